//
// Generated by NVIDIA NVVM Compiler
//
// Compiler Build ID: CL-36424714
// Cuda compilation tools, release 13.0, V13.0.88
// Based on NVVM 20.0.0
//

.version 9.0
.target sm_100
.address_size 64

	// .globl	_Z11boundaryGPUiPf
.const .align 4 .u32 N;
.const .align 4 .f32 DT;
.const .align 4 .f32 VIS;
.const .align 4 .f32 DIFF;
.extern .shared .align 16 .b8 sharedMem[];

.visible .entry _Z11boundaryGPUiPf(
	.param .u32 _Z11boundaryGPUiPf_param_0,
	.param .u64 .ptr .align 1 _Z11boundaryGPUiPf_param_1
)
{
	.reg .pred 	%p<76>;
	.reg .b32 	%r<97>;
	.reg .b32 	%f<109>;
	.reg .b64 	%rd<114>;

	ld.param.u32 	%r20, [_Z11boundaryGPUiPf_param_0];
	ld.param.u64 	%rd11, [_Z11boundaryGPUiPf_param_1];
	cvta.to.global.u64 	%rd1, %rd11;
	mov.u32 	%r21, %tid.x;
	mov.u32 	%r1, %ctaid.x;
	mov.u32 	%r22, %ntid.x;
	mad.lo.s32 	%r2, %r1, %r22, %r21;
	setp.ne.s32 	%p2, %r1, 0;
	@%p2 bra 	$L__BB0_28;
	setp.lt.s32 	%p53, %r2, 1;
	ld.const.u32 	%r83, [N];
	setp.lt.s32 	%p54, %r83, %r2;
	or.pred  	%p55, %p53, %p54;
	@%p55 bra 	$L__BB0_6;
	setp.ne.s32 	%p56, %r20, 2;
	@%p56 bra 	$L__BB0_4;
	add.s32 	%r86, %r2, %r83;
	add.s32 	%r87, %r86, 2;
	mul.wide.s32 	%rd93, %r87, 4;
	add.s64 	%rd94, %rd1, %rd93;
	ld.global.f32 	%f75, [%rd94];
	neg.f32 	%f95, %f75;
	bra.uni 	$L__BB0_5;
$L__BB0_4:
	add.s32 	%r84, %r2, %r83;
	add.s32 	%r85, %r84, 2;
	mul.wide.s32 	%rd91, %r85, 4;
	add.s64 	%rd92, %rd1, %rd91;
	ld.global.f32 	%f95, [%rd92];
$L__BB0_5:
	mul.wide.u32 	%rd95, %r2, 4;
	add.s64 	%rd96, %rd1, %rd95;
	st.global.f32 	[%rd96], %f95;
$L__BB0_6:
	setp.lt.s32 	%p57, %r83, %r2;
	setp.lt.s32 	%p58, %r2, 1;
	add.s32 	%r4, %r83, 2;
	mad.lo.s32 	%r5, %r4, %r83, %r4;
	add.s32 	%r6, %r5, %r2;
	setp.ne.s32 	%p59, %r83, -1;
	or.pred  	%p60, %p58, %p57;
	or.pred  	%p61, %p60, %p59;
	@%p61 bra 	$L__BB0_10;
	setp.ne.s32 	%p62, %r20, 2;
	mul.wide.u32 	%rd97, %r6, 4;
	add.s64 	%rd2, %rd1, %rd97;
	@%p62 bra 	$L__BB0_9;
	ld.global.f32 	%f76, [%rd2+4];
	neg.f32 	%f4, %f76;
	st.global.f32 	[%rd2], %f4;
	bra.uni 	$L__BB0_15;
$L__BB0_9:
	ld.global.f32 	%f5, [%rd2+4];
	st.global.f32 	[%rd2], %f5;
	bra.uni 	$L__BB0_15;
$L__BB0_10:
	setp.lt.s32 	%p63, %r83, %r2;
	setp.lt.s32 	%p64, %r2, 1;
	or.pred  	%p65, %p64, %p63;
	@%p65 bra 	$L__BB0_15;
	setp.ne.s32 	%p66, %r20, 2;
	@%p66 bra 	$L__BB0_13;
	sub.s32 	%r90, %r6, %r83;
	add.s32 	%r91, %r90, -2;
	mul.wide.s32 	%rd100, %r91, 4;
	add.s64 	%rd101, %rd1, %rd100;
	ld.global.f32 	%f77, [%rd101];
	neg.f32 	%f96, %f77;
	bra.uni 	$L__BB0_14;
$L__BB0_13:
	sub.s32 	%r88, %r6, %r83;
	add.s32 	%r89, %r88, -2;
	mul.wide.s32 	%rd98, %r89, 4;
	add.s64 	%rd99, %rd1, %rd98;
	ld.global.f32 	%f96, [%rd99];
$L__BB0_14:
	mul.wide.s32 	%rd102, %r6, 4;
	add.s64 	%rd103, %rd1, %rd102;
	st.global.f32 	[%rd103], %f96;
$L__BB0_15:
	setp.lt.s32 	%p67, %r83, %r2;
	setp.lt.s32 	%p68, %r2, 1;
	or.pred  	%p69, %p68, %p67;
	@%p69 bra 	$L__BB0_20;
	setp.ne.s32 	%p70, %r20, 1;
	mul.lo.s32 	%r92, %r4, %r2;
	mul.wide.s32 	%rd104, %r92, 4;
	add.s64 	%rd3, %rd1, %rd104;
	@%p70 bra 	$L__BB0_18;
	ld.global.f32 	%f78, [%rd3+4];
	neg.f32 	%f97, %f78;
	bra.uni 	$L__BB0_19;
$L__BB0_18:
	ld.global.f32 	%f97, [%rd3+4];
$L__BB0_19:
	st.global.f32 	[%rd3], %f97;
$L__BB0_20:
	sub.s32 	%r93, %r83, %r2;
	add.s32 	%r94, %r93, 1;
	mad.lo.s32 	%r7, %r4, %r93, %r4;
	setp.gt.s32 	%p71, %r94, %r83;
	setp.gt.u32 	%p72, %r93, 2147483646;
	or.pred  	%p73, %p72, %p71;
	@%p73 bra 	$L__BB0_25;
	setp.ne.s32 	%p74, %r20, 1;
	mul.wide.s32 	%rd105, %r7, 4;
	add.s64 	%rd4, %rd1, %rd105;
	@%p74 bra 	$L__BB0_23;
	ld.global.f32 	%f79, [%rd4+4];
	neg.f32 	%f98, %f79;
	bra.uni 	$L__BB0_24;
$L__BB0_23:
	ld.global.f32 	%f98, [%rd4+4];
$L__BB0_24:
	st.global.f32 	[%rd4], %f98;
$L__BB0_25:
	bar.sync 	0;
	ld.global.f32 	%f80, [%rd1+4];
	mul.wide.s32 	%rd106, %r83, 4;
	add.s64 	%rd107, %rd1, %rd106;
	ld.global.f32 	%f81, [%rd107+8];
	add.f32 	%f82, %f80, %f81;
	mul.f32 	%f83, %f82, 0f3F000000;
	st.global.f32 	[%rd1], %f83;
	setp.ne.s32 	%p75, %r83, -1;
	@%p75 bra 	$L__BB0_27;
	mul.wide.u32 	%rd112, %r5, 4;
	add.s64 	%rd113, %rd1, %rd112;
	ld.global.f32 	%f88, [%rd113+4];
	add.f32 	%f89, %f88, %f88;
	mul.f32 	%f90, %f89, 0f3F000000;
	st.global.f32 	[%rd113], %f90;
	bra.uni 	$L__BB0_90;
$L__BB0_27:
	mul.wide.s32 	%rd108, %r5, 4;
	add.s64 	%rd109, %rd1, %rd108;
	ld.global.f32 	%f84, [%rd109+4];
	sub.s32 	%r95, %r5, %r83;
	add.s32 	%r96, %r95, -2;
	mul.wide.s32 	%rd110, %r96, 4;
	add.s64 	%rd111, %rd1, %rd110;
	ld.global.f32 	%f85, [%rd111];
	add.f32 	%f86, %f84, %f85;
	mul.f32 	%f87, %f86, 0f3F000000;
	st.global.f32 	[%rd109], %f87;
	bra.uni 	$L__BB0_90;
$L__BB0_28:
	mov.u32 	%r23, %nctaid.x;
	add.s32 	%r8, %r23, -1;
	setp.ge.u32 	%p3, %r1, %r8;
	@%p3 bra 	$L__BB0_58;
	setp.lt.s32 	%p29, %r2, 1;
	ld.const.u32 	%r60, [N];
	cvt.s64.s32 	%rd5, %r60;
	setp.gt.s32 	%p30, %r2, %r60;
	or.pred  	%p31, %p29, %p30;
	@%p31 bra 	$L__BB0_34;
	setp.ne.s32 	%p32, %r20, 2;
	@%p32 bra 	$L__BB0_32;
	cvt.u32.u64 	%r65, %rd5;
	add.s32 	%r66, %r2, %r65;
	add.s32 	%r67, %r66, 2;
	mul.wide.s32 	%rd65, %r67, 4;
	add.s64 	%rd66, %rd1, %rd65;
	ld.global.f32 	%f69, [%rd66];
	neg.f32 	%f99, %f69;
	bra.uni 	$L__BB0_33;
$L__BB0_32:
	cvt.u32.u64 	%r62, %rd5;
	add.s32 	%r63, %r2, %r62;
	add.s32 	%r64, %r63, 2;
	mul.wide.s32 	%rd63, %r64, 4;
	add.s64 	%rd64, %rd1, %rd63;
	ld.global.f32 	%f99, [%rd64];
$L__BB0_33:
	mul.wide.u32 	%rd67, %r2, 4;
	add.s64 	%rd68, %rd1, %rd67;
	st.global.f32 	[%rd68], %f99;
$L__BB0_34:
	cvt.u32.u64 	%r68, %rd5;
	add.s32 	%r9, %r68, 2;
	mul.lo.s32 	%r10, %r9, %r2;
	setp.le.s32 	%p33, %r2, %r68;
	setp.gt.s32 	%p34, %r2, 0;
	and.pred  	%p1, %p34, %p33;
	not.pred 	%p35, %p1;
	@%p35 bra 	$L__BB0_39;
	setp.ne.s32 	%p36, %r20, 1;
	mul.wide.s32 	%rd69, %r10, 4;
	add.s64 	%rd6, %rd1, %rd69;
	@%p36 bra 	$L__BB0_37;
	ld.global.f32 	%f70, [%rd6+4];
	neg.f32 	%f100, %f70;
	bra.uni 	$L__BB0_38;
$L__BB0_37:
	ld.global.f32 	%f100, [%rd6+4];
$L__BB0_38:
	st.global.f32 	[%rd6], %f100;
$L__BB0_39:
	add.s32 	%r11, %r68, 1;
	setp.ne.s32 	%p37, %r11, 0;
	or.pred  	%p39, %p37, %p35;
	@%p39 bra 	$L__BB0_43;
	setp.ne.s32 	%p42, %r20, 1;
	add.s32 	%r74, %r11, %r10;
	mul.wide.u32 	%rd78, %r74, 4;
	add.s64 	%rd7, %rd1, %rd78;
	@%p42 bra 	$L__BB0_42;
	ld.global.f32 	%f72, [%rd7+4];
	neg.f32 	%f22, %f72;
	st.global.f32 	[%rd7], %f22;
	bra.uni 	$L__BB0_48;
$L__BB0_42:
	ld.global.f32 	%f23, [%rd7+4];
	st.global.f32 	[%rd7], %f23;
	bra.uni 	$L__BB0_48;
$L__BB0_43:
	@%p35 bra 	$L__BB0_48;
	setp.ne.s32 	%p41, %r20, 1;
	@%p41 bra 	$L__BB0_46;
	add.s32 	%r73, %r68, %r10;
	mul.wide.s32 	%rd72, %r73, 4;
	add.s64 	%rd73, %rd1, %rd72;
	ld.global.f32 	%f71, [%rd73];
	neg.f32 	%f101, %f71;
	bra.uni 	$L__BB0_47;
$L__BB0_46:
	add.s32 	%r71, %r68, %r10;
	mul.wide.s32 	%rd70, %r71, 4;
	add.s64 	%rd71, %rd1, %rd70;
	ld.global.f32 	%f101, [%rd71];
$L__BB0_47:
	cvt.s64.s32 	%rd74, %r10;
	add.s64 	%rd75, %rd5, %rd74;
	shl.b64 	%rd76, %rd75, 2;
	add.s64 	%rd77, %rd1, %rd76;
	st.global.f32 	[%rd77+4], %f101;
$L__BB0_48:
	setp.gt.s32 	%p43, %r2, %r68;
	setp.lt.s32 	%p44, %r2, 1;
	mad.lo.s32 	%r12, %r11, %r9, %r2;
	setp.ne.s32 	%p45, %r68, -1;
	or.pred  	%p46, %p44, %p45;
	or.pred  	%p47, %p46, %p43;
	@%p47 bra 	$L__BB0_53;
	setp.ne.s32 	%p48, %r20, 2;
	@%p48 bra 	$L__BB0_51;
	mul.wide.u32 	%rd81, %r12, 4;
	add.s64 	%rd82, %rd1, %rd81;
	ld.global.f32 	%f73, [%rd82+4];
	neg.f32 	%f102, %f73;
	bra.uni 	$L__BB0_52;
$L__BB0_51:
	mul.wide.u32 	%rd79, %r12, 4;
	add.s64 	%rd80, %rd1, %rd79;
	ld.global.f32 	%f102, [%rd80+4];
$L__BB0_52:
	mul.wide.u32 	%rd83, %r12, 4;
	add.s64 	%rd84, %rd1, %rd83;
	st.global.f32 	[%rd84], %f102;
	bra.uni 	$L__BB0_90;
$L__BB0_53:
	setp.gt.s32 	%p49, %r2, %r68;
	setp.lt.s32 	%p50, %r2, 1;
	or.pred  	%p51, %p50, %p49;
	@%p51 bra 	$L__BB0_90;
	setp.ne.s32 	%p52, %r20, 2;
	@%p52 bra 	$L__BB0_56;
	sub.s32 	%r81, %r12, %r68;
	add.s32 	%r82, %r81, -2;
	mul.wide.s32 	%rd87, %r82, 4;
	add.s64 	%rd88, %rd1, %rd87;
	ld.global.f32 	%f74, [%rd88];
	neg.f32 	%f103, %f74;
	bra.uni 	$L__BB0_57;
$L__BB0_56:
	sub.s32 	%r78, %r12, %r68;
	add.s32 	%r79, %r78, -2;
	mul.wide.s32 	%rd85, %r79, 4;
	add.s64 	%rd86, %rd1, %rd85;
	ld.global.f32 	%f103, [%rd86];
$L__BB0_57:
	mul.wide.s32 	%rd89, %r12, 4;
	add.s64 	%rd90, %rd1, %rd89;
	st.global.f32 	[%rd90], %f103;
	bra.uni 	$L__BB0_90;
$L__BB0_58:
	setp.ne.s32 	%p4, %r1, %r8;
	@%p4 bra 	$L__BB0_90;
	setp.lt.s32 	%p5, %r2, 1;
	ld.const.u32 	%r24, [N];
	cvt.s64.s32 	%rd10, %r24;
	setp.gt.s32 	%p6, %r2, %r24;
	or.pred  	%p7, %p5, %p6;
	@%p7 bra 	$L__BB0_64;
	setp.ne.s32 	%p8, %r20, 2;
	@%p8 bra 	$L__BB0_62;
	cvt.u32.u64 	%r29, %rd10;
	add.s32 	%r30, %r2, %r29;
	add.s32 	%r31, %r30, 2;
	mul.wide.s32 	%rd14, %r31, 4;
	add.s64 	%rd15, %rd1, %rd14;
	ld.global.f32 	%f49, [%rd15];
	neg.f32 	%f104, %f49;
	bra.uni 	$L__BB0_63;
$L__BB0_62:
	cvt.u32.u64 	%r26, %rd10;
	add.s32 	%r27, %r2, %r26;
	add.s32 	%r28, %r27, 2;
	mul.wide.s32 	%rd12, %r28, 4;
	add.s64 	%rd13, %rd1, %rd12;
	ld.global.f32 	%f104, [%rd13];
$L__BB0_63:
	mul.wide.u32 	%rd16, %r2, 4;
	add.s64 	%rd17, %rd1, %rd16;
	st.global.f32 	[%rd17], %f104;
$L__BB0_64:
	cvt.u32.u64 	%r32, %rd10;
	setp.gt.s32 	%p9, %r2, %r32;
	setp.lt.s32 	%p10, %r2, 1;
	add.s32 	%r13, %r32, 1;
	add.s32 	%r14, %r32, 2;
	mad.lo.s32 	%r15, %r14, %r32, %r14;
	add.s32 	%r16, %r15, %r2;
	setp.ne.s32 	%p11, %r32, -1;
	or.pred  	%p12, %p10, %p11;
	or.pred  	%p13, %p12, %p9;
	@%p13 bra 	$L__BB0_69;
	setp.ne.s32 	%p14, %r20, 2;
	@%p14 bra 	$L__BB0_67;
	mul.wide.u32 	%rd20, %r16, 4;
	add.s64 	%rd21, %rd1, %rd20;
	ld.global.f32 	%f50, [%rd21+4];
	neg.f32 	%f105, %f50;
	bra.uni 	$L__BB0_68;
$L__BB0_67:
	mul.wide.u32 	%rd18, %r16, 4;
	add.s64 	%rd19, %rd1, %rd18;
	ld.global.f32 	%f105, [%rd19+4];
$L__BB0_68:
	mul.wide.u32 	%rd22, %r16, 4;
	add.s64 	%rd23, %rd1, %rd22;
	st.global.f32 	[%rd23], %f105;
	bra.uni 	$L__BB0_74;
$L__BB0_69:
	setp.gt.s32 	%p15, %r2, %r32;
	setp.lt.s32 	%p16, %r2, 1;
	or.pred  	%p17, %p16, %p15;
	@%p17 bra 	$L__BB0_74;
	setp.ne.s32 	%p18, %r20, 2;
	@%p18 bra 	$L__BB0_72;
	sub.s32 	%r39, %r16, %r32;
	add.s32 	%r40, %r39, -2;
	mul.wide.s32 	%rd26, %r40, 4;
	add.s64 	%rd27, %rd1, %rd26;
	ld.global.f32 	%f51, [%rd27];
	neg.f32 	%f106, %f51;
	bra.uni 	$L__BB0_73;
$L__BB0_72:
	sub.s32 	%r36, %r16, %r32;
	add.s32 	%r37, %r36, -2;
	mul.wide.s32 	%rd24, %r37, 4;
	add.s64 	%rd25, %rd1, %rd24;
	ld.global.f32 	%f106, [%rd25];
$L__BB0_73:
	mul.wide.s32 	%rd28, %r16, 4;
	add.s64 	%rd29, %rd1, %rd28;
	st.global.f32 	[%rd29], %f106;
$L__BB0_74:
	mul.lo.s32 	%r17, %r14, %r2;
	setp.gt.s32 	%p19, %r2, %r32;
	setp.lt.s32 	%p20, %r2, 1;
	or.pred  	%p21, %p20, %p19;
	@%p21 bra 	$L__BB0_79;
	setp.ne.s32 	%p22, %r20, 1;
	@%p22 bra 	$L__BB0_77;
	add.s32 	%r45, %r17, %r32;
	mul.wide.s32 	%rd32, %r45, 4;
	add.s64 	%rd33, %rd1, %rd32;
	ld.global.f32 	%f52, [%rd33];
	neg.f32 	%f107, %f52;
	bra.uni 	$L__BB0_78;
$L__BB0_77:
	add.s32 	%r43, %r17, %r32;
	mul.wide.s32 	%rd30, %r43, 4;
	add.s64 	%rd31, %rd1, %rd30;
	ld.global.f32 	%f107, [%rd31];
$L__BB0_78:
	cvt.s64.s32 	%rd34, %r17;
	add.s64 	%rd35, %rd10, %rd34;
	shl.b64 	%rd36, %rd35, 2;
	add.s64 	%rd37, %rd1, %rd36;
	st.global.f32 	[%rd37+4], %f107;
$L__BB0_79:
	sub.s32 	%r47, %r13, %r2;
	mul.lo.s32 	%r18, %r47, %r14;
	setp.gt.s32 	%p23, %r47, %r32;
	setp.lt.s32 	%p24, %r47, 1;
	or.pred  	%p25, %p23, %p24;
	@%p25 bra 	$L__BB0_84;
	setp.ne.s32 	%p26, %r20, 1;
	@%p26 bra 	$L__BB0_82;
	add.s32 	%r51, %r18, %r32;
	mul.wide.s32 	%rd40, %r51, 4;
	add.s64 	%rd41, %rd1, %rd40;
	ld.global.f32 	%f53, [%rd41];
	neg.f32 	%f108, %f53;
	bra.uni 	$L__BB0_83;
$L__BB0_82:
	add.s32 	%r49, %r18, %r32;
	mul.wide.s32 	%rd38, %r49, 4;
	add.s64 	%rd39, %rd1, %rd38;
	ld.global.f32 	%f108, [%rd39];
$L__BB0_83:
	cvt.s64.s32 	%rd42, %r18;
	add.s64 	%rd43, %rd42, %rd10;
	shl.b64 	%rd44, %rd43, 2;
	add.s64 	%rd45, %rd1, %rd44;
	st.global.f32 	[%rd45+4], %f108;
$L__BB0_84:
	bar.sync 	0;
	setp.ne.s32 	%p27, %r32, -1;
	@%p27 bra 	$L__BB0_86;
	ld.global.f32 	%f58, [%rd1+4];
	mul.wide.u32 	%rd49, %r14, 4;
	add.s64 	%rd50, %rd1, %rd49;
	ld.global.f32 	%f59, [%rd50];
	add.f32 	%f60, %f58, %f59;
	mul.f32 	%f61, %f60, 0f3F000000;
	mul.wide.u32 	%rd51, %r13, 4;
	add.s64 	%rd52, %rd1, %rd51;
	st.global.f32 	[%rd52], %f61;
	bra.uni 	$L__BB0_87;
$L__BB0_86:
	mul.wide.s32 	%rd46, %r32, 4;
	add.s64 	%rd47, %rd1, %rd46;
	ld.global.f32 	%f54, [%rd47];
	add.s64 	%rd48, %rd47, %rd46;
	ld.global.f32 	%f55, [%rd48+12];
	add.f32 	%f56, %f54, %f55;
	mul.f32 	%f57, %f56, 0f3F000000;
	st.global.f32 	[%rd47+4], %f57;
$L__BB0_87:
	setp.ne.s32 	%p28, %r32, -1;
	add.s32 	%r19, %r15, %r13;
	@%p28 bra 	$L__BB0_89;
	mul.wide.u32 	%rd61, %r19, 4;
	add.s64 	%rd62, %rd1, %rd61;
	ld.global.f32 	%f66, [%rd62+4];
	add.f32 	%f67, %f66, %f66;
	mul.f32 	%f68, %f67, 0f3F000000;
	st.global.f32 	[%rd62], %f68;
	bra.uni 	$L__BB0_90;
$L__BB0_89:
	add.s32 	%r57, %r15, %r32;
	mul.wide.s32 	%rd53, %r57, 4;
	add.s64 	%rd54, %rd1, %rd53;
	ld.global.f32 	%f62, [%rd54];
	sub.s32 	%r58, %r19, %r32;
	add.s32 	%r59, %r58, -2;
	mul.wide.s32 	%rd55, %r59, 4;
	add.s64 	%rd56, %rd1, %rd55;
	ld.global.f32 	%f63, [%rd56];
	add.f32 	%f64, %f62, %f63;
	mul.f32 	%f65, %f64, 0f3F000000;
	cvt.s64.s32 	%rd57, %r15;
	add.s64 	%rd58, %rd57, %rd10;
	shl.b64 	%rd59, %rd58, 2;
	add.s64 	%rd60, %rd1, %rd59;
	st.global.f32 	[%rd60+4], %f65;
$L__BB0_90:
	ret;

}
	// .globl	_Z15add_sourceOnGPUILi16EEvPfS0_
.visible .entry _Z15add_sourceOnGPUILi16EEvPfS0_(
	.param .u64 .ptr .align 1 _Z15add_sourceOnGPUILi16EEvPfS0__param_0,
	.param .u64 .ptr .align 1 _Z15add_sourceOnGPUILi16EEvPfS0__param_1
)
{
	.reg .pred 	%p<983>;
	.reg .b32 	%r<1254>;
	.reg .b32 	%f<1318>;
	.reg .b64 	%rd<1314>;

	ld.param.u64 	%rd11, [_Z15add_sourceOnGPUILi16EEvPfS0__param_0];
	ld.param.u64 	%rd12, [_Z15add_sourceOnGPUILi16EEvPfS0__param_1];
	cvta.to.global.u64 	%rd1, %rd12;
	cvta.to.global.u64 	%rd2, %rd11;
	mov.u32 	%r636, %tid.x;
	mov.u32 	%r637, %ctaid.x;
	mov.u32 	%r638, %ntid.x;
	mad.lo.s32 	%r1, %r637, %r638, %r636;
	mov.u32 	%r639, %tid.y;
	mov.u32 	%r640, %ctaid.y;
	mov.u32 	%r641, %ntid.y;
	mad.lo.s32 	%r2, %r640, %r641, %r639;
	mad.lo.s32 	%r3, %r639, %r638, %r636;
	ld.const.u32 	%r642, [N];
	add.s32 	%r4, %r642, 2;
	add.s32 	%r643, %r642, 1;
	mov.u32 	%r644, %nctaid.x;
	mul.lo.s32 	%r5, %r638, %r644;
	div.u32 	%r6, %r643, %r5;
	add.s32 	%r7, %r6, 1;
	mov.u32 	%r645, %nctaid.y;
	mul.lo.s32 	%r8, %r641, %r645;
	div.u32 	%r646, %r643, %r8;
	mad.lo.s32 	%r647, %r6, %r646, %r6;
	add.s32 	%r648, %r646, %r647;
	add.s32 	%r9, %r648, 1;
	mul.lo.s32 	%r649, %r641, %r638;
	mad.lo.s32 	%r650, %r649, %r648, %r649;
	shl.b32 	%r651, %r650, 2;
	mov.u32 	%r652, sharedMem;
	add.s32 	%r10, %r652, %r651;
	mad.lo.s32 	%r653, %r8, 15, %r2;
	setp.ge.s32 	%p1, %r653, %r4;
	@%p1 bra 	$L__BB1_513;
	mad.lo.s32 	%r11, %r5, 15, %r1;
	setp.ge.s32 	%p2, %r11, %r4;
	mul.lo.s32 	%r12, %r9, %r3;
	@%p2 bra 	$L__BB1_513;
	setp.ge.u32 	%p3, %r2, %r4;
	mad.lo.s32 	%r13, %r2, %r4, %r1;
	setp.ge.s32 	%p4, %r1, %r4;
	shl.b32 	%r654, %r12, 2;
	add.s32 	%r14, %r652, %r654;
	add.s32 	%r15, %r10, %r654;
	or.pred  	%p5, %p4, %p3;
	@%p5 bra 	$L__BB1_4;
	mul.wide.s32 	%rd13, %r13, 4;
	add.s64 	%rd14, %rd2, %rd13;
	ld.global.f32 	%f3, [%rd14];
	st.shared.f32 	[%r14], %f3;
	add.s64 	%rd15, %rd1, %rd13;
	ld.global.f32 	%f4, [%rd15];
	st.shared.f32 	[%r15], %f4;
$L__BB1_4:
	setp.ge.u32 	%p6, %r2, %r4;
	mad.lo.s32 	%r16, %r5, -14, %r11;
	add.s32 	%r17, %r13, %r5;
	setp.ge.s32 	%p7, %r16, %r4;
	shl.b32 	%r656, %r6, 2;
	add.s32 	%r18, %r15, %r656;
	add.s32 	%r19, %r14, %r656;
	or.pred  	%p8, %p7, %p6;
	@%p8 bra 	$L__BB1_6;
	mul.wide.s32 	%rd16, %r17, 4;
	add.s64 	%rd17, %rd2, %rd16;
	ld.global.f32 	%f5, [%rd17];
	st.shared.f32 	[%r19+4], %f5;
	add.s64 	%rd18, %rd1, %rd16;
	ld.global.f32 	%f6, [%rd18];
	st.shared.f32 	[%r18+4], %f6;
$L__BB1_6:
	setp.ge.u32 	%p9, %r2, %r4;
	add.s32 	%r20, %r16, %r5;
	add.s32 	%r21, %r17, %r5;
	shl.b32 	%r657, %r7, 1;
	add.s32 	%r22, %r12, %r657;
	setp.ge.s32 	%p10, %r20, %r4;
	shl.b32 	%r658, %r7, 3;
	add.s32 	%r23, %r14, %r658;
	add.s32 	%r24, %r15, %r658;
	or.pred  	%p11, %p10, %p9;
	@%p11 bra 	$L__BB1_8;
	mul.wide.s32 	%rd19, %r21, 4;
	add.s64 	%rd20, %rd2, %rd19;
	ld.global.f32 	%f7, [%rd20];
	st.shared.f32 	[%r23], %f7;
	add.s64 	%rd21, %rd1, %rd19;
	ld.global.f32 	%f8, [%rd21];
	st.shared.f32 	[%r24], %f8;
$L__BB1_8:
	setp.ge.u32 	%p12, %r2, %r4;
	add.s32 	%r25, %r20, %r5;
	add.s32 	%r26, %r21, %r5;
	setp.ge.s32 	%p13, %r25, %r4;
	shl.b32 	%r659, %r7, 2;
	add.s32 	%r27, %r23, %r659;
	add.s32 	%r28, %r24, %r659;
	or.pred  	%p14, %p13, %p12;
	@%p14 bra 	$L__BB1_10;
	mul.wide.s32 	%rd22, %r26, 4;
	add.s64 	%rd23, %rd2, %rd22;
	ld.global.f32 	%f9, [%rd23];
	st.shared.f32 	[%r27], %f9;
	add.s64 	%rd24, %rd1, %rd22;
	ld.global.f32 	%f10, [%rd24];
	st.shared.f32 	[%r28], %f10;
$L__BB1_10:
	setp.ge.u32 	%p15, %r2, %r4;
	add.s32 	%r29, %r25, %r5;
	add.s32 	%r30, %r26, %r5;
	add.s32 	%r31, %r22, %r7;
	setp.ge.s32 	%p16, %r29, %r4;
	add.s32 	%r32, %r27, %r659;
	add.s32 	%r33, %r28, %r659;
	or.pred  	%p17, %p16, %p15;
	@%p17 bra 	$L__BB1_12;
	mul.wide.s32 	%rd25, %r30, 4;
	add.s64 	%rd26, %rd2, %rd25;
	ld.global.f32 	%f11, [%rd26];
	st.shared.f32 	[%r32], %f11;
	add.s64 	%rd27, %rd1, %rd25;
	ld.global.f32 	%f12, [%rd27];
	st.shared.f32 	[%r33], %f12;
$L__BB1_12:
	setp.ge.u32 	%p18, %r2, %r4;
	add.s32 	%r34, %r29, %r5;
	add.s32 	%r35, %r30, %r5;
	add.s32 	%r36, %r31, %r7;
	setp.ge.s32 	%p19, %r34, %r4;
	add.s32 	%r37, %r32, %r659;
	add.s32 	%r38, %r33, %r659;
	or.pred  	%p20, %p19, %p18;
	@%p20 bra 	$L__BB1_14;
	mul.wide.s32 	%rd28, %r35, 4;
	add.s64 	%rd29, %rd2, %rd28;
	ld.global.f32 	%f13, [%rd29];
	st.shared.f32 	[%r37], %f13;
	add.s64 	%rd30, %rd1, %rd28;
	ld.global.f32 	%f14, [%rd30];
	st.shared.f32 	[%r38], %f14;
$L__BB1_14:
	setp.ge.u32 	%p21, %r2, %r4;
	add.s32 	%r39, %r34, %r5;
	add.s32 	%r40, %r35, %r5;
	add.s32 	%r41, %r36, %r7;
	setp.ge.s32 	%p22, %r39, %r4;
	add.s32 	%r42, %r37, %r659;
	add.s32 	%r43, %r38, %r659;
	or.pred  	%p23, %p22, %p21;
	@%p23 bra 	$L__BB1_16;
	mul.wide.s32 	%rd31, %r40, 4;
	add.s64 	%rd32, %rd2, %rd31;
	ld.global.f32 	%f15, [%rd32];
	st.shared.f32 	[%r42], %f15;
	add.s64 	%rd33, %rd1, %rd31;
	ld.global.f32 	%f16, [%rd33];
	st.shared.f32 	[%r43], %f16;
$L__BB1_16:
	setp.ge.u32 	%p24, %r2, %r4;
	add.s32 	%r44, %r39, %r5;
	add.s32 	%r45, %r40, %r5;
	add.s32 	%r46, %r41, %r7;
	setp.ge.s32 	%p25, %r44, %r4;
	add.s32 	%r47, %r42, %r659;
	add.s32 	%r48, %r43, %r659;
	or.pred  	%p26, %p25, %p24;
	@%p26 bra 	$L__BB1_18;
	mul.wide.s32 	%rd34, %r45, 4;
	add.s64 	%rd35, %rd2, %rd34;
	ld.global.f32 	%f17, [%rd35];
	st.shared.f32 	[%r47], %f17;
	add.s64 	%rd36, %rd1, %rd34;
	ld.global.f32 	%f18, [%rd36];
	st.shared.f32 	[%r48], %f18;
$L__BB1_18:
	add.s32 	%r49, %r44, %r5;
	add.s32 	%r50, %r45, %r5;
	add.s32 	%r51, %r46, %r7;
	setp.ge.s32 	%p28, %r49, %r4;
	add.s32 	%r52, %r47, %r659;
	add.s32 	%r53, %r48, %r659;
	or.pred  	%p29, %p28, %p24;
	@%p29 bra 	$L__BB1_20;
	mul.wide.s32 	%rd37, %r50, 4;
	add.s64 	%rd38, %rd2, %rd37;
	ld.global.f32 	%f19, [%rd38];
	st.shared.f32 	[%r52], %f19;
	add.s64 	%rd39, %rd1, %rd37;
	ld.global.f32 	%f20, [%rd39];
	st.shared.f32 	[%r53], %f20;
$L__BB1_20:
	add.s32 	%r54, %r49, %r5;
	add.s32 	%r55, %r50, %r5;
	add.s32 	%r56, %r51, %r7;
	setp.ge.s32 	%p31, %r54, %r4;
	add.s32 	%r57, %r52, %r659;
	add.s32 	%r58, %r53, %r659;
	or.pred  	%p32, %p31, %p24;
	@%p32 bra 	$L__BB1_22;
	mul.wide.s32 	%rd40, %r55, 4;
	add.s64 	%rd41, %rd2, %rd40;
	ld.global.f32 	%f21, [%rd41];
	st.shared.f32 	[%r57], %f21;
	add.s64 	%rd42, %rd1, %rd40;
	ld.global.f32 	%f22, [%rd42];
	st.shared.f32 	[%r58], %f22;
$L__BB1_22:
	add.s32 	%r59, %r54, %r5;
	add.s32 	%r60, %r55, %r5;
	add.s32 	%r61, %r56, %r7;
	setp.ge.s32 	%p34, %r59, %r4;
	add.s32 	%r62, %r57, %r659;
	add.s32 	%r63, %r58, %r659;
	or.pred  	%p35, %p34, %p24;
	@%p35 bra 	$L__BB1_24;
	mul.wide.s32 	%rd43, %r60, 4;
	add.s64 	%rd44, %rd2, %rd43;
	ld.global.f32 	%f23, [%rd44];
	st.shared.f32 	[%r62], %f23;
	add.s64 	%rd45, %rd1, %rd43;
	ld.global.f32 	%f24, [%rd45];
	st.shared.f32 	[%r63], %f24;
$L__BB1_24:
	add.s32 	%r64, %r59, %r5;
	add.s32 	%r65, %r60, %r5;
	add.s32 	%r66, %r61, %r7;
	setp.ge.s32 	%p37, %r64, %r4;
	shl.b32 	%r667, %r7, 2;
	add.s32 	%r67, %r62, %r667;
	add.s32 	%r68, %r63, %r667;
	or.pred  	%p38, %p37, %p24;
	@%p38 bra 	$L__BB1_26;
	mul.wide.s32 	%rd46, %r65, 4;
	add.s64 	%rd47, %rd2, %rd46;
	ld.global.f32 	%f25, [%rd47];
	st.shared.f32 	[%r67], %f25;
	add.s64 	%rd48, %rd1, %rd46;
	ld.global.f32 	%f26, [%rd48];
	st.shared.f32 	[%r68], %f26;
$L__BB1_26:
	add.s32 	%r69, %r64, %r5;
	add.s32 	%r70, %r65, %r5;
	add.s32 	%r668, %r66, %r7;
	add.s32 	%r71, %r668, %r7;
	setp.ge.s32 	%p40, %r69, %r4;
	shl.b32 	%r669, %r7, 2;
	add.s32 	%r72, %r67, %r669;
	shl.b32 	%r670, %r71, 2;
	add.s32 	%r73, %r10, %r670;
	or.pred  	%p41, %p40, %p24;
	@%p41 bra 	$L__BB1_28;
	mul.wide.s32 	%rd49, %r70, 4;
	add.s64 	%rd50, %rd2, %rd49;
	ld.global.f32 	%f27, [%rd50];
	st.shared.f32 	[%r72], %f27;
	add.s64 	%rd51, %rd1, %rd49;
	ld.global.f32 	%f28, [%rd51];
	st.shared.f32 	[%r73], %f28;
$L__BB1_28:
	add.s32 	%r74, %r69, %r5;
	add.s32 	%r75, %r70, %r5;
	add.s32 	%r76, %r71, %r7;
	setp.ge.s32 	%p43, %r74, %r4;
	shl.b32 	%r671, %r7, 2;
	add.s32 	%r77, %r72, %r671;
	shl.b32 	%r672, %r76, 2;
	add.s32 	%r78, %r10, %r672;
	or.pred  	%p44, %p43, %p24;
	@%p44 bra 	$L__BB1_30;
	mul.wide.s32 	%rd52, %r75, 4;
	add.s64 	%rd53, %rd2, %rd52;
	ld.global.f32 	%f29, [%rd53];
	st.shared.f32 	[%r77], %f29;
	add.s64 	%rd54, %rd1, %rd52;
	ld.global.f32 	%f30, [%rd54];
	st.shared.f32 	[%r78], %f30;
$L__BB1_30:
	add.s32 	%r79, %r74, %r5;
	add.s32 	%r80, %r75, %r5;
	add.s32 	%r81, %r76, %r7;
	setp.ge.s32 	%p46, %r79, %r4;
	shl.b32 	%r673, %r81, 2;
	mov.u32 	%r674, sharedMem;
	add.s32 	%r82, %r674, %r673;
	add.s32 	%r83, %r10, %r673;
	or.pred  	%p47, %p46, %p24;
	@%p47 bra 	$L__BB1_32;
	mul.wide.s32 	%rd55, %r80, 4;
	add.s64 	%rd56, %rd2, %rd55;
	ld.global.f32 	%f31, [%rd56];
	st.shared.f32 	[%r82], %f31;
	add.s64 	%rd57, %rd1, %rd55;
	ld.global.f32 	%f32, [%rd57];
	st.shared.f32 	[%r83], %f32;
$L__BB1_32:
	add.s32 	%r675, %r81, %r7;
	shl.b32 	%r676, %r675, 2;
	mov.u32 	%r677, sharedMem;
	add.s32 	%r84, %r677, %r676;
	add.s32 	%r85, %r10, %r676;
	@%p24 bra 	$L__BB1_34;
	add.s32 	%r678, %r80, %r5;
	mul.wide.s32 	%rd58, %r678, 4;
	add.s64 	%rd59, %rd2, %rd58;
	ld.global.f32 	%f33, [%rd59];
	st.shared.f32 	[%r84], %f33;
	add.s64 	%rd60, %rd1, %rd58;
	ld.global.f32 	%f34, [%rd60];
	st.shared.f32 	[%r85], %f34;
$L__BB1_34:
	setp.ge.s32 	%p49, %r1, %r4;
	mad.lo.s32 	%r679, %r8, 15, %r2;
	mad.lo.s32 	%r86, %r8, -14, %r679;
	setp.ge.u32 	%p50, %r86, %r4;
	or.pred  	%p51, %p49, %p50;
	@%p51 bra 	$L__BB1_36;
	mad.lo.s32 	%r680, %r86, %r4, %r1;
	mul.wide.s32 	%rd61, %r680, 4;
	add.s64 	%rd62, %rd2, %rd61;
	ld.global.f32 	%f35, [%rd62];
	st.shared.f32 	[%r14+4], %f35;
	add.s64 	%rd63, %rd1, %rd61;
	ld.global.f32 	%f36, [%rd63];
	st.shared.f32 	[%r15+4], %f36;
$L__BB1_36:
	setp.ge.s32 	%p53, %r16, %r4;
	or.pred  	%p54, %p53, %p50;
	@%p54 bra 	$L__BB1_38;
	mad.lo.s32 	%r681, %r86, %r4, %r1;
	add.s32 	%r682, %r681, %r5;
	mul.wide.s32 	%rd64, %r682, 4;
	add.s64 	%rd65, %rd2, %rd64;
	ld.global.f32 	%f37, [%rd65];
	st.shared.f32 	[%r19+8], %f37;
	add.s64 	%rd66, %rd1, %rd64;
	ld.global.f32 	%f38, [%rd66];
	st.shared.f32 	[%r18+8], %f38;
$L__BB1_38:
	add.s32 	%r683, %r16, %r5;
	setp.ge.s32 	%p56, %r683, %r4;
	mad.lo.s32 	%r684, %r86, %r4, %r1;
	add.s32 	%r685, %r684, %r5;
	add.s32 	%r87, %r685, %r5;
	or.pred  	%p57, %p56, %p50;
	@%p57 bra 	$L__BB1_40;
	mul.wide.s32 	%rd67, %r87, 4;
	add.s64 	%rd68, %rd2, %rd67;
	ld.global.f32 	%f39, [%rd68];
	st.shared.f32 	[%r23+4], %f39;
	add.s64 	%rd69, %rd1, %rd67;
	ld.global.f32 	%f40, [%rd69];
	st.shared.f32 	[%r24+4], %f40;
$L__BB1_40:
	add.s32 	%r686, %r16, %r5;
	add.s32 	%r687, %r686, %r5;
	setp.ge.s32 	%p59, %r687, %r4;
	add.s32 	%r88, %r87, %r5;
	or.pred  	%p60, %p59, %p50;
	@%p60 bra 	$L__BB1_42;
	mul.wide.s32 	%rd70, %r88, 4;
	add.s64 	%rd71, %rd2, %rd70;
	ld.global.f32 	%f41, [%rd71];
	st.shared.f32 	[%r27+4], %f41;
	add.s64 	%rd72, %rd1, %rd70;
	ld.global.f32 	%f42, [%rd72];
	st.shared.f32 	[%r28+4], %f42;
$L__BB1_42:
	setp.ge.s32 	%p62, %r29, %r4;
	add.s32 	%r89, %r88, %r5;
	or.pred  	%p63, %p62, %p50;
	@%p63 bra 	$L__BB1_44;
	mul.wide.s32 	%rd73, %r89, 4;
	add.s64 	%rd74, %rd2, %rd73;
	ld.global.f32 	%f43, [%rd74];
	st.shared.f32 	[%r32+4], %f43;
	add.s64 	%rd75, %rd1, %rd73;
	ld.global.f32 	%f44, [%rd75];
	st.shared.f32 	[%r33+4], %f44;
$L__BB1_44:
	setp.ge.s32 	%p65, %r34, %r4;
	add.s32 	%r90, %r89, %r5;
	or.pred  	%p66, %p65, %p50;
	@%p66 bra 	$L__BB1_46;
	mul.wide.s32 	%rd76, %r90, 4;
	add.s64 	%rd77, %rd2, %rd76;
	ld.global.f32 	%f45, [%rd77];
	st.shared.f32 	[%r37+4], %f45;
	add.s64 	%rd78, %rd1, %rd76;
	ld.global.f32 	%f46, [%rd78];
	st.shared.f32 	[%r38+4], %f46;
$L__BB1_46:
	setp.ge.s32 	%p68, %r39, %r4;
	add.s32 	%r91, %r90, %r5;
	or.pred  	%p69, %p68, %p50;
	@%p69 bra 	$L__BB1_48;
	mul.wide.s32 	%rd79, %r91, 4;
	add.s64 	%rd80, %rd2, %rd79;
	ld.global.f32 	%f47, [%rd80];
	st.shared.f32 	[%r42+4], %f47;
	add.s64 	%rd81, %rd1, %rd79;
	ld.global.f32 	%f48, [%rd81];
	st.shared.f32 	[%r43+4], %f48;
$L__BB1_48:
	add.s32 	%r92, %r91, %r5;
	or.pred  	%p72, %p25, %p50;
	@%p72 bra 	$L__BB1_50;
	mul.wide.s32 	%rd82, %r92, 4;
	add.s64 	%rd83, %rd2, %rd82;
	ld.global.f32 	%f49, [%rd83];
	st.shared.f32 	[%r47+4], %f49;
	add.s64 	%rd84, %rd1, %rd82;
	ld.global.f32 	%f50, [%rd84];
	st.shared.f32 	[%r48+4], %f50;
$L__BB1_50:
	add.s32 	%r93, %r92, %r5;
	or.pred  	%p75, %p28, %p50;
	@%p75 bra 	$L__BB1_52;
	mul.wide.s32 	%rd85, %r93, 4;
	add.s64 	%rd86, %rd2, %rd85;
	ld.global.f32 	%f51, [%rd86];
	st.shared.f32 	[%r52+4], %f51;
	add.s64 	%rd87, %rd1, %rd85;
	ld.global.f32 	%f52, [%rd87];
	st.shared.f32 	[%r53+4], %f52;
$L__BB1_52:
	add.s32 	%r94, %r93, %r5;
	or.pred  	%p78, %p31, %p50;
	@%p78 bra 	$L__BB1_54;
	mul.wide.s32 	%rd88, %r94, 4;
	add.s64 	%rd89, %rd2, %rd88;
	ld.global.f32 	%f53, [%rd89];
	st.shared.f32 	[%r57+4], %f53;
	add.s64 	%rd90, %rd1, %rd88;
	ld.global.f32 	%f54, [%rd90];
	st.shared.f32 	[%r58+4], %f54;
$L__BB1_54:
	setp.ge.u32 	%p79, %r86, %r4;
	setp.ge.s32 	%p80, %r59, %r4;
	add.s32 	%r95, %r94, %r5;
	or.pred  	%p81, %p80, %p79;
	@%p81 bra 	$L__BB1_56;
	mul.wide.s32 	%rd91, %r95, 4;
	add.s64 	%rd92, %rd2, %rd91;
	ld.global.f32 	%f55, [%rd92];
	st.shared.f32 	[%r62+4], %f55;
	add.s64 	%rd93, %rd1, %rd91;
	ld.global.f32 	%f56, [%rd93];
	st.shared.f32 	[%r63+4], %f56;
$L__BB1_56:
	setp.ge.s32 	%p83, %r64, %r4;
	add.s32 	%r96, %r95, %r5;
	or.pred  	%p84, %p83, %p79;
	@%p84 bra 	$L__BB1_58;
	mul.wide.s32 	%rd94, %r96, 4;
	add.s64 	%rd95, %rd2, %rd94;
	ld.global.f32 	%f57, [%rd95];
	st.shared.f32 	[%r67+4], %f57;
	add.s64 	%rd96, %rd1, %rd94;
	ld.global.f32 	%f58, [%rd96];
	st.shared.f32 	[%r68+4], %f58;
$L__BB1_58:
	setp.ge.s32 	%p86, %r69, %r4;
	add.s32 	%r97, %r96, %r5;
	or.pred  	%p87, %p86, %p79;
	@%p87 bra 	$L__BB1_60;
	mul.wide.s32 	%rd97, %r97, 4;
	add.s64 	%rd98, %rd2, %rd97;
	ld.global.f32 	%f59, [%rd98];
	st.shared.f32 	[%r72+4], %f59;
	add.s64 	%rd99, %rd1, %rd97;
	ld.global.f32 	%f60, [%rd99];
	st.shared.f32 	[%r73+4], %f60;
$L__BB1_60:
	setp.ge.s32 	%p89, %r74, %r4;
	add.s32 	%r98, %r97, %r5;
	or.pred  	%p90, %p89, %p79;
	@%p90 bra 	$L__BB1_62;
	mul.wide.s32 	%rd100, %r98, 4;
	add.s64 	%rd101, %rd2, %rd100;
	ld.global.f32 	%f61, [%rd101];
	st.shared.f32 	[%r77+4], %f61;
	add.s64 	%rd102, %rd1, %rd100;
	ld.global.f32 	%f62, [%rd102];
	st.shared.f32 	[%r78+4], %f62;
$L__BB1_62:
	setp.ge.s32 	%p92, %r79, %r4;
	add.s32 	%r99, %r98, %r5;
	or.pred  	%p93, %p92, %p79;
	@%p93 bra 	$L__BB1_64;
	mul.wide.s32 	%rd103, %r99, 4;
	add.s64 	%rd104, %rd2, %rd103;
	ld.global.f32 	%f63, [%rd104];
	st.shared.f32 	[%r82+4], %f63;
	add.s64 	%rd105, %rd1, %rd103;
	ld.global.f32 	%f64, [%rd105];
	st.shared.f32 	[%r83+4], %f64;
$L__BB1_64:
	@%p79 bra 	$L__BB1_66;
	add.s32 	%r688, %r99, %r5;
	mul.wide.s32 	%rd106, %r688, 4;
	add.s64 	%rd107, %rd2, %rd106;
	ld.global.f32 	%f65, [%rd107];
	st.shared.f32 	[%r84+4], %f65;
	add.s64 	%rd108, %rd1, %rd106;
	ld.global.f32 	%f66, [%rd108];
	st.shared.f32 	[%r85+4], %f66;
$L__BB1_66:
	setp.ge.s32 	%p95, %r1, %r4;
	add.s32 	%r100, %r86, %r8;
	setp.ge.u32 	%p96, %r100, %r4;
	or.pred  	%p97, %p95, %p96;
	@%p97 bra 	$L__BB1_68;
	mad.lo.s32 	%r689, %r100, %r4, %r1;
	mul.wide.s32 	%rd109, %r689, 4;
	add.s64 	%rd110, %rd2, %rd109;
	ld.global.f32 	%f67, [%rd110];
	st.shared.f32 	[%r14+8], %f67;
	add.s64 	%rd111, %rd1, %rd109;
	ld.global.f32 	%f68, [%rd111];
	st.shared.f32 	[%r15+8], %f68;
$L__BB1_68:
	setp.ge.s32 	%p99, %r16, %r4;
	or.pred  	%p100, %p99, %p96;
	@%p100 bra 	$L__BB1_70;
	mad.lo.s32 	%r690, %r100, %r4, %r1;
	add.s32 	%r691, %r690, %r5;
	mul.wide.s32 	%rd112, %r691, 4;
	add.s64 	%rd113, %rd2, %rd112;
	ld.global.f32 	%f69, [%rd113];
	st.shared.f32 	[%r19+12], %f69;
	add.s64 	%rd114, %rd1, %rd112;
	ld.global.f32 	%f70, [%rd114];
	st.shared.f32 	[%r18+12], %f70;
$L__BB1_70:
	add.s32 	%r692, %r16, %r5;
	setp.ge.s32 	%p102, %r692, %r4;
	mad.lo.s32 	%r693, %r100, %r4, %r1;
	add.s32 	%r694, %r693, %r5;
	add.s32 	%r101, %r694, %r5;
	or.pred  	%p103, %p102, %p96;
	@%p103 bra 	$L__BB1_72;
	mul.wide.s32 	%rd115, %r101, 4;
	add.s64 	%rd116, %rd2, %rd115;
	ld.global.f32 	%f71, [%rd116];
	st.shared.f32 	[%r23+8], %f71;
	add.s64 	%rd117, %rd1, %rd115;
	ld.global.f32 	%f72, [%rd117];
	st.shared.f32 	[%r24+8], %f72;
$L__BB1_72:
	add.s32 	%r695, %r16, %r5;
	add.s32 	%r696, %r695, %r5;
	setp.ge.s32 	%p105, %r696, %r4;
	add.s32 	%r102, %r101, %r5;
	or.pred  	%p106, %p105, %p96;
	@%p106 bra 	$L__BB1_74;
	mul.wide.s32 	%rd118, %r102, 4;
	add.s64 	%rd119, %rd2, %rd118;
	ld.global.f32 	%f73, [%rd119];
	st.shared.f32 	[%r27+8], %f73;
	add.s64 	%rd120, %rd1, %rd118;
	ld.global.f32 	%f74, [%rd120];
	st.shared.f32 	[%r28+8], %f74;
$L__BB1_74:
	setp.ge.s32 	%p108, %r29, %r4;
	add.s32 	%r103, %r102, %r5;
	or.pred  	%p109, %p108, %p96;
	@%p109 bra 	$L__BB1_76;
	mul.wide.s32 	%rd121, %r103, 4;
	add.s64 	%rd122, %rd2, %rd121;
	ld.global.f32 	%f75, [%rd122];
	st.shared.f32 	[%r32+8], %f75;
	add.s64 	%rd123, %rd1, %rd121;
	ld.global.f32 	%f76, [%rd123];
	st.shared.f32 	[%r33+8], %f76;
$L__BB1_76:
	setp.ge.s32 	%p111, %r34, %r4;
	add.s32 	%r104, %r103, %r5;
	or.pred  	%p112, %p111, %p96;
	@%p112 bra 	$L__BB1_78;
	mul.wide.s32 	%rd124, %r104, 4;
	add.s64 	%rd125, %rd2, %rd124;
	ld.global.f32 	%f77, [%rd125];
	st.shared.f32 	[%r37+8], %f77;
	add.s64 	%rd126, %rd1, %rd124;
	ld.global.f32 	%f78, [%rd126];
	st.shared.f32 	[%r38+8], %f78;
$L__BB1_78:
	setp.ge.s32 	%p114, %r39, %r4;
	add.s32 	%r105, %r104, %r5;
	or.pred  	%p115, %p114, %p96;
	@%p115 bra 	$L__BB1_80;
	mul.wide.s32 	%rd127, %r105, 4;
	add.s64 	%rd128, %rd2, %rd127;
	ld.global.f32 	%f79, [%rd128];
	st.shared.f32 	[%r42+8], %f79;
	add.s64 	%rd129, %rd1, %rd127;
	ld.global.f32 	%f80, [%rd129];
	st.shared.f32 	[%r43+8], %f80;
$L__BB1_80:
	setp.ge.s32 	%p117, %r44, %r4;
	add.s32 	%r106, %r105, %r5;
	or.pred  	%p118, %p117, %p96;
	@%p118 bra 	$L__BB1_82;
	mul.wide.s32 	%rd130, %r106, 4;
	add.s64 	%rd131, %rd2, %rd130;
	ld.global.f32 	%f81, [%rd131];
	st.shared.f32 	[%r47+8], %f81;
	add.s64 	%rd132, %rd1, %rd130;
	ld.global.f32 	%f82, [%rd132];
	st.shared.f32 	[%r48+8], %f82;
$L__BB1_82:
	setp.ge.s32 	%p120, %r49, %r4;
	add.s32 	%r107, %r106, %r5;
	or.pred  	%p121, %p120, %p96;
	@%p121 bra 	$L__BB1_84;
	mul.wide.s32 	%rd133, %r107, 4;
	add.s64 	%rd134, %rd2, %rd133;
	ld.global.f32 	%f83, [%rd134];
	st.shared.f32 	[%r52+8], %f83;
	add.s64 	%rd135, %rd1, %rd133;
	ld.global.f32 	%f84, [%rd135];
	st.shared.f32 	[%r53+8], %f84;
$L__BB1_84:
	setp.ge.s32 	%p123, %r54, %r4;
	add.s32 	%r108, %r107, %r5;
	or.pred  	%p124, %p123, %p96;
	@%p124 bra 	$L__BB1_86;
	mul.wide.s32 	%rd136, %r108, 4;
	add.s64 	%rd137, %rd2, %rd136;
	ld.global.f32 	%f85, [%rd137];
	st.shared.f32 	[%r57+8], %f85;
	add.s64 	%rd138, %rd1, %rd136;
	ld.global.f32 	%f86, [%rd138];
	st.shared.f32 	[%r58+8], %f86;
$L__BB1_86:
	add.s32 	%r109, %r108, %r5;
	or.pred  	%p127, %p80, %p96;
	@%p127 bra 	$L__BB1_88;
	mul.wide.s32 	%rd139, %r109, 4;
	add.s64 	%rd140, %rd2, %rd139;
	ld.global.f32 	%f87, [%rd140];
	st.shared.f32 	[%r62+8], %f87;
	add.s64 	%rd141, %rd1, %rd139;
	ld.global.f32 	%f88, [%rd141];
	st.shared.f32 	[%r63+8], %f88;
$L__BB1_88:
	add.s32 	%r110, %r109, %r5;
	or.pred  	%p130, %p83, %p96;
	@%p130 bra 	$L__BB1_90;
	mul.wide.s32 	%rd142, %r110, 4;
	add.s64 	%rd143, %rd2, %rd142;
	ld.global.f32 	%f89, [%rd143];
	st.shared.f32 	[%r67+8], %f89;
	add.s64 	%rd144, %rd1, %rd142;
	ld.global.f32 	%f90, [%rd144];
	st.shared.f32 	[%r68+8], %f90;
$L__BB1_90:
	add.s32 	%r111, %r110, %r5;
	or.pred  	%p133, %p86, %p96;
	@%p133 bra 	$L__BB1_92;
	mul.wide.s32 	%rd145, %r111, 4;
	add.s64 	%rd146, %rd2, %rd145;
	ld.global.f32 	%f91, [%rd146];
	st.shared.f32 	[%r72+8], %f91;
	add.s64 	%rd147, %rd1, %rd145;
	ld.global.f32 	%f92, [%rd147];
	st.shared.f32 	[%r73+8], %f92;
$L__BB1_92:
	setp.ge.u32 	%p134, %r100, %r4;
	setp.ge.s32 	%p135, %r74, %r4;
	add.s32 	%r112, %r111, %r5;
	or.pred  	%p136, %p135, %p134;
	@%p136 bra 	$L__BB1_94;
	mul.wide.s32 	%rd148, %r112, 4;
	add.s64 	%rd149, %rd2, %rd148;
	ld.global.f32 	%f93, [%rd149];
	st.shared.f32 	[%r77+8], %f93;
	add.s64 	%rd150, %rd1, %rd148;
	ld.global.f32 	%f94, [%rd150];
	st.shared.f32 	[%r78+8], %f94;
$L__BB1_94:
	setp.ge.s32 	%p138, %r79, %r4;
	add.s32 	%r113, %r112, %r5;
	or.pred  	%p139, %p138, %p134;
	@%p139 bra 	$L__BB1_96;
	mul.wide.s32 	%rd151, %r113, 4;
	add.s64 	%rd152, %rd2, %rd151;
	ld.global.f32 	%f95, [%rd152];
	st.shared.f32 	[%r82+8], %f95;
	add.s64 	%rd153, %rd1, %rd151;
	ld.global.f32 	%f96, [%rd153];
	st.shared.f32 	[%r83+8], %f96;
$L__BB1_96:
	@%p134 bra 	$L__BB1_98;
	add.s32 	%r697, %r113, %r5;
	mul.wide.s32 	%rd154, %r697, 4;
	add.s64 	%rd155, %rd2, %rd154;
	ld.global.f32 	%f97, [%rd155];
	st.shared.f32 	[%r84+8], %f97;
	add.s64 	%rd156, %rd1, %rd154;
	ld.global.f32 	%f98, [%rd156];
	st.shared.f32 	[%r85+8], %f98;
$L__BB1_98:
	setp.ge.s32 	%p141, %r1, %r4;
	add.s32 	%r114, %r100, %r8;
	setp.ge.u32 	%p142, %r114, %r4;
	or.pred  	%p143, %p141, %p142;
	@%p143 bra 	$L__BB1_100;
	mad.lo.s32 	%r698, %r114, %r4, %r1;
	mul.wide.s32 	%rd157, %r698, 4;
	add.s64 	%rd158, %rd2, %rd157;
	ld.global.f32 	%f99, [%rd158];
	st.shared.f32 	[%r14+12], %f99;
	add.s64 	%rd159, %rd1, %rd157;
	ld.global.f32 	%f100, [%rd159];
	st.shared.f32 	[%r15+12], %f100;
$L__BB1_100:
	setp.ge.s32 	%p145, %r16, %r4;
	or.pred  	%p146, %p145, %p142;
	@%p146 bra 	$L__BB1_102;
	mad.lo.s32 	%r699, %r114, %r4, %r1;
	add.s32 	%r700, %r699, %r5;
	mul.wide.s32 	%rd160, %r700, 4;
	add.s64 	%rd161, %rd2, %rd160;
	ld.global.f32 	%f101, [%rd161];
	st.shared.f32 	[%r19+16], %f101;
	add.s64 	%rd162, %rd1, %rd160;
	ld.global.f32 	%f102, [%rd162];
	st.shared.f32 	[%r18+16], %f102;
$L__BB1_102:
	add.s32 	%r701, %r16, %r5;
	setp.ge.s32 	%p148, %r701, %r4;
	mad.lo.s32 	%r702, %r114, %r4, %r1;
	add.s32 	%r703, %r702, %r5;
	add.s32 	%r115, %r703, %r5;
	or.pred  	%p149, %p148, %p142;
	@%p149 bra 	$L__BB1_104;
	mul.wide.s32 	%rd163, %r115, 4;
	add.s64 	%rd164, %rd2, %rd163;
	ld.global.f32 	%f103, [%rd164];
	st.shared.f32 	[%r23+12], %f103;
	add.s64 	%rd165, %rd1, %rd163;
	ld.global.f32 	%f104, [%rd165];
	st.shared.f32 	[%r24+12], %f104;
$L__BB1_104:
	add.s32 	%r704, %r16, %r5;
	add.s32 	%r705, %r704, %r5;
	setp.ge.s32 	%p151, %r705, %r4;
	add.s32 	%r116, %r115, %r5;
	or.pred  	%p152, %p151, %p142;
	@%p152 bra 	$L__BB1_106;
	mul.wide.s32 	%rd166, %r116, 4;
	add.s64 	%rd167, %rd2, %rd166;
	ld.global.f32 	%f105, [%rd167];
	st.shared.f32 	[%r27+12], %f105;
	add.s64 	%rd168, %rd1, %rd166;
	ld.global.f32 	%f106, [%rd168];
	st.shared.f32 	[%r28+12], %f106;
$L__BB1_106:
	setp.ge.s32 	%p154, %r29, %r4;
	add.s32 	%r117, %r116, %r5;
	or.pred  	%p155, %p154, %p142;
	@%p155 bra 	$L__BB1_108;
	mul.wide.s32 	%rd169, %r117, 4;
	add.s64 	%rd170, %rd2, %rd169;
	ld.global.f32 	%f107, [%rd170];
	st.shared.f32 	[%r32+12], %f107;
	add.s64 	%rd171, %rd1, %rd169;
	ld.global.f32 	%f108, [%rd171];
	st.shared.f32 	[%r33+12], %f108;
$L__BB1_108:
	setp.ge.s32 	%p157, %r34, %r4;
	add.s32 	%r118, %r117, %r5;
	or.pred  	%p158, %p157, %p142;
	@%p158 bra 	$L__BB1_110;
	mul.wide.s32 	%rd172, %r118, 4;
	add.s64 	%rd173, %rd2, %rd172;
	ld.global.f32 	%f109, [%rd173];
	st.shared.f32 	[%r37+12], %f109;
	add.s64 	%rd174, %rd1, %rd172;
	ld.global.f32 	%f110, [%rd174];
	st.shared.f32 	[%r38+12], %f110;
$L__BB1_110:
	setp.ge.s32 	%p160, %r39, %r4;
	add.s32 	%r119, %r118, %r5;
	or.pred  	%p161, %p160, %p142;
	@%p161 bra 	$L__BB1_112;
	mul.wide.s32 	%rd175, %r119, 4;
	add.s64 	%rd176, %rd2, %rd175;
	ld.global.f32 	%f111, [%rd176];
	st.shared.f32 	[%r42+12], %f111;
	add.s64 	%rd177, %rd1, %rd175;
	ld.global.f32 	%f112, [%rd177];
	st.shared.f32 	[%r43+12], %f112;
$L__BB1_112:
	setp.ge.s32 	%p163, %r44, %r4;
	add.s32 	%r120, %r119, %r5;
	or.pred  	%p164, %p163, %p142;
	@%p164 bra 	$L__BB1_114;
	mul.wide.s32 	%rd178, %r120, 4;
	add.s64 	%rd179, %rd2, %rd178;
	ld.global.f32 	%f113, [%rd179];
	st.shared.f32 	[%r47+12], %f113;
	add.s64 	%rd180, %rd1, %rd178;
	ld.global.f32 	%f114, [%rd180];
	st.shared.f32 	[%r48+12], %f114;
$L__BB1_114:
	setp.ge.s32 	%p166, %r49, %r4;
	add.s32 	%r121, %r120, %r5;
	or.pred  	%p167, %p166, %p142;
	@%p167 bra 	$L__BB1_116;
	mul.wide.s32 	%rd181, %r121, 4;
	add.s64 	%rd182, %rd2, %rd181;
	ld.global.f32 	%f115, [%rd182];
	st.shared.f32 	[%r52+12], %f115;
	add.s64 	%rd183, %rd1, %rd181;
	ld.global.f32 	%f116, [%rd183];
	st.shared.f32 	[%r53+12], %f116;
$L__BB1_116:
	setp.ge.s32 	%p169, %r54, %r4;
	add.s32 	%r122, %r121, %r5;
	or.pred  	%p170, %p169, %p142;
	@%p170 bra 	$L__BB1_118;
	mul.wide.s32 	%rd184, %r122, 4;
	add.s64 	%rd185, %rd2, %rd184;
	ld.global.f32 	%f117, [%rd185];
	st.shared.f32 	[%r57+12], %f117;
	add.s64 	%rd186, %rd1, %rd184;
	ld.global.f32 	%f118, [%rd186];
	st.shared.f32 	[%r58+12], %f118;
$L__BB1_118:
	setp.ge.s32 	%p172, %r59, %r4;
	add.s32 	%r123, %r122, %r5;
	or.pred  	%p173, %p172, %p142;
	@%p173 bra 	$L__BB1_120;
	mul.wide.s32 	%rd187, %r123, 4;
	add.s64 	%rd188, %rd2, %rd187;
	ld.global.f32 	%f119, [%rd188];
	st.shared.f32 	[%r62+12], %f119;
	add.s64 	%rd189, %rd1, %rd187;
	ld.global.f32 	%f120, [%rd189];
	st.shared.f32 	[%r63+12], %f120;
$L__BB1_120:
	setp.ge.s32 	%p175, %r64, %r4;
	add.s32 	%r124, %r123, %r5;
	or.pred  	%p176, %p175, %p142;
	@%p176 bra 	$L__BB1_122;
	mul.wide.s32 	%rd190, %r124, 4;
	add.s64 	%rd191, %rd2, %rd190;
	ld.global.f32 	%f121, [%rd191];
	st.shared.f32 	[%r67+12], %f121;
	add.s64 	%rd192, %rd1, %rd190;
	ld.global.f32 	%f122, [%rd192];
	st.shared.f32 	[%r68+12], %f122;
$L__BB1_122:
	setp.ge.s32 	%p178, %r69, %r4;
	add.s32 	%r125, %r124, %r5;
	or.pred  	%p179, %p178, %p142;
	@%p179 bra 	$L__BB1_124;
	mul.wide.s32 	%rd193, %r125, 4;
	add.s64 	%rd194, %rd2, %rd193;
	ld.global.f32 	%f123, [%rd194];
	st.shared.f32 	[%r72+12], %f123;
	add.s64 	%rd195, %rd1, %rd193;
	ld.global.f32 	%f124, [%rd195];
	st.shared.f32 	[%r73+12], %f124;
$L__BB1_124:
	add.s32 	%r126, %r125, %r5;
	or.pred  	%p182, %p135, %p142;
	@%p182 bra 	$L__BB1_126;
	mul.wide.s32 	%rd196, %r126, 4;
	add.s64 	%rd197, %rd2, %rd196;
	ld.global.f32 	%f125, [%rd197];
	st.shared.f32 	[%r77+12], %f125;
	add.s64 	%rd198, %rd1, %rd196;
	ld.global.f32 	%f126, [%rd198];
	st.shared.f32 	[%r78+12], %f126;
$L__BB1_126:
	add.s32 	%r127, %r126, %r5;
	or.pred  	%p185, %p138, %p142;
	@%p185 bra 	$L__BB1_128;
	mul.wide.s32 	%rd199, %r127, 4;
	add.s64 	%rd200, %rd2, %rd199;
	ld.global.f32 	%f127, [%rd200];
	st.shared.f32 	[%r82+12], %f127;
	add.s64 	%rd201, %rd1, %rd199;
	ld.global.f32 	%f128, [%rd201];
	st.shared.f32 	[%r83+12], %f128;
$L__BB1_128:
	@%p142 bra 	$L__BB1_130;
	add.s32 	%r706, %r127, %r5;
	mul.wide.s32 	%rd202, %r706, 4;
	add.s64 	%rd203, %rd2, %rd202;
	ld.global.f32 	%f129, [%rd203];
	st.shared.f32 	[%r84+12], %f129;
	add.s64 	%rd204, %rd1, %rd202;
	ld.global.f32 	%f130, [%rd204];
	st.shared.f32 	[%r85+12], %f130;
$L__BB1_130:
	add.s32 	%r128, %r114, %r8;
	setp.ge.u32 	%p188, %r128, %r4;
	or.pred  	%p189, %p141, %p188;
	@%p189 bra 	$L__BB1_132;
	mad.lo.s32 	%r707, %r128, %r4, %r1;
	mul.wide.s32 	%rd205, %r707, 4;
	add.s64 	%rd206, %rd2, %rd205;
	ld.global.f32 	%f131, [%rd206];
	st.shared.f32 	[%r14+16], %f131;
	add.s64 	%rd207, %rd1, %rd205;
	ld.global.f32 	%f132, [%rd207];
	st.shared.f32 	[%r15+16], %f132;
$L__BB1_132:
	setp.ge.s32 	%p191, %r16, %r4;
	or.pred  	%p192, %p191, %p188;
	@%p192 bra 	$L__BB1_134;
	mad.lo.s32 	%r708, %r128, %r4, %r1;
	add.s32 	%r709, %r708, %r5;
	mul.wide.s32 	%rd208, %r709, 4;
	add.s64 	%rd209, %rd2, %rd208;
	ld.global.f32 	%f133, [%rd209];
	st.shared.f32 	[%r19+20], %f133;
	add.s64 	%rd210, %rd1, %rd208;
	ld.global.f32 	%f134, [%rd210];
	st.shared.f32 	[%r18+20], %f134;
$L__BB1_134:
	add.s32 	%r710, %r16, %r5;
	setp.ge.s32 	%p194, %r710, %r4;
	mad.lo.s32 	%r711, %r128, %r4, %r1;
	add.s32 	%r712, %r711, %r5;
	add.s32 	%r129, %r712, %r5;
	or.pred  	%p195, %p194, %p188;
	@%p195 bra 	$L__BB1_136;
	mul.wide.s32 	%rd211, %r129, 4;
	add.s64 	%rd212, %rd2, %rd211;
	ld.global.f32 	%f135, [%rd212];
	st.shared.f32 	[%r23+16], %f135;
	add.s64 	%rd213, %rd1, %rd211;
	ld.global.f32 	%f136, [%rd213];
	st.shared.f32 	[%r24+16], %f136;
$L__BB1_136:
	add.s32 	%r713, %r16, %r5;
	add.s32 	%r714, %r713, %r5;
	setp.ge.s32 	%p197, %r714, %r4;
	add.s32 	%r130, %r129, %r5;
	or.pred  	%p198, %p197, %p188;
	@%p198 bra 	$L__BB1_138;
	mul.wide.s32 	%rd214, %r130, 4;
	add.s64 	%rd215, %rd2, %rd214;
	ld.global.f32 	%f137, [%rd215];
	st.shared.f32 	[%r27+16], %f137;
	add.s64 	%rd216, %rd1, %rd214;
	ld.global.f32 	%f138, [%rd216];
	st.shared.f32 	[%r28+16], %f138;
$L__BB1_138:
	setp.ge.s32 	%p200, %r29, %r4;
	add.s32 	%r131, %r130, %r5;
	or.pred  	%p201, %p200, %p188;
	@%p201 bra 	$L__BB1_140;
	mul.wide.s32 	%rd217, %r131, 4;
	add.s64 	%rd218, %rd2, %rd217;
	ld.global.f32 	%f139, [%rd218];
	st.shared.f32 	[%r32+16], %f139;
	add.s64 	%rd219, %rd1, %rd217;
	ld.global.f32 	%f140, [%rd219];
	st.shared.f32 	[%r33+16], %f140;
$L__BB1_140:
	setp.ge.s32 	%p203, %r34, %r4;
	add.s32 	%r132, %r131, %r5;
	or.pred  	%p204, %p203, %p188;
	@%p204 bra 	$L__BB1_142;
	mul.wide.s32 	%rd220, %r132, 4;
	add.s64 	%rd221, %rd2, %rd220;
	ld.global.f32 	%f141, [%rd221];
	st.shared.f32 	[%r37+16], %f141;
	add.s64 	%rd222, %rd1, %rd220;
	ld.global.f32 	%f142, [%rd222];
	st.shared.f32 	[%r38+16], %f142;
$L__BB1_142:
	setp.ge.s32 	%p206, %r39, %r4;
	add.s32 	%r133, %r132, %r5;
	or.pred  	%p207, %p206, %p188;
	@%p207 bra 	$L__BB1_144;
	mul.wide.s32 	%rd223, %r133, 4;
	add.s64 	%rd224, %rd2, %rd223;
	ld.global.f32 	%f143, [%rd224];
	st.shared.f32 	[%r42+16], %f143;
	add.s64 	%rd225, %rd1, %rd223;
	ld.global.f32 	%f144, [%rd225];
	st.shared.f32 	[%r43+16], %f144;
$L__BB1_144:
	setp.ge.s32 	%p209, %r44, %r4;
	add.s32 	%r134, %r133, %r5;
	or.pred  	%p210, %p209, %p188;
	@%p210 bra 	$L__BB1_146;
	mul.wide.s32 	%rd226, %r134, 4;
	add.s64 	%rd227, %rd2, %rd226;
	ld.global.f32 	%f145, [%rd227];
	st.shared.f32 	[%r47+16], %f145;
	add.s64 	%rd228, %rd1, %rd226;
	ld.global.f32 	%f146, [%rd228];
	st.shared.f32 	[%r48+16], %f146;
$L__BB1_146:
	setp.ge.s32 	%p212, %r49, %r4;
	add.s32 	%r135, %r134, %r5;
	or.pred  	%p213, %p212, %p188;
	@%p213 bra 	$L__BB1_148;
	mul.wide.s32 	%rd229, %r135, 4;
	add.s64 	%rd230, %rd2, %rd229;
	ld.global.f32 	%f147, [%rd230];
	st.shared.f32 	[%r52+16], %f147;
	add.s64 	%rd231, %rd1, %rd229;
	ld.global.f32 	%f148, [%rd231];
	st.shared.f32 	[%r53+16], %f148;
$L__BB1_148:
	setp.ge.s32 	%p215, %r54, %r4;
	add.s32 	%r136, %r135, %r5;
	or.pred  	%p216, %p215, %p188;
	@%p216 bra 	$L__BB1_150;
	mul.wide.s32 	%rd232, %r136, 4;
	add.s64 	%rd233, %rd2, %rd232;
	ld.global.f32 	%f149, [%rd233];
	st.shared.f32 	[%r57+16], %f149;
	add.s64 	%rd234, %rd1, %rd232;
	ld.global.f32 	%f150, [%rd234];
	st.shared.f32 	[%r58+16], %f150;
$L__BB1_150:
	setp.ge.s32 	%p218, %r59, %r4;
	add.s32 	%r137, %r136, %r5;
	or.pred  	%p219, %p218, %p188;
	@%p219 bra 	$L__BB1_152;
	mul.wide.s32 	%rd235, %r137, 4;
	add.s64 	%rd236, %rd2, %rd235;
	ld.global.f32 	%f151, [%rd236];
	st.shared.f32 	[%r62+16], %f151;
	add.s64 	%rd237, %rd1, %rd235;
	ld.global.f32 	%f152, [%rd237];
	st.shared.f32 	[%r63+16], %f152;
$L__BB1_152:
	setp.ge.s32 	%p221, %r64, %r4;
	add.s32 	%r138, %r137, %r5;
	or.pred  	%p222, %p221, %p188;
	@%p222 bra 	$L__BB1_154;
	mul.wide.s32 	%rd238, %r138, 4;
	add.s64 	%rd239, %rd2, %rd238;
	ld.global.f32 	%f153, [%rd239];
	st.shared.f32 	[%r67+16], %f153;
	add.s64 	%rd240, %rd1, %rd238;
	ld.global.f32 	%f154, [%rd240];
	st.shared.f32 	[%r68+16], %f154;
$L__BB1_154:
	setp.ge.s32 	%p224, %r69, %r4;
	add.s32 	%r139, %r138, %r5;
	or.pred  	%p225, %p224, %p188;
	@%p225 bra 	$L__BB1_156;
	mul.wide.s32 	%rd241, %r139, 4;
	add.s64 	%rd242, %rd2, %rd241;
	ld.global.f32 	%f155, [%rd242];
	st.shared.f32 	[%r72+16], %f155;
	add.s64 	%rd243, %rd1, %rd241;
	ld.global.f32 	%f156, [%rd243];
	st.shared.f32 	[%r73+16], %f156;
$L__BB1_156:
	setp.ge.s32 	%p227, %r74, %r4;
	add.s32 	%r140, %r139, %r5;
	or.pred  	%p228, %p227, %p188;
	@%p228 bra 	$L__BB1_158;
	mul.wide.s32 	%rd244, %r140, 4;
	add.s64 	%rd245, %rd2, %rd244;
	ld.global.f32 	%f157, [%rd245];
	st.shared.f32 	[%r77+16], %f157;
	add.s64 	%rd246, %rd1, %rd244;
	ld.global.f32 	%f158, [%rd246];
	st.shared.f32 	[%r78+16], %f158;
$L__BB1_158:
	setp.ge.s32 	%p230, %r79, %r4;
	add.s32 	%r141, %r140, %r5;
	or.pred  	%p231, %p230, %p188;
	@%p231 bra 	$L__BB1_160;
	mul.wide.s32 	%rd247, %r141, 4;
	add.s64 	%rd248, %rd2, %rd247;
	ld.global.f32 	%f159, [%rd248];
	st.shared.f32 	[%r82+16], %f159;
	add.s64 	%rd249, %rd1, %rd247;
	ld.global.f32 	%f160, [%rd249];
	st.shared.f32 	[%r83+16], %f160;
$L__BB1_160:
	@%p188 bra 	$L__BB1_162;
	add.s32 	%r715, %r141, %r5;
	mul.wide.s32 	%rd250, %r715, 4;
	add.s64 	%rd251, %rd2, %rd250;
	ld.global.f32 	%f161, [%rd251];
	st.shared.f32 	[%r84+16], %f161;
	add.s64 	%rd252, %rd1, %rd250;
	ld.global.f32 	%f162, [%rd252];
	st.shared.f32 	[%r85+16], %f162;
$L__BB1_162:
	setp.ge.s32 	%p233, %r1, %r4;
	add.s32 	%r142, %r128, %r8;
	setp.ge.u32 	%p234, %r142, %r4;
	or.pred  	%p235, %p233, %p234;
	@%p235 bra 	$L__BB1_164;
	mad.lo.s32 	%r716, %r142, %r4, %r1;
	mul.wide.s32 	%rd253, %r716, 4;
	add.s64 	%rd254, %rd2, %rd253;
	ld.global.f32 	%f163, [%rd254];
	st.shared.f32 	[%r14+20], %f163;
	add.s64 	%rd255, %rd1, %rd253;
	ld.global.f32 	%f164, [%rd255];
	st.shared.f32 	[%r15+20], %f164;
$L__BB1_164:
	or.pred  	%p238, %p191, %p234;
	@%p238 bra 	$L__BB1_166;
	mad.lo.s32 	%r717, %r142, %r4, %r1;
	add.s32 	%r718, %r717, %r5;
	mul.wide.s32 	%rd256, %r718, 4;
	add.s64 	%rd257, %rd2, %rd256;
	ld.global.f32 	%f165, [%rd257];
	st.shared.f32 	[%r19+24], %f165;
	add.s64 	%rd258, %rd1, %rd256;
	ld.global.f32 	%f166, [%rd258];
	st.shared.f32 	[%r18+24], %f166;
$L__BB1_166:
	add.s32 	%r719, %r16, %r5;
	setp.ge.s32 	%p240, %r719, %r4;
	mad.lo.s32 	%r720, %r142, %r4, %r1;
	add.s32 	%r721, %r720, %r5;
	add.s32 	%r143, %r721, %r5;
	or.pred  	%p241, %p240, %p234;
	@%p241 bra 	$L__BB1_168;
	mul.wide.s32 	%rd259, %r143, 4;
	add.s64 	%rd260, %rd2, %rd259;
	ld.global.f32 	%f167, [%rd260];
	st.shared.f32 	[%r23+20], %f167;
	add.s64 	%rd261, %rd1, %rd259;
	ld.global.f32 	%f168, [%rd261];
	st.shared.f32 	[%r24+20], %f168;
$L__BB1_168:
	add.s32 	%r722, %r16, %r5;
	add.s32 	%r723, %r722, %r5;
	setp.ge.s32 	%p243, %r723, %r4;
	add.s32 	%r144, %r143, %r5;
	or.pred  	%p244, %p243, %p234;
	@%p244 bra 	$L__BB1_170;
	mul.wide.s32 	%rd262, %r144, 4;
	add.s64 	%rd263, %rd2, %rd262;
	ld.global.f32 	%f169, [%rd263];
	st.shared.f32 	[%r27+20], %f169;
	add.s64 	%rd264, %rd1, %rd262;
	ld.global.f32 	%f170, [%rd264];
	st.shared.f32 	[%r28+20], %f170;
$L__BB1_170:
	add.s32 	%r145, %r144, %r5;
	or.pred  	%p247, %p200, %p234;
	@%p247 bra 	$L__BB1_172;
	mul.wide.s32 	%rd265, %r145, 4;
	add.s64 	%rd266, %rd2, %rd265;
	ld.global.f32 	%f171, [%rd266];
	st.shared.f32 	[%r32+20], %f171;
	add.s64 	%rd267, %rd1, %rd265;
	ld.global.f32 	%f172, [%rd267];
	st.shared.f32 	[%r33+20], %f172;
$L__BB1_172:
	add.s32 	%r146, %r145, %r5;
	or.pred  	%p250, %p203, %p234;
	@%p250 bra 	$L__BB1_174;
	mul.wide.s32 	%rd268, %r146, 4;
	add.s64 	%rd269, %rd2, %rd268;
	ld.global.f32 	%f173, [%rd269];
	st.shared.f32 	[%r37+20], %f173;
	add.s64 	%rd270, %rd1, %rd268;
	ld.global.f32 	%f174, [%rd270];
	st.shared.f32 	[%r38+20], %f174;
$L__BB1_174:
	setp.ge.u32 	%p251, %r142, %r4;
	setp.ge.s32 	%p252, %r39, %r4;
	add.s32 	%r147, %r146, %r5;
	or.pred  	%p253, %p252, %p251;
	@%p253 bra 	$L__BB1_176;
	mul.wide.s32 	%rd271, %r147, 4;
	add.s64 	%rd272, %rd2, %rd271;
	ld.global.f32 	%f175, [%rd272];
	st.shared.f32 	[%r42+20], %f175;
	add.s64 	%rd273, %rd1, %rd271;
	ld.global.f32 	%f176, [%rd273];
	st.shared.f32 	[%r43+20], %f176;
$L__BB1_176:
	setp.ge.s32 	%p255, %r44, %r4;
	add.s32 	%r148, %r147, %r5;
	or.pred  	%p256, %p255, %p251;
	@%p256 bra 	$L__BB1_178;
	mul.wide.s32 	%rd274, %r148, 4;
	add.s64 	%rd275, %rd2, %rd274;
	ld.global.f32 	%f177, [%rd275];
	st.shared.f32 	[%r47+20], %f177;
	add.s64 	%rd276, %rd1, %rd274;
	ld.global.f32 	%f178, [%rd276];
	st.shared.f32 	[%r48+20], %f178;
$L__BB1_178:
	setp.ge.s32 	%p258, %r49, %r4;
	add.s32 	%r149, %r148, %r5;
	or.pred  	%p259, %p258, %p251;
	@%p259 bra 	$L__BB1_180;
	mul.wide.s32 	%rd277, %r149, 4;
	add.s64 	%rd278, %rd2, %rd277;
	ld.global.f32 	%f179, [%rd278];
	st.shared.f32 	[%r52+20], %f179;
	add.s64 	%rd279, %rd1, %rd277;
	ld.global.f32 	%f180, [%rd279];
	st.shared.f32 	[%r53+20], %f180;
$L__BB1_180:
	setp.ge.s32 	%p261, %r54, %r4;
	add.s32 	%r150, %r149, %r5;
	or.pred  	%p262, %p261, %p251;
	@%p262 bra 	$L__BB1_182;
	mul.wide.s32 	%rd280, %r150, 4;
	add.s64 	%rd281, %rd2, %rd280;
	ld.global.f32 	%f181, [%rd281];
	st.shared.f32 	[%r57+20], %f181;
	add.s64 	%rd282, %rd1, %rd280;
	ld.global.f32 	%f182, [%rd282];
	st.shared.f32 	[%r58+20], %f182;
$L__BB1_182:
	setp.ge.s32 	%p264, %r59, %r4;
	add.s32 	%r151, %r150, %r5;
	or.pred  	%p265, %p264, %p251;
	@%p265 bra 	$L__BB1_184;
	mul.wide.s32 	%rd283, %r151, 4;
	add.s64 	%rd284, %rd2, %rd283;
	ld.global.f32 	%f183, [%rd284];
	st.shared.f32 	[%r62+20], %f183;
	add.s64 	%rd285, %rd1, %rd283;
	ld.global.f32 	%f184, [%rd285];
	st.shared.f32 	[%r63+20], %f184;
$L__BB1_184:
	setp.ge.s32 	%p267, %r64, %r4;
	add.s32 	%r152, %r151, %r5;
	or.pred  	%p268, %p267, %p251;
	@%p268 bra 	$L__BB1_186;
	mul.wide.s32 	%rd286, %r152, 4;
	add.s64 	%rd287, %rd2, %rd286;
	ld.global.f32 	%f185, [%rd287];
	st.shared.f32 	[%r67+20], %f185;
	add.s64 	%rd288, %rd1, %rd286;
	ld.global.f32 	%f186, [%rd288];
	st.shared.f32 	[%r68+20], %f186;
$L__BB1_186:
	setp.ge.s32 	%p270, %r69, %r4;
	add.s32 	%r153, %r152, %r5;
	or.pred  	%p271, %p270, %p251;
	@%p271 bra 	$L__BB1_188;
	mul.wide.s32 	%rd289, %r153, 4;
	add.s64 	%rd290, %rd2, %rd289;
	ld.global.f32 	%f187, [%rd290];
	st.shared.f32 	[%r72+20], %f187;
	add.s64 	%rd291, %rd1, %rd289;
	ld.global.f32 	%f188, [%rd291];
	st.shared.f32 	[%r73+20], %f188;
$L__BB1_188:
	setp.ge.s32 	%p273, %r74, %r4;
	add.s32 	%r154, %r153, %r5;
	or.pred  	%p274, %p273, %p251;
	@%p274 bra 	$L__BB1_190;
	mul.wide.s32 	%rd292, %r154, 4;
	add.s64 	%rd293, %rd2, %rd292;
	ld.global.f32 	%f189, [%rd293];
	st.shared.f32 	[%r77+20], %f189;
	add.s64 	%rd294, %rd1, %rd292;
	ld.global.f32 	%f190, [%rd294];
	st.shared.f32 	[%r78+20], %f190;
$L__BB1_190:
	setp.ge.s32 	%p276, %r79, %r4;
	add.s32 	%r155, %r154, %r5;
	or.pred  	%p277, %p276, %p251;
	@%p277 bra 	$L__BB1_192;
	mul.wide.s32 	%rd295, %r155, 4;
	add.s64 	%rd296, %rd2, %rd295;
	ld.global.f32 	%f191, [%rd296];
	st.shared.f32 	[%r82+20], %f191;
	add.s64 	%rd297, %rd1, %rd295;
	ld.global.f32 	%f192, [%rd297];
	st.shared.f32 	[%r83+20], %f192;
$L__BB1_192:
	@%p251 bra 	$L__BB1_194;
	add.s32 	%r724, %r155, %r5;
	mul.wide.s32 	%rd298, %r724, 4;
	add.s64 	%rd299, %rd2, %rd298;
	ld.global.f32 	%f193, [%rd299];
	st.shared.f32 	[%r84+20], %f193;
	add.s64 	%rd300, %rd1, %rd298;
	ld.global.f32 	%f194, [%rd300];
	st.shared.f32 	[%r85+20], %f194;
$L__BB1_194:
	setp.ge.s32 	%p279, %r1, %r4;
	add.s32 	%r156, %r142, %r8;
	setp.ge.u32 	%p280, %r156, %r4;
	or.pred  	%p281, %p279, %p280;
	@%p281 bra 	$L__BB1_196;
	mad.lo.s32 	%r725, %r156, %r4, %r1;
	mul.wide.s32 	%rd301, %r725, 4;
	add.s64 	%rd302, %rd2, %rd301;
	ld.global.f32 	%f195, [%rd302];
	st.shared.f32 	[%r14+24], %f195;
	add.s64 	%rd303, %rd1, %rd301;
	ld.global.f32 	%f196, [%rd303];
	st.shared.f32 	[%r15+24], %f196;
$L__BB1_196:
	setp.ge.s32 	%p283, %r16, %r4;
	or.pred  	%p284, %p283, %p280;
	@%p284 bra 	$L__BB1_198;
	mad.lo.s32 	%r726, %r156, %r4, %r1;
	add.s32 	%r727, %r726, %r5;
	mul.wide.s32 	%rd304, %r727, 4;
	add.s64 	%rd305, %rd2, %rd304;
	ld.global.f32 	%f197, [%rd305];
	st.shared.f32 	[%r19+28], %f197;
	add.s64 	%rd306, %rd1, %rd304;
	ld.global.f32 	%f198, [%rd306];
	st.shared.f32 	[%r18+28], %f198;
$L__BB1_198:
	add.s32 	%r728, %r16, %r5;
	setp.ge.s32 	%p286, %r728, %r4;
	mad.lo.s32 	%r729, %r156, %r4, %r1;
	add.s32 	%r730, %r729, %r5;
	add.s32 	%r157, %r730, %r5;
	or.pred  	%p287, %p286, %p280;
	@%p287 bra 	$L__BB1_200;
	mul.wide.s32 	%rd307, %r157, 4;
	add.s64 	%rd308, %rd2, %rd307;
	ld.global.f32 	%f199, [%rd308];
	st.shared.f32 	[%r23+24], %f199;
	add.s64 	%rd309, %rd1, %rd307;
	ld.global.f32 	%f200, [%rd309];
	st.shared.f32 	[%r24+24], %f200;
$L__BB1_200:
	add.s32 	%r731, %r16, %r5;
	add.s32 	%r732, %r731, %r5;
	setp.ge.s32 	%p289, %r732, %r4;
	add.s32 	%r158, %r157, %r5;
	or.pred  	%p290, %p289, %p280;
	@%p290 bra 	$L__BB1_202;
	mul.wide.s32 	%rd310, %r158, 4;
	add.s64 	%rd311, %rd2, %rd310;
	ld.global.f32 	%f201, [%rd311];
	st.shared.f32 	[%r27+24], %f201;
	add.s64 	%rd312, %rd1, %rd310;
	ld.global.f32 	%f202, [%rd312];
	st.shared.f32 	[%r28+24], %f202;
$L__BB1_202:
	setp.ge.s32 	%p292, %r29, %r4;
	add.s32 	%r159, %r158, %r5;
	or.pred  	%p293, %p292, %p280;
	@%p293 bra 	$L__BB1_204;
	mul.wide.s32 	%rd313, %r159, 4;
	add.s64 	%rd314, %rd2, %rd313;
	ld.global.f32 	%f203, [%rd314];
	st.shared.f32 	[%r32+24], %f203;
	add.s64 	%rd315, %rd1, %rd313;
	ld.global.f32 	%f204, [%rd315];
	st.shared.f32 	[%r33+24], %f204;
$L__BB1_204:
	setp.ge.s32 	%p295, %r34, %r4;
	add.s32 	%r160, %r159, %r5;
	or.pred  	%p296, %p295, %p280;
	@%p296 bra 	$L__BB1_206;
	mul.wide.s32 	%rd316, %r160, 4;
	add.s64 	%rd317, %rd2, %rd316;
	ld.global.f32 	%f205, [%rd317];
	st.shared.f32 	[%r37+24], %f205;
	add.s64 	%rd318, %rd1, %rd316;
	ld.global.f32 	%f206, [%rd318];
	st.shared.f32 	[%r38+24], %f206;
$L__BB1_206:
	add.s32 	%r161, %r160, %r5;
	or.pred  	%p299, %p252, %p280;
	@%p299 bra 	$L__BB1_208;
	mul.wide.s32 	%rd319, %r161, 4;
	add.s64 	%rd320, %rd2, %rd319;
	ld.global.f32 	%f207, [%rd320];
	st.shared.f32 	[%r42+24], %f207;
	add.s64 	%rd321, %rd1, %rd319;
	ld.global.f32 	%f208, [%rd321];
	st.shared.f32 	[%r43+24], %f208;
$L__BB1_208:
	add.s32 	%r162, %r161, %r5;
	or.pred  	%p302, %p255, %p280;
	@%p302 bra 	$L__BB1_210;
	mul.wide.s32 	%rd322, %r162, 4;
	add.s64 	%rd323, %rd2, %rd322;
	ld.global.f32 	%f209, [%rd323];
	st.shared.f32 	[%r47+24], %f209;
	add.s64 	%rd324, %rd1, %rd322;
	ld.global.f32 	%f210, [%rd324];
	st.shared.f32 	[%r48+24], %f210;
$L__BB1_210:
	add.s32 	%r163, %r162, %r5;
	or.pred  	%p305, %p258, %p280;
	@%p305 bra 	$L__BB1_212;
	mul.wide.s32 	%rd325, %r163, 4;
	add.s64 	%rd326, %rd2, %rd325;
	ld.global.f32 	%f211, [%rd326];
	st.shared.f32 	[%r52+24], %f211;
	add.s64 	%rd327, %rd1, %rd325;
	ld.global.f32 	%f212, [%rd327];
	st.shared.f32 	[%r53+24], %f212;
$L__BB1_212:
	setp.ge.u32 	%p306, %r156, %r4;
	setp.ge.s32 	%p307, %r54, %r4;
	add.s32 	%r164, %r163, %r5;
	or.pred  	%p308, %p307, %p306;
	@%p308 bra 	$L__BB1_214;
	mul.wide.s32 	%rd328, %r164, 4;
	add.s64 	%rd329, %rd2, %rd328;
	ld.global.f32 	%f213, [%rd329];
	st.shared.f32 	[%r57+24], %f213;
	add.s64 	%rd330, %rd1, %rd328;
	ld.global.f32 	%f214, [%rd330];
	st.shared.f32 	[%r58+24], %f214;
$L__BB1_214:
	setp.ge.s32 	%p310, %r59, %r4;
	add.s32 	%r165, %r164, %r5;
	or.pred  	%p311, %p310, %p306;
	@%p311 bra 	$L__BB1_216;
	mul.wide.s32 	%rd331, %r165, 4;
	add.s64 	%rd332, %rd2, %rd331;
	ld.global.f32 	%f215, [%rd332];
	st.shared.f32 	[%r62+24], %f215;
	add.s64 	%rd333, %rd1, %rd331;
	ld.global.f32 	%f216, [%rd333];
	st.shared.f32 	[%r63+24], %f216;
$L__BB1_216:
	setp.ge.s32 	%p313, %r64, %r4;
	add.s32 	%r166, %r165, %r5;
	or.pred  	%p314, %p313, %p306;
	@%p314 bra 	$L__BB1_218;
	mul.wide.s32 	%rd334, %r166, 4;
	add.s64 	%rd335, %rd2, %rd334;
	ld.global.f32 	%f217, [%rd335];
	st.shared.f32 	[%r67+24], %f217;
	add.s64 	%rd336, %rd1, %rd334;
	ld.global.f32 	%f218, [%rd336];
	st.shared.f32 	[%r68+24], %f218;
$L__BB1_218:
	setp.ge.s32 	%p316, %r69, %r4;
	add.s32 	%r167, %r166, %r5;
	or.pred  	%p317, %p316, %p306;
	@%p317 bra 	$L__BB1_220;
	mul.wide.s32 	%rd337, %r167, 4;
	add.s64 	%rd338, %rd2, %rd337;
	ld.global.f32 	%f219, [%rd338];
	st.shared.f32 	[%r72+24], %f219;
	add.s64 	%rd339, %rd1, %rd337;
	ld.global.f32 	%f220, [%rd339];
	st.shared.f32 	[%r73+24], %f220;
$L__BB1_220:
	setp.ge.s32 	%p319, %r74, %r4;
	add.s32 	%r168, %r167, %r5;
	or.pred  	%p320, %p319, %p306;
	@%p320 bra 	$L__BB1_222;
	mul.wide.s32 	%rd340, %r168, 4;
	add.s64 	%rd341, %rd2, %rd340;
	ld.global.f32 	%f221, [%rd341];
	st.shared.f32 	[%r77+24], %f221;
	add.s64 	%rd342, %rd1, %rd340;
	ld.global.f32 	%f222, [%rd342];
	st.shared.f32 	[%r78+24], %f222;
$L__BB1_222:
	setp.ge.s32 	%p322, %r79, %r4;
	add.s32 	%r169, %r168, %r5;
	or.pred  	%p323, %p322, %p306;
	@%p323 bra 	$L__BB1_224;
	mul.wide.s32 	%rd343, %r169, 4;
	add.s64 	%rd344, %rd2, %rd343;
	ld.global.f32 	%f223, [%rd344];
	st.shared.f32 	[%r82+24], %f223;
	add.s64 	%rd345, %rd1, %rd343;
	ld.global.f32 	%f224, [%rd345];
	st.shared.f32 	[%r83+24], %f224;
$L__BB1_224:
	@%p306 bra 	$L__BB1_226;
	add.s32 	%r733, %r169, %r5;
	mul.wide.s32 	%rd346, %r733, 4;
	add.s64 	%rd347, %rd2, %rd346;
	ld.global.f32 	%f225, [%rd347];
	st.shared.f32 	[%r84+24], %f225;
	add.s64 	%rd348, %rd1, %rd346;
	ld.global.f32 	%f226, [%rd348];
	st.shared.f32 	[%r85+24], %f226;
$L__BB1_226:
	setp.ge.s32 	%p325, %r1, %r4;
	add.s32 	%r170, %r156, %r8;
	setp.ge.u32 	%p326, %r170, %r4;
	or.pred  	%p327, %p325, %p326;
	@%p327 bra 	$L__BB1_228;
	mad.lo.s32 	%r734, %r170, %r4, %r1;
	mul.wide.s32 	%rd349, %r734, 4;
	add.s64 	%rd350, %rd2, %rd349;
	ld.global.f32 	%f227, [%rd350];
	st.shared.f32 	[%r14+28], %f227;
	add.s64 	%rd351, %rd1, %rd349;
	ld.global.f32 	%f228, [%rd351];
	st.shared.f32 	[%r15+28], %f228;
$L__BB1_228:
	setp.ge.s32 	%p329, %r16, %r4;
	or.pred  	%p330, %p329, %p326;
	@%p330 bra 	$L__BB1_230;
	mad.lo.s32 	%r735, %r170, %r4, %r1;
	add.s32 	%r736, %r735, %r5;
	mul.wide.s32 	%rd352, %r736, 4;
	add.s64 	%rd353, %rd2, %rd352;
	ld.global.f32 	%f229, [%rd353];
	st.shared.f32 	[%r19+32], %f229;
	add.s64 	%rd354, %rd1, %rd352;
	ld.global.f32 	%f230, [%rd354];
	st.shared.f32 	[%r18+32], %f230;
$L__BB1_230:
	add.s32 	%r737, %r16, %r5;
	setp.ge.s32 	%p332, %r737, %r4;
	mad.lo.s32 	%r738, %r170, %r4, %r1;
	add.s32 	%r739, %r738, %r5;
	add.s32 	%r171, %r739, %r5;
	or.pred  	%p333, %p332, %p326;
	@%p333 bra 	$L__BB1_232;
	mul.wide.s32 	%rd355, %r171, 4;
	add.s64 	%rd356, %rd2, %rd355;
	ld.global.f32 	%f231, [%rd356];
	st.shared.f32 	[%r23+28], %f231;
	add.s64 	%rd357, %rd1, %rd355;
	ld.global.f32 	%f232, [%rd357];
	st.shared.f32 	[%r24+28], %f232;
$L__BB1_232:
	add.s32 	%r740, %r16, %r5;
	add.s32 	%r741, %r740, %r5;
	setp.ge.s32 	%p335, %r741, %r4;
	add.s32 	%r172, %r171, %r5;
	or.pred  	%p336, %p335, %p326;
	@%p336 bra 	$L__BB1_234;
	mul.wide.s32 	%rd358, %r172, 4;
	add.s64 	%rd359, %rd2, %rd358;
	ld.global.f32 	%f233, [%rd359];
	st.shared.f32 	[%r27+28], %f233;
	add.s64 	%rd360, %rd1, %rd358;
	ld.global.f32 	%f234, [%rd360];
	st.shared.f32 	[%r28+28], %f234;
$L__BB1_234:
	setp.ge.s32 	%p338, %r29, %r4;
	add.s32 	%r173, %r172, %r5;
	or.pred  	%p339, %p338, %p326;
	@%p339 bra 	$L__BB1_236;
	mul.wide.s32 	%rd361, %r173, 4;
	add.s64 	%rd362, %rd2, %rd361;
	ld.global.f32 	%f235, [%rd362];
	st.shared.f32 	[%r32+28], %f235;
	add.s64 	%rd363, %rd1, %rd361;
	ld.global.f32 	%f236, [%rd363];
	st.shared.f32 	[%r33+28], %f236;
$L__BB1_236:
	setp.ge.s32 	%p341, %r34, %r4;
	add.s32 	%r174, %r173, %r5;
	or.pred  	%p342, %p341, %p326;
	@%p342 bra 	$L__BB1_238;
	mul.wide.s32 	%rd364, %r174, 4;
	add.s64 	%rd365, %rd2, %rd364;
	ld.global.f32 	%f237, [%rd365];
	st.shared.f32 	[%r37+28], %f237;
	add.s64 	%rd366, %rd1, %rd364;
	ld.global.f32 	%f238, [%rd366];
	st.shared.f32 	[%r38+28], %f238;
$L__BB1_238:
	setp.ge.s32 	%p344, %r39, %r4;
	add.s32 	%r175, %r174, %r5;
	or.pred  	%p345, %p344, %p326;
	@%p345 bra 	$L__BB1_240;
	mul.wide.s32 	%rd367, %r175, 4;
	add.s64 	%rd368, %rd2, %rd367;
	ld.global.f32 	%f239, [%rd368];
	st.shared.f32 	[%r42+28], %f239;
	add.s64 	%rd369, %rd1, %rd367;
	ld.global.f32 	%f240, [%rd369];
	st.shared.f32 	[%r43+28], %f240;
$L__BB1_240:
	setp.ge.s32 	%p347, %r44, %r4;
	add.s32 	%r176, %r175, %r5;
	or.pred  	%p348, %p347, %p326;
	@%p348 bra 	$L__BB1_242;
	mul.wide.s32 	%rd370, %r176, 4;
	add.s64 	%rd371, %rd2, %rd370;
	ld.global.f32 	%f241, [%rd371];
	st.shared.f32 	[%r47+28], %f241;
	add.s64 	%rd372, %rd1, %rd370;
	ld.global.f32 	%f242, [%rd372];
	st.shared.f32 	[%r48+28], %f242;
$L__BB1_242:
	setp.ge.s32 	%p350, %r49, %r4;
	add.s32 	%r177, %r176, %r5;
	or.pred  	%p351, %p350, %p326;
	@%p351 bra 	$L__BB1_244;
	mul.wide.s32 	%rd373, %r177, 4;
	add.s64 	%rd374, %rd2, %rd373;
	ld.global.f32 	%f243, [%rd374];
	st.shared.f32 	[%r52+28], %f243;
	add.s64 	%rd375, %rd1, %rd373;
	ld.global.f32 	%f244, [%rd375];
	st.shared.f32 	[%r53+28], %f244;
$L__BB1_244:
	add.s32 	%r178, %r177, %r5;
	or.pred  	%p354, %p307, %p326;
	@%p354 bra 	$L__BB1_246;
	mul.wide.s32 	%rd376, %r178, 4;
	add.s64 	%rd377, %rd2, %rd376;
	ld.global.f32 	%f245, [%rd377];
	st.shared.f32 	[%r57+28], %f245;
	add.s64 	%rd378, %rd1, %rd376;
	ld.global.f32 	%f246, [%rd378];
	st.shared.f32 	[%r58+28], %f246;
$L__BB1_246:
	add.s32 	%r179, %r178, %r5;
	or.pred  	%p357, %p310, %p326;
	@%p357 bra 	$L__BB1_248;
	mul.wide.s32 	%rd379, %r179, 4;
	add.s64 	%rd380, %rd2, %rd379;
	ld.global.f32 	%f247, [%rd380];
	st.shared.f32 	[%r62+28], %f247;
	add.s64 	%rd381, %rd1, %rd379;
	ld.global.f32 	%f248, [%rd381];
	st.shared.f32 	[%r63+28], %f248;
$L__BB1_248:
	add.s32 	%r180, %r179, %r5;
	or.pred  	%p360, %p313, %p326;
	@%p360 bra 	$L__BB1_250;
	mul.wide.s32 	%rd382, %r180, 4;
	add.s64 	%rd383, %rd2, %rd382;
	ld.global.f32 	%f249, [%rd383];
	st.shared.f32 	[%r67+28], %f249;
	add.s64 	%rd384, %rd1, %rd382;
	ld.global.f32 	%f250, [%rd384];
	st.shared.f32 	[%r68+28], %f250;
$L__BB1_250:
	setp.ge.u32 	%p361, %r170, %r4;
	setp.ge.s32 	%p362, %r69, %r4;
	add.s32 	%r181, %r180, %r5;
	or.pred  	%p363, %p362, %p361;
	@%p363 bra 	$L__BB1_252;
	mul.wide.s32 	%rd385, %r181, 4;
	add.s64 	%rd386, %rd2, %rd385;
	ld.global.f32 	%f251, [%rd386];
	st.shared.f32 	[%r72+28], %f251;
	add.s64 	%rd387, %rd1, %rd385;
	ld.global.f32 	%f252, [%rd387];
	st.shared.f32 	[%r73+28], %f252;
$L__BB1_252:
	setp.ge.s32 	%p365, %r74, %r4;
	add.s32 	%r182, %r181, %r5;
	or.pred  	%p366, %p365, %p361;
	@%p366 bra 	$L__BB1_254;
	mul.wide.s32 	%rd388, %r182, 4;
	add.s64 	%rd389, %rd2, %rd388;
	ld.global.f32 	%f253, [%rd389];
	st.shared.f32 	[%r77+28], %f253;
	add.s64 	%rd390, %rd1, %rd388;
	ld.global.f32 	%f254, [%rd390];
	st.shared.f32 	[%r78+28], %f254;
$L__BB1_254:
	setp.ge.s32 	%p368, %r79, %r4;
	add.s32 	%r183, %r182, %r5;
	or.pred  	%p369, %p368, %p361;
	@%p369 bra 	$L__BB1_256;
	mul.wide.s32 	%rd391, %r183, 4;
	add.s64 	%rd392, %rd2, %rd391;
	ld.global.f32 	%f255, [%rd392];
	st.shared.f32 	[%r82+28], %f255;
	add.s64 	%rd393, %rd1, %rd391;
	ld.global.f32 	%f256, [%rd393];
	st.shared.f32 	[%r83+28], %f256;
$L__BB1_256:
	@%p361 bra 	$L__BB1_258;
	add.s32 	%r742, %r183, %r5;
	mul.wide.s32 	%rd394, %r742, 4;
	add.s64 	%rd395, %rd2, %rd394;
	ld.global.f32 	%f257, [%rd395];
	st.shared.f32 	[%r84+28], %f257;
	add.s64 	%rd396, %rd1, %rd394;
	ld.global.f32 	%f258, [%rd396];
	st.shared.f32 	[%r85+28], %f258;
$L__BB1_258:
	setp.ge.s32 	%p371, %r1, %r4;
	add.s32 	%r184, %r170, %r8;
	setp.ge.u32 	%p372, %r184, %r4;
	or.pred  	%p373, %p371, %p372;
	@%p373 bra 	$L__BB1_260;
	mad.lo.s32 	%r743, %r184, %r4, %r1;
	mul.wide.s32 	%rd397, %r743, 4;
	add.s64 	%rd398, %rd2, %rd397;
	ld.global.f32 	%f259, [%rd398];
	st.shared.f32 	[%r14+32], %f259;
	add.s64 	%rd399, %rd1, %rd397;
	ld.global.f32 	%f260, [%rd399];
	st.shared.f32 	[%r15+32], %f260;
$L__BB1_260:
	setp.ge.s32 	%p375, %r16, %r4;
	or.pred  	%p376, %p375, %p372;
	@%p376 bra 	$L__BB1_262;
	mad.lo.s32 	%r744, %r184, %r4, %r1;
	add.s32 	%r745, %r744, %r5;
	mul.wide.s32 	%rd400, %r745, 4;
	add.s64 	%rd401, %rd2, %rd400;
	ld.global.f32 	%f261, [%rd401];
	st.shared.f32 	[%r19+36], %f261;
	add.s64 	%rd402, %rd1, %rd400;
	ld.global.f32 	%f262, [%rd402];
	st.shared.f32 	[%r18+36], %f262;
$L__BB1_262:
	add.s32 	%r746, %r16, %r5;
	setp.ge.s32 	%p378, %r746, %r4;
	mad.lo.s32 	%r747, %r184, %r4, %r1;
	add.s32 	%r748, %r747, %r5;
	add.s32 	%r185, %r748, %r5;
	or.pred  	%p379, %p378, %p372;
	@%p379 bra 	$L__BB1_264;
	mul.wide.s32 	%rd403, %r185, 4;
	add.s64 	%rd404, %rd2, %rd403;
	ld.global.f32 	%f263, [%rd404];
	st.shared.f32 	[%r23+32], %f263;
	add.s64 	%rd405, %rd1, %rd403;
	ld.global.f32 	%f264, [%rd405];
	st.shared.f32 	[%r24+32], %f264;
$L__BB1_264:
	add.s32 	%r749, %r16, %r5;
	add.s32 	%r750, %r749, %r5;
	setp.ge.s32 	%p381, %r750, %r4;
	add.s32 	%r186, %r185, %r5;
	or.pred  	%p382, %p381, %p372;
	@%p382 bra 	$L__BB1_266;
	mul.wide.s32 	%rd406, %r186, 4;
	add.s64 	%rd407, %rd2, %rd406;
	ld.global.f32 	%f265, [%rd407];
	st.shared.f32 	[%r27+32], %f265;
	add.s64 	%rd408, %rd1, %rd406;
	ld.global.f32 	%f266, [%rd408];
	st.shared.f32 	[%r28+32], %f266;
$L__BB1_266:
	setp.ge.s32 	%p384, %r29, %r4;
	add.s32 	%r187, %r186, %r5;
	or.pred  	%p385, %p384, %p372;
	@%p385 bra 	$L__BB1_268;
	mul.wide.s32 	%rd409, %r187, 4;
	add.s64 	%rd410, %rd2, %rd409;
	ld.global.f32 	%f267, [%rd410];
	st.shared.f32 	[%r32+32], %f267;
	add.s64 	%rd411, %rd1, %rd409;
	ld.global.f32 	%f268, [%rd411];
	st.shared.f32 	[%r33+32], %f268;
$L__BB1_268:
	setp.ge.s32 	%p387, %r34, %r4;
	add.s32 	%r188, %r187, %r5;
	or.pred  	%p388, %p387, %p372;
	@%p388 bra 	$L__BB1_270;
	mul.wide.s32 	%rd412, %r188, 4;
	add.s64 	%rd413, %rd2, %rd412;
	ld.global.f32 	%f269, [%rd413];
	st.shared.f32 	[%r37+32], %f269;
	add.s64 	%rd414, %rd1, %rd412;
	ld.global.f32 	%f270, [%rd414];
	st.shared.f32 	[%r38+32], %f270;
$L__BB1_270:
	setp.ge.s32 	%p390, %r39, %r4;
	add.s32 	%r189, %r188, %r5;
	or.pred  	%p391, %p390, %p372;
	@%p391 bra 	$L__BB1_272;
	mul.wide.s32 	%rd415, %r189, 4;
	add.s64 	%rd416, %rd2, %rd415;
	ld.global.f32 	%f271, [%rd416];
	st.shared.f32 	[%r42+32], %f271;
	add.s64 	%rd417, %rd1, %rd415;
	ld.global.f32 	%f272, [%rd417];
	st.shared.f32 	[%r43+32], %f272;
$L__BB1_272:
	setp.ge.s32 	%p393, %r44, %r4;
	add.s32 	%r190, %r189, %r5;
	or.pred  	%p394, %p393, %p372;
	@%p394 bra 	$L__BB1_274;
	mul.wide.s32 	%rd418, %r190, 4;
	add.s64 	%rd419, %rd2, %rd418;
	ld.global.f32 	%f273, [%rd419];
	st.shared.f32 	[%r47+32], %f273;
	add.s64 	%rd420, %rd1, %rd418;
	ld.global.f32 	%f274, [%rd420];
	st.shared.f32 	[%r48+32], %f274;
$L__BB1_274:
	setp.ge.s32 	%p396, %r49, %r4;
	add.s32 	%r191, %r190, %r5;
	or.pred  	%p397, %p396, %p372;
	@%p397 bra 	$L__BB1_276;
	mul.wide.s32 	%rd421, %r191, 4;
	add.s64 	%rd422, %rd2, %rd421;
	ld.global.f32 	%f275, [%rd422];
	st.shared.f32 	[%r52+32], %f275;
	add.s64 	%rd423, %rd1, %rd421;
	ld.global.f32 	%f276, [%rd423];
	st.shared.f32 	[%r53+32], %f276;
$L__BB1_276:
	setp.ge.s32 	%p399, %r54, %r4;
	add.s32 	%r192, %r191, %r5;
	or.pred  	%p400, %p399, %p372;
	@%p400 bra 	$L__BB1_278;
	mul.wide.s32 	%rd424, %r192, 4;
	add.s64 	%rd425, %rd2, %rd424;
	ld.global.f32 	%f277, [%rd425];
	st.shared.f32 	[%r57+32], %f277;
	add.s64 	%rd426, %rd1, %rd424;
	ld.global.f32 	%f278, [%rd426];
	st.shared.f32 	[%r58+32], %f278;
$L__BB1_278:
	setp.ge.s32 	%p402, %r59, %r4;
	add.s32 	%r193, %r192, %r5;
	or.pred  	%p403, %p402, %p372;
	@%p403 bra 	$L__BB1_280;
	mul.wide.s32 	%rd427, %r193, 4;
	add.s64 	%rd428, %rd2, %rd427;
	ld.global.f32 	%f279, [%rd428];
	st.shared.f32 	[%r62+32], %f279;
	add.s64 	%rd429, %rd1, %rd427;
	ld.global.f32 	%f280, [%rd429];
	st.shared.f32 	[%r63+32], %f280;
$L__BB1_280:
	setp.ge.s32 	%p405, %r64, %r4;
	add.s32 	%r194, %r193, %r5;
	or.pred  	%p406, %p405, %p372;
	@%p406 bra 	$L__BB1_282;
	mul.wide.s32 	%rd430, %r194, 4;
	add.s64 	%rd431, %rd2, %rd430;
	ld.global.f32 	%f281, [%rd431];
	st.shared.f32 	[%r67+32], %f281;
	add.s64 	%rd432, %rd1, %rd430;
	ld.global.f32 	%f282, [%rd432];
	st.shared.f32 	[%r68+32], %f282;
$L__BB1_282:
	add.s32 	%r195, %r194, %r5;
	or.pred  	%p409, %p362, %p372;
	@%p409 bra 	$L__BB1_284;
	mul.wide.s32 	%rd433, %r195, 4;
	add.s64 	%rd434, %rd2, %rd433;
	ld.global.f32 	%f283, [%rd434];
	st.shared.f32 	[%r72+32], %f283;
	add.s64 	%rd435, %rd1, %rd433;
	ld.global.f32 	%f284, [%rd435];
	st.shared.f32 	[%r73+32], %f284;
$L__BB1_284:
	add.s32 	%r196, %r195, %r5;
	or.pred  	%p412, %p365, %p372;
	@%p412 bra 	$L__BB1_286;
	mul.wide.s32 	%rd436, %r196, 4;
	add.s64 	%rd437, %rd2, %rd436;
	ld.global.f32 	%f285, [%rd437];
	st.shared.f32 	[%r77+32], %f285;
	add.s64 	%rd438, %rd1, %rd436;
	ld.global.f32 	%f286, [%rd438];
	st.shared.f32 	[%r78+32], %f286;
$L__BB1_286:
	add.s32 	%r197, %r196, %r5;
	or.pred  	%p415, %p368, %p372;
	@%p415 bra 	$L__BB1_288;
	mul.wide.s32 	%rd439, %r197, 4;
	add.s64 	%rd440, %rd2, %rd439;
	ld.global.f32 	%f287, [%rd440];
	st.shared.f32 	[%r82+32], %f287;
	add.s64 	%rd441, %rd1, %rd439;
	ld.global.f32 	%f288, [%rd441];
	st.shared.f32 	[%r83+32], %f288;
$L__BB1_288:
	setp.ge.u32 	%p416, %r184, %r4;
	@%p416 bra 	$L__BB1_290;
	add.s32 	%r751, %r197, %r5;
	mul.wide.s32 	%rd442, %r751, 4;
	add.s64 	%rd443, %rd2, %rd442;
	ld.global.f32 	%f289, [%rd443];
	st.shared.f32 	[%r84+32], %f289;
	add.s64 	%rd444, %rd1, %rd442;
	ld.global.f32 	%f290, [%rd444];
	st.shared.f32 	[%r85+32], %f290;
$L__BB1_290:
	setp.ge.s32 	%p417, %r1, %r4;
	add.s32 	%r198, %r184, %r8;
	setp.ge.u32 	%p418, %r198, %r4;
	or.pred  	%p419, %p417, %p418;
	@%p419 bra 	$L__BB1_292;
	mad.lo.s32 	%r752, %r198, %r4, %r1;
	mul.wide.s32 	%rd445, %r752, 4;
	add.s64 	%rd446, %rd2, %rd445;
	ld.global.f32 	%f291, [%rd446];
	st.shared.f32 	[%r14+36], %f291;
	add.s64 	%rd447, %rd1, %rd445;
	ld.global.f32 	%f292, [%rd447];
	st.shared.f32 	[%r15+36], %f292;
$L__BB1_292:
	setp.ge.s32 	%p421, %r16, %r4;
	or.pred  	%p422, %p421, %p418;
	@%p422 bra 	$L__BB1_294;
	mad.lo.s32 	%r753, %r198, %r4, %r1;
	add.s32 	%r754, %r753, %r5;
	mul.wide.s32 	%rd448, %r754, 4;
	add.s64 	%rd449, %rd2, %rd448;
	ld.global.f32 	%f293, [%rd449];
	st.shared.f32 	[%r19+40], %f293;
	add.s64 	%rd450, %rd1, %rd448;
	ld.global.f32 	%f294, [%rd450];
	st.shared.f32 	[%r18+40], %f294;
$L__BB1_294:
	add.s32 	%r755, %r16, %r5;
	setp.ge.s32 	%p424, %r755, %r4;
	mad.lo.s32 	%r756, %r198, %r4, %r1;
	add.s32 	%r757, %r756, %r5;
	add.s32 	%r199, %r757, %r5;
	or.pred  	%p425, %p424, %p418;
	@%p425 bra 	$L__BB1_296;
	mul.wide.s32 	%rd451, %r199, 4;
	add.s64 	%rd452, %rd2, %rd451;
	ld.global.f32 	%f295, [%rd452];
	st.shared.f32 	[%r23+36], %f295;
	add.s64 	%rd453, %rd1, %rd451;
	ld.global.f32 	%f296, [%rd453];
	st.shared.f32 	[%r24+36], %f296;
$L__BB1_296:
	add.s32 	%r758, %r16, %r5;
	add.s32 	%r759, %r758, %r5;
	setp.ge.s32 	%p427, %r759, %r4;
	add.s32 	%r200, %r199, %r5;
	or.pred  	%p428, %p427, %p418;
	@%p428 bra 	$L__BB1_298;
	mul.wide.s32 	%rd454, %r200, 4;
	add.s64 	%rd455, %rd2, %rd454;
	ld.global.f32 	%f297, [%rd455];
	st.shared.f32 	[%r27+36], %f297;
	add.s64 	%rd456, %rd1, %rd454;
	ld.global.f32 	%f298, [%rd456];
	st.shared.f32 	[%r28+36], %f298;
$L__BB1_298:
	setp.ge.s32 	%p430, %r29, %r4;
	add.s32 	%r201, %r200, %r5;
	or.pred  	%p431, %p430, %p418;
	@%p431 bra 	$L__BB1_300;
	mul.wide.s32 	%rd457, %r201, 4;
	add.s64 	%rd458, %rd2, %rd457;
	ld.global.f32 	%f299, [%rd458];
	st.shared.f32 	[%r32+36], %f299;
	add.s64 	%rd459, %rd1, %rd457;
	ld.global.f32 	%f300, [%rd459];
	st.shared.f32 	[%r33+36], %f300;
$L__BB1_300:
	setp.ge.s32 	%p433, %r34, %r4;
	add.s32 	%r202, %r201, %r5;
	or.pred  	%p434, %p433, %p418;
	@%p434 bra 	$L__BB1_302;
	mul.wide.s32 	%rd460, %r202, 4;
	add.s64 	%rd461, %rd2, %rd460;
	ld.global.f32 	%f301, [%rd461];
	st.shared.f32 	[%r37+36], %f301;
	add.s64 	%rd462, %rd1, %rd460;
	ld.global.f32 	%f302, [%rd462];
	st.shared.f32 	[%r38+36], %f302;
$L__BB1_302:
	setp.ge.s32 	%p436, %r39, %r4;
	add.s32 	%r203, %r202, %r5;
	or.pred  	%p437, %p436, %p418;
	@%p437 bra 	$L__BB1_304;
	mul.wide.s32 	%rd463, %r203, 4;
	add.s64 	%rd464, %rd2, %rd463;
	ld.global.f32 	%f303, [%rd464];
	st.shared.f32 	[%r42+36], %f303;
	add.s64 	%rd465, %rd1, %rd463;
	ld.global.f32 	%f304, [%rd465];
	st.shared.f32 	[%r43+36], %f304;
$L__BB1_304:
	setp.ge.s32 	%p439, %r44, %r4;
	add.s32 	%r204, %r203, %r5;
	or.pred  	%p440, %p439, %p418;
	@%p440 bra 	$L__BB1_306;
	mul.wide.s32 	%rd466, %r204, 4;
	add.s64 	%rd467, %rd2, %rd466;
	ld.global.f32 	%f305, [%rd467];
	st.shared.f32 	[%r47+36], %f305;
	add.s64 	%rd468, %rd1, %rd466;
	ld.global.f32 	%f306, [%rd468];
	st.shared.f32 	[%r48+36], %f306;
$L__BB1_306:
	setp.ge.s32 	%p442, %r49, %r4;
	add.s32 	%r205, %r204, %r5;
	or.pred  	%p443, %p442, %p418;
	@%p443 bra 	$L__BB1_308;
	mul.wide.s32 	%rd469, %r205, 4;
	add.s64 	%rd470, %rd2, %rd469;
	ld.global.f32 	%f307, [%rd470];
	st.shared.f32 	[%r52+36], %f307;
	add.s64 	%rd471, %rd1, %rd469;
	ld.global.f32 	%f308, [%rd471];
	st.shared.f32 	[%r53+36], %f308;
$L__BB1_308:
	setp.ge.s32 	%p445, %r54, %r4;
	add.s32 	%r206, %r205, %r5;
	or.pred  	%p446, %p445, %p418;
	@%p446 bra 	$L__BB1_310;
	mul.wide.s32 	%rd472, %r206, 4;
	add.s64 	%rd473, %rd2, %rd472;
	ld.global.f32 	%f309, [%rd473];
	st.shared.f32 	[%r57+36], %f309;
	add.s64 	%rd474, %rd1, %rd472;
	ld.global.f32 	%f310, [%rd474];
	st.shared.f32 	[%r58+36], %f310;
$L__BB1_310:
	setp.ge.s32 	%p448, %r59, %r4;
	add.s32 	%r207, %r206, %r5;
	or.pred  	%p449, %p448, %p418;
	@%p449 bra 	$L__BB1_312;
	mul.wide.s32 	%rd475, %r207, 4;
	add.s64 	%rd476, %rd2, %rd475;
	ld.global.f32 	%f311, [%rd476];
	st.shared.f32 	[%r62+36], %f311;
	add.s64 	%rd477, %rd1, %rd475;
	ld.global.f32 	%f312, [%rd477];
	st.shared.f32 	[%r63+36], %f312;
$L__BB1_312:
	setp.ge.s32 	%p451, %r64, %r4;
	add.s32 	%r208, %r207, %r5;
	or.pred  	%p452, %p451, %p418;
	@%p452 bra 	$L__BB1_314;
	mul.wide.s32 	%rd478, %r208, 4;
	add.s64 	%rd479, %rd2, %rd478;
	ld.global.f32 	%f313, [%rd479];
	st.shared.f32 	[%r67+36], %f313;
	add.s64 	%rd480, %rd1, %rd478;
	ld.global.f32 	%f314, [%rd480];
	st.shared.f32 	[%r68+36], %f314;
$L__BB1_314:
	setp.ge.s32 	%p454, %r69, %r4;
	add.s32 	%r209, %r208, %r5;
	or.pred  	%p455, %p454, %p418;
	@%p455 bra 	$L__BB1_316;
	mul.wide.s32 	%rd481, %r209, 4;
	add.s64 	%rd482, %rd2, %rd481;
	ld.global.f32 	%f315, [%rd482];
	st.shared.f32 	[%r72+36], %f315;
	add.s64 	%rd483, %rd1, %rd481;
	ld.global.f32 	%f316, [%rd483];
	st.shared.f32 	[%r73+36], %f316;
$L__BB1_316:
	setp.ge.s32 	%p457, %r74, %r4;
	add.s32 	%r210, %r209, %r5;
	or.pred  	%p458, %p457, %p418;
	@%p458 bra 	$L__BB1_318;
	mul.wide.s32 	%rd484, %r210, 4;
	add.s64 	%rd485, %rd2, %rd484;
	ld.global.f32 	%f317, [%rd485];
	st.shared.f32 	[%r77+36], %f317;
	add.s64 	%rd486, %rd1, %rd484;
	ld.global.f32 	%f318, [%rd486];
	st.shared.f32 	[%r78+36], %f318;
$L__BB1_318:
	setp.ge.s32 	%p460, %r79, %r4;
	add.s32 	%r211, %r210, %r5;
	or.pred  	%p461, %p460, %p418;
	@%p461 bra 	$L__BB1_320;
	mul.wide.s32 	%rd487, %r211, 4;
	add.s64 	%rd488, %rd2, %rd487;
	ld.global.f32 	%f319, [%rd488];
	st.shared.f32 	[%r82+36], %f319;
	add.s64 	%rd489, %rd1, %rd487;
	ld.global.f32 	%f320, [%rd489];
	st.shared.f32 	[%r83+36], %f320;
$L__BB1_320:
	@%p418 bra 	$L__BB1_322;
	add.s32 	%r760, %r211, %r5;
	mul.wide.s32 	%rd490, %r760, 4;
	add.s64 	%rd491, %rd2, %rd490;
	ld.global.f32 	%f321, [%rd491];
	st.shared.f32 	[%r84+36], %f321;
	add.s64 	%rd492, %rd1, %rd490;
	ld.global.f32 	%f322, [%rd492];
	st.shared.f32 	[%r85+36], %f322;
$L__BB1_322:
	add.s32 	%r212, %r198, %r8;
	setp.ge.u32 	%p464, %r212, %r4;
	or.pred  	%p465, %p417, %p464;
	@%p465 bra 	$L__BB1_324;
	mad.lo.s32 	%r761, %r212, %r4, %r1;
	mul.wide.s32 	%rd493, %r761, 4;
	add.s64 	%rd494, %rd2, %rd493;
	ld.global.f32 	%f323, [%rd494];
	st.shared.f32 	[%r14+40], %f323;
	add.s64 	%rd495, %rd1, %rd493;
	ld.global.f32 	%f324, [%rd495];
	st.shared.f32 	[%r15+40], %f324;
$L__BB1_324:
	or.pred  	%p468, %p421, %p464;
	@%p468 bra 	$L__BB1_326;
	mad.lo.s32 	%r762, %r212, %r4, %r1;
	add.s32 	%r763, %r762, %r5;
	mul.wide.s32 	%rd496, %r763, 4;
	add.s64 	%rd497, %rd2, %rd496;
	ld.global.f32 	%f325, [%rd497];
	st.shared.f32 	[%r19+44], %f325;
	add.s64 	%rd498, %rd1, %rd496;
	ld.global.f32 	%f326, [%rd498];
	st.shared.f32 	[%r18+44], %f326;
$L__BB1_326:
	add.s32 	%r764, %r16, %r5;
	setp.ge.s32 	%p470, %r764, %r4;
	mad.lo.s32 	%r765, %r212, %r4, %r1;
	add.s32 	%r766, %r765, %r5;
	add.s32 	%r213, %r766, %r5;
	or.pred  	%p471, %p470, %p464;
	@%p471 bra 	$L__BB1_328;
	mul.wide.s32 	%rd499, %r213, 4;
	add.s64 	%rd500, %rd2, %rd499;
	ld.global.f32 	%f327, [%rd500];
	st.shared.f32 	[%r23+40], %f327;
	add.s64 	%rd501, %rd1, %rd499;
	ld.global.f32 	%f328, [%rd501];
	st.shared.f32 	[%r24+40], %f328;
$L__BB1_328:
	add.s32 	%r767, %r16, %r5;
	add.s32 	%r768, %r767, %r5;
	setp.ge.s32 	%p473, %r768, %r4;
	add.s32 	%r214, %r213, %r5;
	or.pred  	%p474, %p473, %p464;
	@%p474 bra 	$L__BB1_330;
	mul.wide.s32 	%rd502, %r214, 4;
	add.s64 	%rd503, %rd2, %rd502;
	ld.global.f32 	%f329, [%rd503];
	st.shared.f32 	[%r27+40], %f329;
	add.s64 	%rd504, %rd1, %rd502;
	ld.global.f32 	%f330, [%rd504];
	st.shared.f32 	[%r28+40], %f330;
$L__BB1_330:
	add.s32 	%r215, %r214, %r5;
	or.pred  	%p477, %p430, %p464;
	@%p477 bra 	$L__BB1_332;
	mul.wide.s32 	%rd505, %r215, 4;
	add.s64 	%rd506, %rd2, %rd505;
	ld.global.f32 	%f331, [%rd506];
	st.shared.f32 	[%r32+40], %f331;
	add.s64 	%rd507, %rd1, %rd505;
	ld.global.f32 	%f332, [%rd507];
	st.shared.f32 	[%r33+40], %f332;
$L__BB1_332:
	setp.ge.s32 	%p479, %r34, %r4;
	add.s32 	%r216, %r215, %r5;
	or.pred  	%p480, %p479, %p464;
	@%p480 bra 	$L__BB1_334;
	mul.wide.s32 	%rd508, %r216, 4;
	add.s64 	%rd509, %rd2, %rd508;
	ld.global.f32 	%f333, [%rd509];
	st.shared.f32 	[%r37+40], %f333;
	add.s64 	%rd510, %rd1, %rd508;
	ld.global.f32 	%f334, [%rd510];
	st.shared.f32 	[%r38+40], %f334;
$L__BB1_334:
	setp.ge.s32 	%p482, %r39, %r4;
	add.s32 	%r217, %r216, %r5;
	or.pred  	%p483, %p482, %p464;
	@%p483 bra 	$L__BB1_336;
	mul.wide.s32 	%rd511, %r217, 4;
	add.s64 	%rd512, %rd2, %rd511;
	ld.global.f32 	%f335, [%rd512];
	st.shared.f32 	[%r42+40], %f335;
	add.s64 	%rd513, %rd1, %rd511;
	ld.global.f32 	%f336, [%rd513];
	st.shared.f32 	[%r43+40], %f336;
$L__BB1_336:
	setp.ge.s32 	%p485, %r44, %r4;
	add.s32 	%r218, %r217, %r5;
	or.pred  	%p486, %p485, %p464;
	@%p486 bra 	$L__BB1_338;
	mul.wide.s32 	%rd514, %r218, 4;
	add.s64 	%rd515, %rd2, %rd514;
	ld.global.f32 	%f337, [%rd515];
	st.shared.f32 	[%r47+40], %f337;
	add.s64 	%rd516, %rd1, %rd514;
	ld.global.f32 	%f338, [%rd516];
	st.shared.f32 	[%r48+40], %f338;
$L__BB1_338:
	setp.ge.s32 	%p488, %r49, %r4;
	add.s32 	%r219, %r218, %r5;
	or.pred  	%p489, %p488, %p464;
	@%p489 bra 	$L__BB1_340;
	mul.wide.s32 	%rd517, %r219, 4;
	add.s64 	%rd518, %rd2, %rd517;
	ld.global.f32 	%f339, [%rd518];
	st.shared.f32 	[%r52+40], %f339;
	add.s64 	%rd519, %rd1, %rd517;
	ld.global.f32 	%f340, [%rd519];
	st.shared.f32 	[%r53+40], %f340;
$L__BB1_340:
	setp.ge.s32 	%p491, %r54, %r4;
	add.s32 	%r220, %r219, %r5;
	or.pred  	%p492, %p491, %p464;
	@%p492 bra 	$L__BB1_342;
	mul.wide.s32 	%rd520, %r220, 4;
	add.s64 	%rd521, %rd2, %rd520;
	ld.global.f32 	%f341, [%rd521];
	st.shared.f32 	[%r57+40], %f341;
	add.s64 	%rd522, %rd1, %rd520;
	ld.global.f32 	%f342, [%rd522];
	st.shared.f32 	[%r58+40], %f342;
$L__BB1_342:
	setp.ge.s32 	%p494, %r59, %r4;
	add.s32 	%r221, %r220, %r5;
	or.pred  	%p495, %p494, %p464;
	@%p495 bra 	$L__BB1_344;
	mul.wide.s32 	%rd523, %r221, 4;
	add.s64 	%rd524, %rd2, %rd523;
	ld.global.f32 	%f343, [%rd524];
	st.shared.f32 	[%r62+40], %f343;
	add.s64 	%rd525, %rd1, %rd523;
	ld.global.f32 	%f344, [%rd525];
	st.shared.f32 	[%r63+40], %f344;
$L__BB1_344:
	setp.ge.s32 	%p497, %r64, %r4;
	add.s32 	%r222, %r221, %r5;
	or.pred  	%p498, %p497, %p464;
	@%p498 bra 	$L__BB1_346;
	mul.wide.s32 	%rd526, %r222, 4;
	add.s64 	%rd527, %rd2, %rd526;
	ld.global.f32 	%f345, [%rd527];
	st.shared.f32 	[%r67+40], %f345;
	add.s64 	%rd528, %rd1, %rd526;
	ld.global.f32 	%f346, [%rd528];
	st.shared.f32 	[%r68+40], %f346;
$L__BB1_346:
	setp.ge.s32 	%p500, %r69, %r4;
	add.s32 	%r223, %r222, %r5;
	or.pred  	%p501, %p500, %p464;
	@%p501 bra 	$L__BB1_348;
	mul.wide.s32 	%rd529, %r223, 4;
	add.s64 	%rd530, %rd2, %rd529;
	ld.global.f32 	%f347, [%rd530];
	st.shared.f32 	[%r72+40], %f347;
	add.s64 	%rd531, %rd1, %rd529;
	ld.global.f32 	%f348, [%rd531];
	st.shared.f32 	[%r73+40], %f348;
$L__BB1_348:
	setp.ge.s32 	%p503, %r74, %r4;
	add.s32 	%r224, %r223, %r5;
	or.pred  	%p504, %p503, %p464;
	@%p504 bra 	$L__BB1_350;
	mul.wide.s32 	%rd532, %r224, 4;
	add.s64 	%rd533, %rd2, %rd532;
	ld.global.f32 	%f349, [%rd533];
	st.shared.f32 	[%r77+40], %f349;
	add.s64 	%rd534, %rd1, %rd532;
	ld.global.f32 	%f350, [%rd534];
	st.shared.f32 	[%r78+40], %f350;
$L__BB1_350:
	add.s32 	%r225, %r224, %r5;
	or.pred  	%p507, %p460, %p464;
	@%p507 bra 	$L__BB1_352;
	mul.wide.s32 	%rd535, %r225, 4;
	add.s64 	%rd536, %rd2, %rd535;
	ld.global.f32 	%f351, [%rd536];
	st.shared.f32 	[%r82+40], %f351;
	add.s64 	%rd537, %rd1, %rd535;
	ld.global.f32 	%f352, [%rd537];
	st.shared.f32 	[%r83+40], %f352;
$L__BB1_352:
	setp.ge.u32 	%p508, %r212, %r4;
	@%p508 bra 	$L__BB1_354;
	add.s32 	%r769, %r225, %r5;
	mul.wide.s32 	%rd538, %r769, 4;
	add.s64 	%rd539, %rd2, %rd538;
	ld.global.f32 	%f353, [%rd539];
	st.shared.f32 	[%r84+40], %f353;
	add.s64 	%rd540, %rd1, %rd538;
	ld.global.f32 	%f354, [%rd540];
	st.shared.f32 	[%r85+40], %f354;
$L__BB1_354:
	setp.ge.s32 	%p509, %r1, %r4;
	add.s32 	%r226, %r212, %r8;
	setp.ge.u32 	%p510, %r226, %r4;
	or.pred  	%p511, %p509, %p510;
	@%p511 bra 	$L__BB1_356;
	mad.lo.s32 	%r770, %r226, %r4, %r1;
	mul.wide.s32 	%rd541, %r770, 4;
	add.s64 	%rd542, %rd2, %rd541;
	ld.global.f32 	%f355, [%rd542];
	st.shared.f32 	[%r14+44], %f355;
	add.s64 	%rd543, %rd1, %rd541;
	ld.global.f32 	%f356, [%rd543];
	st.shared.f32 	[%r15+44], %f356;
$L__BB1_356:
	setp.ge.s32 	%p513, %r16, %r4;
	or.pred  	%p514, %p513, %p510;
	@%p514 bra 	$L__BB1_358;
	mad.lo.s32 	%r771, %r226, %r4, %r1;
	add.s32 	%r772, %r771, %r5;
	mul.wide.s32 	%rd544, %r772, 4;
	add.s64 	%rd545, %rd2, %rd544;
	ld.global.f32 	%f357, [%rd545];
	st.shared.f32 	[%r19+48], %f357;
	add.s64 	%rd546, %rd1, %rd544;
	ld.global.f32 	%f358, [%rd546];
	st.shared.f32 	[%r18+48], %f358;
$L__BB1_358:
	add.s32 	%r773, %r16, %r5;
	setp.ge.s32 	%p516, %r773, %r4;
	mad.lo.s32 	%r774, %r226, %r4, %r1;
	add.s32 	%r775, %r774, %r5;
	add.s32 	%r227, %r775, %r5;
	or.pred  	%p517, %p516, %p510;
	@%p517 bra 	$L__BB1_360;
	mul.wide.s32 	%rd547, %r227, 4;
	add.s64 	%rd548, %rd2, %rd547;
	ld.global.f32 	%f359, [%rd548];
	st.shared.f32 	[%r23+44], %f359;
	add.s64 	%rd549, %rd1, %rd547;
	ld.global.f32 	%f360, [%rd549];
	st.shared.f32 	[%r24+44], %f360;
$L__BB1_360:
	add.s32 	%r776, %r16, %r5;
	add.s32 	%r777, %r776, %r5;
	setp.ge.s32 	%p519, %r777, %r4;
	add.s32 	%r228, %r227, %r5;
	or.pred  	%p520, %p519, %p510;
	@%p520 bra 	$L__BB1_362;
	mul.wide.s32 	%rd550, %r228, 4;
	add.s64 	%rd551, %rd2, %rd550;
	ld.global.f32 	%f361, [%rd551];
	st.shared.f32 	[%r27+44], %f361;
	add.s64 	%rd552, %rd1, %rd550;
	ld.global.f32 	%f362, [%rd552];
	st.shared.f32 	[%r28+44], %f362;
$L__BB1_362:
	setp.ge.s32 	%p522, %r29, %r4;
	add.s32 	%r229, %r228, %r5;
	or.pred  	%p523, %p522, %p510;
	@%p523 bra 	$L__BB1_364;
	mul.wide.s32 	%rd553, %r229, 4;
	add.s64 	%rd554, %rd2, %rd553;
	ld.global.f32 	%f363, [%rd554];
	st.shared.f32 	[%r32+44], %f363;
	add.s64 	%rd555, %rd1, %rd553;
	ld.global.f32 	%f364, [%rd555];
	st.shared.f32 	[%r33+44], %f364;
$L__BB1_364:
	add.s32 	%r230, %r229, %r5;
	or.pred  	%p526, %p479, %p510;
	@%p526 bra 	$L__BB1_366;
	mul.wide.s32 	%rd556, %r230, 4;
	add.s64 	%rd557, %rd2, %rd556;
	ld.global.f32 	%f365, [%rd557];
	st.shared.f32 	[%r37+44], %f365;
	add.s64 	%rd558, %rd1, %rd556;
	ld.global.f32 	%f366, [%rd558];
	st.shared.f32 	[%r38+44], %f366;
$L__BB1_366:
	add.s32 	%r231, %r230, %r5;
	or.pred  	%p529, %p482, %p510;
	@%p529 bra 	$L__BB1_368;
	mul.wide.s32 	%rd559, %r231, 4;
	add.s64 	%rd560, %rd2, %rd559;
	ld.global.f32 	%f367, [%rd560];
	st.shared.f32 	[%r42+44], %f367;
	add.s64 	%rd561, %rd1, %rd559;
	ld.global.f32 	%f368, [%rd561];
	st.shared.f32 	[%r43+44], %f368;
$L__BB1_368:
	setp.ge.s32 	%p531, %r44, %r4;
	add.s32 	%r232, %r231, %r5;
	or.pred  	%p532, %p531, %p510;
	@%p532 bra 	$L__BB1_370;
	mul.wide.s32 	%rd562, %r232, 4;
	add.s64 	%rd563, %rd2, %rd562;
	ld.global.f32 	%f369, [%rd563];
	st.shared.f32 	[%r47+44], %f369;
	add.s64 	%rd564, %rd1, %rd562;
	ld.global.f32 	%f370, [%rd564];
	st.shared.f32 	[%r48+44], %f370;
$L__BB1_370:
	setp.ge.s32 	%p534, %r49, %r4;
	add.s32 	%r233, %r232, %r5;
	or.pred  	%p535, %p534, %p510;
	@%p535 bra 	$L__BB1_372;
	mul.wide.s32 	%rd565, %r233, 4;
	add.s64 	%rd566, %rd2, %rd565;
	ld.global.f32 	%f371, [%rd566];
	st.shared.f32 	[%r52+44], %f371;
	add.s64 	%rd567, %rd1, %rd565;
	ld.global.f32 	%f372, [%rd567];
	st.shared.f32 	[%r53+44], %f372;
$L__BB1_372:
	setp.ge.s32 	%p537, %r54, %r4;
	add.s32 	%r234, %r233, %r5;
	or.pred  	%p538, %p537, %p510;
	@%p538 bra 	$L__BB1_374;
	mul.wide.s32 	%rd568, %r234, 4;
	add.s64 	%rd569, %rd2, %rd568;
	ld.global.f32 	%f373, [%rd569];
	st.shared.f32 	[%r57+44], %f373;
	add.s64 	%rd570, %rd1, %rd568;
	ld.global.f32 	%f374, [%rd570];
	st.shared.f32 	[%r58+44], %f374;
$L__BB1_374:
	setp.ge.s32 	%p540, %r59, %r4;
	add.s32 	%r235, %r234, %r5;
	or.pred  	%p541, %p540, %p510;
	@%p541 bra 	$L__BB1_376;
	mul.wide.s32 	%rd571, %r235, 4;
	add.s64 	%rd572, %rd2, %rd571;
	ld.global.f32 	%f375, [%rd572];
	st.shared.f32 	[%r62+44], %f375;
	add.s64 	%rd573, %rd1, %rd571;
	ld.global.f32 	%f376, [%rd573];
	st.shared.f32 	[%r63+44], %f376;
$L__BB1_376:
	setp.ge.s32 	%p543, %r64, %r4;
	add.s32 	%r236, %r235, %r5;
	or.pred  	%p544, %p543, %p510;
	@%p544 bra 	$L__BB1_378;
	mul.wide.s32 	%rd574, %r236, 4;
	add.s64 	%rd575, %rd2, %rd574;
	ld.global.f32 	%f377, [%rd575];
	st.shared.f32 	[%r67+44], %f377;
	add.s64 	%rd576, %rd1, %rd574;
	ld.global.f32 	%f378, [%rd576];
	st.shared.f32 	[%r68+44], %f378;
$L__BB1_378:
	setp.ge.s32 	%p546, %r69, %r4;
	add.s32 	%r237, %r236, %r5;
	or.pred  	%p547, %p546, %p510;
	@%p547 bra 	$L__BB1_380;
	mul.wide.s32 	%rd577, %r237, 4;
	add.s64 	%rd578, %rd2, %rd577;
	ld.global.f32 	%f379, [%rd578];
	st.shared.f32 	[%r72+44], %f379;
	add.s64 	%rd579, %rd1, %rd577;
	ld.global.f32 	%f380, [%rd579];
	st.shared.f32 	[%r73+44], %f380;
$L__BB1_380:
	setp.ge.s32 	%p549, %r74, %r4;
	add.s32 	%r238, %r237, %r5;
	or.pred  	%p550, %p549, %p510;
	@%p550 bra 	$L__BB1_382;
	mul.wide.s32 	%rd580, %r238, 4;
	add.s64 	%rd581, %rd2, %rd580;
	ld.global.f32 	%f381, [%rd581];
	st.shared.f32 	[%r77+44], %f381;
	add.s64 	%rd582, %rd1, %rd580;
	ld.global.f32 	%f382, [%rd582];
	st.shared.f32 	[%r78+44], %f382;
$L__BB1_382:
	setp.ge.s32 	%p552, %r79, %r4;
	add.s32 	%r239, %r238, %r5;
	or.pred  	%p553, %p552, %p510;
	@%p553 bra 	$L__BB1_384;
	mul.wide.s32 	%rd583, %r239, 4;
	add.s64 	%rd584, %rd2, %rd583;
	ld.global.f32 	%f383, [%rd584];
	st.shared.f32 	[%r82+44], %f383;
	add.s64 	%rd585, %rd1, %rd583;
	ld.global.f32 	%f384, [%rd585];
	st.shared.f32 	[%r83+44], %f384;
$L__BB1_384:
	@%p510 bra 	$L__BB1_386;
	add.s32 	%r778, %r239, %r5;
	mul.wide.s32 	%rd586, %r778, 4;
	add.s64 	%rd587, %rd2, %rd586;
	ld.global.f32 	%f385, [%rd587];
	st.shared.f32 	[%r84+44], %f385;
	add.s64 	%rd588, %rd1, %rd586;
	ld.global.f32 	%f386, [%rd588];
	st.shared.f32 	[%r85+44], %f386;
$L__BB1_386:
	add.s32 	%r240, %r226, %r8;
	setp.ge.u32 	%p556, %r240, %r4;
	or.pred  	%p557, %p509, %p556;
	@%p557 bra 	$L__BB1_388;
	mad.lo.s32 	%r779, %r240, %r4, %r1;
	mul.wide.s32 	%rd589, %r779, 4;
	add.s64 	%rd590, %rd2, %rd589;
	ld.global.f32 	%f387, [%rd590];
	st.shared.f32 	[%r14+48], %f387;
	add.s64 	%rd591, %rd1, %rd589;
	ld.global.f32 	%f388, [%rd591];
	st.shared.f32 	[%r15+48], %f388;
$L__BB1_388:
	setp.ge.s32 	%p559, %r16, %r4;
	or.pred  	%p560, %p559, %p556;
	@%p560 bra 	$L__BB1_390;
	mad.lo.s32 	%r780, %r240, %r4, %r1;
	add.s32 	%r781, %r780, %r5;
	mul.wide.s32 	%rd592, %r781, 4;
	add.s64 	%rd593, %rd2, %rd592;
	ld.global.f32 	%f389, [%rd593];
	st.shared.f32 	[%r19+52], %f389;
	add.s64 	%rd594, %rd1, %rd592;
	ld.global.f32 	%f390, [%rd594];
	st.shared.f32 	[%r18+52], %f390;
$L__BB1_390:
	add.s32 	%r782, %r16, %r5;
	setp.ge.s32 	%p562, %r782, %r4;
	mad.lo.s32 	%r783, %r240, %r4, %r1;
	add.s32 	%r784, %r783, %r5;
	add.s32 	%r241, %r784, %r5;
	or.pred  	%p563, %p562, %p556;
	@%p563 bra 	$L__BB1_392;
	mul.wide.s32 	%rd595, %r241, 4;
	add.s64 	%rd596, %rd2, %rd595;
	ld.global.f32 	%f391, [%rd596];
	st.shared.f32 	[%r23+48], %f391;
	add.s64 	%rd597, %rd1, %rd595;
	ld.global.f32 	%f392, [%rd597];
	st.shared.f32 	[%r24+48], %f392;
$L__BB1_392:
	add.s32 	%r785, %r16, %r5;
	add.s32 	%r786, %r785, %r5;
	setp.ge.s32 	%p565, %r786, %r4;
	add.s32 	%r242, %r241, %r5;
	or.pred  	%p566, %p565, %p556;
	@%p566 bra 	$L__BB1_394;
	mul.wide.s32 	%rd598, %r242, 4;
	add.s64 	%rd599, %rd2, %rd598;
	ld.global.f32 	%f393, [%rd599];
	st.shared.f32 	[%r27+48], %f393;
	add.s64 	%rd600, %rd1, %rd598;
	ld.global.f32 	%f394, [%rd600];
	st.shared.f32 	[%r28+48], %f394;
$L__BB1_394:
	setp.ge.s32 	%p568, %r29, %r4;
	add.s32 	%r243, %r242, %r5;
	or.pred  	%p569, %p568, %p556;
	@%p569 bra 	$L__BB1_396;
	mul.wide.s32 	%rd601, %r243, 4;
	add.s64 	%rd602, %rd2, %rd601;
	ld.global.f32 	%f395, [%rd602];
	st.shared.f32 	[%r32+48], %f395;
	add.s64 	%rd603, %rd1, %rd601;
	ld.global.f32 	%f396, [%rd603];
	st.shared.f32 	[%r33+48], %f396;
$L__BB1_396:
	setp.ge.s32 	%p571, %r34, %r4;
	add.s32 	%r244, %r243, %r5;
	or.pred  	%p572, %p571, %p556;
	@%p572 bra 	$L__BB1_398;
	mul.wide.s32 	%rd604, %r244, 4;
	add.s64 	%rd605, %rd2, %rd604;
	ld.global.f32 	%f397, [%rd605];
	st.shared.f32 	[%r37+48], %f397;
	add.s64 	%rd606, %rd1, %rd604;
	ld.global.f32 	%f398, [%rd606];
	st.shared.f32 	[%r38+48], %f398;
$L__BB1_398:
	setp.ge.s32 	%p574, %r39, %r4;
	add.s32 	%r245, %r244, %r5;
	or.pred  	%p575, %p574, %p556;
	@%p575 bra 	$L__BB1_400;
	mul.wide.s32 	%rd607, %r245, 4;
	add.s64 	%rd608, %rd2, %rd607;
	ld.global.f32 	%f399, [%rd608];
	st.shared.f32 	[%r42+48], %f399;
	add.s64 	%rd609, %rd1, %rd607;
	ld.global.f32 	%f400, [%rd609];
	st.shared.f32 	[%r43+48], %f400;
$L__BB1_400:
	add.s32 	%r246, %r245, %r5;
	or.pred  	%p578, %p531, %p556;
	@%p578 bra 	$L__BB1_402;
	mul.wide.s32 	%rd610, %r246, 4;
	add.s64 	%rd611, %rd2, %rd610;
	ld.global.f32 	%f401, [%rd611];
	st.shared.f32 	[%r47+48], %f401;
	add.s64 	%rd612, %rd1, %rd610;
	ld.global.f32 	%f402, [%rd612];
	st.shared.f32 	[%r48+48], %f402;
$L__BB1_402:
	add.s32 	%r247, %r246, %r5;
	or.pred  	%p581, %p534, %p556;
	@%p581 bra 	$L__BB1_404;
	mul.wide.s32 	%rd613, %r247, 4;
	add.s64 	%rd614, %rd2, %rd613;
	ld.global.f32 	%f403, [%rd614];
	st.shared.f32 	[%r52+48], %f403;
	add.s64 	%rd615, %rd1, %rd613;
	ld.global.f32 	%f404, [%rd615];
	st.shared.f32 	[%r53+48], %f404;
$L__BB1_404:
	setp.ge.s32 	%p583, %r54, %r4;
	add.s32 	%r248, %r247, %r5;
	or.pred  	%p584, %p583, %p556;
	@%p584 bra 	$L__BB1_406;
	mul.wide.s32 	%rd616, %r248, 4;
	add.s64 	%rd617, %rd2, %rd616;
	ld.global.f32 	%f405, [%rd617];
	st.shared.f32 	[%r57+48], %f405;
	add.s64 	%rd618, %rd1, %rd616;
	ld.global.f32 	%f406, [%rd618];
	st.shared.f32 	[%r58+48], %f406;
$L__BB1_406:
	setp.ge.s32 	%p586, %r59, %r4;
	add.s32 	%r249, %r248, %r5;
	or.pred  	%p587, %p586, %p556;
	@%p587 bra 	$L__BB1_408;
	mul.wide.s32 	%rd619, %r249, 4;
	add.s64 	%rd620, %rd2, %rd619;
	ld.global.f32 	%f407, [%rd620];
	st.shared.f32 	[%r62+48], %f407;
	add.s64 	%rd621, %rd1, %rd619;
	ld.global.f32 	%f408, [%rd621];
	st.shared.f32 	[%r63+48], %f408;
$L__BB1_408:
	setp.ge.s32 	%p589, %r64, %r4;
	add.s32 	%r250, %r249, %r5;
	or.pred  	%p590, %p589, %p556;
	@%p590 bra 	$L__BB1_410;
	mul.wide.s32 	%rd622, %r250, 4;
	add.s64 	%rd623, %rd2, %rd622;
	ld.global.f32 	%f409, [%rd623];
	st.shared.f32 	[%r67+48], %f409;
	add.s64 	%rd624, %rd1, %rd622;
	ld.global.f32 	%f410, [%rd624];
	st.shared.f32 	[%r68+48], %f410;
$L__BB1_410:
	setp.ge.s32 	%p592, %r69, %r4;
	add.s32 	%r251, %r250, %r5;
	or.pred  	%p593, %p592, %p556;
	@%p593 bra 	$L__BB1_412;
	mul.wide.s32 	%rd625, %r251, 4;
	add.s64 	%rd626, %rd2, %rd625;
	ld.global.f32 	%f411, [%rd626];
	st.shared.f32 	[%r72+48], %f411;
	add.s64 	%rd627, %rd1, %rd625;
	ld.global.f32 	%f412, [%rd627];
	st.shared.f32 	[%r73+48], %f412;
$L__BB1_412:
	setp.ge.s32 	%p595, %r74, %r4;
	add.s32 	%r252, %r251, %r5;
	or.pred  	%p596, %p595, %p556;
	@%p596 bra 	$L__BB1_414;
	mul.wide.s32 	%rd628, %r252, 4;
	add.s64 	%rd629, %rd2, %rd628;
	ld.global.f32 	%f413, [%rd629];
	st.shared.f32 	[%r77+48], %f413;
	add.s64 	%rd630, %rd1, %rd628;
	ld.global.f32 	%f414, [%rd630];
	st.shared.f32 	[%r78+48], %f414;
$L__BB1_414:
	add.s32 	%r253, %r252, %r5;
	or.pred  	%p599, %p552, %p556;
	@%p599 bra 	$L__BB1_416;
	mul.wide.s32 	%rd631, %r253, 4;
	add.s64 	%rd632, %rd2, %rd631;
	ld.global.f32 	%f415, [%rd632];
	st.shared.f32 	[%r82+48], %f415;
	add.s64 	%rd633, %rd1, %rd631;
	ld.global.f32 	%f416, [%rd633];
	st.shared.f32 	[%r83+48], %f416;
$L__BB1_416:
	setp.ge.u32 	%p600, %r240, %r4;
	@%p600 bra 	$L__BB1_418;
	add.s32 	%r787, %r253, %r5;
	mul.wide.s32 	%rd634, %r787, 4;
	add.s64 	%rd635, %rd2, %rd634;
	ld.global.f32 	%f417, [%rd635];
	st.shared.f32 	[%r84+48], %f417;
	add.s64 	%rd636, %rd1, %rd634;
	ld.global.f32 	%f418, [%rd636];
	st.shared.f32 	[%r85+48], %f418;
$L__BB1_418:
	setp.ge.s32 	%p601, %r1, %r4;
	add.s32 	%r254, %r240, %r8;
	setp.ge.u32 	%p602, %r254, %r4;
	or.pred  	%p603, %p601, %p602;
	@%p603 bra 	$L__BB1_420;
	mad.lo.s32 	%r788, %r254, %r4, %r1;
	mul.wide.s32 	%rd637, %r788, 4;
	add.s64 	%rd638, %rd2, %rd637;
	ld.global.f32 	%f419, [%rd638];
	st.shared.f32 	[%r14+52], %f419;
	add.s64 	%rd639, %rd1, %rd637;
	ld.global.f32 	%f420, [%rd639];
	st.shared.f32 	[%r15+52], %f420;
$L__BB1_420:
	setp.ge.s32 	%p605, %r16, %r4;
	or.pred  	%p606, %p605, %p602;
	@%p606 bra 	$L__BB1_422;
	mad.lo.s32 	%r789, %r254, %r4, %r1;
	add.s32 	%r790, %r789, %r5;
	mul.wide.s32 	%rd640, %r790, 4;
	add.s64 	%rd641, %rd2, %rd640;
	ld.global.f32 	%f421, [%rd641];
	st.shared.f32 	[%r19+56], %f421;
	add.s64 	%rd642, %rd1, %rd640;
	ld.global.f32 	%f422, [%rd642];
	st.shared.f32 	[%r18+56], %f422;
$L__BB1_422:
	add.s32 	%r791, %r16, %r5;
	setp.ge.s32 	%p608, %r791, %r4;
	mad.lo.s32 	%r792, %r254, %r4, %r1;
	add.s32 	%r793, %r792, %r5;
	add.s32 	%r255, %r793, %r5;
	or.pred  	%p609, %p608, %p602;
	@%p609 bra 	$L__BB1_424;
	mul.wide.s32 	%rd643, %r255, 4;
	add.s64 	%rd644, %rd2, %rd643;
	ld.global.f32 	%f423, [%rd644];
	st.shared.f32 	[%r23+52], %f423;
	add.s64 	%rd645, %rd1, %rd643;
	ld.global.f32 	%f424, [%rd645];
	st.shared.f32 	[%r24+52], %f424;
$L__BB1_424:
	add.s32 	%r794, %r16, %r5;
	add.s32 	%r795, %r794, %r5;
	setp.ge.s32 	%p611, %r795, %r4;
	add.s32 	%r256, %r255, %r5;
	or.pred  	%p612, %p611, %p602;
	@%p612 bra 	$L__BB1_426;
	mul.wide.s32 	%rd646, %r256, 4;
	add.s64 	%rd647, %rd2, %rd646;
	ld.global.f32 	%f425, [%rd647];
	st.shared.f32 	[%r27+52], %f425;
	add.s64 	%rd648, %rd1, %rd646;
	ld.global.f32 	%f426, [%rd648];
	st.shared.f32 	[%r28+52], %f426;
$L__BB1_426:
	setp.ge.s32 	%p614, %r29, %r4;
	add.s32 	%r257, %r256, %r5;
	or.pred  	%p615, %p614, %p602;
	@%p615 bra 	$L__BB1_428;
	mul.wide.s32 	%rd649, %r257, 4;
	add.s64 	%rd650, %rd2, %rd649;
	ld.global.f32 	%f427, [%rd650];
	st.shared.f32 	[%r32+52], %f427;
	add.s64 	%rd651, %rd1, %rd649;
	ld.global.f32 	%f428, [%rd651];
	st.shared.f32 	[%r33+52], %f428;
$L__BB1_428:
	setp.ge.s32 	%p617, %r34, %r4;
	add.s32 	%r258, %r257, %r5;
	or.pred  	%p618, %p617, %p602;
	@%p618 bra 	$L__BB1_430;
	mul.wide.s32 	%rd652, %r258, 4;
	add.s64 	%rd653, %rd2, %rd652;
	ld.global.f32 	%f429, [%rd653];
	st.shared.f32 	[%r37+52], %f429;
	add.s64 	%rd654, %rd1, %rd652;
	ld.global.f32 	%f430, [%rd654];
	st.shared.f32 	[%r38+52], %f430;
$L__BB1_430:
	setp.ge.s32 	%p620, %r39, %r4;
	add.s32 	%r259, %r258, %r5;
	or.pred  	%p621, %p620, %p602;
	@%p621 bra 	$L__BB1_432;
	mul.wide.s32 	%rd655, %r259, 4;
	add.s64 	%rd656, %rd2, %rd655;
	ld.global.f32 	%f431, [%rd656];
	st.shared.f32 	[%r42+52], %f431;
	add.s64 	%rd657, %rd1, %rd655;
	ld.global.f32 	%f432, [%rd657];
	st.shared.f32 	[%r43+52], %f432;
$L__BB1_432:
	setp.ge.s32 	%p623, %r44, %r4;
	add.s32 	%r260, %r259, %r5;
	or.pred  	%p624, %p623, %p602;
	@%p624 bra 	$L__BB1_434;
	mul.wide.s32 	%rd658, %r260, 4;
	add.s64 	%rd659, %rd2, %rd658;
	ld.global.f32 	%f433, [%rd659];
	st.shared.f32 	[%r47+52], %f433;
	add.s64 	%rd660, %rd1, %rd658;
	ld.global.f32 	%f434, [%rd660];
	st.shared.f32 	[%r48+52], %f434;
$L__BB1_434:
	setp.ge.s32 	%p626, %r49, %r4;
	add.s32 	%r261, %r260, %r5;
	or.pred  	%p627, %p626, %p602;
	@%p627 bra 	$L__BB1_436;
	mul.wide.s32 	%rd661, %r261, 4;
	add.s64 	%rd662, %rd2, %rd661;
	ld.global.f32 	%f435, [%rd662];
	st.shared.f32 	[%r52+52], %f435;
	add.s64 	%rd663, %rd1, %rd661;
	ld.global.f32 	%f436, [%rd663];
	st.shared.f32 	[%r53+52], %f436;
$L__BB1_436:
	add.s32 	%r262, %r261, %r5;
	or.pred  	%p630, %p583, %p602;
	@%p630 bra 	$L__BB1_438;
	mul.wide.s32 	%rd664, %r262, 4;
	add.s64 	%rd665, %rd2, %rd664;
	ld.global.f32 	%f437, [%rd665];
	st.shared.f32 	[%r57+52], %f437;
	add.s64 	%rd666, %rd1, %rd664;
	ld.global.f32 	%f438, [%rd666];
	st.shared.f32 	[%r58+52], %f438;
$L__BB1_438:
	add.s32 	%r263, %r262, %r5;
	or.pred  	%p633, %p586, %p602;
	@%p633 bra 	$L__BB1_440;
	mul.wide.s32 	%rd667, %r263, 4;
	add.s64 	%rd668, %rd2, %rd667;
	ld.global.f32 	%f439, [%rd668];
	st.shared.f32 	[%r62+52], %f439;
	add.s64 	%rd669, %rd1, %rd667;
	ld.global.f32 	%f440, [%rd669];
	st.shared.f32 	[%r63+52], %f440;
$L__BB1_440:
	setp.ge.s32 	%p635, %r64, %r4;
	add.s32 	%r264, %r263, %r5;
	or.pred  	%p636, %p635, %p602;
	@%p636 bra 	$L__BB1_442;
	mul.wide.s32 	%rd670, %r264, 4;
	add.s64 	%rd671, %rd2, %rd670;
	ld.global.f32 	%f441, [%rd671];
	st.shared.f32 	[%r67+52], %f441;
	add.s64 	%rd672, %rd1, %rd670;
	ld.global.f32 	%f442, [%rd672];
	st.shared.f32 	[%r68+52], %f442;
$L__BB1_442:
	setp.ge.s32 	%p638, %r69, %r4;
	add.s32 	%r265, %r264, %r5;
	or.pred  	%p639, %p638, %p602;
	@%p639 bra 	$L__BB1_444;
	mul.wide.s32 	%rd673, %r265, 4;
	add.s64 	%rd674, %rd2, %rd673;
	ld.global.f32 	%f443, [%rd674];
	st.shared.f32 	[%r72+52], %f443;
	add.s64 	%rd675, %rd1, %rd673;
	ld.global.f32 	%f444, [%rd675];
	st.shared.f32 	[%r73+52], %f444;
$L__BB1_444:
	setp.ge.s32 	%p641, %r74, %r4;
	add.s32 	%r266, %r265, %r5;
	or.pred  	%p642, %p641, %p602;
	@%p642 bra 	$L__BB1_446;
	mul.wide.s32 	%rd676, %r266, 4;
	add.s64 	%rd677, %rd2, %rd676;
	ld.global.f32 	%f445, [%rd677];
	st.shared.f32 	[%r77+52], %f445;
	add.s64 	%rd678, %rd1, %rd676;
	ld.global.f32 	%f446, [%rd678];
	st.shared.f32 	[%r78+52], %f446;
$L__BB1_446:
	setp.ge.s32 	%p644, %r79, %r4;
	add.s32 	%r267, %r266, %r5;
	or.pred  	%p645, %p644, %p602;
	@%p645 bra 	$L__BB1_448;
	mul.wide.s32 	%rd679, %r267, 4;
	add.s64 	%rd680, %rd2, %rd679;
	ld.global.f32 	%f447, [%rd680];
	st.shared.f32 	[%r82+52], %f447;
	add.s64 	%rd681, %rd1, %rd679;
	ld.global.f32 	%f448, [%rd681];
	st.shared.f32 	[%r83+52], %f448;
$L__BB1_448:
	@%p602 bra 	$L__BB1_450;
	add.s32 	%r796, %r267, %r5;
	mul.wide.s32 	%rd682, %r796, 4;
	add.s64 	%rd683, %rd2, %rd682;
	ld.global.f32 	%f449, [%rd683];
	st.shared.f32 	[%r84+52], %f449;
	add.s64 	%rd684, %rd1, %rd682;
	ld.global.f32 	%f450, [%rd684];
	st.shared.f32 	[%r85+52], %f450;
$L__BB1_450:
	add.s32 	%r268, %r254, %r8;
	setp.ge.u32 	%p648, %r268, %r4;
	or.pred  	%p649, %p601, %p648;
	@%p649 bra 	$L__BB1_452;
	mad.lo.s32 	%r797, %r268, %r4, %r1;
	mul.wide.s32 	%rd685, %r797, 4;
	add.s64 	%rd686, %rd2, %rd685;
	ld.global.f32 	%f451, [%rd686];
	st.shared.f32 	[%r14+56], %f451;
	add.s64 	%rd687, %rd1, %rd685;
	ld.global.f32 	%f452, [%rd687];
	st.shared.f32 	[%r15+56], %f452;
$L__BB1_452:
	setp.ge.s32 	%p651, %r16, %r4;
	or.pred  	%p652, %p651, %p648;
	@%p652 bra 	$L__BB1_454;
	mad.lo.s32 	%r798, %r268, %r4, %r1;
	add.s32 	%r799, %r798, %r5;
	mul.wide.s32 	%rd688, %r799, 4;
	add.s64 	%rd689, %rd2, %rd688;
	ld.global.f32 	%f453, [%rd689];
	st.shared.f32 	[%r19+60], %f453;
	add.s64 	%rd690, %rd1, %rd688;
	ld.global.f32 	%f454, [%rd690];
	st.shared.f32 	[%r18+60], %f454;
$L__BB1_454:
	add.s32 	%r800, %r16, %r5;
	setp.ge.s32 	%p654, %r800, %r4;
	mad.lo.s32 	%r801, %r268, %r4, %r1;
	add.s32 	%r802, %r801, %r5;
	add.s32 	%r269, %r802, %r5;
	or.pred  	%p655, %p654, %p648;
	@%p655 bra 	$L__BB1_456;
	mul.wide.s32 	%rd691, %r269, 4;
	add.s64 	%rd692, %rd2, %rd691;
	ld.global.f32 	%f455, [%rd692];
	st.shared.f32 	[%r23+56], %f455;
	add.s64 	%rd693, %rd1, %rd691;
	ld.global.f32 	%f456, [%rd693];
	st.shared.f32 	[%r24+56], %f456;
$L__BB1_456:
	add.s32 	%r803, %r16, %r5;
	add.s32 	%r804, %r803, %r5;
	setp.ge.s32 	%p657, %r804, %r4;
	add.s32 	%r270, %r269, %r5;
	or.pred  	%p658, %p657, %p648;
	@%p658 bra 	$L__BB1_458;
	mul.wide.s32 	%rd694, %r270, 4;
	add.s64 	%rd695, %rd2, %rd694;
	ld.global.f32 	%f457, [%rd695];
	st.shared.f32 	[%r27+56], %f457;
	add.s64 	%rd696, %rd1, %rd694;
	ld.global.f32 	%f458, [%rd696];
	st.shared.f32 	[%r28+56], %f458;
$L__BB1_458:
	setp.ge.s32 	%p660, %r29, %r4;
	add.s32 	%r271, %r270, %r5;
	or.pred  	%p661, %p660, %p648;
	@%p661 bra 	$L__BB1_460;
	mul.wide.s32 	%rd697, %r271, 4;
	add.s64 	%rd698, %rd2, %rd697;
	ld.global.f32 	%f459, [%rd698];
	st.shared.f32 	[%r32+56], %f459;
	add.s64 	%rd699, %rd1, %rd697;
	ld.global.f32 	%f460, [%rd699];
	st.shared.f32 	[%r33+56], %f460;
$L__BB1_460:
	setp.ge.s32 	%p663, %r34, %r4;
	add.s32 	%r272, %r271, %r5;
	or.pred  	%p664, %p663, %p648;
	@%p664 bra 	$L__BB1_462;
	mul.wide.s32 	%rd700, %r272, 4;
	add.s64 	%rd701, %rd2, %rd700;
	ld.global.f32 	%f461, [%rd701];
	st.shared.f32 	[%r37+56], %f461;
	add.s64 	%rd702, %rd1, %rd700;
	ld.global.f32 	%f462, [%rd702];
	st.shared.f32 	[%r38+56], %f462;
$L__BB1_462:
	setp.ge.s32 	%p666, %r39, %r4;
	add.s32 	%r273, %r272, %r5;
	or.pred  	%p667, %p666, %p648;
	@%p667 bra 	$L__BB1_464;
	mul.wide.s32 	%rd703, %r273, 4;
	add.s64 	%rd704, %rd2, %rd703;
	ld.global.f32 	%f463, [%rd704];
	st.shared.f32 	[%r42+56], %f463;
	add.s64 	%rd705, %rd1, %rd703;
	ld.global.f32 	%f464, [%rd705];
	st.shared.f32 	[%r43+56], %f464;
$L__BB1_464:
	setp.ge.s32 	%p669, %r44, %r4;
	add.s32 	%r274, %r273, %r5;
	or.pred  	%p670, %p669, %p648;
	@%p670 bra 	$L__BB1_466;
	mul.wide.s32 	%rd706, %r274, 4;
	add.s64 	%rd707, %rd2, %rd706;
	ld.global.f32 	%f465, [%rd707];
	st.shared.f32 	[%r47+56], %f465;
	add.s64 	%rd708, %rd1, %rd706;
	ld.global.f32 	%f466, [%rd708];
	st.shared.f32 	[%r48+56], %f466;
$L__BB1_466:
	setp.ge.s32 	%p672, %r49, %r4;
	add.s32 	%r275, %r274, %r5;
	or.pred  	%p673, %p672, %p648;
	@%p673 bra 	$L__BB1_468;
	mul.wide.s32 	%rd709, %r275, 4;
	add.s64 	%rd710, %rd2, %rd709;
	ld.global.f32 	%f467, [%rd710];
	st.shared.f32 	[%r52+56], %f467;
	add.s64 	%rd711, %rd1, %rd709;
	ld.global.f32 	%f468, [%rd711];
	st.shared.f32 	[%r53+56], %f468;
$L__BB1_468:
	setp.ge.s32 	%p675, %r54, %r4;
	add.s32 	%r276, %r275, %r5;
	or.pred  	%p676, %p675, %p648;
	@%p676 bra 	$L__BB1_470;
	mul.wide.s32 	%rd712, %r276, 4;
	add.s64 	%rd713, %rd2, %rd712;
	ld.global.f32 	%f469, [%rd713];
	st.shared.f32 	[%r57+56], %f469;
	add.s64 	%rd714, %rd1, %rd712;
	ld.global.f32 	%f470, [%rd714];
	st.shared.f32 	[%r58+56], %f470;
$L__BB1_470:
	setp.ge.s32 	%p678, %r59, %r4;
	add.s32 	%r277, %r276, %r5;
	or.pred  	%p679, %p678, %p648;
	@%p679 bra 	$L__BB1_472;
	mul.wide.s32 	%rd715, %r277, 4;
	add.s64 	%rd716, %rd2, %rd715;
	ld.global.f32 	%f471, [%rd716];
	st.shared.f32 	[%r62+56], %f471;
	add.s64 	%rd717, %rd1, %rd715;
	ld.global.f32 	%f472, [%rd717];
	st.shared.f32 	[%r63+56], %f472;
$L__BB1_472:
	add.s32 	%r278, %r277, %r5;
	or.pred  	%p682, %p635, %p648;
	@%p682 bra 	$L__BB1_474;
	mul.wide.s32 	%rd718, %r278, 4;
	add.s64 	%rd719, %rd2, %rd718;
	ld.global.f32 	%f473, [%rd719];
	st.shared.f32 	[%r67+56], %f473;
	add.s64 	%rd720, %rd1, %rd718;
	ld.global.f32 	%f474, [%rd720];
	st.shared.f32 	[%r68+56], %f474;
$L__BB1_474:
	add.s32 	%r279, %r278, %r5;
	or.pred  	%p685, %p638, %p648;
	@%p685 bra 	$L__BB1_476;
	mul.wide.s32 	%rd721, %r279, 4;
	add.s64 	%rd722, %rd2, %rd721;
	ld.global.f32 	%f475, [%rd722];
	st.shared.f32 	[%r72+56], %f475;
	add.s64 	%rd723, %rd1, %rd721;
	ld.global.f32 	%f476, [%rd723];
	st.shared.f32 	[%r73+56], %f476;
$L__BB1_476:
	setp.ge.s32 	%p687, %r74, %r4;
	add.s32 	%r280, %r279, %r5;
	or.pred  	%p688, %p687, %p648;
	@%p688 bra 	$L__BB1_478;
	mul.wide.s32 	%rd724, %r280, 4;
	add.s64 	%rd725, %rd2, %rd724;
	ld.global.f32 	%f477, [%rd725];
	st.shared.f32 	[%r77+56], %f477;
	add.s64 	%rd726, %rd1, %rd724;
	ld.global.f32 	%f478, [%rd726];
	st.shared.f32 	[%r78+56], %f478;
$L__BB1_478:
	add.s32 	%r281, %r280, %r5;
	or.pred  	%p691, %p644, %p648;
	@%p691 bra 	$L__BB1_480;
	mul.wide.s32 	%rd727, %r281, 4;
	add.s64 	%rd728, %rd2, %rd727;
	ld.global.f32 	%f479, [%rd728];
	st.shared.f32 	[%r82+56], %f479;
	add.s64 	%rd729, %rd1, %rd727;
	ld.global.f32 	%f480, [%rd729];
	st.shared.f32 	[%r83+56], %f480;
$L__BB1_480:
	setp.ge.u32 	%p692, %r268, %r4;
	@%p692 bra 	$L__BB1_482;
	add.s32 	%r805, %r281, %r5;
	mul.wide.s32 	%rd730, %r805, 4;
	add.s64 	%rd731, %rd2, %rd730;
	ld.global.f32 	%f481, [%rd731];
	st.shared.f32 	[%r84+56], %f481;
	add.s64 	%rd732, %rd1, %rd730;
	ld.global.f32 	%f482, [%rd732];
	st.shared.f32 	[%r85+56], %f482;
$L__BB1_482:
	setp.ge.s32 	%p693, %r1, %r4;
	@%p693 bra 	$L__BB1_484;
	mad.lo.s32 	%r806, %r8, 15, %r2;
	mad.lo.s32 	%r807, %r806, %r4, %r1;
	mul.wide.s32 	%rd733, %r807, 4;
	add.s64 	%rd734, %rd2, %rd733;
	ld.global.f32 	%f483, [%rd734];
	st.shared.f32 	[%r14+60], %f483;
	add.s64 	%rd735, %rd1, %rd733;
	ld.global.f32 	%f484, [%rd735];
	st.shared.f32 	[%r15+60], %f484;
$L__BB1_484:
	setp.ge.s32 	%p694, %r16, %r4;
	@%p694 bra 	$L__BB1_486;
	mad.lo.s32 	%r808, %r8, 15, %r2;
	mad.lo.s32 	%r809, %r808, %r4, %r1;
	add.s32 	%r810, %r809, %r5;
	mul.wide.s32 	%rd736, %r810, 4;
	add.s64 	%rd737, %rd2, %rd736;
	ld.global.f32 	%f485, [%rd737];
	st.shared.f32 	[%r19+64], %f485;
	add.s64 	%rd738, %rd1, %rd736;
	ld.global.f32 	%f486, [%rd738];
	st.shared.f32 	[%r18+64], %f486;
$L__BB1_486:
	mad.lo.s32 	%r811, %r5, 15, %r1;
	mad.lo.s32 	%r812, %r5, -14, %r811;
	add.s32 	%r813, %r812, %r5;
	setp.ge.s32 	%p695, %r813, %r4;
	mad.lo.s32 	%r814, %r8, 15, %r2;
	mad.lo.s32 	%r815, %r814, %r4, %r1;
	add.s32 	%r816, %r815, %r5;
	add.s32 	%r282, %r816, %r5;
	@%p695 bra 	$L__BB1_488;
	mul.wide.s32 	%rd739, %r282, 4;
	add.s64 	%rd740, %rd2, %rd739;
	ld.global.f32 	%f487, [%rd740];
	st.shared.f32 	[%r23+60], %f487;
	add.s64 	%rd741, %rd1, %rd739;
	ld.global.f32 	%f488, [%rd741];
	st.shared.f32 	[%r24+60], %f488;
$L__BB1_488:
	mad.lo.s32 	%r817, %r5, 15, %r1;
	mad.lo.s32 	%r818, %r5, -14, %r817;
	add.s32 	%r819, %r818, %r5;
	add.s32 	%r820, %r819, %r5;
	setp.ge.s32 	%p696, %r820, %r4;
	add.s32 	%r283, %r282, %r5;
	@%p696 bra 	$L__BB1_490;
	mul.wide.s32 	%rd742, %r283, 4;
	add.s64 	%rd743, %rd2, %rd742;
	ld.global.f32 	%f489, [%rd743];
	st.shared.f32 	[%r27+60], %f489;
	add.s64 	%rd744, %rd1, %rd742;
	ld.global.f32 	%f490, [%rd744];
	st.shared.f32 	[%r28+60], %f490;
$L__BB1_490:
	setp.ge.s32 	%p697, %r29, %r4;
	add.s32 	%r284, %r283, %r5;
	@%p697 bra 	$L__BB1_492;
	mul.wide.s32 	%rd745, %r284, 4;
	add.s64 	%rd746, %rd2, %rd745;
	ld.global.f32 	%f491, [%rd746];
	st.shared.f32 	[%r32+60], %f491;
	add.s64 	%rd747, %rd1, %rd745;
	ld.global.f32 	%f492, [%rd747];
	st.shared.f32 	[%r33+60], %f492;
$L__BB1_492:
	setp.ge.s32 	%p698, %r34, %r4;
	add.s32 	%r285, %r284, %r5;
	@%p698 bra 	$L__BB1_494;
	mul.wide.s32 	%rd748, %r285, 4;
	add.s64 	%rd749, %rd2, %rd748;
	ld.global.f32 	%f493, [%rd749];
	st.shared.f32 	[%r37+60], %f493;
	add.s64 	%rd750, %rd1, %rd748;
	ld.global.f32 	%f494, [%rd750];
	st.shared.f32 	[%r38+60], %f494;
$L__BB1_494:
	setp.ge.s32 	%p699, %r39, %r4;
	add.s32 	%r286, %r285, %r5;
	@%p699 bra 	$L__BB1_496;
	mul.wide.s32 	%rd751, %r286, 4;
	add.s64 	%rd752, %rd2, %rd751;
	ld.global.f32 	%f495, [%rd752];
	st.shared.f32 	[%r42+60], %f495;
	add.s64 	%rd753, %rd1, %rd751;
	ld.global.f32 	%f496, [%rd753];
	st.shared.f32 	[%r43+60], %f496;
$L__BB1_496:
	setp.ge.s32 	%p700, %r44, %r4;
	add.s32 	%r287, %r286, %r5;
	@%p700 bra 	$L__BB1_498;
	mul.wide.s32 	%rd754, %r287, 4;
	add.s64 	%rd755, %rd2, %rd754;
	ld.global.f32 	%f497, [%rd755];
	st.shared.f32 	[%r47+60], %f497;
	add.s64 	%rd756, %rd1, %rd754;
	ld.global.f32 	%f498, [%rd756];
	st.shared.f32 	[%r48+60], %f498;
$L__BB1_498:
	setp.ge.s32 	%p701, %r49, %r4;
	add.s32 	%r288, %r287, %r5;
	@%p701 bra 	$L__BB1_500;
	mul.wide.s32 	%rd757, %r288, 4;
	add.s64 	%rd758, %rd2, %rd757;
	ld.global.f32 	%f499, [%rd758];
	st.shared.f32 	[%r52+60], %f499;
	add.s64 	%rd759, %rd1, %rd757;
	ld.global.f32 	%f500, [%rd759];
	st.shared.f32 	[%r53+60], %f500;
$L__BB1_500:
	setp.ge.s32 	%p702, %r54, %r4;
	add.s32 	%r289, %r288, %r5;
	@%p702 bra 	$L__BB1_502;
	mul.wide.s32 	%rd760, %r289, 4;
	add.s64 	%rd761, %rd2, %rd760;
	ld.global.f32 	%f501, [%rd761];
	st.shared.f32 	[%r57+60], %f501;
	add.s64 	%rd762, %rd1, %rd760;
	ld.global.f32 	%f502, [%rd762];
	st.shared.f32 	[%r58+60], %f502;
$L__BB1_502:
	setp.ge.s32 	%p703, %r59, %r4;
	add.s32 	%r290, %r289, %r5;
	@%p703 bra 	$L__BB1_504;
	mul.wide.s32 	%rd763, %r290, 4;
	add.s64 	%rd764, %rd2, %rd763;
	ld.global.f32 	%f503, [%rd764];
	st.shared.f32 	[%r62+60], %f503;
	add.s64 	%rd765, %rd1, %rd763;
	ld.global.f32 	%f504, [%rd765];
	st.shared.f32 	[%r63+60], %f504;
$L__BB1_504:
	setp.ge.s32 	%p704, %r64, %r4;
	add.s32 	%r291, %r290, %r5;
	@%p704 bra 	$L__BB1_506;
	mul.wide.s32 	%rd766, %r291, 4;
	add.s64 	%rd767, %rd2, %rd766;
	ld.global.f32 	%f505, [%rd767];
	st.shared.f32 	[%r67+60], %f505;
	add.s64 	%rd768, %rd1, %rd766;
	ld.global.f32 	%f506, [%rd768];
	st.shared.f32 	[%r68+60], %f506;
$L__BB1_506:
	setp.ge.s32 	%p705, %r69, %r4;
	add.s32 	%r292, %r291, %r5;
	@%p705 bra 	$L__BB1_508;
	mul.wide.s32 	%rd769, %r292, 4;
	add.s64 	%rd770, %rd2, %rd769;
	ld.global.f32 	%f507, [%rd770];
	st.shared.f32 	[%r72+60], %f507;
	add.s64 	%rd771, %rd1, %rd769;
	ld.global.f32 	%f508, [%rd771];
	st.shared.f32 	[%r73+60], %f508;
$L__BB1_508:
	setp.ge.s32 	%p706, %r74, %r4;
	add.s32 	%r293, %r292, %r5;
	@%p706 bra 	$L__BB1_510;
	mul.wide.s32 	%rd772, %r293, 4;
	add.s64 	%rd773, %rd2, %rd772;
	ld.global.f32 	%f509, [%rd773];
	st.shared.f32 	[%r77+60], %f509;
	add.s64 	%rd774, %rd1, %rd772;
	ld.global.f32 	%f510, [%rd774];
	st.shared.f32 	[%r78+60], %f510;
$L__BB1_510:
	setp.ge.s32 	%p707, %r79, %r4;
	add.s32 	%r294, %r293, %r5;
	@%p707 bra 	$L__BB1_512;
	mul.wide.s32 	%rd775, %r294, 4;
	add.s64 	%rd776, %rd2, %rd775;
	ld.global.f32 	%f511, [%rd776];
	st.shared.f32 	[%r82+60], %f511;
	add.s64 	%rd777, %rd1, %rd775;
	ld.global.f32 	%f512, [%rd777];
	st.shared.f32 	[%r83+60], %f512;
$L__BB1_512:
	add.s32 	%r821, %r294, %r5;
	mul.wide.s32 	%rd778, %r821, 4;
	add.s64 	%rd779, %rd2, %rd778;
	ld.global.f32 	%f513, [%rd779];
	st.shared.f32 	[%r84+60], %f513;
	add.s64 	%rd780, %rd1, %rd778;
	ld.global.f32 	%f514, [%rd780];
	st.shared.f32 	[%r85+60], %f514;
$L__BB1_513:
	mov.u32 	%r822, %tid.y;
	mov.u32 	%r823, %ntid.x;
	mov.u32 	%r824, %tid.x;
	mad.lo.s32 	%r295, %r822, %r823, %r824;
	mad.lo.s32 	%r296, %r8, 15, %r2;
	add.s32 	%r1246, %r296, %r8;
	setp.ge.s32 	%p708, %r1246, %r4;
	@%p708 bra 	$L__BB1_524;
	shl.b32 	%r826, %r5, 4;
	add.s32 	%r298, %r1, %r826;
	mul.lo.s32 	%r299, %r9, %r295;
	mov.u32 	%r827, %nctaid.x;
	mov.u32 	%r828, %ctaid.x;
	mad.lo.s32 	%r829, %r827, 17, %r828;
	mad.lo.s32 	%r832, %r823, %r829, %r824;
	max.s32 	%r833, %r832, %r4;
	sub.s32 	%r834, %r833, %r832;
	setp.ne.s32 	%p709, %r834, 0;
	selp.u32 	%r300, 1, 0, %p709;
	selp.s32 	%r835, -1, 0, %p709;
	add.s32 	%r301, %r834, %r835;
	mov.b32 	%r1239, 16;
	div.u32 	%r837, %r301, %r5;
	add.s32 	%r838, %r837, %r300;
	mul.wide.s32 	%rd5, %r5, 4;
	mov.u32 	%r1240, %r1246;
$L__BB1_515:
	setp.ge.s32 	%p710, %r298, %r4;
	@%p710 bra 	$L__BB1_523;
	mul.lo.s32 	%r304, %r1240, %r4;
	mad.lo.s32 	%r305, %r1239, %r7, %r299;
	add.s32 	%r306, %r838, 1;
	and.b32  	%r307, %r306, 3;
	setp.lt.u32 	%p711, %r838, 3;
	mov.b32 	%r1243, 16;
	mov.u32 	%r1244, %r298;
	@%p711 bra 	$L__BB1_519;
	and.b32  	%r308, %r306, -4;
	mov.b32 	%r1241, 16;
	mov.u32 	%r1244, %r298;
$L__BB1_518:
	add.s32 	%r840, %r1244, %r304;
	add.s32 	%r841, %r305, %r1241;
	mul.wide.s32 	%rd781, %r840, 4;
	add.s64 	%rd782, %rd2, %rd781;
	ld.global.f32 	%f515, [%rd782];
	shl.b32 	%r842, %r841, 2;
	mov.u32 	%r843, sharedMem;
	add.s32 	%r844, %r843, %r842;
	st.shared.f32 	[%r844], %f515;
	add.s64 	%rd783, %rd1, %rd781;
	ld.global.f32 	%f516, [%rd783];
	add.s32 	%r845, %r10, %r842;
	st.shared.f32 	[%r845], %f516;
	add.s64 	%rd785, %rd782, %rd5;
	ld.global.f32 	%f517, [%rd785];
	st.shared.f32 	[%r844+4], %f517;
	add.s64 	%rd786, %rd783, %rd5;
	ld.global.f32 	%f518, [%rd786];
	st.shared.f32 	[%r845+4], %f518;
	add.s64 	%rd787, %rd785, %rd5;
	ld.global.f32 	%f519, [%rd787];
	st.shared.f32 	[%r844+8], %f519;
	add.s64 	%rd788, %rd786, %rd5;
	ld.global.f32 	%f520, [%rd788];
	st.shared.f32 	[%r845+8], %f520;
	add.s64 	%rd789, %rd787, %rd5;
	ld.global.f32 	%f521, [%rd789];
	st.shared.f32 	[%r844+12], %f521;
	add.s64 	%rd790, %rd788, %rd5;
	ld.global.f32 	%f522, [%rd790];
	st.shared.f32 	[%r845+12], %f522;
	shl.b32 	%r846, %r5, 2;
	add.s32 	%r1244, %r846, %r1244;
	add.s32 	%r1243, %r1241, 4;
	add.s32 	%r847, %r1241, -12;
	setp.ne.s32 	%p712, %r847, %r308;
	mov.u32 	%r1241, %r1243;
	@%p712 bra 	$L__BB1_518;
$L__BB1_519:
	setp.eq.s32 	%p713, %r307, 0;
	@%p713 bra 	$L__BB1_523;
	add.s32 	%r848, %r1244, %r304;
	add.s32 	%r849, %r305, %r1243;
	mul.wide.s32 	%rd791, %r848, 4;
	add.s64 	%rd3, %rd2, %rd791;
	ld.global.f32 	%f523, [%rd3];
	shl.b32 	%r850, %r849, 2;
	mov.u32 	%r851, sharedMem;
	add.s32 	%r315, %r851, %r850;
	st.shared.f32 	[%r315], %f523;
	add.s64 	%rd4, %rd1, %rd791;
	ld.global.f32 	%f524, [%rd4];
	add.s32 	%r316, %r10, %r850;
	st.shared.f32 	[%r316], %f524;
	setp.eq.s32 	%p714, %r307, 1;
	@%p714 bra 	$L__BB1_523;
	add.s64 	%rd6, %rd3, %rd5;
	ld.global.f32 	%f525, [%rd6];
	st.shared.f32 	[%r315+4], %f525;
	add.s64 	%rd7, %rd4, %rd5;
	ld.global.f32 	%f526, [%rd7];
	st.shared.f32 	[%r316+4], %f526;
	setp.eq.s32 	%p715, %r307, 2;
	@%p715 bra 	$L__BB1_523;
	add.s64 	%rd792, %rd6, %rd5;
	ld.global.f32 	%f527, [%rd792];
	st.shared.f32 	[%r315+8], %f527;
	add.s64 	%rd793, %rd7, %rd5;
	ld.global.f32 	%f528, [%rd793];
	st.shared.f32 	[%r316+8], %f528;
$L__BB1_523:
	add.s32 	%r1240, %r1240, %r8;
	add.s32 	%r1239, %r1239, 1;
	setp.lt.s32 	%p716, %r1240, %r4;
	@%p716 bra 	$L__BB1_515;
$L__BB1_524:
	setp.ge.s32 	%p717, %r296, %r4;
	bar.sync 	0;
	@%p717 bra 	$L__BB1_1037;
	mad.lo.s32 	%r319, %r5, 15, %r1;
	setp.ge.s32 	%p718, %r319, %r4;
	mul.lo.s32 	%r320, %r9, %r295;
	ld.const.f32 	%f1, [DT];
	@%p718 bra 	$L__BB1_1037;
	mad.lo.s32 	%r321, %r2, %r4, %r1;
	shl.b32 	%r852, %r320, 2;
	mov.u32 	%r853, sharedMem;
	add.s32 	%r322, %r853, %r852;
	add.s32 	%r323, %r10, %r852;
	max.s32 	%r854, %r1, %r2;
	setp.ge.s32 	%p719, %r854, %r4;
	@%p719 bra 	$L__BB1_528;
	ld.shared.f32 	%f529, [%r322];
	ld.shared.f32 	%f530, [%r323];
	fma.rn.f32 	%f531, %f1, %f530, %f529;
	mul.wide.s32 	%rd794, %r321, 4;
	add.s64 	%rd795, %rd2, %rd794;
	st.global.f32 	[%rd795], %f531;
$L__BB1_528:
	mad.lo.s32 	%r324, %r5, -14, %r319;
	add.s32 	%r325, %r321, %r5;
	shl.b32 	%r855, %r6, 2;
	add.s32 	%r326, %r323, %r855;
	add.s32 	%r327, %r322, %r855;
	max.s32 	%r856, %r324, %r2;
	setp.ge.s32 	%p720, %r856, %r4;
	@%p720 bra 	$L__BB1_530;
	ld.shared.f32 	%f532, [%r327+4];
	ld.shared.f32 	%f533, [%r326+4];
	fma.rn.f32 	%f534, %f1, %f533, %f532;
	mul.wide.s32 	%rd796, %r325, 4;
	add.s64 	%rd797, %rd2, %rd796;
	st.global.f32 	[%rd797], %f534;
$L__BB1_530:
	add.s32 	%r328, %r324, %r5;
	add.s32 	%r329, %r325, %r5;
	shl.b32 	%r857, %r7, 1;
	add.s32 	%r330, %r320, %r857;
	shl.b32 	%r858, %r7, 3;
	add.s32 	%r331, %r323, %r858;
	add.s32 	%r332, %r322, %r858;
	max.s32 	%r859, %r328, %r2;
	setp.ge.s32 	%p721, %r859, %r4;
	@%p721 bra 	$L__BB1_532;
	ld.shared.f32 	%f535, [%r332];
	ld.shared.f32 	%f536, [%r331];
	fma.rn.f32 	%f537, %f1, %f536, %f535;
	mul.wide.s32 	%rd798, %r329, 4;
	add.s64 	%rd799, %rd2, %rd798;
	st.global.f32 	[%rd799], %f537;
$L__BB1_532:
	add.s32 	%r333, %r328, %r5;
	add.s32 	%r334, %r329, %r5;
	shl.b32 	%r860, %r7, 2;
	add.s32 	%r335, %r331, %r860;
	add.s32 	%r336, %r332, %r860;
	max.s32 	%r861, %r333, %r2;
	setp.ge.s32 	%p722, %r861, %r4;
	@%p722 bra 	$L__BB1_534;
	ld.shared.f32 	%f538, [%r336];
	ld.shared.f32 	%f539, [%r335];
	fma.rn.f32 	%f540, %f1, %f539, %f538;
	mul.wide.s32 	%rd800, %r334, 4;
	add.s64 	%rd801, %rd2, %rd800;
	st.global.f32 	[%rd801], %f540;
$L__BB1_534:
	add.s32 	%r337, %r333, %r5;
	add.s32 	%r338, %r334, %r5;
	add.s32 	%r339, %r330, %r7;
	add.s32 	%r340, %r335, %r860;
	add.s32 	%r341, %r336, %r860;
	max.s32 	%r863, %r337, %r2;
	setp.ge.s32 	%p723, %r863, %r4;
	@%p723 bra 	$L__BB1_536;
	ld.shared.f32 	%f541, [%r341];
	ld.shared.f32 	%f542, [%r340];
	fma.rn.f32 	%f543, %f1, %f542, %f541;
	mul.wide.s32 	%rd802, %r338, 4;
	add.s64 	%rd803, %rd2, %rd802;
	st.global.f32 	[%rd803], %f543;
$L__BB1_536:
	add.s32 	%r342, %r337, %r5;
	add.s32 	%r343, %r338, %r5;
	add.s32 	%r344, %r339, %r7;
	add.s32 	%r345, %r340, %r860;
	add.s32 	%r346, %r341, %r860;
	max.s32 	%r865, %r342, %r2;
	setp.ge.s32 	%p724, %r865, %r4;
	@%p724 bra 	$L__BB1_538;
	ld.shared.f32 	%f544, [%r346];
	ld.shared.f32 	%f545, [%r345];
	fma.rn.f32 	%f546, %f1, %f545, %f544;
	mul.wide.s32 	%rd804, %r343, 4;
	add.s64 	%rd805, %rd2, %rd804;
	st.global.f32 	[%rd805], %f546;
$L__BB1_538:
	add.s32 	%r347, %r342, %r5;
	add.s32 	%r348, %r343, %r5;
	add.s32 	%r349, %r344, %r7;
	add.s32 	%r350, %r345, %r860;
	add.s32 	%r351, %r346, %r860;
	max.s32 	%r867, %r347, %r2;
	setp.ge.s32 	%p725, %r867, %r4;
	@%p725 bra 	$L__BB1_540;
	ld.shared.f32 	%f547, [%r351];
	ld.shared.f32 	%f548, [%r350];
	fma.rn.f32 	%f549, %f1, %f548, %f547;
	mul.wide.s32 	%rd806, %r348, 4;
	add.s64 	%rd807, %rd2, %rd806;
	st.global.f32 	[%rd807], %f549;
$L__BB1_540:
	add.s32 	%r352, %r347, %r5;
	add.s32 	%r353, %r348, %r5;
	add.s32 	%r354, %r349, %r7;
	add.s32 	%r355, %r350, %r860;
	add.s32 	%r356, %r351, %r860;
	max.s32 	%r869, %r352, %r2;
	setp.ge.s32 	%p726, %r869, %r4;
	@%p726 bra 	$L__BB1_542;
	ld.shared.f32 	%f550, [%r356];
	ld.shared.f32 	%f551, [%r355];
	fma.rn.f32 	%f552, %f1, %f551, %f550;
	mul.wide.s32 	%rd808, %r353, 4;
	add.s64 	%rd809, %rd2, %rd808;
	st.global.f32 	[%rd809], %f552;
$L__BB1_542:
	add.s32 	%r357, %r352, %r5;
	add.s32 	%r358, %r353, %r5;
	add.s32 	%r359, %r354, %r7;
	add.s32 	%r360, %r355, %r860;
	add.s32 	%r361, %r356, %r860;
	max.s32 	%r871, %r357, %r2;
	setp.ge.s32 	%p727, %r871, %r4;
	@%p727 bra 	$L__BB1_544;
	ld.shared.f32 	%f553, [%r361];
	ld.shared.f32 	%f554, [%r360];
	fma.rn.f32 	%f555, %f1, %f554, %f553;
	mul.wide.s32 	%rd810, %r358, 4;
	add.s64 	%rd811, %rd2, %rd810;
	st.global.f32 	[%rd811], %f555;
$L__BB1_544:
	add.s32 	%r362, %r357, %r5;
	add.s32 	%r363, %r358, %r5;
	add.s32 	%r364, %r359, %r7;
	add.s32 	%r365, %r360, %r860;
	add.s32 	%r366, %r361, %r860;
	max.s32 	%r873, %r362, %r2;
	setp.ge.s32 	%p728, %r873, %r4;
	@%p728 bra 	$L__BB1_546;
	ld.shared.f32 	%f556, [%r366];
	ld.shared.f32 	%f557, [%r365];
	fma.rn.f32 	%f558, %f1, %f557, %f556;
	mul.wide.s32 	%rd812, %r363, 4;
	add.s64 	%rd813, %rd2, %rd812;
	st.global.f32 	[%rd813], %f558;
$L__BB1_546:
	add.s32 	%r367, %r362, %r5;
	add.s32 	%r368, %r363, %r5;
	add.s32 	%r369, %r364, %r7;
	add.s32 	%r370, %r365, %r860;
	add.s32 	%r371, %r366, %r860;
	max.s32 	%r875, %r367, %r2;
	setp.ge.s32 	%p729, %r875, %r4;
	@%p729 bra 	$L__BB1_548;
	ld.shared.f32 	%f559, [%r371];
	ld.shared.f32 	%f560, [%r370];
	fma.rn.f32 	%f561, %f1, %f560, %f559;
	mul.wide.s32 	%rd814, %r368, 4;
	add.s64 	%rd815, %rd2, %rd814;
	st.global.f32 	[%rd815], %f561;
$L__BB1_548:
	add.s32 	%r372, %r367, %r5;
	add.s32 	%r373, %r368, %r5;
	add.s32 	%r374, %r369, %r7;
	shl.b32 	%r876, %r7, 2;
	add.s32 	%r375, %r370, %r876;
	add.s32 	%r376, %r371, %r876;
	max.s32 	%r877, %r372, %r2;
	setp.ge.s32 	%p730, %r877, %r4;
	@%p730 bra 	$L__BB1_550;
	ld.shared.f32 	%f562, [%r376];
	ld.shared.f32 	%f563, [%r375];
	fma.rn.f32 	%f564, %f1, %f563, %f562;
	mul.wide.s32 	%rd816, %r373, 4;
	add.s64 	%rd817, %rd2, %rd816;
	st.global.f32 	[%rd817], %f564;
$L__BB1_550:
	add.s32 	%r377, %r372, %r5;
	add.s32 	%r378, %r373, %r5;
	add.s32 	%r878, %r374, %r7;
	add.s32 	%r379, %r878, %r7;
	shl.b32 	%r879, %r379, 2;
	add.s32 	%r380, %r10, %r879;
	shl.b32 	%r880, %r7, 2;
	add.s32 	%r381, %r376, %r880;
	max.s32 	%r881, %r377, %r2;
	setp.ge.s32 	%p731, %r881, %r4;
	@%p731 bra 	$L__BB1_552;
	ld.shared.f32 	%f565, [%r381];
	ld.shared.f32 	%f566, [%r380];
	fma.rn.f32 	%f567, %f1, %f566, %f565;
	mul.wide.s32 	%rd818, %r378, 4;
	add.s64 	%rd819, %rd2, %rd818;
	st.global.f32 	[%rd819], %f567;
$L__BB1_552:
	add.s32 	%r382, %r377, %r5;
	add.s32 	%r383, %r378, %r5;
	add.s32 	%r384, %r379, %r7;
	shl.b32 	%r882, %r384, 2;
	add.s32 	%r385, %r10, %r882;
	shl.b32 	%r883, %r7, 2;
	add.s32 	%r386, %r381, %r883;
	max.s32 	%r884, %r382, %r2;
	setp.ge.s32 	%p732, %r884, %r4;
	@%p732 bra 	$L__BB1_554;
	ld.shared.f32 	%f568, [%r386];
	ld.shared.f32 	%f569, [%r385];
	fma.rn.f32 	%f570, %f1, %f569, %f568;
	mul.wide.s32 	%rd820, %r383, 4;
	add.s64 	%rd821, %rd2, %rd820;
	st.global.f32 	[%rd821], %f570;
$L__BB1_554:
	add.s32 	%r387, %r382, %r5;
	add.s32 	%r388, %r383, %r5;
	add.s32 	%r389, %r384, %r7;
	shl.b32 	%r885, %r389, 2;
	add.s32 	%r390, %r10, %r885;
	mov.u32 	%r886, sharedMem;
	add.s32 	%r391, %r886, %r885;
	max.s32 	%r887, %r387, %r2;
	setp.ge.s32 	%p733, %r887, %r4;
	@%p733 bra 	$L__BB1_556;
	ld.shared.f32 	%f571, [%r391];
	ld.shared.f32 	%f572, [%r390];
	fma.rn.f32 	%f573, %f1, %f572, %f571;
	mul.wide.s32 	%rd822, %r388, 4;
	add.s64 	%rd823, %rd2, %rd822;
	st.global.f32 	[%rd823], %f573;
$L__BB1_556:
	setp.ge.s32 	%p734, %r2, %r4;
	add.s32 	%r888, %r389, %r7;
	shl.b32 	%r889, %r888, 2;
	add.s32 	%r392, %r10, %r889;
	mov.u32 	%r890, sharedMem;
	add.s32 	%r393, %r890, %r889;
	@%p734 bra 	$L__BB1_558;
	ld.shared.f32 	%f574, [%r393];
	ld.shared.f32 	%f575, [%r392];
	fma.rn.f32 	%f576, %f1, %f575, %f574;
	add.s32 	%r891, %r388, %r5;
	mul.wide.s32 	%rd824, %r891, 4;
	add.s64 	%rd825, %rd2, %rd824;
	st.global.f32 	[%rd825], %f576;
$L__BB1_558:
	mad.lo.s32 	%r394, %r8, -15, %r1246;
	max.s32 	%r892, %r1, %r394;
	setp.ge.s32 	%p735, %r892, %r4;
	@%p735 bra 	$L__BB1_560;
	ld.shared.f32 	%f577, [%r322+4];
	ld.shared.f32 	%f578, [%r323+4];
	fma.rn.f32 	%f579, %f1, %f578, %f577;
	mad.lo.s32 	%r893, %r394, %r4, %r1;
	mul.wide.s32 	%rd826, %r893, 4;
	add.s64 	%rd827, %rd2, %rd826;
	st.global.f32 	[%rd827], %f579;
$L__BB1_560:
	max.s32 	%r894, %r324, %r394;
	setp.ge.s32 	%p736, %r894, %r4;
	@%p736 bra 	$L__BB1_562;
	ld.shared.f32 	%f580, [%r327+8];
	ld.shared.f32 	%f581, [%r326+8];
	fma.rn.f32 	%f582, %f1, %f581, %f580;
	mad.lo.s32 	%r895, %r394, %r4, %r1;
	add.s32 	%r896, %r895, %r5;
	mul.wide.s32 	%rd828, %r896, 4;
	add.s64 	%rd829, %rd2, %rd828;
	st.global.f32 	[%rd829], %f582;
$L__BB1_562:
	add.s32 	%r897, %r324, %r5;
	mad.lo.s32 	%r898, %r394, %r4, %r1;
	add.s32 	%r899, %r898, %r5;
	add.s32 	%r395, %r899, %r5;
	max.s32 	%r900, %r897, %r394;
	setp.ge.s32 	%p737, %r900, %r4;
	@%p737 bra 	$L__BB1_564;
	ld.shared.f32 	%f583, [%r332+4];
	ld.shared.f32 	%f584, [%r331+4];
	fma.rn.f32 	%f585, %f1, %f584, %f583;
	mul.wide.s32 	%rd830, %r395, 4;
	add.s64 	%rd831, %rd2, %rd830;
	st.global.f32 	[%rd831], %f585;
$L__BB1_564:
	add.s32 	%r396, %r395, %r5;
	max.s32 	%r901, %r333, %r394;
	setp.ge.s32 	%p738, %r901, %r4;
	@%p738 bra 	$L__BB1_566;
	ld.shared.f32 	%f586, [%r336+4];
	ld.shared.f32 	%f587, [%r335+4];
	fma.rn.f32 	%f588, %f1, %f587, %f586;
	mul.wide.s32 	%rd832, %r396, 4;
	add.s64 	%rd833, %rd2, %rd832;
	st.global.f32 	[%rd833], %f588;
$L__BB1_566:
	add.s32 	%r397, %r396, %r5;
	max.s32 	%r902, %r337, %r394;
	setp.ge.s32 	%p739, %r902, %r4;
	@%p739 bra 	$L__BB1_568;
	ld.shared.f32 	%f589, [%r341+4];
	ld.shared.f32 	%f590, [%r340+4];
	fma.rn.f32 	%f591, %f1, %f590, %f589;
	mul.wide.s32 	%rd834, %r397, 4;
	add.s64 	%rd835, %rd2, %rd834;
	st.global.f32 	[%rd835], %f591;
$L__BB1_568:
	add.s32 	%r398, %r397, %r5;
	max.s32 	%r903, %r342, %r394;
	setp.ge.s32 	%p740, %r903, %r4;
	@%p740 bra 	$L__BB1_570;
	ld.shared.f32 	%f592, [%r346+4];
	ld.shared.f32 	%f593, [%r345+4];
	fma.rn.f32 	%f594, %f1, %f593, %f592;
	mul.wide.s32 	%rd836, %r398, 4;
	add.s64 	%rd837, %rd2, %rd836;
	st.global.f32 	[%rd837], %f594;
$L__BB1_570:
	add.s32 	%r399, %r398, %r5;
	max.s32 	%r904, %r347, %r394;
	setp.ge.s32 	%p741, %r904, %r4;
	@%p741 bra 	$L__BB1_572;
	ld.shared.f32 	%f595, [%r351+4];
	ld.shared.f32 	%f596, [%r350+4];
	fma.rn.f32 	%f597, %f1, %f596, %f595;
	mul.wide.s32 	%rd838, %r399, 4;
	add.s64 	%rd839, %rd2, %rd838;
	st.global.f32 	[%rd839], %f597;
$L__BB1_572:
	add.s32 	%r400, %r399, %r5;
	max.s32 	%r905, %r352, %r394;
	setp.ge.s32 	%p742, %r905, %r4;
	@%p742 bra 	$L__BB1_574;
	ld.shared.f32 	%f598, [%r356+4];
	ld.shared.f32 	%f599, [%r355+4];
	fma.rn.f32 	%f600, %f1, %f599, %f598;
	mul.wide.s32 	%rd840, %r400, 4;
	add.s64 	%rd841, %rd2, %rd840;
	st.global.f32 	[%rd841], %f600;
$L__BB1_574:
	add.s32 	%r401, %r400, %r5;
	max.s32 	%r906, %r357, %r394;
	setp.ge.s32 	%p743, %r906, %r4;
	@%p743 bra 	$L__BB1_576;
	ld.shared.f32 	%f601, [%r361+4];
	ld.shared.f32 	%f602, [%r360+4];
	fma.rn.f32 	%f603, %f1, %f602, %f601;
	mul.wide.s32 	%rd842, %r401, 4;
	add.s64 	%rd843, %rd2, %rd842;
	st.global.f32 	[%rd843], %f603;
$L__BB1_576:
	add.s32 	%r402, %r401, %r5;
	max.s32 	%r907, %r362, %r394;
	setp.ge.s32 	%p744, %r907, %r4;
	@%p744 bra 	$L__BB1_578;
	ld.shared.f32 	%f604, [%r366+4];
	ld.shared.f32 	%f605, [%r365+4];
	fma.rn.f32 	%f606, %f1, %f605, %f604;
	mul.wide.s32 	%rd844, %r402, 4;
	add.s64 	%rd845, %rd2, %rd844;
	st.global.f32 	[%rd845], %f606;
$L__BB1_578:
	add.s32 	%r403, %r402, %r5;
	max.s32 	%r908, %r367, %r394;
	setp.ge.s32 	%p745, %r908, %r4;
	@%p745 bra 	$L__BB1_580;
	ld.shared.f32 	%f607, [%r371+4];
	ld.shared.f32 	%f608, [%r370+4];
	fma.rn.f32 	%f609, %f1, %f608, %f607;
	mul.wide.s32 	%rd846, %r403, 4;
	add.s64 	%rd847, %rd2, %rd846;
	st.global.f32 	[%rd847], %f609;
$L__BB1_580:
	add.s32 	%r404, %r403, %r5;
	max.s32 	%r909, %r372, %r394;
	setp.ge.s32 	%p746, %r909, %r4;
	@%p746 bra 	$L__BB1_582;
	ld.shared.f32 	%f610, [%r376+4];
	ld.shared.f32 	%f611, [%r375+4];
	fma.rn.f32 	%f612, %f1, %f611, %f610;
	mul.wide.s32 	%rd848, %r404, 4;
	add.s64 	%rd849, %rd2, %rd848;
	st.global.f32 	[%rd849], %f612;
$L__BB1_582:
	add.s32 	%r405, %r404, %r5;
	max.s32 	%r910, %r377, %r394;
	setp.ge.s32 	%p747, %r910, %r4;
	@%p747 bra 	$L__BB1_584;
	ld.shared.f32 	%f613, [%r381+4];
	ld.shared.f32 	%f614, [%r380+4];
	fma.rn.f32 	%f615, %f1, %f614, %f613;
	mul.wide.s32 	%rd850, %r405, 4;
	add.s64 	%rd851, %rd2, %rd850;
	st.global.f32 	[%rd851], %f615;
$L__BB1_584:
	add.s32 	%r406, %r405, %r5;
	max.s32 	%r911, %r382, %r394;
	setp.ge.s32 	%p748, %r911, %r4;
	@%p748 bra 	$L__BB1_586;
	ld.shared.f32 	%f616, [%r386+4];
	ld.shared.f32 	%f617, [%r385+4];
	fma.rn.f32 	%f618, %f1, %f617, %f616;
	mul.wide.s32 	%rd852, %r406, 4;
	add.s64 	%rd853, %rd2, %rd852;
	st.global.f32 	[%rd853], %f618;
$L__BB1_586:
	add.s32 	%r407, %r406, %r5;
	max.s32 	%r912, %r387, %r394;
	setp.ge.s32 	%p749, %r912, %r4;
	@%p749 bra 	$L__BB1_588;
	ld.shared.f32 	%f619, [%r391+4];
	ld.shared.f32 	%f620, [%r390+4];
	fma.rn.f32 	%f621, %f1, %f620, %f619;
	mul.wide.s32 	%rd854, %r407, 4;
	add.s64 	%rd855, %rd2, %rd854;
	st.global.f32 	[%rd855], %f621;
$L__BB1_588:
	setp.ge.s32 	%p750, %r394, %r4;
	@%p750 bra 	$L__BB1_590;
	ld.shared.f32 	%f622, [%r393+4];
	ld.shared.f32 	%f623, [%r392+4];
	fma.rn.f32 	%f624, %f1, %f623, %f622;
	add.s32 	%r913, %r407, %r5;
	mul.wide.s32 	%rd856, %r913, 4;
	add.s64 	%rd857, %rd2, %rd856;
	st.global.f32 	[%rd857], %f624;
$L__BB1_590:
	add.s32 	%r408, %r394, %r8;
	max.s32 	%r914, %r1, %r408;
	setp.ge.s32 	%p751, %r914, %r4;
	@%p751 bra 	$L__BB1_592;
	ld.shared.f32 	%f625, [%r322+8];
	ld.shared.f32 	%f626, [%r323+8];
	fma.rn.f32 	%f627, %f1, %f626, %f625;
	mad.lo.s32 	%r915, %r408, %r4, %r1;
	mul.wide.s32 	%rd858, %r915, 4;
	add.s64 	%rd859, %rd2, %rd858;
	st.global.f32 	[%rd859], %f627;
$L__BB1_592:
	max.s32 	%r916, %r324, %r408;
	setp.ge.s32 	%p752, %r916, %r4;
	@%p752 bra 	$L__BB1_594;
	ld.shared.f32 	%f628, [%r327+12];
	ld.shared.f32 	%f629, [%r326+12];
	fma.rn.f32 	%f630, %f1, %f629, %f628;
	mad.lo.s32 	%r917, %r408, %r4, %r1;
	add.s32 	%r918, %r917, %r5;
	mul.wide.s32 	%rd860, %r918, 4;
	add.s64 	%rd861, %rd2, %rd860;
	st.global.f32 	[%rd861], %f630;
$L__BB1_594:
	add.s32 	%r919, %r324, %r5;
	mad.lo.s32 	%r920, %r408, %r4, %r1;
	add.s32 	%r921, %r920, %r5;
	add.s32 	%r409, %r921, %r5;
	max.s32 	%r922, %r919, %r408;
	setp.ge.s32 	%p753, %r922, %r4;
	@%p753 bra 	$L__BB1_596;
	ld.shared.f32 	%f631, [%r332+8];
	ld.shared.f32 	%f632, [%r331+8];
	fma.rn.f32 	%f633, %f1, %f632, %f631;
	mul.wide.s32 	%rd862, %r409, 4;
	add.s64 	%rd863, %rd2, %rd862;
	st.global.f32 	[%rd863], %f633;
$L__BB1_596:
	add.s32 	%r410, %r409, %r5;
	max.s32 	%r923, %r333, %r408;
	setp.ge.s32 	%p754, %r923, %r4;
	@%p754 bra 	$L__BB1_598;
	ld.shared.f32 	%f634, [%r336+8];
	ld.shared.f32 	%f635, [%r335+8];
	fma.rn.f32 	%f636, %f1, %f635, %f634;
	mul.wide.s32 	%rd864, %r410, 4;
	add.s64 	%rd865, %rd2, %rd864;
	st.global.f32 	[%rd865], %f636;
$L__BB1_598:
	add.s32 	%r411, %r410, %r5;
	max.s32 	%r924, %r337, %r408;
	setp.ge.s32 	%p755, %r924, %r4;
	@%p755 bra 	$L__BB1_600;
	ld.shared.f32 	%f637, [%r341+8];
	ld.shared.f32 	%f638, [%r340+8];
	fma.rn.f32 	%f639, %f1, %f638, %f637;
	mul.wide.s32 	%rd866, %r411, 4;
	add.s64 	%rd867, %rd2, %rd866;
	st.global.f32 	[%rd867], %f639;
$L__BB1_600:
	add.s32 	%r412, %r411, %r5;
	max.s32 	%r925, %r342, %r408;
	setp.ge.s32 	%p756, %r925, %r4;
	@%p756 bra 	$L__BB1_602;
	ld.shared.f32 	%f640, [%r346+8];
	ld.shared.f32 	%f641, [%r345+8];
	fma.rn.f32 	%f642, %f1, %f641, %f640;
	mul.wide.s32 	%rd868, %r412, 4;
	add.s64 	%rd869, %rd2, %rd868;
	st.global.f32 	[%rd869], %f642;
$L__BB1_602:
	add.s32 	%r413, %r412, %r5;
	max.s32 	%r926, %r347, %r408;
	setp.ge.s32 	%p757, %r926, %r4;
	@%p757 bra 	$L__BB1_604;
	ld.shared.f32 	%f643, [%r351+8];
	ld.shared.f32 	%f644, [%r350+8];
	fma.rn.f32 	%f645, %f1, %f644, %f643;
	mul.wide.s32 	%rd870, %r413, 4;
	add.s64 	%rd871, %rd2, %rd870;
	st.global.f32 	[%rd871], %f645;
$L__BB1_604:
	add.s32 	%r414, %r413, %r5;
	max.s32 	%r927, %r352, %r408;
	setp.ge.s32 	%p758, %r927, %r4;
	@%p758 bra 	$L__BB1_606;
	ld.shared.f32 	%f646, [%r356+8];
	ld.shared.f32 	%f647, [%r355+8];
	fma.rn.f32 	%f648, %f1, %f647, %f646;
	mul.wide.s32 	%rd872, %r414, 4;
	add.s64 	%rd873, %rd2, %rd872;
	st.global.f32 	[%rd873], %f648;
$L__BB1_606:
	add.s32 	%r415, %r414, %r5;
	max.s32 	%r928, %r357, %r408;
	setp.ge.s32 	%p759, %r928, %r4;
	@%p759 bra 	$L__BB1_608;
	ld.shared.f32 	%f649, [%r361+8];
	ld.shared.f32 	%f650, [%r360+8];
	fma.rn.f32 	%f651, %f1, %f650, %f649;
	mul.wide.s32 	%rd874, %r415, 4;
	add.s64 	%rd875, %rd2, %rd874;
	st.global.f32 	[%rd875], %f651;
$L__BB1_608:
	add.s32 	%r416, %r415, %r5;
	max.s32 	%r929, %r362, %r408;
	setp.ge.s32 	%p760, %r929, %r4;
	@%p760 bra 	$L__BB1_610;
	ld.shared.f32 	%f652, [%r366+8];
	ld.shared.f32 	%f653, [%r365+8];
	fma.rn.f32 	%f654, %f1, %f653, %f652;
	mul.wide.s32 	%rd876, %r416, 4;
	add.s64 	%rd877, %rd2, %rd876;
	st.global.f32 	[%rd877], %f654;
$L__BB1_610:
	add.s32 	%r417, %r416, %r5;
	max.s32 	%r930, %r367, %r408;
	setp.ge.s32 	%p761, %r930, %r4;
	@%p761 bra 	$L__BB1_612;
	ld.shared.f32 	%f655, [%r371+8];
	ld.shared.f32 	%f656, [%r370+8];
	fma.rn.f32 	%f657, %f1, %f656, %f655;
	mul.wide.s32 	%rd878, %r417, 4;
	add.s64 	%rd879, %rd2, %rd878;
	st.global.f32 	[%rd879], %f657;
$L__BB1_612:
	add.s32 	%r418, %r417, %r5;
	max.s32 	%r931, %r372, %r408;
	setp.ge.s32 	%p762, %r931, %r4;
	@%p762 bra 	$L__BB1_614;
	ld.shared.f32 	%f658, [%r376+8];
	ld.shared.f32 	%f659, [%r375+8];
	fma.rn.f32 	%f660, %f1, %f659, %f658;
	mul.wide.s32 	%rd880, %r418, 4;
	add.s64 	%rd881, %rd2, %rd880;
	st.global.f32 	[%rd881], %f660;
$L__BB1_614:
	add.s32 	%r419, %r418, %r5;
	max.s32 	%r932, %r377, %r408;
	setp.ge.s32 	%p763, %r932, %r4;
	@%p763 bra 	$L__BB1_616;
	ld.shared.f32 	%f661, [%r381+8];
	ld.shared.f32 	%f662, [%r380+8];
	fma.rn.f32 	%f663, %f1, %f662, %f661;
	mul.wide.s32 	%rd882, %r419, 4;
	add.s64 	%rd883, %rd2, %rd882;
	st.global.f32 	[%rd883], %f663;
$L__BB1_616:
	add.s32 	%r420, %r419, %r5;
	max.s32 	%r933, %r382, %r408;
	setp.ge.s32 	%p764, %r933, %r4;
	@%p764 bra 	$L__BB1_618;
	ld.shared.f32 	%f664, [%r386+8];
	ld.shared.f32 	%f665, [%r385+8];
	fma.rn.f32 	%f666, %f1, %f665, %f664;
	mul.wide.s32 	%rd884, %r420, 4;
	add.s64 	%rd885, %rd2, %rd884;
	st.global.f32 	[%rd885], %f666;
$L__BB1_618:
	add.s32 	%r421, %r420, %r5;
	max.s32 	%r934, %r387, %r408;
	setp.ge.s32 	%p765, %r934, %r4;
	@%p765 bra 	$L__BB1_620;
	ld.shared.f32 	%f667, [%r391+8];
	ld.shared.f32 	%f668, [%r390+8];
	fma.rn.f32 	%f669, %f1, %f668, %f667;
	mul.wide.s32 	%rd886, %r421, 4;
	add.s64 	%rd887, %rd2, %rd886;
	st.global.f32 	[%rd887], %f669;
$L__BB1_620:
	setp.ge.s32 	%p766, %r408, %r4;
	@%p766 bra 	$L__BB1_622;
	ld.shared.f32 	%f670, [%r393+8];
	ld.shared.f32 	%f671, [%r392+8];
	fma.rn.f32 	%f672, %f1, %f671, %f670;
	add.s32 	%r935, %r421, %r5;
	mul.wide.s32 	%rd888, %r935, 4;
	add.s64 	%rd889, %rd2, %rd888;
	st.global.f32 	[%rd889], %f672;
$L__BB1_622:
	add.s32 	%r422, %r408, %r8;
	max.s32 	%r936, %r1, %r422;
	setp.ge.s32 	%p767, %r936, %r4;
	@%p767 bra 	$L__BB1_624;
	ld.shared.f32 	%f673, [%r322+12];
	ld.shared.f32 	%f674, [%r323+12];
	fma.rn.f32 	%f675, %f1, %f674, %f673;
	mad.lo.s32 	%r937, %r422, %r4, %r1;
	mul.wide.s32 	%rd890, %r937, 4;
	add.s64 	%rd891, %rd2, %rd890;
	st.global.f32 	[%rd891], %f675;
$L__BB1_624:
	max.s32 	%r938, %r324, %r422;
	setp.ge.s32 	%p768, %r938, %r4;
	@%p768 bra 	$L__BB1_626;
	ld.shared.f32 	%f676, [%r327+16];
	ld.shared.f32 	%f677, [%r326+16];
	fma.rn.f32 	%f678, %f1, %f677, %f676;
	mad.lo.s32 	%r939, %r422, %r4, %r1;
	add.s32 	%r940, %r939, %r5;
	mul.wide.s32 	%rd892, %r940, 4;
	add.s64 	%rd893, %rd2, %rd892;
	st.global.f32 	[%rd893], %f678;
$L__BB1_626:
	add.s32 	%r941, %r324, %r5;
	mad.lo.s32 	%r942, %r422, %r4, %r1;
	add.s32 	%r943, %r942, %r5;
	add.s32 	%r423, %r943, %r5;
	max.s32 	%r944, %r941, %r422;
	setp.ge.s32 	%p769, %r944, %r4;
	@%p769 bra 	$L__BB1_628;
	ld.shared.f32 	%f679, [%r332+12];
	ld.shared.f32 	%f680, [%r331+12];
	fma.rn.f32 	%f681, %f1, %f680, %f679;
	mul.wide.s32 	%rd894, %r423, 4;
	add.s64 	%rd895, %rd2, %rd894;
	st.global.f32 	[%rd895], %f681;
$L__BB1_628:
	add.s32 	%r424, %r423, %r5;
	max.s32 	%r945, %r333, %r422;
	setp.ge.s32 	%p770, %r945, %r4;
	@%p770 bra 	$L__BB1_630;
	ld.shared.f32 	%f682, [%r336+12];
	ld.shared.f32 	%f683, [%r335+12];
	fma.rn.f32 	%f684, %f1, %f683, %f682;
	mul.wide.s32 	%rd896, %r424, 4;
	add.s64 	%rd897, %rd2, %rd896;
	st.global.f32 	[%rd897], %f684;
$L__BB1_630:
	add.s32 	%r425, %r424, %r5;
	max.s32 	%r946, %r337, %r422;
	setp.ge.s32 	%p771, %r946, %r4;
	@%p771 bra 	$L__BB1_632;
	ld.shared.f32 	%f685, [%r341+12];
	ld.shared.f32 	%f686, [%r340+12];
	fma.rn.f32 	%f687, %f1, %f686, %f685;
	mul.wide.s32 	%rd898, %r425, 4;
	add.s64 	%rd899, %rd2, %rd898;
	st.global.f32 	[%rd899], %f687;
$L__BB1_632:
	add.s32 	%r426, %r425, %r5;
	max.s32 	%r947, %r342, %r422;
	setp.ge.s32 	%p772, %r947, %r4;
	@%p772 bra 	$L__BB1_634;
	ld.shared.f32 	%f688, [%r346+12];
	ld.shared.f32 	%f689, [%r345+12];
	fma.rn.f32 	%f690, %f1, %f689, %f688;
	mul.wide.s32 	%rd900, %r426, 4;
	add.s64 	%rd901, %rd2, %rd900;
	st.global.f32 	[%rd901], %f690;
$L__BB1_634:
	add.s32 	%r427, %r426, %r5;
	max.s32 	%r948, %r347, %r422;
	setp.ge.s32 	%p773, %r948, %r4;
	@%p773 bra 	$L__BB1_636;
	ld.shared.f32 	%f691, [%r351+12];
	ld.shared.f32 	%f692, [%r350+12];
	fma.rn.f32 	%f693, %f1, %f692, %f691;
	mul.wide.s32 	%rd902, %r427, 4;
	add.s64 	%rd903, %rd2, %rd902;
	st.global.f32 	[%rd903], %f693;
$L__BB1_636:
	add.s32 	%r428, %r427, %r5;
	max.s32 	%r949, %r352, %r422;
	setp.ge.s32 	%p774, %r949, %r4;
	@%p774 bra 	$L__BB1_638;
	ld.shared.f32 	%f694, [%r356+12];
	ld.shared.f32 	%f695, [%r355+12];
	fma.rn.f32 	%f696, %f1, %f695, %f694;
	mul.wide.s32 	%rd904, %r428, 4;
	add.s64 	%rd905, %rd2, %rd904;
	st.global.f32 	[%rd905], %f696;
$L__BB1_638:
	add.s32 	%r429, %r428, %r5;
	max.s32 	%r950, %r357, %r422;
	setp.ge.s32 	%p775, %r950, %r4;
	@%p775 bra 	$L__BB1_640;
	ld.shared.f32 	%f697, [%r361+12];
	ld.shared.f32 	%f698, [%r360+12];
	fma.rn.f32 	%f699, %f1, %f698, %f697;
	mul.wide.s32 	%rd906, %r429, 4;
	add.s64 	%rd907, %rd2, %rd906;
	st.global.f32 	[%rd907], %f699;
$L__BB1_640:
	add.s32 	%r430, %r429, %r5;
	max.s32 	%r951, %r362, %r422;
	setp.ge.s32 	%p776, %r951, %r4;
	@%p776 bra 	$L__BB1_642;
	ld.shared.f32 	%f700, [%r366+12];
	ld.shared.f32 	%f701, [%r365+12];
	fma.rn.f32 	%f702, %f1, %f701, %f700;
	mul.wide.s32 	%rd908, %r430, 4;
	add.s64 	%rd909, %rd2, %rd908;
	st.global.f32 	[%rd909], %f702;
$L__BB1_642:
	add.s32 	%r431, %r430, %r5;
	max.s32 	%r952, %r367, %r422;
	setp.ge.s32 	%p777, %r952, %r4;
	@%p777 bra 	$L__BB1_644;
	ld.shared.f32 	%f703, [%r371+12];
	ld.shared.f32 	%f704, [%r370+12];
	fma.rn.f32 	%f705, %f1, %f704, %f703;
	mul.wide.s32 	%rd910, %r431, 4;
	add.s64 	%rd911, %rd2, %rd910;
	st.global.f32 	[%rd911], %f705;
$L__BB1_644:
	add.s32 	%r432, %r431, %r5;
	max.s32 	%r953, %r372, %r422;
	setp.ge.s32 	%p778, %r953, %r4;
	@%p778 bra 	$L__BB1_646;
	ld.shared.f32 	%f706, [%r376+12];
	ld.shared.f32 	%f707, [%r375+12];
	fma.rn.f32 	%f708, %f1, %f707, %f706;
	mul.wide.s32 	%rd912, %r432, 4;
	add.s64 	%rd913, %rd2, %rd912;
	st.global.f32 	[%rd913], %f708;
$L__BB1_646:
	add.s32 	%r433, %r432, %r5;
	max.s32 	%r954, %r377, %r422;
	setp.ge.s32 	%p779, %r954, %r4;
	@%p779 bra 	$L__BB1_648;
	ld.shared.f32 	%f709, [%r381+12];
	ld.shared.f32 	%f710, [%r380+12];
	fma.rn.f32 	%f711, %f1, %f710, %f709;
	mul.wide.s32 	%rd914, %r433, 4;
	add.s64 	%rd915, %rd2, %rd914;
	st.global.f32 	[%rd915], %f711;
$L__BB1_648:
	add.s32 	%r434, %r433, %r5;
	max.s32 	%r955, %r382, %r422;
	setp.ge.s32 	%p780, %r955, %r4;
	@%p780 bra 	$L__BB1_650;
	ld.shared.f32 	%f712, [%r386+12];
	ld.shared.f32 	%f713, [%r385+12];
	fma.rn.f32 	%f714, %f1, %f713, %f712;
	mul.wide.s32 	%rd916, %r434, 4;
	add.s64 	%rd917, %rd2, %rd916;
	st.global.f32 	[%rd917], %f714;
$L__BB1_650:
	add.s32 	%r435, %r434, %r5;
	max.s32 	%r956, %r387, %r422;
	setp.ge.s32 	%p781, %r956, %r4;
	@%p781 bra 	$L__BB1_652;
	ld.shared.f32 	%f715, [%r391+12];
	ld.shared.f32 	%f716, [%r390+12];
	fma.rn.f32 	%f717, %f1, %f716, %f715;
	mul.wide.s32 	%rd918, %r435, 4;
	add.s64 	%rd919, %rd2, %rd918;
	st.global.f32 	[%rd919], %f717;
$L__BB1_652:
	setp.ge.s32 	%p782, %r422, %r4;
	@%p782 bra 	$L__BB1_654;
	ld.shared.f32 	%f718, [%r393+12];
	ld.shared.f32 	%f719, [%r392+12];
	fma.rn.f32 	%f720, %f1, %f719, %f718;
	add.s32 	%r957, %r435, %r5;
	mul.wide.s32 	%rd920, %r957, 4;
	add.s64 	%rd921, %rd2, %rd920;
	st.global.f32 	[%rd921], %f720;
$L__BB1_654:
	add.s32 	%r436, %r422, %r8;
	max.s32 	%r958, %r1, %r436;
	setp.ge.s32 	%p783, %r958, %r4;
	@%p783 bra 	$L__BB1_656;
	ld.shared.f32 	%f721, [%r322+16];
	ld.shared.f32 	%f722, [%r323+16];
	fma.rn.f32 	%f723, %f1, %f722, %f721;
	mad.lo.s32 	%r959, %r436, %r4, %r1;
	mul.wide.s32 	%rd922, %r959, 4;
	add.s64 	%rd923, %rd2, %rd922;
	st.global.f32 	[%rd923], %f723;
$L__BB1_656:
	max.s32 	%r960, %r324, %r436;
	setp.ge.s32 	%p784, %r960, %r4;
	@%p784 bra 	$L__BB1_658;
	ld.shared.f32 	%f724, [%r327+20];
	ld.shared.f32 	%f725, [%r326+20];
	fma.rn.f32 	%f726, %f1, %f725, %f724;
	mad.lo.s32 	%r961, %r436, %r4, %r1;
	add.s32 	%r962, %r961, %r5;
	mul.wide.s32 	%rd924, %r962, 4;
	add.s64 	%rd925, %rd2, %rd924;
	st.global.f32 	[%rd925], %f726;
$L__BB1_658:
	add.s32 	%r963, %r324, %r5;
	mad.lo.s32 	%r964, %r436, %r4, %r1;
	add.s32 	%r965, %r964, %r5;
	add.s32 	%r437, %r965, %r5;
	max.s32 	%r966, %r963, %r436;
	setp.ge.s32 	%p785, %r966, %r4;
	@%p785 bra 	$L__BB1_660;
	ld.shared.f32 	%f727, [%r332+16];
	ld.shared.f32 	%f728, [%r331+16];
	fma.rn.f32 	%f729, %f1, %f728, %f727;
	mul.wide.s32 	%rd926, %r437, 4;
	add.s64 	%rd927, %rd2, %rd926;
	st.global.f32 	[%rd927], %f729;
$L__BB1_660:
	add.s32 	%r438, %r437, %r5;
	max.s32 	%r967, %r333, %r436;
	setp.ge.s32 	%p786, %r967, %r4;
	@%p786 bra 	$L__BB1_662;
	ld.shared.f32 	%f730, [%r336+16];
	ld.shared.f32 	%f731, [%r335+16];
	fma.rn.f32 	%f732, %f1, %f731, %f730;
	mul.wide.s32 	%rd928, %r438, 4;
	add.s64 	%rd929, %rd2, %rd928;
	st.global.f32 	[%rd929], %f732;
$L__BB1_662:
	add.s32 	%r439, %r438, %r5;
	max.s32 	%r968, %r337, %r436;
	setp.ge.s32 	%p787, %r968, %r4;
	@%p787 bra 	$L__BB1_664;
	ld.shared.f32 	%f733, [%r341+16];
	ld.shared.f32 	%f734, [%r340+16];
	fma.rn.f32 	%f735, %f1, %f734, %f733;
	mul.wide.s32 	%rd930, %r439, 4;
	add.s64 	%rd931, %rd2, %rd930;
	st.global.f32 	[%rd931], %f735;
$L__BB1_664:
	add.s32 	%r440, %r439, %r5;
	max.s32 	%r969, %r342, %r436;
	setp.ge.s32 	%p788, %r969, %r4;
	@%p788 bra 	$L__BB1_666;
	ld.shared.f32 	%f736, [%r346+16];
	ld.shared.f32 	%f737, [%r345+16];
	fma.rn.f32 	%f738, %f1, %f737, %f736;
	mul.wide.s32 	%rd932, %r440, 4;
	add.s64 	%rd933, %rd2, %rd932;
	st.global.f32 	[%rd933], %f738;
$L__BB1_666:
	add.s32 	%r441, %r440, %r5;
	max.s32 	%r970, %r347, %r436;
	setp.ge.s32 	%p789, %r970, %r4;
	@%p789 bra 	$L__BB1_668;
	ld.shared.f32 	%f739, [%r351+16];
	ld.shared.f32 	%f740, [%r350+16];
	fma.rn.f32 	%f741, %f1, %f740, %f739;
	mul.wide.s32 	%rd934, %r441, 4;
	add.s64 	%rd935, %rd2, %rd934;
	st.global.f32 	[%rd935], %f741;
$L__BB1_668:
	add.s32 	%r442, %r441, %r5;
	max.s32 	%r971, %r352, %r436;
	setp.ge.s32 	%p790, %r971, %r4;
	@%p790 bra 	$L__BB1_670;
	ld.shared.f32 	%f742, [%r356+16];
	ld.shared.f32 	%f743, [%r355+16];
	fma.rn.f32 	%f744, %f1, %f743, %f742;
	mul.wide.s32 	%rd936, %r442, 4;
	add.s64 	%rd937, %rd2, %rd936;
	st.global.f32 	[%rd937], %f744;
$L__BB1_670:
	add.s32 	%r443, %r442, %r5;
	max.s32 	%r972, %r357, %r436;
	setp.ge.s32 	%p791, %r972, %r4;
	@%p791 bra 	$L__BB1_672;
	ld.shared.f32 	%f745, [%r361+16];
	ld.shared.f32 	%f746, [%r360+16];
	fma.rn.f32 	%f747, %f1, %f746, %f745;
	mul.wide.s32 	%rd938, %r443, 4;
	add.s64 	%rd939, %rd2, %rd938;
	st.global.f32 	[%rd939], %f747;
$L__BB1_672:
	add.s32 	%r444, %r443, %r5;
	max.s32 	%r973, %r362, %r436;
	setp.ge.s32 	%p792, %r973, %r4;
	@%p792 bra 	$L__BB1_674;
	ld.shared.f32 	%f748, [%r366+16];
	ld.shared.f32 	%f749, [%r365+16];
	fma.rn.f32 	%f750, %f1, %f749, %f748;
	mul.wide.s32 	%rd940, %r444, 4;
	add.s64 	%rd941, %rd2, %rd940;
	st.global.f32 	[%rd941], %f750;
$L__BB1_674:
	add.s32 	%r445, %r444, %r5;
	max.s32 	%r974, %r367, %r436;
	setp.ge.s32 	%p793, %r974, %r4;
	@%p793 bra 	$L__BB1_676;
	ld.shared.f32 	%f751, [%r371+16];
	ld.shared.f32 	%f752, [%r370+16];
	fma.rn.f32 	%f753, %f1, %f752, %f751;
	mul.wide.s32 	%rd942, %r445, 4;
	add.s64 	%rd943, %rd2, %rd942;
	st.global.f32 	[%rd943], %f753;
$L__BB1_676:
	add.s32 	%r446, %r445, %r5;
	max.s32 	%r975, %r372, %r436;
	setp.ge.s32 	%p794, %r975, %r4;
	@%p794 bra 	$L__BB1_678;
	ld.shared.f32 	%f754, [%r376+16];
	ld.shared.f32 	%f755, [%r375+16];
	fma.rn.f32 	%f756, %f1, %f755, %f754;
	mul.wide.s32 	%rd944, %r446, 4;
	add.s64 	%rd945, %rd2, %rd944;
	st.global.f32 	[%rd945], %f756;
$L__BB1_678:
	add.s32 	%r447, %r446, %r5;
	max.s32 	%r976, %r377, %r436;
	setp.ge.s32 	%p795, %r976, %r4;
	@%p795 bra 	$L__BB1_680;
	ld.shared.f32 	%f757, [%r381+16];
	ld.shared.f32 	%f758, [%r380+16];
	fma.rn.f32 	%f759, %f1, %f758, %f757;
	mul.wide.s32 	%rd946, %r447, 4;
	add.s64 	%rd947, %rd2, %rd946;
	st.global.f32 	[%rd947], %f759;
$L__BB1_680:
	add.s32 	%r448, %r447, %r5;
	max.s32 	%r977, %r382, %r436;
	setp.ge.s32 	%p796, %r977, %r4;
	@%p796 bra 	$L__BB1_682;
	ld.shared.f32 	%f760, [%r386+16];
	ld.shared.f32 	%f761, [%r385+16];
	fma.rn.f32 	%f762, %f1, %f761, %f760;
	mul.wide.s32 	%rd948, %r448, 4;
	add.s64 	%rd949, %rd2, %rd948;
	st.global.f32 	[%rd949], %f762;
$L__BB1_682:
	add.s32 	%r449, %r448, %r5;
	max.s32 	%r978, %r387, %r436;
	setp.ge.s32 	%p797, %r978, %r4;
	@%p797 bra 	$L__BB1_684;
	ld.shared.f32 	%f763, [%r391+16];
	ld.shared.f32 	%f764, [%r390+16];
	fma.rn.f32 	%f765, %f1, %f764, %f763;
	mul.wide.s32 	%rd950, %r449, 4;
	add.s64 	%rd951, %rd2, %rd950;
	st.global.f32 	[%rd951], %f765;
$L__BB1_684:
	setp.ge.s32 	%p798, %r436, %r4;
	@%p798 bra 	$L__BB1_686;
	ld.shared.f32 	%f766, [%r393+16];
	ld.shared.f32 	%f767, [%r392+16];
	fma.rn.f32 	%f768, %f1, %f767, %f766;
	add.s32 	%r979, %r449, %r5;
	mul.wide.s32 	%rd952, %r979, 4;
	add.s64 	%rd953, %rd2, %rd952;
	st.global.f32 	[%rd953], %f768;
$L__BB1_686:
	add.s32 	%r450, %r436, %r8;
	max.s32 	%r980, %r1, %r450;
	setp.ge.s32 	%p799, %r980, %r4;
	@%p799 bra 	$L__BB1_688;
	ld.shared.f32 	%f769, [%r322+20];
	ld.shared.f32 	%f770, [%r323+20];
	fma.rn.f32 	%f771, %f1, %f770, %f769;
	mad.lo.s32 	%r981, %r450, %r4, %r1;
	mul.wide.s32 	%rd954, %r981, 4;
	add.s64 	%rd955, %rd2, %rd954;
	st.global.f32 	[%rd955], %f771;
$L__BB1_688:
	max.s32 	%r982, %r324, %r450;
	setp.ge.s32 	%p800, %r982, %r4;
	@%p800 bra 	$L__BB1_690;
	ld.shared.f32 	%f772, [%r327+24];
	ld.shared.f32 	%f773, [%r326+24];
	fma.rn.f32 	%f774, %f1, %f773, %f772;
	mad.lo.s32 	%r983, %r450, %r4, %r1;
	add.s32 	%r984, %r983, %r5;
	mul.wide.s32 	%rd956, %r984, 4;
	add.s64 	%rd957, %rd2, %rd956;
	st.global.f32 	[%rd957], %f774;
$L__BB1_690:
	add.s32 	%r985, %r324, %r5;
	mad.lo.s32 	%r986, %r450, %r4, %r1;
	add.s32 	%r987, %r986, %r5;
	add.s32 	%r451, %r987, %r5;
	max.s32 	%r988, %r985, %r450;
	setp.ge.s32 	%p801, %r988, %r4;
	@%p801 bra 	$L__BB1_692;
	ld.shared.f32 	%f775, [%r332+20];
	ld.shared.f32 	%f776, [%r331+20];
	fma.rn.f32 	%f777, %f1, %f776, %f775;
	mul.wide.s32 	%rd958, %r451, 4;
	add.s64 	%rd959, %rd2, %rd958;
	st.global.f32 	[%rd959], %f777;
$L__BB1_692:
	add.s32 	%r452, %r451, %r5;
	max.s32 	%r989, %r333, %r450;
	setp.ge.s32 	%p802, %r989, %r4;
	@%p802 bra 	$L__BB1_694;
	ld.shared.f32 	%f778, [%r336+20];
	ld.shared.f32 	%f779, [%r335+20];
	fma.rn.f32 	%f780, %f1, %f779, %f778;
	mul.wide.s32 	%rd960, %r452, 4;
	add.s64 	%rd961, %rd2, %rd960;
	st.global.f32 	[%rd961], %f780;
$L__BB1_694:
	add.s32 	%r453, %r452, %r5;
	max.s32 	%r990, %r337, %r450;
	setp.ge.s32 	%p803, %r990, %r4;
	@%p803 bra 	$L__BB1_696;
	ld.shared.f32 	%f781, [%r341+20];
	ld.shared.f32 	%f782, [%r340+20];
	fma.rn.f32 	%f783, %f1, %f782, %f781;
	mul.wide.s32 	%rd962, %r453, 4;
	add.s64 	%rd963, %rd2, %rd962;
	st.global.f32 	[%rd963], %f783;
$L__BB1_696:
	add.s32 	%r454, %r453, %r5;
	max.s32 	%r991, %r342, %r450;
	setp.ge.s32 	%p804, %r991, %r4;
	@%p804 bra 	$L__BB1_698;
	ld.shared.f32 	%f784, [%r346+20];
	ld.shared.f32 	%f785, [%r345+20];
	fma.rn.f32 	%f786, %f1, %f785, %f784;
	mul.wide.s32 	%rd964, %r454, 4;
	add.s64 	%rd965, %rd2, %rd964;
	st.global.f32 	[%rd965], %f786;
$L__BB1_698:
	add.s32 	%r455, %r454, %r5;
	max.s32 	%r992, %r347, %r450;
	setp.ge.s32 	%p805, %r992, %r4;
	@%p805 bra 	$L__BB1_700;
	ld.shared.f32 	%f787, [%r351+20];
	ld.shared.f32 	%f788, [%r350+20];
	fma.rn.f32 	%f789, %f1, %f788, %f787;
	mul.wide.s32 	%rd966, %r455, 4;
	add.s64 	%rd967, %rd2, %rd966;
	st.global.f32 	[%rd967], %f789;
$L__BB1_700:
	add.s32 	%r456, %r455, %r5;
	max.s32 	%r993, %r352, %r450;
	setp.ge.s32 	%p806, %r993, %r4;
	@%p806 bra 	$L__BB1_702;
	ld.shared.f32 	%f790, [%r356+20];
	ld.shared.f32 	%f791, [%r355+20];
	fma.rn.f32 	%f792, %f1, %f791, %f790;
	mul.wide.s32 	%rd968, %r456, 4;
	add.s64 	%rd969, %rd2, %rd968;
	st.global.f32 	[%rd969], %f792;
$L__BB1_702:
	add.s32 	%r457, %r456, %r5;
	max.s32 	%r994, %r357, %r450;
	setp.ge.s32 	%p807, %r994, %r4;
	@%p807 bra 	$L__BB1_704;
	ld.shared.f32 	%f793, [%r361+20];
	ld.shared.f32 	%f794, [%r360+20];
	fma.rn.f32 	%f795, %f1, %f794, %f793;
	mul.wide.s32 	%rd970, %r457, 4;
	add.s64 	%rd971, %rd2, %rd970;
	st.global.f32 	[%rd971], %f795;
$L__BB1_704:
	add.s32 	%r458, %r457, %r5;
	max.s32 	%r995, %r362, %r450;
	setp.ge.s32 	%p808, %r995, %r4;
	@%p808 bra 	$L__BB1_706;
	ld.shared.f32 	%f796, [%r366+20];
	ld.shared.f32 	%f797, [%r365+20];
	fma.rn.f32 	%f798, %f1, %f797, %f796;
	mul.wide.s32 	%rd972, %r458, 4;
	add.s64 	%rd973, %rd2, %rd972;
	st.global.f32 	[%rd973], %f798;
$L__BB1_706:
	add.s32 	%r459, %r458, %r5;
	max.s32 	%r996, %r367, %r450;
	setp.ge.s32 	%p809, %r996, %r4;
	@%p809 bra 	$L__BB1_708;
	ld.shared.f32 	%f799, [%r371+20];
	ld.shared.f32 	%f800, [%r370+20];
	fma.rn.f32 	%f801, %f1, %f800, %f799;
	mul.wide.s32 	%rd974, %r459, 4;
	add.s64 	%rd975, %rd2, %rd974;
	st.global.f32 	[%rd975], %f801;
$L__BB1_708:
	add.s32 	%r460, %r459, %r5;
	max.s32 	%r997, %r372, %r450;
	setp.ge.s32 	%p810, %r997, %r4;
	@%p810 bra 	$L__BB1_710;
	ld.shared.f32 	%f802, [%r376+20];
	ld.shared.f32 	%f803, [%r375+20];
	fma.rn.f32 	%f804, %f1, %f803, %f802;
	mul.wide.s32 	%rd976, %r460, 4;
	add.s64 	%rd977, %rd2, %rd976;
	st.global.f32 	[%rd977], %f804;
$L__BB1_710:
	add.s32 	%r461, %r460, %r5;
	max.s32 	%r998, %r377, %r450;
	setp.ge.s32 	%p811, %r998, %r4;
	@%p811 bra 	$L__BB1_712;
	ld.shared.f32 	%f805, [%r381+20];
	ld.shared.f32 	%f806, [%r380+20];
	fma.rn.f32 	%f807, %f1, %f806, %f805;
	mul.wide.s32 	%rd978, %r461, 4;
	add.s64 	%rd979, %rd2, %rd978;
	st.global.f32 	[%rd979], %f807;
$L__BB1_712:
	add.s32 	%r462, %r461, %r5;
	max.s32 	%r999, %r382, %r450;
	setp.ge.s32 	%p812, %r999, %r4;
	@%p812 bra 	$L__BB1_714;
	ld.shared.f32 	%f808, [%r386+20];
	ld.shared.f32 	%f809, [%r385+20];
	fma.rn.f32 	%f810, %f1, %f809, %f808;
	mul.wide.s32 	%rd980, %r462, 4;
	add.s64 	%rd981, %rd2, %rd980;
	st.global.f32 	[%rd981], %f810;
$L__BB1_714:
	add.s32 	%r463, %r462, %r5;
	max.s32 	%r1000, %r387, %r450;
	setp.ge.s32 	%p813, %r1000, %r4;
	@%p813 bra 	$L__BB1_716;
	ld.shared.f32 	%f811, [%r391+20];
	ld.shared.f32 	%f812, [%r390+20];
	fma.rn.f32 	%f813, %f1, %f812, %f811;
	mul.wide.s32 	%rd982, %r463, 4;
	add.s64 	%rd983, %rd2, %rd982;
	st.global.f32 	[%rd983], %f813;
$L__BB1_716:
	setp.ge.s32 	%p814, %r450, %r4;
	@%p814 bra 	$L__BB1_718;
	ld.shared.f32 	%f814, [%r393+20];
	ld.shared.f32 	%f815, [%r392+20];
	fma.rn.f32 	%f816, %f1, %f815, %f814;
	add.s32 	%r1001, %r463, %r5;
	mul.wide.s32 	%rd984, %r1001, 4;
	add.s64 	%rd985, %rd2, %rd984;
	st.global.f32 	[%rd985], %f816;
$L__BB1_718:
	add.s32 	%r464, %r450, %r8;
	max.s32 	%r1002, %r1, %r464;
	setp.ge.s32 	%p815, %r1002, %r4;
	@%p815 bra 	$L__BB1_720;
	ld.shared.f32 	%f817, [%r322+24];
	ld.shared.f32 	%f818, [%r323+24];
	fma.rn.f32 	%f819, %f1, %f818, %f817;
	mad.lo.s32 	%r1003, %r464, %r4, %r1;
	mul.wide.s32 	%rd986, %r1003, 4;
	add.s64 	%rd987, %rd2, %rd986;
	st.global.f32 	[%rd987], %f819;
$L__BB1_720:
	max.s32 	%r1004, %r324, %r464;
	setp.ge.s32 	%p816, %r1004, %r4;
	@%p816 bra 	$L__BB1_722;
	ld.shared.f32 	%f820, [%r327+28];
	ld.shared.f32 	%f821, [%r326+28];
	fma.rn.f32 	%f822, %f1, %f821, %f820;
	mad.lo.s32 	%r1005, %r464, %r4, %r1;
	add.s32 	%r1006, %r1005, %r5;
	mul.wide.s32 	%rd988, %r1006, 4;
	add.s64 	%rd989, %rd2, %rd988;
	st.global.f32 	[%rd989], %f822;
$L__BB1_722:
	add.s32 	%r1007, %r324, %r5;
	mad.lo.s32 	%r1008, %r464, %r4, %r1;
	add.s32 	%r1009, %r1008, %r5;
	add.s32 	%r465, %r1009, %r5;
	max.s32 	%r1010, %r1007, %r464;
	setp.ge.s32 	%p817, %r1010, %r4;
	@%p817 bra 	$L__BB1_724;
	ld.shared.f32 	%f823, [%r332+24];
	ld.shared.f32 	%f824, [%r331+24];
	fma.rn.f32 	%f825, %f1, %f824, %f823;
	mul.wide.s32 	%rd990, %r465, 4;
	add.s64 	%rd991, %rd2, %rd990;
	st.global.f32 	[%rd991], %f825;
$L__BB1_724:
	add.s32 	%r466, %r465, %r5;
	max.s32 	%r1011, %r333, %r464;
	setp.ge.s32 	%p818, %r1011, %r4;
	@%p818 bra 	$L__BB1_726;
	ld.shared.f32 	%f826, [%r336+24];
	ld.shared.f32 	%f827, [%r335+24];
	fma.rn.f32 	%f828, %f1, %f827, %f826;
	mul.wide.s32 	%rd992, %r466, 4;
	add.s64 	%rd993, %rd2, %rd992;
	st.global.f32 	[%rd993], %f828;
$L__BB1_726:
	add.s32 	%r467, %r466, %r5;
	max.s32 	%r1012, %r337, %r464;
	setp.ge.s32 	%p819, %r1012, %r4;
	@%p819 bra 	$L__BB1_728;
	ld.shared.f32 	%f829, [%r341+24];
	ld.shared.f32 	%f830, [%r340+24];
	fma.rn.f32 	%f831, %f1, %f830, %f829;
	mul.wide.s32 	%rd994, %r467, 4;
	add.s64 	%rd995, %rd2, %rd994;
	st.global.f32 	[%rd995], %f831;
$L__BB1_728:
	add.s32 	%r468, %r467, %r5;
	max.s32 	%r1013, %r342, %r464;
	setp.ge.s32 	%p820, %r1013, %r4;
	@%p820 bra 	$L__BB1_730;
	ld.shared.f32 	%f832, [%r346+24];
	ld.shared.f32 	%f833, [%r345+24];
	fma.rn.f32 	%f834, %f1, %f833, %f832;
	mul.wide.s32 	%rd996, %r468, 4;
	add.s64 	%rd997, %rd2, %rd996;
	st.global.f32 	[%rd997], %f834;
$L__BB1_730:
	add.s32 	%r469, %r468, %r5;
	max.s32 	%r1014, %r347, %r464;
	setp.ge.s32 	%p821, %r1014, %r4;
	@%p821 bra 	$L__BB1_732;
	ld.shared.f32 	%f835, [%r351+24];
	ld.shared.f32 	%f836, [%r350+24];
	fma.rn.f32 	%f837, %f1, %f836, %f835;
	mul.wide.s32 	%rd998, %r469, 4;
	add.s64 	%rd999, %rd2, %rd998;
	st.global.f32 	[%rd999], %f837;
$L__BB1_732:
	add.s32 	%r470, %r469, %r5;
	max.s32 	%r1015, %r352, %r464;
	setp.ge.s32 	%p822, %r1015, %r4;
	@%p822 bra 	$L__BB1_734;
	ld.shared.f32 	%f838, [%r356+24];
	ld.shared.f32 	%f839, [%r355+24];
	fma.rn.f32 	%f840, %f1, %f839, %f838;
	mul.wide.s32 	%rd1000, %r470, 4;
	add.s64 	%rd1001, %rd2, %rd1000;
	st.global.f32 	[%rd1001], %f840;
$L__BB1_734:
	add.s32 	%r471, %r470, %r5;
	max.s32 	%r1016, %r357, %r464;
	setp.ge.s32 	%p823, %r1016, %r4;
	@%p823 bra 	$L__BB1_736;
	ld.shared.f32 	%f841, [%r361+24];
	ld.shared.f32 	%f842, [%r360+24];
	fma.rn.f32 	%f843, %f1, %f842, %f841;
	mul.wide.s32 	%rd1002, %r471, 4;
	add.s64 	%rd1003, %rd2, %rd1002;
	st.global.f32 	[%rd1003], %f843;
$L__BB1_736:
	add.s32 	%r472, %r471, %r5;
	max.s32 	%r1017, %r362, %r464;
	setp.ge.s32 	%p824, %r1017, %r4;
	@%p824 bra 	$L__BB1_738;
	ld.shared.f32 	%f844, [%r366+24];
	ld.shared.f32 	%f845, [%r365+24];
	fma.rn.f32 	%f846, %f1, %f845, %f844;
	mul.wide.s32 	%rd1004, %r472, 4;
	add.s64 	%rd1005, %rd2, %rd1004;
	st.global.f32 	[%rd1005], %f846;
$L__BB1_738:
	add.s32 	%r473, %r472, %r5;
	max.s32 	%r1018, %r367, %r464;
	setp.ge.s32 	%p825, %r1018, %r4;
	@%p825 bra 	$L__BB1_740;
	ld.shared.f32 	%f847, [%r371+24];
	ld.shared.f32 	%f848, [%r370+24];
	fma.rn.f32 	%f849, %f1, %f848, %f847;
	mul.wide.s32 	%rd1006, %r473, 4;
	add.s64 	%rd1007, %rd2, %rd1006;
	st.global.f32 	[%rd1007], %f849;
$L__BB1_740:
	add.s32 	%r474, %r473, %r5;
	max.s32 	%r1019, %r372, %r464;
	setp.ge.s32 	%p826, %r1019, %r4;
	@%p826 bra 	$L__BB1_742;
	ld.shared.f32 	%f850, [%r376+24];
	ld.shared.f32 	%f851, [%r375+24];
	fma.rn.f32 	%f852, %f1, %f851, %f850;
	mul.wide.s32 	%rd1008, %r474, 4;
	add.s64 	%rd1009, %rd2, %rd1008;
	st.global.f32 	[%rd1009], %f852;
$L__BB1_742:
	add.s32 	%r475, %r474, %r5;
	max.s32 	%r1020, %r377, %r464;
	setp.ge.s32 	%p827, %r1020, %r4;
	@%p827 bra 	$L__BB1_744;
	ld.shared.f32 	%f853, [%r381+24];
	ld.shared.f32 	%f854, [%r380+24];
	fma.rn.f32 	%f855, %f1, %f854, %f853;
	mul.wide.s32 	%rd1010, %r475, 4;
	add.s64 	%rd1011, %rd2, %rd1010;
	st.global.f32 	[%rd1011], %f855;
$L__BB1_744:
	add.s32 	%r476, %r475, %r5;
	max.s32 	%r1021, %r382, %r464;
	setp.ge.s32 	%p828, %r1021, %r4;
	@%p828 bra 	$L__BB1_746;
	ld.shared.f32 	%f856, [%r386+24];
	ld.shared.f32 	%f857, [%r385+24];
	fma.rn.f32 	%f858, %f1, %f857, %f856;
	mul.wide.s32 	%rd1012, %r476, 4;
	add.s64 	%rd1013, %rd2, %rd1012;
	st.global.f32 	[%rd1013], %f858;
$L__BB1_746:
	add.s32 	%r477, %r476, %r5;
	max.s32 	%r1022, %r387, %r464;
	setp.ge.s32 	%p829, %r1022, %r4;
	@%p829 bra 	$L__BB1_748;
	ld.shared.f32 	%f859, [%r391+24];
	ld.shared.f32 	%f860, [%r390+24];
	fma.rn.f32 	%f861, %f1, %f860, %f859;
	mul.wide.s32 	%rd1014, %r477, 4;
	add.s64 	%rd1015, %rd2, %rd1014;
	st.global.f32 	[%rd1015], %f861;
$L__BB1_748:
	setp.ge.s32 	%p830, %r464, %r4;
	@%p830 bra 	$L__BB1_750;
	ld.shared.f32 	%f862, [%r393+24];
	ld.shared.f32 	%f863, [%r392+24];
	fma.rn.f32 	%f864, %f1, %f863, %f862;
	add.s32 	%r1023, %r477, %r5;
	mul.wide.s32 	%rd1016, %r1023, 4;
	add.s64 	%rd1017, %rd2, %rd1016;
	st.global.f32 	[%rd1017], %f864;
$L__BB1_750:
	add.s32 	%r478, %r464, %r8;
	max.s32 	%r1024, %r1, %r478;
	setp.ge.s32 	%p831, %r1024, %r4;
	@%p831 bra 	$L__BB1_752;
	ld.shared.f32 	%f865, [%r322+28];
	ld.shared.f32 	%f866, [%r323+28];
	fma.rn.f32 	%f867, %f1, %f866, %f865;
	mad.lo.s32 	%r1025, %r478, %r4, %r1;
	mul.wide.s32 	%rd1018, %r1025, 4;
	add.s64 	%rd1019, %rd2, %rd1018;
	st.global.f32 	[%rd1019], %f867;
$L__BB1_752:
	max.s32 	%r1026, %r324, %r478;
	setp.ge.s32 	%p832, %r1026, %r4;
	@%p832 bra 	$L__BB1_754;
	ld.shared.f32 	%f868, [%r327+32];
	ld.shared.f32 	%f869, [%r326+32];
	fma.rn.f32 	%f870, %f1, %f869, %f868;
	mad.lo.s32 	%r1027, %r478, %r4, %r1;
	add.s32 	%r1028, %r1027, %r5;
	mul.wide.s32 	%rd1020, %r1028, 4;
	add.s64 	%rd1021, %rd2, %rd1020;
	st.global.f32 	[%rd1021], %f870;
$L__BB1_754:
	add.s32 	%r1029, %r324, %r5;
	mad.lo.s32 	%r1030, %r478, %r4, %r1;
	add.s32 	%r1031, %r1030, %r5;
	add.s32 	%r479, %r1031, %r5;
	max.s32 	%r1032, %r1029, %r478;
	setp.ge.s32 	%p833, %r1032, %r4;
	@%p833 bra 	$L__BB1_756;
	ld.shared.f32 	%f871, [%r332+28];
	ld.shared.f32 	%f872, [%r331+28];
	fma.rn.f32 	%f873, %f1, %f872, %f871;
	mul.wide.s32 	%rd1022, %r479, 4;
	add.s64 	%rd1023, %rd2, %rd1022;
	st.global.f32 	[%rd1023], %f873;
$L__BB1_756:
	add.s32 	%r480, %r479, %r5;
	max.s32 	%r1033, %r333, %r478;
	setp.ge.s32 	%p834, %r1033, %r4;
	@%p834 bra 	$L__BB1_758;
	ld.shared.f32 	%f874, [%r336+28];
	ld.shared.f32 	%f875, [%r335+28];
	fma.rn.f32 	%f876, %f1, %f875, %f874;
	mul.wide.s32 	%rd1024, %r480, 4;
	add.s64 	%rd1025, %rd2, %rd1024;
	st.global.f32 	[%rd1025], %f876;
$L__BB1_758:
	add.s32 	%r481, %r480, %r5;
	max.s32 	%r1034, %r337, %r478;
	setp.ge.s32 	%p835, %r1034, %r4;
	@%p835 bra 	$L__BB1_760;
	ld.shared.f32 	%f877, [%r341+28];
	ld.shared.f32 	%f878, [%r340+28];
	fma.rn.f32 	%f879, %f1, %f878, %f877;
	mul.wide.s32 	%rd1026, %r481, 4;
	add.s64 	%rd1027, %rd2, %rd1026;
	st.global.f32 	[%rd1027], %f879;
$L__BB1_760:
	add.s32 	%r482, %r481, %r5;
	max.s32 	%r1035, %r342, %r478;
	setp.ge.s32 	%p836, %r1035, %r4;
	@%p836 bra 	$L__BB1_762;
	ld.shared.f32 	%f880, [%r346+28];
	ld.shared.f32 	%f881, [%r345+28];
	fma.rn.f32 	%f882, %f1, %f881, %f880;
	mul.wide.s32 	%rd1028, %r482, 4;
	add.s64 	%rd1029, %rd2, %rd1028;
	st.global.f32 	[%rd1029], %f882;
$L__BB1_762:
	add.s32 	%r483, %r482, %r5;
	max.s32 	%r1036, %r347, %r478;
	setp.ge.s32 	%p837, %r1036, %r4;
	@%p837 bra 	$L__BB1_764;
	ld.shared.f32 	%f883, [%r351+28];
	ld.shared.f32 	%f884, [%r350+28];
	fma.rn.f32 	%f885, %f1, %f884, %f883;
	mul.wide.s32 	%rd1030, %r483, 4;
	add.s64 	%rd1031, %rd2, %rd1030;
	st.global.f32 	[%rd1031], %f885;
$L__BB1_764:
	add.s32 	%r484, %r483, %r5;
	max.s32 	%r1037, %r352, %r478;
	setp.ge.s32 	%p838, %r1037, %r4;
	@%p838 bra 	$L__BB1_766;
	ld.shared.f32 	%f886, [%r356+28];
	ld.shared.f32 	%f887, [%r355+28];
	fma.rn.f32 	%f888, %f1, %f887, %f886;
	mul.wide.s32 	%rd1032, %r484, 4;
	add.s64 	%rd1033, %rd2, %rd1032;
	st.global.f32 	[%rd1033], %f888;
$L__BB1_766:
	add.s32 	%r485, %r484, %r5;
	max.s32 	%r1038, %r357, %r478;
	setp.ge.s32 	%p839, %r1038, %r4;
	@%p839 bra 	$L__BB1_768;
	ld.shared.f32 	%f889, [%r361+28];
	ld.shared.f32 	%f890, [%r360+28];
	fma.rn.f32 	%f891, %f1, %f890, %f889;
	mul.wide.s32 	%rd1034, %r485, 4;
	add.s64 	%rd1035, %rd2, %rd1034;
	st.global.f32 	[%rd1035], %f891;
$L__BB1_768:
	add.s32 	%r486, %r485, %r5;
	max.s32 	%r1039, %r362, %r478;
	setp.ge.s32 	%p840, %r1039, %r4;
	@%p840 bra 	$L__BB1_770;
	ld.shared.f32 	%f892, [%r366+28];
	ld.shared.f32 	%f893, [%r365+28];
	fma.rn.f32 	%f894, %f1, %f893, %f892;
	mul.wide.s32 	%rd1036, %r486, 4;
	add.s64 	%rd1037, %rd2, %rd1036;
	st.global.f32 	[%rd1037], %f894;
$L__BB1_770:
	add.s32 	%r487, %r486, %r5;
	max.s32 	%r1040, %r367, %r478;
	setp.ge.s32 	%p841, %r1040, %r4;
	@%p841 bra 	$L__BB1_772;
	ld.shared.f32 	%f895, [%r371+28];
	ld.shared.f32 	%f896, [%r370+28];
	fma.rn.f32 	%f897, %f1, %f896, %f895;
	mul.wide.s32 	%rd1038, %r487, 4;
	add.s64 	%rd1039, %rd2, %rd1038;
	st.global.f32 	[%rd1039], %f897;
$L__BB1_772:
	add.s32 	%r488, %r487, %r5;
	max.s32 	%r1041, %r372, %r478;
	setp.ge.s32 	%p842, %r1041, %r4;
	@%p842 bra 	$L__BB1_774;
	ld.shared.f32 	%f898, [%r376+28];
	ld.shared.f32 	%f899, [%r375+28];
	fma.rn.f32 	%f900, %f1, %f899, %f898;
	mul.wide.s32 	%rd1040, %r488, 4;
	add.s64 	%rd1041, %rd2, %rd1040;
	st.global.f32 	[%rd1041], %f900;
$L__BB1_774:
	add.s32 	%r489, %r488, %r5;
	max.s32 	%r1042, %r377, %r478;
	setp.ge.s32 	%p843, %r1042, %r4;
	@%p843 bra 	$L__BB1_776;
	ld.shared.f32 	%f901, [%r381+28];
	ld.shared.f32 	%f902, [%r380+28];
	fma.rn.f32 	%f903, %f1, %f902, %f901;
	mul.wide.s32 	%rd1042, %r489, 4;
	add.s64 	%rd1043, %rd2, %rd1042;
	st.global.f32 	[%rd1043], %f903;
$L__BB1_776:
	add.s32 	%r490, %r489, %r5;
	max.s32 	%r1043, %r382, %r478;
	setp.ge.s32 	%p844, %r1043, %r4;
	@%p844 bra 	$L__BB1_778;
	ld.shared.f32 	%f904, [%r386+28];
	ld.shared.f32 	%f905, [%r385+28];
	fma.rn.f32 	%f906, %f1, %f905, %f904;
	mul.wide.s32 	%rd1044, %r490, 4;
	add.s64 	%rd1045, %rd2, %rd1044;
	st.global.f32 	[%rd1045], %f906;
$L__BB1_778:
	add.s32 	%r491, %r490, %r5;
	max.s32 	%r1044, %r387, %r478;
	setp.ge.s32 	%p845, %r1044, %r4;
	@%p845 bra 	$L__BB1_780;
	ld.shared.f32 	%f907, [%r391+28];
	ld.shared.f32 	%f908, [%r390+28];
	fma.rn.f32 	%f909, %f1, %f908, %f907;
	mul.wide.s32 	%rd1046, %r491, 4;
	add.s64 	%rd1047, %rd2, %rd1046;
	st.global.f32 	[%rd1047], %f909;
$L__BB1_780:
	setp.ge.s32 	%p846, %r478, %r4;
	@%p846 bra 	$L__BB1_782;
	ld.shared.f32 	%f910, [%r393+28];
	ld.shared.f32 	%f911, [%r392+28];
	fma.rn.f32 	%f912, %f1, %f911, %f910;
	add.s32 	%r1045, %r491, %r5;
	mul.wide.s32 	%rd1048, %r1045, 4;
	add.s64 	%rd1049, %rd2, %rd1048;
	st.global.f32 	[%rd1049], %f912;
$L__BB1_782:
	add.s32 	%r492, %r478, %r8;
	max.s32 	%r1046, %r1, %r492;
	setp.ge.s32 	%p847, %r1046, %r4;
	@%p847 bra 	$L__BB1_784;
	ld.shared.f32 	%f913, [%r322+32];
	ld.shared.f32 	%f914, [%r323+32];
	fma.rn.f32 	%f915, %f1, %f914, %f913;
	mad.lo.s32 	%r1047, %r492, %r4, %r1;
	mul.wide.s32 	%rd1050, %r1047, 4;
	add.s64 	%rd1051, %rd2, %rd1050;
	st.global.f32 	[%rd1051], %f915;
$L__BB1_784:
	max.s32 	%r1048, %r324, %r492;
	setp.ge.s32 	%p848, %r1048, %r4;
	@%p848 bra 	$L__BB1_786;
	ld.shared.f32 	%f916, [%r327+36];
	ld.shared.f32 	%f917, [%r326+36];
	fma.rn.f32 	%f918, %f1, %f917, %f916;
	mad.lo.s32 	%r1049, %r492, %r4, %r1;
	add.s32 	%r1050, %r1049, %r5;
	mul.wide.s32 	%rd1052, %r1050, 4;
	add.s64 	%rd1053, %rd2, %rd1052;
	st.global.f32 	[%rd1053], %f918;
$L__BB1_786:
	add.s32 	%r1051, %r324, %r5;
	mad.lo.s32 	%r1052, %r492, %r4, %r1;
	add.s32 	%r1053, %r1052, %r5;
	add.s32 	%r493, %r1053, %r5;
	max.s32 	%r1054, %r1051, %r492;
	setp.ge.s32 	%p849, %r1054, %r4;
	@%p849 bra 	$L__BB1_788;
	ld.shared.f32 	%f919, [%r332+32];
	ld.shared.f32 	%f920, [%r331+32];
	fma.rn.f32 	%f921, %f1, %f920, %f919;
	mul.wide.s32 	%rd1054, %r493, 4;
	add.s64 	%rd1055, %rd2, %rd1054;
	st.global.f32 	[%rd1055], %f921;
$L__BB1_788:
	add.s32 	%r494, %r493, %r5;
	max.s32 	%r1055, %r333, %r492;
	setp.ge.s32 	%p850, %r1055, %r4;
	@%p850 bra 	$L__BB1_790;
	ld.shared.f32 	%f922, [%r336+32];
	ld.shared.f32 	%f923, [%r335+32];
	fma.rn.f32 	%f924, %f1, %f923, %f922;
	mul.wide.s32 	%rd1056, %r494, 4;
	add.s64 	%rd1057, %rd2, %rd1056;
	st.global.f32 	[%rd1057], %f924;
$L__BB1_790:
	add.s32 	%r495, %r494, %r5;
	max.s32 	%r1056, %r337, %r492;
	setp.ge.s32 	%p851, %r1056, %r4;
	@%p851 bra 	$L__BB1_792;
	ld.shared.f32 	%f925, [%r341+32];
	ld.shared.f32 	%f926, [%r340+32];
	fma.rn.f32 	%f927, %f1, %f926, %f925;
	mul.wide.s32 	%rd1058, %r495, 4;
	add.s64 	%rd1059, %rd2, %rd1058;
	st.global.f32 	[%rd1059], %f927;
$L__BB1_792:
	add.s32 	%r496, %r495, %r5;
	max.s32 	%r1057, %r342, %r492;
	setp.ge.s32 	%p852, %r1057, %r4;
	@%p852 bra 	$L__BB1_794;
	ld.shared.f32 	%f928, [%r346+32];
	ld.shared.f32 	%f929, [%r345+32];
	fma.rn.f32 	%f930, %f1, %f929, %f928;
	mul.wide.s32 	%rd1060, %r496, 4;
	add.s64 	%rd1061, %rd2, %rd1060;
	st.global.f32 	[%rd1061], %f930;
$L__BB1_794:
	add.s32 	%r497, %r496, %r5;
	max.s32 	%r1058, %r347, %r492;
	setp.ge.s32 	%p853, %r1058, %r4;
	@%p853 bra 	$L__BB1_796;
	ld.shared.f32 	%f931, [%r351+32];
	ld.shared.f32 	%f932, [%r350+32];
	fma.rn.f32 	%f933, %f1, %f932, %f931;
	mul.wide.s32 	%rd1062, %r497, 4;
	add.s64 	%rd1063, %rd2, %rd1062;
	st.global.f32 	[%rd1063], %f933;
$L__BB1_796:
	add.s32 	%r498, %r497, %r5;
	max.s32 	%r1059, %r352, %r492;
	setp.ge.s32 	%p854, %r1059, %r4;
	@%p854 bra 	$L__BB1_798;
	ld.shared.f32 	%f934, [%r356+32];
	ld.shared.f32 	%f935, [%r355+32];
	fma.rn.f32 	%f936, %f1, %f935, %f934;
	mul.wide.s32 	%rd1064, %r498, 4;
	add.s64 	%rd1065, %rd2, %rd1064;
	st.global.f32 	[%rd1065], %f936;
$L__BB1_798:
	add.s32 	%r499, %r498, %r5;
	max.s32 	%r1060, %r357, %r492;
	setp.ge.s32 	%p855, %r1060, %r4;
	@%p855 bra 	$L__BB1_800;
	ld.shared.f32 	%f937, [%r361+32];
	ld.shared.f32 	%f938, [%r360+32];
	fma.rn.f32 	%f939, %f1, %f938, %f937;
	mul.wide.s32 	%rd1066, %r499, 4;
	add.s64 	%rd1067, %rd2, %rd1066;
	st.global.f32 	[%rd1067], %f939;
$L__BB1_800:
	add.s32 	%r500, %r499, %r5;
	max.s32 	%r1061, %r362, %r492;
	setp.ge.s32 	%p856, %r1061, %r4;
	@%p856 bra 	$L__BB1_802;
	ld.shared.f32 	%f940, [%r366+32];
	ld.shared.f32 	%f941, [%r365+32];
	fma.rn.f32 	%f942, %f1, %f941, %f940;
	mul.wide.s32 	%rd1068, %r500, 4;
	add.s64 	%rd1069, %rd2, %rd1068;
	st.global.f32 	[%rd1069], %f942;
$L__BB1_802:
	add.s32 	%r501, %r500, %r5;
	max.s32 	%r1062, %r367, %r492;
	setp.ge.s32 	%p857, %r1062, %r4;
	@%p857 bra 	$L__BB1_804;
	ld.shared.f32 	%f943, [%r371+32];
	ld.shared.f32 	%f944, [%r370+32];
	fma.rn.f32 	%f945, %f1, %f944, %f943;
	mul.wide.s32 	%rd1070, %r501, 4;
	add.s64 	%rd1071, %rd2, %rd1070;
	st.global.f32 	[%rd1071], %f945;
$L__BB1_804:
	add.s32 	%r502, %r501, %r5;
	max.s32 	%r1063, %r372, %r492;
	setp.ge.s32 	%p858, %r1063, %r4;
	@%p858 bra 	$L__BB1_806;
	ld.shared.f32 	%f946, [%r376+32];
	ld.shared.f32 	%f947, [%r375+32];
	fma.rn.f32 	%f948, %f1, %f947, %f946;
	mul.wide.s32 	%rd1072, %r502, 4;
	add.s64 	%rd1073, %rd2, %rd1072;
	st.global.f32 	[%rd1073], %f948;
$L__BB1_806:
	add.s32 	%r503, %r502, %r5;
	max.s32 	%r1064, %r377, %r492;
	setp.ge.s32 	%p859, %r1064, %r4;
	@%p859 bra 	$L__BB1_808;
	ld.shared.f32 	%f949, [%r381+32];
	ld.shared.f32 	%f950, [%r380+32];
	fma.rn.f32 	%f951, %f1, %f950, %f949;
	mul.wide.s32 	%rd1074, %r503, 4;
	add.s64 	%rd1075, %rd2, %rd1074;
	st.global.f32 	[%rd1075], %f951;
$L__BB1_808:
	add.s32 	%r504, %r503, %r5;
	max.s32 	%r1065, %r382, %r492;
	setp.ge.s32 	%p860, %r1065, %r4;
	@%p860 bra 	$L__BB1_810;
	ld.shared.f32 	%f952, [%r386+32];
	ld.shared.f32 	%f953, [%r385+32];
	fma.rn.f32 	%f954, %f1, %f953, %f952;
	mul.wide.s32 	%rd1076, %r504, 4;
	add.s64 	%rd1077, %rd2, %rd1076;
	st.global.f32 	[%rd1077], %f954;
$L__BB1_810:
	add.s32 	%r505, %r504, %r5;
	max.s32 	%r1066, %r387, %r492;
	setp.ge.s32 	%p861, %r1066, %r4;
	@%p861 bra 	$L__BB1_812;
	ld.shared.f32 	%f955, [%r391+32];
	ld.shared.f32 	%f956, [%r390+32];
	fma.rn.f32 	%f957, %f1, %f956, %f955;
	mul.wide.s32 	%rd1078, %r505, 4;
	add.s64 	%rd1079, %rd2, %rd1078;
	st.global.f32 	[%rd1079], %f957;
$L__BB1_812:
	setp.ge.s32 	%p862, %r492, %r4;
	@%p862 bra 	$L__BB1_814;
	ld.shared.f32 	%f958, [%r393+32];
	ld.shared.f32 	%f959, [%r392+32];
	fma.rn.f32 	%f960, %f1, %f959, %f958;
	add.s32 	%r1067, %r505, %r5;
	mul.wide.s32 	%rd1080, %r1067, 4;
	add.s64 	%rd1081, %rd2, %rd1080;
	st.global.f32 	[%rd1081], %f960;
$L__BB1_814:
	add.s32 	%r506, %r492, %r8;
	max.s32 	%r1068, %r1, %r506;
	setp.ge.s32 	%p863, %r1068, %r4;
	@%p863 bra 	$L__BB1_816;
	ld.shared.f32 	%f961, [%r322+36];
	ld.shared.f32 	%f962, [%r323+36];
	fma.rn.f32 	%f963, %f1, %f962, %f961;
	mad.lo.s32 	%r1069, %r506, %r4, %r1;
	mul.wide.s32 	%rd1082, %r1069, 4;
	add.s64 	%rd1083, %rd2, %rd1082;
	st.global.f32 	[%rd1083], %f963;
$L__BB1_816:
	max.s32 	%r1070, %r324, %r506;
	setp.ge.s32 	%p864, %r1070, %r4;
	@%p864 bra 	$L__BB1_818;
	ld.shared.f32 	%f964, [%r327+40];
	ld.shared.f32 	%f965, [%r326+40];
	fma.rn.f32 	%f966, %f1, %f965, %f964;
	mad.lo.s32 	%r1071, %r506, %r4, %r1;
	add.s32 	%r1072, %r1071, %r5;
	mul.wide.s32 	%rd1084, %r1072, 4;
	add.s64 	%rd1085, %rd2, %rd1084;
	st.global.f32 	[%rd1085], %f966;
$L__BB1_818:
	add.s32 	%r1073, %r324, %r5;
	mad.lo.s32 	%r1074, %r506, %r4, %r1;
	add.s32 	%r1075, %r1074, %r5;
	add.s32 	%r507, %r1075, %r5;
	max.s32 	%r1076, %r1073, %r506;
	setp.ge.s32 	%p865, %r1076, %r4;
	@%p865 bra 	$L__BB1_820;
	ld.shared.f32 	%f967, [%r332+36];
	ld.shared.f32 	%f968, [%r331+36];
	fma.rn.f32 	%f969, %f1, %f968, %f967;
	mul.wide.s32 	%rd1086, %r507, 4;
	add.s64 	%rd1087, %rd2, %rd1086;
	st.global.f32 	[%rd1087], %f969;
$L__BB1_820:
	add.s32 	%r508, %r507, %r5;
	max.s32 	%r1077, %r333, %r506;
	setp.ge.s32 	%p866, %r1077, %r4;
	@%p866 bra 	$L__BB1_822;
	ld.shared.f32 	%f970, [%r336+36];
	ld.shared.f32 	%f971, [%r335+36];
	fma.rn.f32 	%f972, %f1, %f971, %f970;
	mul.wide.s32 	%rd1088, %r508, 4;
	add.s64 	%rd1089, %rd2, %rd1088;
	st.global.f32 	[%rd1089], %f972;
$L__BB1_822:
	add.s32 	%r509, %r508, %r5;
	max.s32 	%r1078, %r337, %r506;
	setp.ge.s32 	%p867, %r1078, %r4;
	@%p867 bra 	$L__BB1_824;
	ld.shared.f32 	%f973, [%r341+36];
	ld.shared.f32 	%f974, [%r340+36];
	fma.rn.f32 	%f975, %f1, %f974, %f973;
	mul.wide.s32 	%rd1090, %r509, 4;
	add.s64 	%rd1091, %rd2, %rd1090;
	st.global.f32 	[%rd1091], %f975;
$L__BB1_824:
	add.s32 	%r510, %r509, %r5;
	max.s32 	%r1079, %r342, %r506;
	setp.ge.s32 	%p868, %r1079, %r4;
	@%p868 bra 	$L__BB1_826;
	ld.shared.f32 	%f976, [%r346+36];
	ld.shared.f32 	%f977, [%r345+36];
	fma.rn.f32 	%f978, %f1, %f977, %f976;
	mul.wide.s32 	%rd1092, %r510, 4;
	add.s64 	%rd1093, %rd2, %rd1092;
	st.global.f32 	[%rd1093], %f978;
$L__BB1_826:
	add.s32 	%r511, %r510, %r5;
	max.s32 	%r1080, %r347, %r506;
	setp.ge.s32 	%p869, %r1080, %r4;
	@%p869 bra 	$L__BB1_828;
	ld.shared.f32 	%f979, [%r351+36];
	ld.shared.f32 	%f980, [%r350+36];
	fma.rn.f32 	%f981, %f1, %f980, %f979;
	mul.wide.s32 	%rd1094, %r511, 4;
	add.s64 	%rd1095, %rd2, %rd1094;
	st.global.f32 	[%rd1095], %f981;
$L__BB1_828:
	add.s32 	%r512, %r511, %r5;
	max.s32 	%r1081, %r352, %r506;
	setp.ge.s32 	%p870, %r1081, %r4;
	@%p870 bra 	$L__BB1_830;
	ld.shared.f32 	%f982, [%r356+36];
	ld.shared.f32 	%f983, [%r355+36];
	fma.rn.f32 	%f984, %f1, %f983, %f982;
	mul.wide.s32 	%rd1096, %r512, 4;
	add.s64 	%rd1097, %rd2, %rd1096;
	st.global.f32 	[%rd1097], %f984;
$L__BB1_830:
	add.s32 	%r513, %r512, %r5;
	max.s32 	%r1082, %r357, %r506;
	setp.ge.s32 	%p871, %r1082, %r4;
	@%p871 bra 	$L__BB1_832;
	ld.shared.f32 	%f985, [%r361+36];
	ld.shared.f32 	%f986, [%r360+36];
	fma.rn.f32 	%f987, %f1, %f986, %f985;
	mul.wide.s32 	%rd1098, %r513, 4;
	add.s64 	%rd1099, %rd2, %rd1098;
	st.global.f32 	[%rd1099], %f987;
$L__BB1_832:
	add.s32 	%r514, %r513, %r5;
	max.s32 	%r1083, %r362, %r506;
	setp.ge.s32 	%p872, %r1083, %r4;
	@%p872 bra 	$L__BB1_834;
	ld.shared.f32 	%f988, [%r366+36];
	ld.shared.f32 	%f989, [%r365+36];
	fma.rn.f32 	%f990, %f1, %f989, %f988;
	mul.wide.s32 	%rd1100, %r514, 4;
	add.s64 	%rd1101, %rd2, %rd1100;
	st.global.f32 	[%rd1101], %f990;
$L__BB1_834:
	add.s32 	%r515, %r514, %r5;
	max.s32 	%r1084, %r367, %r506;
	setp.ge.s32 	%p873, %r1084, %r4;
	@%p873 bra 	$L__BB1_836;
	ld.shared.f32 	%f991, [%r371+36];
	ld.shared.f32 	%f992, [%r370+36];
	fma.rn.f32 	%f993, %f1, %f992, %f991;
	mul.wide.s32 	%rd1102, %r515, 4;
	add.s64 	%rd1103, %rd2, %rd1102;
	st.global.f32 	[%rd1103], %f993;
$L__BB1_836:
	add.s32 	%r516, %r515, %r5;
	max.s32 	%r1085, %r372, %r506;
	setp.ge.s32 	%p874, %r1085, %r4;
	@%p874 bra 	$L__BB1_838;
	ld.shared.f32 	%f994, [%r376+36];
	ld.shared.f32 	%f995, [%r375+36];
	fma.rn.f32 	%f996, %f1, %f995, %f994;
	mul.wide.s32 	%rd1104, %r516, 4;
	add.s64 	%rd1105, %rd2, %rd1104;
	st.global.f32 	[%rd1105], %f996;
$L__BB1_838:
	add.s32 	%r517, %r516, %r5;
	max.s32 	%r1086, %r377, %r506;
	setp.ge.s32 	%p875, %r1086, %r4;
	@%p875 bra 	$L__BB1_840;
	ld.shared.f32 	%f997, [%r381+36];
	ld.shared.f32 	%f998, [%r380+36];
	fma.rn.f32 	%f999, %f1, %f998, %f997;
	mul.wide.s32 	%rd1106, %r517, 4;
	add.s64 	%rd1107, %rd2, %rd1106;
	st.global.f32 	[%rd1107], %f999;
$L__BB1_840:
	add.s32 	%r518, %r517, %r5;
	max.s32 	%r1087, %r382, %r506;
	setp.ge.s32 	%p876, %r1087, %r4;
	@%p876 bra 	$L__BB1_842;
	ld.shared.f32 	%f1000, [%r386+36];
	ld.shared.f32 	%f1001, [%r385+36];
	fma.rn.f32 	%f1002, %f1, %f1001, %f1000;
	mul.wide.s32 	%rd1108, %r518, 4;
	add.s64 	%rd1109, %rd2, %rd1108;
	st.global.f32 	[%rd1109], %f1002;
$L__BB1_842:
	add.s32 	%r519, %r518, %r5;
	max.s32 	%r1088, %r387, %r506;
	setp.ge.s32 	%p877, %r1088, %r4;
	@%p877 bra 	$L__BB1_844;
	ld.shared.f32 	%f1003, [%r391+36];
	ld.shared.f32 	%f1004, [%r390+36];
	fma.rn.f32 	%f1005, %f1, %f1004, %f1003;
	mul.wide.s32 	%rd1110, %r519, 4;
	add.s64 	%rd1111, %rd2, %rd1110;
	st.global.f32 	[%rd1111], %f1005;
$L__BB1_844:
	setp.ge.s32 	%p878, %r506, %r4;
	@%p878 bra 	$L__BB1_846;
	ld.shared.f32 	%f1006, [%r393+36];
	ld.shared.f32 	%f1007, [%r392+36];
	fma.rn.f32 	%f1008, %f1, %f1007, %f1006;
	add.s32 	%r1089, %r519, %r5;
	mul.wide.s32 	%rd1112, %r1089, 4;
	add.s64 	%rd1113, %rd2, %rd1112;
	st.global.f32 	[%rd1113], %f1008;
$L__BB1_846:
	add.s32 	%r520, %r506, %r8;
	max.s32 	%r1090, %r1, %r520;
	setp.ge.s32 	%p879, %r1090, %r4;
	@%p879 bra 	$L__BB1_848;
	ld.shared.f32 	%f1009, [%r322+40];
	ld.shared.f32 	%f1010, [%r323+40];
	fma.rn.f32 	%f1011, %f1, %f1010, %f1009;
	mad.lo.s32 	%r1091, %r520, %r4, %r1;
	mul.wide.s32 	%rd1114, %r1091, 4;
	add.s64 	%rd1115, %rd2, %rd1114;
	st.global.f32 	[%rd1115], %f1011;
$L__BB1_848:
	max.s32 	%r1092, %r324, %r520;
	setp.ge.s32 	%p880, %r1092, %r4;
	@%p880 bra 	$L__BB1_850;
	ld.shared.f32 	%f1012, [%r327+44];
	ld.shared.f32 	%f1013, [%r326+44];
	fma.rn.f32 	%f1014, %f1, %f1013, %f1012;
	mad.lo.s32 	%r1093, %r520, %r4, %r1;
	add.s32 	%r1094, %r1093, %r5;
	mul.wide.s32 	%rd1116, %r1094, 4;
	add.s64 	%rd1117, %rd2, %rd1116;
	st.global.f32 	[%rd1117], %f1014;
$L__BB1_850:
	add.s32 	%r1095, %r324, %r5;
	mad.lo.s32 	%r1096, %r520, %r4, %r1;
	add.s32 	%r1097, %r1096, %r5;
	add.s32 	%r521, %r1097, %r5;
	max.s32 	%r1098, %r1095, %r520;
	setp.ge.s32 	%p881, %r1098, %r4;
	@%p881 bra 	$L__BB1_852;
	ld.shared.f32 	%f1015, [%r332+40];
	ld.shared.f32 	%f1016, [%r331+40];
	fma.rn.f32 	%f1017, %f1, %f1016, %f1015;
	mul.wide.s32 	%rd1118, %r521, 4;
	add.s64 	%rd1119, %rd2, %rd1118;
	st.global.f32 	[%rd1119], %f1017;
$L__BB1_852:
	add.s32 	%r522, %r521, %r5;
	max.s32 	%r1099, %r333, %r520;
	setp.ge.s32 	%p882, %r1099, %r4;
	@%p882 bra 	$L__BB1_854;
	ld.shared.f32 	%f1018, [%r336+40];
	ld.shared.f32 	%f1019, [%r335+40];
	fma.rn.f32 	%f1020, %f1, %f1019, %f1018;
	mul.wide.s32 	%rd1120, %r522, 4;
	add.s64 	%rd1121, %rd2, %rd1120;
	st.global.f32 	[%rd1121], %f1020;
$L__BB1_854:
	add.s32 	%r523, %r522, %r5;
	max.s32 	%r1100, %r337, %r520;
	setp.ge.s32 	%p883, %r1100, %r4;
	@%p883 bra 	$L__BB1_856;
	ld.shared.f32 	%f1021, [%r341+40];
	ld.shared.f32 	%f1022, [%r340+40];
	fma.rn.f32 	%f1023, %f1, %f1022, %f1021;
	mul.wide.s32 	%rd1122, %r523, 4;
	add.s64 	%rd1123, %rd2, %rd1122;
	st.global.f32 	[%rd1123], %f1023;
$L__BB1_856:
	add.s32 	%r524, %r523, %r5;
	max.s32 	%r1101, %r342, %r520;
	setp.ge.s32 	%p884, %r1101, %r4;
	@%p884 bra 	$L__BB1_858;
	ld.shared.f32 	%f1024, [%r346+40];
	ld.shared.f32 	%f1025, [%r345+40];
	fma.rn.f32 	%f1026, %f1, %f1025, %f1024;
	mul.wide.s32 	%rd1124, %r524, 4;
	add.s64 	%rd1125, %rd2, %rd1124;
	st.global.f32 	[%rd1125], %f1026;
$L__BB1_858:
	add.s32 	%r525, %r524, %r5;
	max.s32 	%r1102, %r347, %r520;
	setp.ge.s32 	%p885, %r1102, %r4;
	@%p885 bra 	$L__BB1_860;
	ld.shared.f32 	%f1027, [%r351+40];
	ld.shared.f32 	%f1028, [%r350+40];
	fma.rn.f32 	%f1029, %f1, %f1028, %f1027;
	mul.wide.s32 	%rd1126, %r525, 4;
	add.s64 	%rd1127, %rd2, %rd1126;
	st.global.f32 	[%rd1127], %f1029;
$L__BB1_860:
	add.s32 	%r526, %r525, %r5;
	max.s32 	%r1103, %r352, %r520;
	setp.ge.s32 	%p886, %r1103, %r4;
	@%p886 bra 	$L__BB1_862;
	ld.shared.f32 	%f1030, [%r356+40];
	ld.shared.f32 	%f1031, [%r355+40];
	fma.rn.f32 	%f1032, %f1, %f1031, %f1030;
	mul.wide.s32 	%rd1128, %r526, 4;
	add.s64 	%rd1129, %rd2, %rd1128;
	st.global.f32 	[%rd1129], %f1032;
$L__BB1_862:
	add.s32 	%r527, %r526, %r5;
	max.s32 	%r1104, %r357, %r520;
	setp.ge.s32 	%p887, %r1104, %r4;
	@%p887 bra 	$L__BB1_864;
	ld.shared.f32 	%f1033, [%r361+40];
	ld.shared.f32 	%f1034, [%r360+40];
	fma.rn.f32 	%f1035, %f1, %f1034, %f1033;
	mul.wide.s32 	%rd1130, %r527, 4;
	add.s64 	%rd1131, %rd2, %rd1130;
	st.global.f32 	[%rd1131], %f1035;
$L__BB1_864:
	add.s32 	%r528, %r527, %r5;
	max.s32 	%r1105, %r362, %r520;
	setp.ge.s32 	%p888, %r1105, %r4;
	@%p888 bra 	$L__BB1_866;
	ld.shared.f32 	%f1036, [%r366+40];
	ld.shared.f32 	%f1037, [%r365+40];
	fma.rn.f32 	%f1038, %f1, %f1037, %f1036;
	mul.wide.s32 	%rd1132, %r528, 4;
	add.s64 	%rd1133, %rd2, %rd1132;
	st.global.f32 	[%rd1133], %f1038;
$L__BB1_866:
	add.s32 	%r529, %r528, %r5;
	max.s32 	%r1106, %r367, %r520;
	setp.ge.s32 	%p889, %r1106, %r4;
	@%p889 bra 	$L__BB1_868;
	ld.shared.f32 	%f1039, [%r371+40];
	ld.shared.f32 	%f1040, [%r370+40];
	fma.rn.f32 	%f1041, %f1, %f1040, %f1039;
	mul.wide.s32 	%rd1134, %r529, 4;
	add.s64 	%rd1135, %rd2, %rd1134;
	st.global.f32 	[%rd1135], %f1041;
$L__BB1_868:
	add.s32 	%r530, %r529, %r5;
	max.s32 	%r1107, %r372, %r520;
	setp.ge.s32 	%p890, %r1107, %r4;
	@%p890 bra 	$L__BB1_870;
	ld.shared.f32 	%f1042, [%r376+40];
	ld.shared.f32 	%f1043, [%r375+40];
	fma.rn.f32 	%f1044, %f1, %f1043, %f1042;
	mul.wide.s32 	%rd1136, %r530, 4;
	add.s64 	%rd1137, %rd2, %rd1136;
	st.global.f32 	[%rd1137], %f1044;
$L__BB1_870:
	add.s32 	%r531, %r530, %r5;
	max.s32 	%r1108, %r377, %r520;
	setp.ge.s32 	%p891, %r1108, %r4;
	@%p891 bra 	$L__BB1_872;
	ld.shared.f32 	%f1045, [%r381+40];
	ld.shared.f32 	%f1046, [%r380+40];
	fma.rn.f32 	%f1047, %f1, %f1046, %f1045;
	mul.wide.s32 	%rd1138, %r531, 4;
	add.s64 	%rd1139, %rd2, %rd1138;
	st.global.f32 	[%rd1139], %f1047;
$L__BB1_872:
	add.s32 	%r532, %r531, %r5;
	max.s32 	%r1109, %r382, %r520;
	setp.ge.s32 	%p892, %r1109, %r4;
	@%p892 bra 	$L__BB1_874;
	ld.shared.f32 	%f1048, [%r386+40];
	ld.shared.f32 	%f1049, [%r385+40];
	fma.rn.f32 	%f1050, %f1, %f1049, %f1048;
	mul.wide.s32 	%rd1140, %r532, 4;
	add.s64 	%rd1141, %rd2, %rd1140;
	st.global.f32 	[%rd1141], %f1050;
$L__BB1_874:
	add.s32 	%r533, %r532, %r5;
	max.s32 	%r1110, %r387, %r520;
	setp.ge.s32 	%p893, %r1110, %r4;
	@%p893 bra 	$L__BB1_876;
	ld.shared.f32 	%f1051, [%r391+40];
	ld.shared.f32 	%f1052, [%r390+40];
	fma.rn.f32 	%f1053, %f1, %f1052, %f1051;
	mul.wide.s32 	%rd1142, %r533, 4;
	add.s64 	%rd1143, %rd2, %rd1142;
	st.global.f32 	[%rd1143], %f1053;
$L__BB1_876:
	setp.ge.s32 	%p894, %r520, %r4;
	@%p894 bra 	$L__BB1_878;
	ld.shared.f32 	%f1054, [%r393+40];
	ld.shared.f32 	%f1055, [%r392+40];
	fma.rn.f32 	%f1056, %f1, %f1055, %f1054;
	add.s32 	%r1111, %r533, %r5;
	mul.wide.s32 	%rd1144, %r1111, 4;
	add.s64 	%rd1145, %rd2, %rd1144;
	st.global.f32 	[%rd1145], %f1056;
$L__BB1_878:
	add.s32 	%r534, %r520, %r8;
	max.s32 	%r1112, %r1, %r534;
	setp.ge.s32 	%p895, %r1112, %r4;
	@%p895 bra 	$L__BB1_880;
	ld.shared.f32 	%f1057, [%r322+44];
	ld.shared.f32 	%f1058, [%r323+44];
	fma.rn.f32 	%f1059, %f1, %f1058, %f1057;
	mad.lo.s32 	%r1113, %r534, %r4, %r1;
	mul.wide.s32 	%rd1146, %r1113, 4;
	add.s64 	%rd1147, %rd2, %rd1146;
	st.global.f32 	[%rd1147], %f1059;
$L__BB1_880:
	max.s32 	%r1114, %r324, %r534;
	setp.ge.s32 	%p896, %r1114, %r4;
	@%p896 bra 	$L__BB1_882;
	ld.shared.f32 	%f1060, [%r327+48];
	ld.shared.f32 	%f1061, [%r326+48];
	fma.rn.f32 	%f1062, %f1, %f1061, %f1060;
	mad.lo.s32 	%r1115, %r534, %r4, %r1;
	add.s32 	%r1116, %r1115, %r5;
	mul.wide.s32 	%rd1148, %r1116, 4;
	add.s64 	%rd1149, %rd2, %rd1148;
	st.global.f32 	[%rd1149], %f1062;
$L__BB1_882:
	add.s32 	%r1117, %r324, %r5;
	mad.lo.s32 	%r1118, %r534, %r4, %r1;
	add.s32 	%r1119, %r1118, %r5;
	add.s32 	%r535, %r1119, %r5;
	max.s32 	%r1120, %r1117, %r534;
	setp.ge.s32 	%p897, %r1120, %r4;
	@%p897 bra 	$L__BB1_884;
	ld.shared.f32 	%f1063, [%r332+44];
	ld.shared.f32 	%f1064, [%r331+44];
	fma.rn.f32 	%f1065, %f1, %f1064, %f1063;
	mul.wide.s32 	%rd1150, %r535, 4;
	add.s64 	%rd1151, %rd2, %rd1150;
	st.global.f32 	[%rd1151], %f1065;
$L__BB1_884:
	add.s32 	%r536, %r535, %r5;
	max.s32 	%r1121, %r333, %r534;
	setp.ge.s32 	%p898, %r1121, %r4;
	@%p898 bra 	$L__BB1_886;
	ld.shared.f32 	%f1066, [%r336+44];
	ld.shared.f32 	%f1067, [%r335+44];
	fma.rn.f32 	%f1068, %f1, %f1067, %f1066;
	mul.wide.s32 	%rd1152, %r536, 4;
	add.s64 	%rd1153, %rd2, %rd1152;
	st.global.f32 	[%rd1153], %f1068;
$L__BB1_886:
	add.s32 	%r537, %r536, %r5;
	max.s32 	%r1122, %r337, %r534;
	setp.ge.s32 	%p899, %r1122, %r4;
	@%p899 bra 	$L__BB1_888;
	ld.shared.f32 	%f1069, [%r341+44];
	ld.shared.f32 	%f1070, [%r340+44];
	fma.rn.f32 	%f1071, %f1, %f1070, %f1069;
	mul.wide.s32 	%rd1154, %r537, 4;
	add.s64 	%rd1155, %rd2, %rd1154;
	st.global.f32 	[%rd1155], %f1071;
$L__BB1_888:
	add.s32 	%r538, %r537, %r5;
	max.s32 	%r1123, %r342, %r534;
	setp.ge.s32 	%p900, %r1123, %r4;
	@%p900 bra 	$L__BB1_890;
	ld.shared.f32 	%f1072, [%r346+44];
	ld.shared.f32 	%f1073, [%r345+44];
	fma.rn.f32 	%f1074, %f1, %f1073, %f1072;
	mul.wide.s32 	%rd1156, %r538, 4;
	add.s64 	%rd1157, %rd2, %rd1156;
	st.global.f32 	[%rd1157], %f1074;
$L__BB1_890:
	add.s32 	%r539, %r538, %r5;
	max.s32 	%r1124, %r347, %r534;
	setp.ge.s32 	%p901, %r1124, %r4;
	@%p901 bra 	$L__BB1_892;
	ld.shared.f32 	%f1075, [%r351+44];
	ld.shared.f32 	%f1076, [%r350+44];
	fma.rn.f32 	%f1077, %f1, %f1076, %f1075;
	mul.wide.s32 	%rd1158, %r539, 4;
	add.s64 	%rd1159, %rd2, %rd1158;
	st.global.f32 	[%rd1159], %f1077;
$L__BB1_892:
	add.s32 	%r540, %r539, %r5;
	max.s32 	%r1125, %r352, %r534;
	setp.ge.s32 	%p902, %r1125, %r4;
	@%p902 bra 	$L__BB1_894;
	ld.shared.f32 	%f1078, [%r356+44];
	ld.shared.f32 	%f1079, [%r355+44];
	fma.rn.f32 	%f1080, %f1, %f1079, %f1078;
	mul.wide.s32 	%rd1160, %r540, 4;
	add.s64 	%rd1161, %rd2, %rd1160;
	st.global.f32 	[%rd1161], %f1080;
$L__BB1_894:
	add.s32 	%r541, %r540, %r5;
	max.s32 	%r1126, %r357, %r534;
	setp.ge.s32 	%p903, %r1126, %r4;
	@%p903 bra 	$L__BB1_896;
	ld.shared.f32 	%f1081, [%r361+44];
	ld.shared.f32 	%f1082, [%r360+44];
	fma.rn.f32 	%f1083, %f1, %f1082, %f1081;
	mul.wide.s32 	%rd1162, %r541, 4;
	add.s64 	%rd1163, %rd2, %rd1162;
	st.global.f32 	[%rd1163], %f1083;
$L__BB1_896:
	add.s32 	%r542, %r541, %r5;
	max.s32 	%r1127, %r362, %r534;
	setp.ge.s32 	%p904, %r1127, %r4;
	@%p904 bra 	$L__BB1_898;
	ld.shared.f32 	%f1084, [%r366+44];
	ld.shared.f32 	%f1085, [%r365+44];
	fma.rn.f32 	%f1086, %f1, %f1085, %f1084;
	mul.wide.s32 	%rd1164, %r542, 4;
	add.s64 	%rd1165, %rd2, %rd1164;
	st.global.f32 	[%rd1165], %f1086;
$L__BB1_898:
	add.s32 	%r543, %r542, %r5;
	max.s32 	%r1128, %r367, %r534;
	setp.ge.s32 	%p905, %r1128, %r4;
	@%p905 bra 	$L__BB1_900;
	ld.shared.f32 	%f1087, [%r371+44];
	ld.shared.f32 	%f1088, [%r370+44];
	fma.rn.f32 	%f1089, %f1, %f1088, %f1087;
	mul.wide.s32 	%rd1166, %r543, 4;
	add.s64 	%rd1167, %rd2, %rd1166;
	st.global.f32 	[%rd1167], %f1089;
$L__BB1_900:
	add.s32 	%r544, %r543, %r5;
	max.s32 	%r1129, %r372, %r534;
	setp.ge.s32 	%p906, %r1129, %r4;
	@%p906 bra 	$L__BB1_902;
	ld.shared.f32 	%f1090, [%r376+44];
	ld.shared.f32 	%f1091, [%r375+44];
	fma.rn.f32 	%f1092, %f1, %f1091, %f1090;
	mul.wide.s32 	%rd1168, %r544, 4;
	add.s64 	%rd1169, %rd2, %rd1168;
	st.global.f32 	[%rd1169], %f1092;
$L__BB1_902:
	add.s32 	%r545, %r544, %r5;
	max.s32 	%r1130, %r377, %r534;
	setp.ge.s32 	%p907, %r1130, %r4;
	@%p907 bra 	$L__BB1_904;
	ld.shared.f32 	%f1093, [%r381+44];
	ld.shared.f32 	%f1094, [%r380+44];
	fma.rn.f32 	%f1095, %f1, %f1094, %f1093;
	mul.wide.s32 	%rd1170, %r545, 4;
	add.s64 	%rd1171, %rd2, %rd1170;
	st.global.f32 	[%rd1171], %f1095;
$L__BB1_904:
	add.s32 	%r546, %r545, %r5;
	max.s32 	%r1131, %r382, %r534;
	setp.ge.s32 	%p908, %r1131, %r4;
	@%p908 bra 	$L__BB1_906;
	ld.shared.f32 	%f1096, [%r386+44];
	ld.shared.f32 	%f1097, [%r385+44];
	fma.rn.f32 	%f1098, %f1, %f1097, %f1096;
	mul.wide.s32 	%rd1172, %r546, 4;
	add.s64 	%rd1173, %rd2, %rd1172;
	st.global.f32 	[%rd1173], %f1098;
$L__BB1_906:
	add.s32 	%r547, %r546, %r5;
	max.s32 	%r1132, %r387, %r534;
	setp.ge.s32 	%p909, %r1132, %r4;
	@%p909 bra 	$L__BB1_908;
	ld.shared.f32 	%f1099, [%r391+44];
	ld.shared.f32 	%f1100, [%r390+44];
	fma.rn.f32 	%f1101, %f1, %f1100, %f1099;
	mul.wide.s32 	%rd1174, %r547, 4;
	add.s64 	%rd1175, %rd2, %rd1174;
	st.global.f32 	[%rd1175], %f1101;
$L__BB1_908:
	setp.ge.s32 	%p910, %r534, %r4;
	@%p910 bra 	$L__BB1_910;
	ld.shared.f32 	%f1102, [%r393+44];
	ld.shared.f32 	%f1103, [%r392+44];
	fma.rn.f32 	%f1104, %f1, %f1103, %f1102;
	add.s32 	%r1133, %r547, %r5;
	mul.wide.s32 	%rd1176, %r1133, 4;
	add.s64 	%rd1177, %rd2, %rd1176;
	st.global.f32 	[%rd1177], %f1104;
$L__BB1_910:
	add.s32 	%r548, %r534, %r8;
	max.s32 	%r1134, %r1, %r548;
	setp.ge.s32 	%p911, %r1134, %r4;
	@%p911 bra 	$L__BB1_912;
	ld.shared.f32 	%f1105, [%r322+48];
	ld.shared.f32 	%f1106, [%r323+48];
	fma.rn.f32 	%f1107, %f1, %f1106, %f1105;
	mad.lo.s32 	%r1135, %r548, %r4, %r1;
	mul.wide.s32 	%rd1178, %r1135, 4;
	add.s64 	%rd1179, %rd2, %rd1178;
	st.global.f32 	[%rd1179], %f1107;
$L__BB1_912:
	max.s32 	%r1136, %r324, %r548;
	setp.ge.s32 	%p912, %r1136, %r4;
	@%p912 bra 	$L__BB1_914;
	ld.shared.f32 	%f1108, [%r327+52];
	ld.shared.f32 	%f1109, [%r326+52];
	fma.rn.f32 	%f1110, %f1, %f1109, %f1108;
	mad.lo.s32 	%r1137, %r548, %r4, %r1;
	add.s32 	%r1138, %r1137, %r5;
	mul.wide.s32 	%rd1180, %r1138, 4;
	add.s64 	%rd1181, %rd2, %rd1180;
	st.global.f32 	[%rd1181], %f1110;
$L__BB1_914:
	add.s32 	%r1139, %r324, %r5;
	mad.lo.s32 	%r1140, %r548, %r4, %r1;
	add.s32 	%r1141, %r1140, %r5;
	add.s32 	%r549, %r1141, %r5;
	max.s32 	%r1142, %r1139, %r548;
	setp.ge.s32 	%p913, %r1142, %r4;
	@%p913 bra 	$L__BB1_916;
	ld.shared.f32 	%f1111, [%r332+48];
	ld.shared.f32 	%f1112, [%r331+48];
	fma.rn.f32 	%f1113, %f1, %f1112, %f1111;
	mul.wide.s32 	%rd1182, %r549, 4;
	add.s64 	%rd1183, %rd2, %rd1182;
	st.global.f32 	[%rd1183], %f1113;
$L__BB1_916:
	add.s32 	%r550, %r549, %r5;
	max.s32 	%r1143, %r333, %r548;
	setp.ge.s32 	%p914, %r1143, %r4;
	@%p914 bra 	$L__BB1_918;
	ld.shared.f32 	%f1114, [%r336+48];
	ld.shared.f32 	%f1115, [%r335+48];
	fma.rn.f32 	%f1116, %f1, %f1115, %f1114;
	mul.wide.s32 	%rd1184, %r550, 4;
	add.s64 	%rd1185, %rd2, %rd1184;
	st.global.f32 	[%rd1185], %f1116;
$L__BB1_918:
	add.s32 	%r551, %r550, %r5;
	max.s32 	%r1144, %r337, %r548;
	setp.ge.s32 	%p915, %r1144, %r4;
	@%p915 bra 	$L__BB1_920;
	ld.shared.f32 	%f1117, [%r341+48];
	ld.shared.f32 	%f1118, [%r340+48];
	fma.rn.f32 	%f1119, %f1, %f1118, %f1117;
	mul.wide.s32 	%rd1186, %r551, 4;
	add.s64 	%rd1187, %rd2, %rd1186;
	st.global.f32 	[%rd1187], %f1119;
$L__BB1_920:
	add.s32 	%r552, %r551, %r5;
	max.s32 	%r1145, %r342, %r548;
	setp.ge.s32 	%p916, %r1145, %r4;
	@%p916 bra 	$L__BB1_922;
	ld.shared.f32 	%f1120, [%r346+48];
	ld.shared.f32 	%f1121, [%r345+48];
	fma.rn.f32 	%f1122, %f1, %f1121, %f1120;
	mul.wide.s32 	%rd1188, %r552, 4;
	add.s64 	%rd1189, %rd2, %rd1188;
	st.global.f32 	[%rd1189], %f1122;
$L__BB1_922:
	add.s32 	%r553, %r552, %r5;
	max.s32 	%r1146, %r347, %r548;
	setp.ge.s32 	%p917, %r1146, %r4;
	@%p917 bra 	$L__BB1_924;
	ld.shared.f32 	%f1123, [%r351+48];
	ld.shared.f32 	%f1124, [%r350+48];
	fma.rn.f32 	%f1125, %f1, %f1124, %f1123;
	mul.wide.s32 	%rd1190, %r553, 4;
	add.s64 	%rd1191, %rd2, %rd1190;
	st.global.f32 	[%rd1191], %f1125;
$L__BB1_924:
	add.s32 	%r554, %r553, %r5;
	max.s32 	%r1147, %r352, %r548;
	setp.ge.s32 	%p918, %r1147, %r4;
	@%p918 bra 	$L__BB1_926;
	ld.shared.f32 	%f1126, [%r356+48];
	ld.shared.f32 	%f1127, [%r355+48];
	fma.rn.f32 	%f1128, %f1, %f1127, %f1126;
	mul.wide.s32 	%rd1192, %r554, 4;
	add.s64 	%rd1193, %rd2, %rd1192;
	st.global.f32 	[%rd1193], %f1128;
$L__BB1_926:
	add.s32 	%r555, %r554, %r5;
	max.s32 	%r1148, %r357, %r548;
	setp.ge.s32 	%p919, %r1148, %r4;
	@%p919 bra 	$L__BB1_928;
	ld.shared.f32 	%f1129, [%r361+48];
	ld.shared.f32 	%f1130, [%r360+48];
	fma.rn.f32 	%f1131, %f1, %f1130, %f1129;
	mul.wide.s32 	%rd1194, %r555, 4;
	add.s64 	%rd1195, %rd2, %rd1194;
	st.global.f32 	[%rd1195], %f1131;
$L__BB1_928:
	add.s32 	%r556, %r555, %r5;
	max.s32 	%r1149, %r362, %r548;
	setp.ge.s32 	%p920, %r1149, %r4;
	@%p920 bra 	$L__BB1_930;
	ld.shared.f32 	%f1132, [%r366+48];
	ld.shared.f32 	%f1133, [%r365+48];
	fma.rn.f32 	%f1134, %f1, %f1133, %f1132;
	mul.wide.s32 	%rd1196, %r556, 4;
	add.s64 	%rd1197, %rd2, %rd1196;
	st.global.f32 	[%rd1197], %f1134;
$L__BB1_930:
	add.s32 	%r557, %r556, %r5;
	max.s32 	%r1150, %r367, %r548;
	setp.ge.s32 	%p921, %r1150, %r4;
	@%p921 bra 	$L__BB1_932;
	ld.shared.f32 	%f1135, [%r371+48];
	ld.shared.f32 	%f1136, [%r370+48];
	fma.rn.f32 	%f1137, %f1, %f1136, %f1135;
	mul.wide.s32 	%rd1198, %r557, 4;
	add.s64 	%rd1199, %rd2, %rd1198;
	st.global.f32 	[%rd1199], %f1137;
$L__BB1_932:
	add.s32 	%r558, %r557, %r5;
	max.s32 	%r1151, %r372, %r548;
	setp.ge.s32 	%p922, %r1151, %r4;
	@%p922 bra 	$L__BB1_934;
	ld.shared.f32 	%f1138, [%r376+48];
	ld.shared.f32 	%f1139, [%r375+48];
	fma.rn.f32 	%f1140, %f1, %f1139, %f1138;
	mul.wide.s32 	%rd1200, %r558, 4;
	add.s64 	%rd1201, %rd2, %rd1200;
	st.global.f32 	[%rd1201], %f1140;
$L__BB1_934:
	add.s32 	%r559, %r558, %r5;
	max.s32 	%r1152, %r377, %r548;
	setp.ge.s32 	%p923, %r1152, %r4;
	@%p923 bra 	$L__BB1_936;
	ld.shared.f32 	%f1141, [%r381+48];
	ld.shared.f32 	%f1142, [%r380+48];
	fma.rn.f32 	%f1143, %f1, %f1142, %f1141;
	mul.wide.s32 	%rd1202, %r559, 4;
	add.s64 	%rd1203, %rd2, %rd1202;
	st.global.f32 	[%rd1203], %f1143;
$L__BB1_936:
	add.s32 	%r560, %r559, %r5;
	max.s32 	%r1153, %r382, %r548;
	setp.ge.s32 	%p924, %r1153, %r4;
	@%p924 bra 	$L__BB1_938;
	ld.shared.f32 	%f1144, [%r386+48];
	ld.shared.f32 	%f1145, [%r385+48];
	fma.rn.f32 	%f1146, %f1, %f1145, %f1144;
	mul.wide.s32 	%rd1204, %r560, 4;
	add.s64 	%rd1205, %rd2, %rd1204;
	st.global.f32 	[%rd1205], %f1146;
$L__BB1_938:
	add.s32 	%r561, %r560, %r5;
	max.s32 	%r1154, %r387, %r548;
	setp.ge.s32 	%p925, %r1154, %r4;
	@%p925 bra 	$L__BB1_940;
	ld.shared.f32 	%f1147, [%r391+48];
	ld.shared.f32 	%f1148, [%r390+48];
	fma.rn.f32 	%f1149, %f1, %f1148, %f1147;
	mul.wide.s32 	%rd1206, %r561, 4;
	add.s64 	%rd1207, %rd2, %rd1206;
	st.global.f32 	[%rd1207], %f1149;
$L__BB1_940:
	setp.ge.s32 	%p926, %r548, %r4;
	@%p926 bra 	$L__BB1_942;
	ld.shared.f32 	%f1150, [%r393+48];
	ld.shared.f32 	%f1151, [%r392+48];
	fma.rn.f32 	%f1152, %f1, %f1151, %f1150;
	add.s32 	%r1155, %r561, %r5;
	mul.wide.s32 	%rd1208, %r1155, 4;
	add.s64 	%rd1209, %rd2, %rd1208;
	st.global.f32 	[%rd1209], %f1152;
$L__BB1_942:
	add.s32 	%r562, %r548, %r8;
	max.s32 	%r1156, %r1, %r562;
	setp.ge.s32 	%p927, %r1156, %r4;
	@%p927 bra 	$L__BB1_944;
	ld.shared.f32 	%f1153, [%r322+52];
	ld.shared.f32 	%f1154, [%r323+52];
	fma.rn.f32 	%f1155, %f1, %f1154, %f1153;
	mad.lo.s32 	%r1157, %r562, %r4, %r1;
	mul.wide.s32 	%rd1210, %r1157, 4;
	add.s64 	%rd1211, %rd2, %rd1210;
	st.global.f32 	[%rd1211], %f1155;
$L__BB1_944:
	max.s32 	%r1158, %r324, %r562;
	setp.ge.s32 	%p928, %r1158, %r4;
	@%p928 bra 	$L__BB1_946;
	ld.shared.f32 	%f1156, [%r327+56];
	ld.shared.f32 	%f1157, [%r326+56];
	fma.rn.f32 	%f1158, %f1, %f1157, %f1156;
	mad.lo.s32 	%r1159, %r562, %r4, %r1;
	add.s32 	%r1160, %r1159, %r5;
	mul.wide.s32 	%rd1212, %r1160, 4;
	add.s64 	%rd1213, %rd2, %rd1212;
	st.global.f32 	[%rd1213], %f1158;
$L__BB1_946:
	add.s32 	%r1161, %r324, %r5;
	mad.lo.s32 	%r1162, %r562, %r4, %r1;
	add.s32 	%r1163, %r1162, %r5;
	add.s32 	%r563, %r1163, %r5;
	max.s32 	%r1164, %r1161, %r562;
	setp.ge.s32 	%p929, %r1164, %r4;
	@%p929 bra 	$L__BB1_948;
	ld.shared.f32 	%f1159, [%r332+52];
	ld.shared.f32 	%f1160, [%r331+52];
	fma.rn.f32 	%f1161, %f1, %f1160, %f1159;
	mul.wide.s32 	%rd1214, %r563, 4;
	add.s64 	%rd1215, %rd2, %rd1214;
	st.global.f32 	[%rd1215], %f1161;
$L__BB1_948:
	add.s32 	%r564, %r563, %r5;
	max.s32 	%r1165, %r333, %r562;
	setp.ge.s32 	%p930, %r1165, %r4;
	@%p930 bra 	$L__BB1_950;
	ld.shared.f32 	%f1162, [%r336+52];
	ld.shared.f32 	%f1163, [%r335+52];
	fma.rn.f32 	%f1164, %f1, %f1163, %f1162;
	mul.wide.s32 	%rd1216, %r564, 4;
	add.s64 	%rd1217, %rd2, %rd1216;
	st.global.f32 	[%rd1217], %f1164;
$L__BB1_950:
	add.s32 	%r565, %r564, %r5;
	max.s32 	%r1166, %r337, %r562;
	setp.ge.s32 	%p931, %r1166, %r4;
	@%p931 bra 	$L__BB1_952;
	ld.shared.f32 	%f1165, [%r341+52];
	ld.shared.f32 	%f1166, [%r340+52];
	fma.rn.f32 	%f1167, %f1, %f1166, %f1165;
	mul.wide.s32 	%rd1218, %r565, 4;
	add.s64 	%rd1219, %rd2, %rd1218;
	st.global.f32 	[%rd1219], %f1167;
$L__BB1_952:
	add.s32 	%r566, %r565, %r5;
	max.s32 	%r1167, %r342, %r562;
	setp.ge.s32 	%p932, %r1167, %r4;
	@%p932 bra 	$L__BB1_954;
	ld.shared.f32 	%f1168, [%r346+52];
	ld.shared.f32 	%f1169, [%r345+52];
	fma.rn.f32 	%f1170, %f1, %f1169, %f1168;
	mul.wide.s32 	%rd1220, %r566, 4;
	add.s64 	%rd1221, %rd2, %rd1220;
	st.global.f32 	[%rd1221], %f1170;
$L__BB1_954:
	add.s32 	%r567, %r566, %r5;
	max.s32 	%r1168, %r347, %r562;
	setp.ge.s32 	%p933, %r1168, %r4;
	@%p933 bra 	$L__BB1_956;
	ld.shared.f32 	%f1171, [%r351+52];
	ld.shared.f32 	%f1172, [%r350+52];
	fma.rn.f32 	%f1173, %f1, %f1172, %f1171;
	mul.wide.s32 	%rd1222, %r567, 4;
	add.s64 	%rd1223, %rd2, %rd1222;
	st.global.f32 	[%rd1223], %f1173;
$L__BB1_956:
	add.s32 	%r568, %r567, %r5;
	max.s32 	%r1169, %r352, %r562;
	setp.ge.s32 	%p934, %r1169, %r4;
	@%p934 bra 	$L__BB1_958;
	ld.shared.f32 	%f1174, [%r356+52];
	ld.shared.f32 	%f1175, [%r355+52];
	fma.rn.f32 	%f1176, %f1, %f1175, %f1174;
	mul.wide.s32 	%rd1224, %r568, 4;
	add.s64 	%rd1225, %rd2, %rd1224;
	st.global.f32 	[%rd1225], %f1176;
$L__BB1_958:
	add.s32 	%r569, %r568, %r5;
	max.s32 	%r1170, %r357, %r562;
	setp.ge.s32 	%p935, %r1170, %r4;
	@%p935 bra 	$L__BB1_960;
	ld.shared.f32 	%f1177, [%r361+52];
	ld.shared.f32 	%f1178, [%r360+52];
	fma.rn.f32 	%f1179, %f1, %f1178, %f1177;
	mul.wide.s32 	%rd1226, %r569, 4;
	add.s64 	%rd1227, %rd2, %rd1226;
	st.global.f32 	[%rd1227], %f1179;
$L__BB1_960:
	add.s32 	%r570, %r569, %r5;
	max.s32 	%r1171, %r362, %r562;
	setp.ge.s32 	%p936, %r1171, %r4;
	@%p936 bra 	$L__BB1_962;
	ld.shared.f32 	%f1180, [%r366+52];
	ld.shared.f32 	%f1181, [%r365+52];
	fma.rn.f32 	%f1182, %f1, %f1181, %f1180;
	mul.wide.s32 	%rd1228, %r570, 4;
	add.s64 	%rd1229, %rd2, %rd1228;
	st.global.f32 	[%rd1229], %f1182;
$L__BB1_962:
	add.s32 	%r571, %r570, %r5;
	max.s32 	%r1172, %r367, %r562;
	setp.ge.s32 	%p937, %r1172, %r4;
	@%p937 bra 	$L__BB1_964;
	ld.shared.f32 	%f1183, [%r371+52];
	ld.shared.f32 	%f1184, [%r370+52];
	fma.rn.f32 	%f1185, %f1, %f1184, %f1183;
	mul.wide.s32 	%rd1230, %r571, 4;
	add.s64 	%rd1231, %rd2, %rd1230;
	st.global.f32 	[%rd1231], %f1185;
$L__BB1_964:
	add.s32 	%r572, %r571, %r5;
	max.s32 	%r1173, %r372, %r562;
	setp.ge.s32 	%p938, %r1173, %r4;
	@%p938 bra 	$L__BB1_966;
	ld.shared.f32 	%f1186, [%r376+52];
	ld.shared.f32 	%f1187, [%r375+52];
	fma.rn.f32 	%f1188, %f1, %f1187, %f1186;
	mul.wide.s32 	%rd1232, %r572, 4;
	add.s64 	%rd1233, %rd2, %rd1232;
	st.global.f32 	[%rd1233], %f1188;
$L__BB1_966:
	add.s32 	%r573, %r572, %r5;
	max.s32 	%r1174, %r377, %r562;
	setp.ge.s32 	%p939, %r1174, %r4;
	@%p939 bra 	$L__BB1_968;
	ld.shared.f32 	%f1189, [%r381+52];
	ld.shared.f32 	%f1190, [%r380+52];
	fma.rn.f32 	%f1191, %f1, %f1190, %f1189;
	mul.wide.s32 	%rd1234, %r573, 4;
	add.s64 	%rd1235, %rd2, %rd1234;
	st.global.f32 	[%rd1235], %f1191;
$L__BB1_968:
	add.s32 	%r574, %r573, %r5;
	max.s32 	%r1175, %r382, %r562;
	setp.ge.s32 	%p940, %r1175, %r4;
	@%p940 bra 	$L__BB1_970;
	ld.shared.f32 	%f1192, [%r386+52];
	ld.shared.f32 	%f1193, [%r385+52];
	fma.rn.f32 	%f1194, %f1, %f1193, %f1192;
	mul.wide.s32 	%rd1236, %r574, 4;
	add.s64 	%rd1237, %rd2, %rd1236;
	st.global.f32 	[%rd1237], %f1194;
$L__BB1_970:
	add.s32 	%r575, %r574, %r5;
	max.s32 	%r1176, %r387, %r562;
	setp.ge.s32 	%p941, %r1176, %r4;
	@%p941 bra 	$L__BB1_972;
	ld.shared.f32 	%f1195, [%r391+52];
	ld.shared.f32 	%f1196, [%r390+52];
	fma.rn.f32 	%f1197, %f1, %f1196, %f1195;
	mul.wide.s32 	%rd1238, %r575, 4;
	add.s64 	%rd1239, %rd2, %rd1238;
	st.global.f32 	[%rd1239], %f1197;
$L__BB1_972:
	setp.ge.s32 	%p942, %r562, %r4;
	@%p942 bra 	$L__BB1_974;
	ld.shared.f32 	%f1198, [%r393+52];
	ld.shared.f32 	%f1199, [%r392+52];
	fma.rn.f32 	%f1200, %f1, %f1199, %f1198;
	add.s32 	%r1177, %r575, %r5;
	mul.wide.s32 	%rd1240, %r1177, 4;
	add.s64 	%rd1241, %rd2, %rd1240;
	st.global.f32 	[%rd1241], %f1200;
$L__BB1_974:
	add.s32 	%r576, %r562, %r8;
	max.s32 	%r1178, %r1, %r576;
	setp.ge.s32 	%p943, %r1178, %r4;
	@%p943 bra 	$L__BB1_976;
	ld.shared.f32 	%f1201, [%r322+56];
	ld.shared.f32 	%f1202, [%r323+56];
	fma.rn.f32 	%f1203, %f1, %f1202, %f1201;
	mad.lo.s32 	%r1179, %r576, %r4, %r1;
	mul.wide.s32 	%rd1242, %r1179, 4;
	add.s64 	%rd1243, %rd2, %rd1242;
	st.global.f32 	[%rd1243], %f1203;
$L__BB1_976:
	max.s32 	%r1180, %r324, %r576;
	setp.ge.s32 	%p944, %r1180, %r4;
	@%p944 bra 	$L__BB1_978;
	ld.shared.f32 	%f1204, [%r327+60];
	ld.shared.f32 	%f1205, [%r326+60];
	fma.rn.f32 	%f1206, %f1, %f1205, %f1204;
	mad.lo.s32 	%r1181, %r576, %r4, %r1;
	add.s32 	%r1182, %r1181, %r5;
	mul.wide.s32 	%rd1244, %r1182, 4;
	add.s64 	%rd1245, %rd2, %rd1244;
	st.global.f32 	[%rd1245], %f1206;
$L__BB1_978:
	add.s32 	%r1183, %r324, %r5;
	mad.lo.s32 	%r1184, %r576, %r4, %r1;
	add.s32 	%r1185, %r1184, %r5;
	add.s32 	%r577, %r1185, %r5;
	max.s32 	%r1186, %r1183, %r576;
	setp.ge.s32 	%p945, %r1186, %r4;
	@%p945 bra 	$L__BB1_980;
	ld.shared.f32 	%f1207, [%r332+56];
	ld.shared.f32 	%f1208, [%r331+56];
	fma.rn.f32 	%f1209, %f1, %f1208, %f1207;
	mul.wide.s32 	%rd1246, %r577, 4;
	add.s64 	%rd1247, %rd2, %rd1246;
	st.global.f32 	[%rd1247], %f1209;
$L__BB1_980:
	add.s32 	%r578, %r577, %r5;
	max.s32 	%r1187, %r333, %r576;
	setp.ge.s32 	%p946, %r1187, %r4;
	@%p946 bra 	$L__BB1_982;
	ld.shared.f32 	%f1210, [%r336+56];
	ld.shared.f32 	%f1211, [%r335+56];
	fma.rn.f32 	%f1212, %f1, %f1211, %f1210;
	mul.wide.s32 	%rd1248, %r578, 4;
	add.s64 	%rd1249, %rd2, %rd1248;
	st.global.f32 	[%rd1249], %f1212;
$L__BB1_982:
	add.s32 	%r579, %r578, %r5;
	max.s32 	%r1188, %r337, %r576;
	setp.ge.s32 	%p947, %r1188, %r4;
	@%p947 bra 	$L__BB1_984;
	ld.shared.f32 	%f1213, [%r341+56];
	ld.shared.f32 	%f1214, [%r340+56];
	fma.rn.f32 	%f1215, %f1, %f1214, %f1213;
	mul.wide.s32 	%rd1250, %r579, 4;
	add.s64 	%rd1251, %rd2, %rd1250;
	st.global.f32 	[%rd1251], %f1215;
$L__BB1_984:
	add.s32 	%r580, %r579, %r5;
	max.s32 	%r1189, %r342, %r576;
	setp.ge.s32 	%p948, %r1189, %r4;
	@%p948 bra 	$L__BB1_986;
	ld.shared.f32 	%f1216, [%r346+56];
	ld.shared.f32 	%f1217, [%r345+56];
	fma.rn.f32 	%f1218, %f1, %f1217, %f1216;
	mul.wide.s32 	%rd1252, %r580, 4;
	add.s64 	%rd1253, %rd2, %rd1252;
	st.global.f32 	[%rd1253], %f1218;
$L__BB1_986:
	add.s32 	%r581, %r580, %r5;
	max.s32 	%r1190, %r347, %r576;
	setp.ge.s32 	%p949, %r1190, %r4;
	@%p949 bra 	$L__BB1_988;
	ld.shared.f32 	%f1219, [%r351+56];
	ld.shared.f32 	%f1220, [%r350+56];
	fma.rn.f32 	%f1221, %f1, %f1220, %f1219;
	mul.wide.s32 	%rd1254, %r581, 4;
	add.s64 	%rd1255, %rd2, %rd1254;
	st.global.f32 	[%rd1255], %f1221;
$L__BB1_988:
	add.s32 	%r582, %r581, %r5;
	max.s32 	%r1191, %r352, %r576;
	setp.ge.s32 	%p950, %r1191, %r4;
	@%p950 bra 	$L__BB1_990;
	ld.shared.f32 	%f1222, [%r356+56];
	ld.shared.f32 	%f1223, [%r355+56];
	fma.rn.f32 	%f1224, %f1, %f1223, %f1222;
	mul.wide.s32 	%rd1256, %r582, 4;
	add.s64 	%rd1257, %rd2, %rd1256;
	st.global.f32 	[%rd1257], %f1224;
$L__BB1_990:
	add.s32 	%r583, %r582, %r5;
	max.s32 	%r1192, %r357, %r576;
	setp.ge.s32 	%p951, %r1192, %r4;
	@%p951 bra 	$L__BB1_992;
	ld.shared.f32 	%f1225, [%r361+56];
	ld.shared.f32 	%f1226, [%r360+56];
	fma.rn.f32 	%f1227, %f1, %f1226, %f1225;
	mul.wide.s32 	%rd1258, %r583, 4;
	add.s64 	%rd1259, %rd2, %rd1258;
	st.global.f32 	[%rd1259], %f1227;
$L__BB1_992:
	add.s32 	%r584, %r583, %r5;
	max.s32 	%r1193, %r362, %r576;
	setp.ge.s32 	%p952, %r1193, %r4;
	@%p952 bra 	$L__BB1_994;
	ld.shared.f32 	%f1228, [%r366+56];
	ld.shared.f32 	%f1229, [%r365+56];
	fma.rn.f32 	%f1230, %f1, %f1229, %f1228;
	mul.wide.s32 	%rd1260, %r584, 4;
	add.s64 	%rd1261, %rd2, %rd1260;
	st.global.f32 	[%rd1261], %f1230;
$L__BB1_994:
	add.s32 	%r585, %r584, %r5;
	max.s32 	%r1194, %r367, %r576;
	setp.ge.s32 	%p953, %r1194, %r4;
	@%p953 bra 	$L__BB1_996;
	ld.shared.f32 	%f1231, [%r371+56];
	ld.shared.f32 	%f1232, [%r370+56];
	fma.rn.f32 	%f1233, %f1, %f1232, %f1231;
	mul.wide.s32 	%rd1262, %r585, 4;
	add.s64 	%rd1263, %rd2, %rd1262;
	st.global.f32 	[%rd1263], %f1233;
$L__BB1_996:
	add.s32 	%r586, %r585, %r5;
	max.s32 	%r1195, %r372, %r576;
	setp.ge.s32 	%p954, %r1195, %r4;
	@%p954 bra 	$L__BB1_998;
	ld.shared.f32 	%f1234, [%r376+56];
	ld.shared.f32 	%f1235, [%r375+56];
	fma.rn.f32 	%f1236, %f1, %f1235, %f1234;
	mul.wide.s32 	%rd1264, %r586, 4;
	add.s64 	%rd1265, %rd2, %rd1264;
	st.global.f32 	[%rd1265], %f1236;
$L__BB1_998:
	add.s32 	%r587, %r586, %r5;
	max.s32 	%r1196, %r377, %r576;
	setp.ge.s32 	%p955, %r1196, %r4;
	@%p955 bra 	$L__BB1_1000;
	ld.shared.f32 	%f1237, [%r381+56];
	ld.shared.f32 	%f1238, [%r380+56];
	fma.rn.f32 	%f1239, %f1, %f1238, %f1237;
	mul.wide.s32 	%rd1266, %r587, 4;
	add.s64 	%rd1267, %rd2, %rd1266;
	st.global.f32 	[%rd1267], %f1239;
$L__BB1_1000:
	add.s32 	%r588, %r587, %r5;
	max.s32 	%r1197, %r382, %r576;
	setp.ge.s32 	%p956, %r1197, %r4;
	@%p956 bra 	$L__BB1_1002;
	ld.shared.f32 	%f1240, [%r386+56];
	ld.shared.f32 	%f1241, [%r385+56];
	fma.rn.f32 	%f1242, %f1, %f1241, %f1240;
	mul.wide.s32 	%rd1268, %r588, 4;
	add.s64 	%rd1269, %rd2, %rd1268;
	st.global.f32 	[%rd1269], %f1242;
$L__BB1_1002:
	add.s32 	%r589, %r588, %r5;
	max.s32 	%r1198, %r387, %r576;
	setp.ge.s32 	%p957, %r1198, %r4;
	@%p957 bra 	$L__BB1_1004;
	ld.shared.f32 	%f1243, [%r391+56];
	ld.shared.f32 	%f1244, [%r390+56];
	fma.rn.f32 	%f1245, %f1, %f1244, %f1243;
	mul.wide.s32 	%rd1270, %r589, 4;
	add.s64 	%rd1271, %rd2, %rd1270;
	st.global.f32 	[%rd1271], %f1245;
$L__BB1_1004:
	setp.ge.s32 	%p958, %r576, %r4;
	@%p958 bra 	$L__BB1_1006;
	ld.shared.f32 	%f1246, [%r393+56];
	ld.shared.f32 	%f1247, [%r392+56];
	fma.rn.f32 	%f1248, %f1, %f1247, %f1246;
	add.s32 	%r1199, %r589, %r5;
	mul.wide.s32 	%rd1272, %r1199, 4;
	add.s64 	%rd1273, %rd2, %rd1272;
	st.global.f32 	[%rd1273], %f1248;
$L__BB1_1006:
	setp.ge.s32 	%p959, %r1, %r4;
	mov.u32 	%r1200, %ctaid.y;
	mov.u32 	%r1201, %ntid.y;
	mov.u32 	%r1202, %tid.y;
	mad.lo.s32 	%r1203, %r1200, %r1201, %r1202;
	mad.lo.s32 	%r1204, %r8, 15, %r1203;
	mad.lo.s32 	%r590, %r1204, %r4, %r1;
	@%p959 bra 	$L__BB1_1008;
	ld.shared.f32 	%f1249, [%r322+60];
	ld.shared.f32 	%f1250, [%r323+60];
	fma.rn.f32 	%f1251, %f1, %f1250, %f1249;
	mul.wide.s32 	%rd1274, %r590, 4;
	add.s64 	%rd1275, %rd2, %rd1274;
	st.global.f32 	[%rd1275], %f1251;
$L__BB1_1008:
	setp.ge.s32 	%p960, %r324, %r4;
	add.s32 	%r591, %r590, %r5;
	@%p960 bra 	$L__BB1_1010;
	ld.shared.f32 	%f1252, [%r327+64];
	ld.shared.f32 	%f1253, [%r326+64];
	fma.rn.f32 	%f1254, %f1, %f1253, %f1252;
	mul.wide.s32 	%rd1276, %r591, 4;
	add.s64 	%rd1277, %rd2, %rd1276;
	st.global.f32 	[%rd1277], %f1254;
$L__BB1_1010:
	mad.lo.s32 	%r1205, %r5, 15, %r1;
	mad.lo.s32 	%r1206, %r5, -14, %r1205;
	add.s32 	%r1207, %r1206, %r5;
	setp.ge.s32 	%p961, %r1207, %r4;
	add.s32 	%r592, %r591, %r5;
	@%p961 bra 	$L__BB1_1012;
	ld.shared.f32 	%f1255, [%r332+60];
	ld.shared.f32 	%f1256, [%r331+60];
	fma.rn.f32 	%f1257, %f1, %f1256, %f1255;
	mul.wide.s32 	%rd1278, %r592, 4;
	add.s64 	%rd1279, %rd2, %rd1278;
	st.global.f32 	[%rd1279], %f1257;
$L__BB1_1012:
	setp.ge.s32 	%p962, %r333, %r4;
	add.s32 	%r593, %r592, %r5;
	@%p962 bra 	$L__BB1_1014;
	ld.shared.f32 	%f1258, [%r336+60];
	ld.shared.f32 	%f1259, [%r335+60];
	fma.rn.f32 	%f1260, %f1, %f1259, %f1258;
	mul.wide.s32 	%rd1280, %r593, 4;
	add.s64 	%rd1281, %rd2, %rd1280;
	st.global.f32 	[%rd1281], %f1260;
$L__BB1_1014:
	setp.ge.s32 	%p963, %r337, %r4;
	add.s32 	%r594, %r593, %r5;
	@%p963 bra 	$L__BB1_1016;
	ld.shared.f32 	%f1261, [%r341+60];
	ld.shared.f32 	%f1262, [%r340+60];
	fma.rn.f32 	%f1263, %f1, %f1262, %f1261;
	mul.wide.s32 	%rd1282, %r594, 4;
	add.s64 	%rd1283, %rd2, %rd1282;
	st.global.f32 	[%rd1283], %f1263;
$L__BB1_1016:
	setp.ge.s32 	%p964, %r342, %r4;
	add.s32 	%r595, %r594, %r5;
	@%p964 bra 	$L__BB1_1018;
	ld.shared.f32 	%f1264, [%r346+60];
	ld.shared.f32 	%f1265, [%r345+60];
	fma.rn.f32 	%f1266, %f1, %f1265, %f1264;
	mul.wide.s32 	%rd1284, %r595, 4;
	add.s64 	%rd1285, %rd2, %rd1284;
	st.global.f32 	[%rd1285], %f1266;
$L__BB1_1018:
	setp.ge.s32 	%p965, %r347, %r4;
	add.s32 	%r596, %r595, %r5;
	@%p965 bra 	$L__BB1_1020;
	ld.shared.f32 	%f1267, [%r351+60];
	ld.shared.f32 	%f1268, [%r350+60];
	fma.rn.f32 	%f1269, %f1, %f1268, %f1267;
	mul.wide.s32 	%rd1286, %r596, 4;
	add.s64 	%rd1287, %rd2, %rd1286;
	st.global.f32 	[%rd1287], %f1269;
$L__BB1_1020:
	setp.ge.s32 	%p966, %r352, %r4;
	add.s32 	%r597, %r596, %r5;
	@%p966 bra 	$L__BB1_1022;
	ld.shared.f32 	%f1270, [%r356+60];
	ld.shared.f32 	%f1271, [%r355+60];
	fma.rn.f32 	%f1272, %f1, %f1271, %f1270;
	mul.wide.s32 	%rd1288, %r597, 4;
	add.s64 	%rd1289, %rd2, %rd1288;
	st.global.f32 	[%rd1289], %f1272;
$L__BB1_1022:
	setp.ge.s32 	%p967, %r357, %r4;
	add.s32 	%r598, %r597, %r5;
	@%p967 bra 	$L__BB1_1024;
	ld.shared.f32 	%f1273, [%r361+60];
	ld.shared.f32 	%f1274, [%r360+60];
	fma.rn.f32 	%f1275, %f1, %f1274, %f1273;
	mul.wide.s32 	%rd1290, %r598, 4;
	add.s64 	%rd1291, %rd2, %rd1290;
	st.global.f32 	[%rd1291], %f1275;
$L__BB1_1024:
	setp.ge.s32 	%p968, %r362, %r4;
	add.s32 	%r599, %r598, %r5;
	@%p968 bra 	$L__BB1_1026;
	ld.shared.f32 	%f1276, [%r366+60];
	ld.shared.f32 	%f1277, [%r365+60];
	fma.rn.f32 	%f1278, %f1, %f1277, %f1276;
	mul.wide.s32 	%rd1292, %r599, 4;
	add.s64 	%rd1293, %rd2, %rd1292;
	st.global.f32 	[%rd1293], %f1278;
$L__BB1_1026:
	setp.ge.s32 	%p969, %r367, %r4;
	add.s32 	%r600, %r599, %r5;
	@%p969 bra 	$L__BB1_1028;
	ld.shared.f32 	%f1279, [%r371+60];
	ld.shared.f32 	%f1280, [%r370+60];
	fma.rn.f32 	%f1281, %f1, %f1280, %f1279;
	mul.wide.s32 	%rd1294, %r600, 4;
	add.s64 	%rd1295, %rd2, %rd1294;
	st.global.f32 	[%rd1295], %f1281;
$L__BB1_1028:
	setp.ge.s32 	%p970, %r372, %r4;
	add.s32 	%r601, %r600, %r5;
	@%p970 bra 	$L__BB1_1030;
	ld.shared.f32 	%f1282, [%r376+60];
	ld.shared.f32 	%f1283, [%r375+60];
	fma.rn.f32 	%f1284, %f1, %f1283, %f1282;
	mul.wide.s32 	%rd1296, %r601, 4;
	add.s64 	%rd1297, %rd2, %rd1296;
	st.global.f32 	[%rd1297], %f1284;
$L__BB1_1030:
	setp.ge.s32 	%p971, %r377, %r4;
	add.s32 	%r602, %r601, %r5;
	@%p971 bra 	$L__BB1_1032;
	ld.shared.f32 	%f1285, [%r381+60];
	ld.shared.f32 	%f1286, [%r380+60];
	fma.rn.f32 	%f1287, %f1, %f1286, %f1285;
	mul.wide.s32 	%rd1298, %r602, 4;
	add.s64 	%rd1299, %rd2, %rd1298;
	st.global.f32 	[%rd1299], %f1287;
$L__BB1_1032:
	setp.ge.s32 	%p972, %r382, %r4;
	add.s32 	%r603, %r602, %r5;
	@%p972 bra 	$L__BB1_1034;
	ld.shared.f32 	%f1288, [%r386+60];
	ld.shared.f32 	%f1289, [%r385+60];
	fma.rn.f32 	%f1290, %f1, %f1289, %f1288;
	mul.wide.s32 	%rd1300, %r603, 4;
	add.s64 	%rd1301, %rd2, %rd1300;
	st.global.f32 	[%rd1301], %f1290;
$L__BB1_1034:
	setp.ge.s32 	%p973, %r387, %r4;
	add.s32 	%r604, %r603, %r5;
	@%p973 bra 	$L__BB1_1036;
	ld.shared.f32 	%f1291, [%r391+60];
	ld.shared.f32 	%f1292, [%r390+60];
	fma.rn.f32 	%f1293, %f1, %f1292, %f1291;
	mul.wide.s32 	%rd1302, %r604, 4;
	add.s64 	%rd1303, %rd2, %rd1302;
	st.global.f32 	[%rd1303], %f1293;
$L__BB1_1036:
	add.s32 	%r1208, %r604, %r5;
	ld.shared.f32 	%f1294, [%r393+60];
	ld.shared.f32 	%f1295, [%r392+60];
	fma.rn.f32 	%f1296, %f1, %f1295, %f1294;
	mul.wide.s32 	%rd1304, %r1208, 4;
	add.s64 	%rd1305, %rd2, %rd1304;
	st.global.f32 	[%rd1305], %f1296;
$L__BB1_1037:
	setp.ge.s32 	%p974, %r1246, %r4;
	@%p974 bra 	$L__BB1_1049;
	shl.b32 	%r1210, %r5, 4;
	add.s32 	%r605, %r1, %r1210;
	mov.u32 	%r1211, %tid.y;
	mov.u32 	%r1212, %ntid.x;
	mov.u32 	%r1213, %tid.x;
	mad.lo.s32 	%r1214, %r1211, %r1212, %r1213;
	mul.lo.s32 	%r606, %r9, %r1214;
	ld.const.f32 	%f2, [DT];
	mov.u32 	%r1215, %nctaid.x;
	mov.u32 	%r1216, %ctaid.x;
	mad.lo.s32 	%r1217, %r1215, 17, %r1216;
	mad.lo.s32 	%r1218, %r1212, %r1217, %r1213;
	max.s32 	%r1219, %r1218, %r4;
	sub.s32 	%r1220, %r1219, %r1218;
	setp.ne.s32 	%p975, %r1220, 0;
	selp.u32 	%r607, 1, 0, %p975;
	selp.s32 	%r1221, -1, 0, %p975;
	add.s32 	%r608, %r1220, %r1221;
	shl.b32 	%r609, %r5, 2;
	shl.b32 	%r1222, %r1215, 4;
	add.s32 	%r1223, %r1216, %r1222;
	mad.lo.s32 	%r610, %r1212, %r1223, %r1213;
	mov.b32 	%r1245, 16;
	div.u32 	%r1225, %r608, %r5;
	add.s32 	%r1226, %r1225, %r607;
	mul.wide.s32 	%rd9, %r5, 4;
$L__BB1_1039:
	setp.ge.s32 	%p976, %r605, %r4;
	@%p976 bra 	$L__BB1_1048;
	mul.lo.s32 	%r613, %r1246, %r4;
	mad.lo.s32 	%r614, %r1245, %r7, %r606;
	add.s32 	%r615, %r1226, 1;
	and.b32  	%r616, %r615, 3;
	setp.lt.u32 	%p977, %r1226, 3;
	mov.b32 	%r1252, 16;
	mov.u32 	%r1253, %r605;
	@%p977 bra 	$L__BB1_1044;
	and.b32  	%r1229, %r615, -4;
	neg.s32 	%r1250, %r1229;
	add.s32 	%r1247, %r610, %r613;
	mov.b32 	%r1251, 16;
	mov.b32 	%r1249, 0;
	mov.u32 	%r1253, %r605;
$L__BB1_1042:
	add.s32 	%r1230, %r614, %r1251;
	shl.b32 	%r1231, %r1230, 2;
	mov.u32 	%r1232, sharedMem;
	add.s32 	%r1233, %r1232, %r1231;
	ld.shared.f32 	%f1297, [%r1233];
	add.s32 	%r1234, %r10, %r1231;
	ld.shared.f32 	%f1298, [%r1234];
	fma.rn.f32 	%f1299, %f2, %f1298, %f1297;
	mul.wide.s32 	%rd1306, %r1247, 4;
	add.s64 	%rd1307, %rd2, %rd1306;
	st.global.f32 	[%rd1307], %f1299;
	ld.shared.f32 	%f1300, [%r1233+4];
	ld.shared.f32 	%f1301, [%r1234+4];
	fma.rn.f32 	%f1302, %f2, %f1301, %f1300;
	add.s64 	%rd1309, %rd1307, %rd9;
	st.global.f32 	[%rd1309], %f1302;
	ld.shared.f32 	%f1303, [%r1233+8];
	ld.shared.f32 	%f1304, [%r1234+8];
	fma.rn.f32 	%f1305, %f2, %f1304, %f1303;
	add.s64 	%rd1310, %rd1309, %rd9;
	st.global.f32 	[%rd1310], %f1305;
	ld.shared.f32 	%f1306, [%r1233+12];
	ld.shared.f32 	%f1307, [%r1234+12];
	fma.rn.f32 	%f1308, %f2, %f1307, %f1306;
	add.s64 	%rd1311, %rd1310, %rd9;
	st.global.f32 	[%rd1311], %f1308;
	add.s32 	%r1251, %r1251, 4;
	add.s32 	%r1250, %r1250, 4;
	add.s32 	%r1249, %r1249, 4;
	add.s32 	%r1253, %r1253, %r609;
	add.s32 	%r1247, %r1247, %r609;
	setp.ne.s32 	%p978, %r1250, 0;
	@%p978 bra 	$L__BB1_1042;
	add.s32 	%r1252, %r1249, 16;
$L__BB1_1044:
	setp.eq.s32 	%p979, %r616, 0;
	@%p979 bra 	$L__BB1_1048;
	add.s32 	%r1235, %r1253, %r613;
	add.s32 	%r1236, %r614, %r1252;
	shl.b32 	%r1237, %r1236, 2;
	mov.u32 	%r1238, sharedMem;
	add.s32 	%r632, %r1238, %r1237;
	ld.shared.f32 	%f1309, [%r632];
	add.s32 	%r633, %r10, %r1237;
	ld.shared.f32 	%f1310, [%r633];
	fma.rn.f32 	%f1311, %f2, %f1310, %f1309;
	mul.wide.s32 	%rd1312, %r1235, 4;
	add.s64 	%rd8, %rd2, %rd1312;
	st.global.f32 	[%rd8], %f1311;
	setp.eq.s32 	%p980, %r616, 1;
	@%p980 bra 	$L__BB1_1048;
	ld.shared.f32 	%f1312, [%r632+4];
	ld.shared.f32 	%f1313, [%r633+4];
	fma.rn.f32 	%f1314, %f2, %f1313, %f1312;
	add.s64 	%rd10, %rd8, %rd9;
	st.global.f32 	[%rd10], %f1314;
	setp.eq.s32 	%p981, %r616, 2;
	@%p981 bra 	$L__BB1_1048;
	ld.shared.f32 	%f1315, [%r632+8];
	ld.shared.f32 	%f1316, [%r633+8];
	fma.rn.f32 	%f1317, %f2, %f1316, %f1315;
	add.s64 	%rd1313, %rd10, %rd9;
	st.global.f32 	[%rd1313], %f1317;
$L__BB1_1048:
	add.s32 	%r1246, %r1246, %r8;
	add.s32 	%r1245, %r1245, 1;
	setp.lt.s32 	%p982, %r1246, %r4;
	@%p982 bra 	$L__BB1_1039;
$L__BB1_1049:
	ret;

}
	// .globl	_Z12diffuseOnGPUILi16EEviPfS0_S0_ff
.visible .entry _Z12diffuseOnGPUILi16EEviPfS0_S0_ff(
	.param .u32 _Z12diffuseOnGPUILi16EEviPfS0_S0_ff_param_0,
	.param .u64 .ptr .align 1 _Z12diffuseOnGPUILi16EEviPfS0_S0_ff_param_1,
	.param .u64 .ptr .align 1 _Z12diffuseOnGPUILi16EEviPfS0_S0_ff_param_2,
	.param .u64 .ptr .align 1 _Z12diffuseOnGPUILi16EEviPfS0_S0_ff_param_3,
	.param .f32 _Z12diffuseOnGPUILi16EEviPfS0_S0_ff_param_4,
	.param .f32 _Z12diffuseOnGPUILi16EEviPfS0_S0_ff_param_5
)
{
	.reg .pred 	%p<2656>;
	.reg .b32 	%r<7813>;
	.reg .b32 	%f<3858>;
	.reg .b64 	%rd<2577>;

	ld.param.u64 	%rd4, [_Z12diffuseOnGPUILi16EEviPfS0_S0_ff_param_1];
	ld.param.u64 	%rd5, [_Z12diffuseOnGPUILi16EEviPfS0_S0_ff_param_2];
	ld.param.u64 	%rd6, [_Z12diffuseOnGPUILi16EEviPfS0_S0_ff_param_3];
	ld.param.f32 	%f1, [_Z12diffuseOnGPUILi16EEviPfS0_S0_ff_param_4];
	ld.param.f32 	%f2, [_Z12diffuseOnGPUILi16EEviPfS0_S0_ff_param_5];
	cvta.to.global.u64 	%rd1, %rd5;
	cvta.to.global.u64 	%rd2, %rd4;
	cvta.to.global.u64 	%rd3, %rd6;
	mov.u32 	%r707, %tid.x;
	mov.u32 	%r708, %ctaid.x;
	mov.u32 	%r709, %ntid.x;
	mad.lo.s32 	%r1, %r708, %r709, %r707;
	mov.u32 	%r710, %tid.y;
	mov.u32 	%r711, %ctaid.y;
	mov.u32 	%r712, %ntid.y;
	mad.lo.s32 	%r2, %r711, %r712, %r710;
	mad.lo.s32 	%r3, %r710, %r709, %r707;
	ld.const.u32 	%r4, [N];
	add.s32 	%r5, %r4, 2;
	add.s32 	%r713, %r4, 1;
	mov.u32 	%r714, %nctaid.x;
	mul.lo.s32 	%r6, %r709, %r714;
	div.u32 	%r7, %r713, %r6;
	add.s32 	%r8, %r7, 1;
	mov.u32 	%r715, %nctaid.y;
	mul.lo.s32 	%r9, %r712, %r715;
	div.u32 	%r716, %r713, %r9;
	mad.lo.s32 	%r717, %r7, %r716, %r7;
	add.s32 	%r718, %r716, %r717;
	add.s32 	%r10, %r718, 1;
	mul.lo.s32 	%r719, %r712, %r709;
	mad.lo.s32 	%r11, %r719, %r718, %r719;
	shl.b32 	%r720, %r11, 2;
	mov.u32 	%r721, sharedMem;
	add.s32 	%r12, %r721, %r720;
	mad.lo.s32 	%r13, %r9, 15, %r2;
	setp.ge.s32 	%p8, %r13, %r5;
	@%p8 bra 	$L__BB2_1025;
	mad.lo.s32 	%r14, %r6, 15, %r1;
	setp.ge.s32 	%p9, %r14, %r5;
	mul.lo.s32 	%r15, %r10, %r3;
	@%p9 bra 	$L__BB2_1025;
	setp.eq.s32 	%p10, %r2, 0;
	setp.gt.u32 	%p11, %r2, %r4;
	mad.lo.s32 	%r16, %r2, %r5, %r1;
	setp.lt.s32 	%p12, %r1, 1;
	setp.gt.s32 	%p13, %r1, %r4;
	or.pred  	%p14, %p12, %p13;
	or.pred  	%p15, %p14, %p10;
	or.pred  	%p16, %p15, %p11;
	shl.b32 	%r722, %r15, 2;
	add.s32 	%r17, %r12, %r722;
	add.s32 	%r19, %r17, %r720;
	add.s32 	%r20, %r19, %r720;
	add.s32 	%r21, %r20, %r720;
	@%p16 bra 	$L__BB2_4;
	mul.wide.s32 	%rd7, %r16, 4;
	add.s64 	%rd8, %rd2, %rd7;
	ld.global.f32 	%f3, [%rd8+-4];
	st.shared.f32 	[%r17], %f3;
	ld.global.f32 	%f4, [%rd8+4];
	st.shared.f32 	[%r19], %f4;
	sub.s32 	%r723, %r16, %r4;
	add.s32 	%r724, %r723, -2;
	mul.wide.s32 	%rd9, %r724, 4;
	add.s64 	%rd10, %rd2, %rd9;
	ld.global.f32 	%f5, [%rd10];
	st.shared.f32 	[%r20], %f5;
	mul.wide.s32 	%rd11, %r5, 4;
	add.s64 	%rd12, %rd8, %rd11;
	ld.global.f32 	%f6, [%rd12];
	st.shared.f32 	[%r21], %f6;
$L__BB2_4:
	setp.ge.u32 	%p17, %r2, %r5;
	setp.ge.s32 	%p18, %r1, %r5;
	add.s32 	%r22, %r721, %r722;
	or.pred  	%p19, %p18, %p17;
	@%p19 bra 	$L__BB2_6;
	mul.wide.s32 	%rd13, %r16, 4;
	add.s64 	%rd14, %rd1, %rd13;
	ld.global.f32 	%f7, [%rd14];
	st.shared.f32 	[%r22], %f7;
$L__BB2_6:
	setp.gt.u32 	%p20, %r2, %r4;
	setp.eq.s32 	%p21, %r2, 0;
	mad.lo.s32 	%r23, %r6, -14, %r14;
	add.s32 	%r24, %r16, %r6;
	setp.lt.s32 	%p22, %r23, 1;
	setp.gt.s32 	%p23, %r23, %r4;
	or.pred  	%p24, %p22, %p23;
	or.pred  	%p25, %p24, %p21;
	or.pred  	%p26, %p25, %p20;
	shl.b32 	%r727, %r7, 2;
	add.s32 	%r25, %r17, %r727;
	add.s32 	%r26, %r25, %r720;
	add.s32 	%r27, %r26, %r720;
	add.s32 	%r28, %r27, %r720;
	@%p26 bra 	$L__BB2_8;
	mul.wide.s32 	%rd15, %r24, 4;
	add.s64 	%rd16, %rd2, %rd15;
	ld.global.f32 	%f8, [%rd16+-4];
	st.shared.f32 	[%r25+4], %f8;
	ld.global.f32 	%f9, [%rd16+4];
	st.shared.f32 	[%r26+4], %f9;
	sub.s32 	%r728, %r24, %r4;
	add.s32 	%r729, %r728, -2;
	mul.wide.s32 	%rd17, %r729, 4;
	add.s64 	%rd18, %rd2, %rd17;
	ld.global.f32 	%f10, [%rd18];
	st.shared.f32 	[%r27+4], %f10;
	mul.wide.s32 	%rd19, %r5, 4;
	add.s64 	%rd20, %rd16, %rd19;
	ld.global.f32 	%f11, [%rd20];
	st.shared.f32 	[%r28+4], %f11;
$L__BB2_8:
	setp.ge.u32 	%p27, %r2, %r5;
	setp.ge.s32 	%p28, %r23, %r5;
	add.s32 	%r29, %r22, %r727;
	or.pred  	%p29, %p28, %p27;
	@%p29 bra 	$L__BB2_10;
	mul.wide.s32 	%rd21, %r24, 4;
	add.s64 	%rd22, %rd1, %rd21;
	ld.global.f32 	%f12, [%rd22];
	st.shared.f32 	[%r29+4], %f12;
$L__BB2_10:
	setp.gt.u32 	%p30, %r2, %r4;
	setp.eq.s32 	%p31, %r2, 0;
	add.s32 	%r30, %r23, %r6;
	add.s32 	%r31, %r24, %r6;
	shl.b32 	%r32, %r8, 1;
	setp.lt.s32 	%p32, %r30, 1;
	setp.gt.s32 	%p33, %r30, %r4;
	or.pred  	%p34, %p32, %p33;
	or.pred  	%p35, %p34, %p31;
	or.pred  	%p36, %p35, %p30;
	shl.b32 	%r731, %r8, 3;
	add.s32 	%r33, %r17, %r731;
	add.s32 	%r34, %r33, %r720;
	add.s32 	%r35, %r34, %r720;
	add.s32 	%r36, %r35, %r720;
	@%p36 bra 	$L__BB2_12;
	mul.wide.s32 	%rd23, %r31, 4;
	add.s64 	%rd24, %rd2, %rd23;
	ld.global.f32 	%f13, [%rd24+-4];
	st.shared.f32 	[%r33], %f13;
	ld.global.f32 	%f14, [%rd24+4];
	st.shared.f32 	[%r34], %f14;
	sub.s32 	%r732, %r31, %r4;
	add.s32 	%r733, %r732, -2;
	mul.wide.s32 	%rd25, %r733, 4;
	add.s64 	%rd26, %rd2, %rd25;
	ld.global.f32 	%f15, [%rd26];
	st.shared.f32 	[%r35], %f15;
	mul.wide.s32 	%rd27, %r5, 4;
	add.s64 	%rd28, %rd24, %rd27;
	ld.global.f32 	%f16, [%rd28];
	st.shared.f32 	[%r36], %f16;
$L__BB2_12:
	setp.ge.u32 	%p37, %r2, %r5;
	setp.ge.s32 	%p38, %r30, %r5;
	shl.b32 	%r734, %r32, 2;
	add.s32 	%r37, %r22, %r734;
	or.pred  	%p39, %p38, %p37;
	@%p39 bra 	$L__BB2_14;
	mul.wide.s32 	%rd29, %r31, 4;
	add.s64 	%rd30, %rd1, %rd29;
	ld.global.f32 	%f17, [%rd30];
	st.shared.f32 	[%r37], %f17;
$L__BB2_14:
	setp.gt.u32 	%p40, %r2, %r4;
	setp.eq.s32 	%p41, %r2, 0;
	add.s32 	%r38, %r30, %r6;
	add.s32 	%r39, %r31, %r6;
	add.s32 	%r40, %r15, %r32;
	setp.lt.s32 	%p42, %r38, 1;
	setp.gt.s32 	%p43, %r38, %r4;
	or.pred  	%p44, %p42, %p43;
	or.pred  	%p45, %p44, %p41;
	or.pred  	%p46, %p45, %p40;
	shl.b32 	%r735, %r8, 2;
	add.s32 	%r41, %r33, %r735;
	add.s32 	%r42, %r41, %r720;
	add.s32 	%r43, %r42, %r720;
	add.s32 	%r44, %r43, %r720;
	@%p46 bra 	$L__BB2_16;
	mul.wide.s32 	%rd31, %r39, 4;
	add.s64 	%rd32, %rd2, %rd31;
	ld.global.f32 	%f18, [%rd32+-4];
	st.shared.f32 	[%r41], %f18;
	ld.global.f32 	%f19, [%rd32+4];
	st.shared.f32 	[%r42], %f19;
	sub.s32 	%r736, %r39, %r4;
	add.s32 	%r737, %r736, -2;
	mul.wide.s32 	%rd33, %r737, 4;
	add.s64 	%rd34, %rd2, %rd33;
	ld.global.f32 	%f20, [%rd34];
	st.shared.f32 	[%r43], %f20;
	mul.wide.s32 	%rd35, %r5, 4;
	add.s64 	%rd36, %rd32, %rd35;
	ld.global.f32 	%f21, [%rd36];
	st.shared.f32 	[%r44], %f21;
$L__BB2_16:
	setp.ge.u32 	%p47, %r2, %r5;
	setp.ge.s32 	%p48, %r38, %r5;
	add.s32 	%r45, %r37, %r735;
	or.pred  	%p49, %p48, %p47;
	@%p49 bra 	$L__BB2_18;
	mul.wide.s32 	%rd37, %r39, 4;
	add.s64 	%rd38, %rd1, %rd37;
	ld.global.f32 	%f22, [%rd38];
	st.shared.f32 	[%r45], %f22;
$L__BB2_18:
	setp.gt.u32 	%p50, %r2, %r4;
	setp.eq.s32 	%p51, %r2, 0;
	add.s32 	%r46, %r38, %r6;
	add.s32 	%r47, %r39, %r6;
	add.s32 	%r48, %r40, %r8;
	setp.lt.s32 	%p52, %r46, 1;
	setp.gt.s32 	%p53, %r46, %r4;
	or.pred  	%p54, %p52, %p53;
	or.pred  	%p55, %p54, %p51;
	or.pred  	%p56, %p55, %p50;
	add.s32 	%r49, %r41, %r735;
	add.s32 	%r50, %r49, %r720;
	add.s32 	%r51, %r50, %r720;
	add.s32 	%r52, %r51, %r720;
	@%p56 bra 	$L__BB2_20;
	mul.wide.s32 	%rd39, %r47, 4;
	add.s64 	%rd40, %rd2, %rd39;
	ld.global.f32 	%f23, [%rd40+-4];
	st.shared.f32 	[%r49], %f23;
	ld.global.f32 	%f24, [%rd40+4];
	st.shared.f32 	[%r50], %f24;
	sub.s32 	%r740, %r47, %r4;
	add.s32 	%r741, %r740, -2;
	mul.wide.s32 	%rd41, %r741, 4;
	add.s64 	%rd42, %rd2, %rd41;
	ld.global.f32 	%f25, [%rd42];
	st.shared.f32 	[%r51], %f25;
	mul.wide.s32 	%rd43, %r5, 4;
	add.s64 	%rd44, %rd40, %rd43;
	ld.global.f32 	%f26, [%rd44];
	st.shared.f32 	[%r52], %f26;
$L__BB2_20:
	setp.ge.u32 	%p57, %r2, %r5;
	setp.ge.s32 	%p58, %r46, %r5;
	add.s32 	%r53, %r45, %r735;
	or.pred  	%p59, %p58, %p57;
	@%p59 bra 	$L__BB2_22;
	mul.wide.s32 	%rd45, %r47, 4;
	add.s64 	%rd46, %rd1, %rd45;
	ld.global.f32 	%f27, [%rd46];
	st.shared.f32 	[%r53], %f27;
$L__BB2_22:
	setp.gt.u32 	%p60, %r2, %r4;
	setp.eq.s32 	%p61, %r2, 0;
	add.s32 	%r54, %r46, %r6;
	add.s32 	%r55, %r47, %r6;
	add.s32 	%r56, %r48, %r8;
	setp.lt.s32 	%p62, %r54, 1;
	setp.gt.s32 	%p63, %r54, %r4;
	or.pred  	%p64, %p62, %p63;
	or.pred  	%p65, %p64, %p61;
	or.pred  	%p66, %p65, %p60;
	add.s32 	%r57, %r49, %r735;
	add.s32 	%r58, %r57, %r720;
	add.s32 	%r59, %r58, %r720;
	add.s32 	%r60, %r59, %r720;
	@%p66 bra 	$L__BB2_24;
	mul.wide.s32 	%rd47, %r55, 4;
	add.s64 	%rd48, %rd2, %rd47;
	ld.global.f32 	%f28, [%rd48+-4];
	st.shared.f32 	[%r57], %f28;
	ld.global.f32 	%f29, [%rd48+4];
	st.shared.f32 	[%r58], %f29;
	sub.s32 	%r744, %r55, %r4;
	add.s32 	%r745, %r744, -2;
	mul.wide.s32 	%rd49, %r745, 4;
	add.s64 	%rd50, %rd2, %rd49;
	ld.global.f32 	%f30, [%rd50];
	st.shared.f32 	[%r59], %f30;
	mul.wide.s32 	%rd51, %r5, 4;
	add.s64 	%rd52, %rd48, %rd51;
	ld.global.f32 	%f31, [%rd52];
	st.shared.f32 	[%r60], %f31;
$L__BB2_24:
	setp.ge.u32 	%p67, %r2, %r5;
	setp.ge.s32 	%p68, %r54, %r5;
	add.s32 	%r61, %r53, %r735;
	or.pred  	%p69, %p68, %p67;
	@%p69 bra 	$L__BB2_26;
	mul.wide.s32 	%rd53, %r55, 4;
	add.s64 	%rd54, %rd1, %rd53;
	ld.global.f32 	%f32, [%rd54];
	st.shared.f32 	[%r61], %f32;
$L__BB2_26:
	setp.gt.u32 	%p70, %r2, %r4;
	setp.eq.s32 	%p71, %r2, 0;
	add.s32 	%r62, %r54, %r6;
	add.s32 	%r63, %r55, %r6;
	add.s32 	%r64, %r56, %r8;
	setp.lt.s32 	%p72, %r62, 1;
	setp.gt.s32 	%p73, %r62, %r4;
	or.pred  	%p74, %p72, %p73;
	or.pred  	%p75, %p74, %p71;
	or.pred  	%p76, %p75, %p70;
	add.s32 	%r65, %r57, %r735;
	add.s32 	%r66, %r65, %r720;
	add.s32 	%r67, %r66, %r720;
	add.s32 	%r68, %r67, %r720;
	@%p76 bra 	$L__BB2_28;
	mul.wide.s32 	%rd55, %r63, 4;
	add.s64 	%rd56, %rd2, %rd55;
	ld.global.f32 	%f33, [%rd56+-4];
	st.shared.f32 	[%r65], %f33;
	ld.global.f32 	%f34, [%rd56+4];
	st.shared.f32 	[%r66], %f34;
	sub.s32 	%r748, %r63, %r4;
	add.s32 	%r749, %r748, -2;
	mul.wide.s32 	%rd57, %r749, 4;
	add.s64 	%rd58, %rd2, %rd57;
	ld.global.f32 	%f35, [%rd58];
	st.shared.f32 	[%r67], %f35;
	mul.wide.s32 	%rd59, %r5, 4;
	add.s64 	%rd60, %rd56, %rd59;
	ld.global.f32 	%f36, [%rd60];
	st.shared.f32 	[%r68], %f36;
$L__BB2_28:
	setp.ge.u32 	%p77, %r2, %r5;
	setp.ge.s32 	%p78, %r62, %r5;
	add.s32 	%r69, %r61, %r735;
	or.pred  	%p79, %p78, %p77;
	@%p79 bra 	$L__BB2_30;
	mul.wide.s32 	%rd61, %r63, 4;
	add.s64 	%rd62, %rd1, %rd61;
	ld.global.f32 	%f37, [%rd62];
	st.shared.f32 	[%r69], %f37;
$L__BB2_30:
	setp.gt.u32 	%p80, %r2, %r4;
	setp.eq.s32 	%p81, %r2, 0;
	add.s32 	%r70, %r62, %r6;
	add.s32 	%r71, %r63, %r6;
	add.s32 	%r72, %r64, %r8;
	setp.lt.s32 	%p82, %r70, 1;
	setp.gt.s32 	%p83, %r70, %r4;
	or.pred  	%p84, %p82, %p83;
	or.pred  	%p85, %p84, %p81;
	or.pred  	%p86, %p85, %p80;
	add.s32 	%r73, %r65, %r735;
	add.s32 	%r74, %r73, %r720;
	add.s32 	%r75, %r74, %r720;
	add.s32 	%r76, %r75, %r720;
	@%p86 bra 	$L__BB2_32;
	mul.wide.s32 	%rd63, %r71, 4;
	add.s64 	%rd64, %rd2, %rd63;
	ld.global.f32 	%f38, [%rd64+-4];
	st.shared.f32 	[%r73], %f38;
	ld.global.f32 	%f39, [%rd64+4];
	st.shared.f32 	[%r74], %f39;
	sub.s32 	%r752, %r71, %r4;
	add.s32 	%r753, %r752, -2;
	mul.wide.s32 	%rd65, %r753, 4;
	add.s64 	%rd66, %rd2, %rd65;
	ld.global.f32 	%f40, [%rd66];
	st.shared.f32 	[%r75], %f40;
	mul.wide.s32 	%rd67, %r5, 4;
	add.s64 	%rd68, %rd64, %rd67;
	ld.global.f32 	%f41, [%rd68];
	st.shared.f32 	[%r76], %f41;
$L__BB2_32:
	setp.ge.u32 	%p87, %r2, %r5;
	setp.ge.s32 	%p88, %r70, %r5;
	add.s32 	%r77, %r69, %r735;
	or.pred  	%p89, %p88, %p87;
	@%p89 bra 	$L__BB2_34;
	mul.wide.s32 	%rd69, %r71, 4;
	add.s64 	%rd70, %rd1, %rd69;
	ld.global.f32 	%f42, [%rd70];
	st.shared.f32 	[%r77], %f42;
$L__BB2_34:
	setp.gt.u32 	%p90, %r2, %r4;
	setp.eq.s32 	%p91, %r2, 0;
	add.s32 	%r755, %r70, %r6;
	add.s32 	%r78, %r71, %r6;
	add.s32 	%r79, %r72, %r8;
	setp.lt.s32 	%p92, %r755, 1;
	setp.gt.s32 	%p93, %r755, %r4;
	or.pred  	%p94, %p92, %p93;
	or.pred  	%p95, %p94, %p91;
	or.pred  	%p96, %p95, %p90;
	add.s32 	%r80, %r73, %r735;
	add.s32 	%r81, %r80, %r720;
	add.s32 	%r82, %r81, %r720;
	add.s32 	%r83, %r82, %r720;
	@%p96 bra 	$L__BB2_36;
	mul.wide.s32 	%rd71, %r78, 4;
	add.s64 	%rd72, %rd2, %rd71;
	ld.global.f32 	%f43, [%rd72+-4];
	st.shared.f32 	[%r80], %f43;
	ld.global.f32 	%f44, [%rd72+4];
	st.shared.f32 	[%r81], %f44;
	sub.s32 	%r757, %r78, %r4;
	add.s32 	%r758, %r757, -2;
	mul.wide.s32 	%rd73, %r758, 4;
	add.s64 	%rd74, %rd2, %rd73;
	ld.global.f32 	%f45, [%rd74];
	st.shared.f32 	[%r82], %f45;
	mul.wide.s32 	%rd75, %r5, 4;
	add.s64 	%rd76, %rd72, %rd75;
	ld.global.f32 	%f46, [%rd76];
	st.shared.f32 	[%r83], %f46;
$L__BB2_36:
	setp.ge.u32 	%p97, %r2, %r5;
	setp.ge.s32 	%p98, %r755, %r5;
	add.s32 	%r84, %r77, %r735;
	or.pred  	%p99, %p98, %p97;
	@%p99 bra 	$L__BB2_38;
	mul.wide.s32 	%rd77, %r78, 4;
	add.s64 	%rd78, %rd1, %rd77;
	ld.global.f32 	%f47, [%rd78];
	st.shared.f32 	[%r84], %f47;
$L__BB2_38:
	setp.gt.u32 	%p100, %r2, %r4;
	setp.eq.s32 	%p101, %r2, 0;
	add.s32 	%r774, %r755, %r6;
	add.s32 	%r85, %r78, %r6;
	add.s32 	%r86, %r79, %r8;
	setp.lt.s32 	%p102, %r774, 1;
	setp.gt.s32 	%p103, %r774, %r4;
	or.pred  	%p104, %p102, %p103;
	or.pred  	%p105, %p104, %p101;
	or.pred  	%p106, %p105, %p100;
	add.s32 	%r87, %r80, %r735;
	add.s32 	%r88, %r87, %r720;
	add.s32 	%r89, %r88, %r720;
	add.s32 	%r90, %r89, %r720;
	@%p106 bra 	$L__BB2_40;
	mul.wide.s32 	%rd79, %r85, 4;
	add.s64 	%rd80, %rd2, %rd79;
	ld.global.f32 	%f48, [%rd80+-4];
	st.shared.f32 	[%r87], %f48;
	ld.global.f32 	%f49, [%rd80+4];
	st.shared.f32 	[%r88], %f49;
	sub.s32 	%r776, %r85, %r4;
	add.s32 	%r777, %r776, -2;
	mul.wide.s32 	%rd81, %r777, 4;
	add.s64 	%rd82, %rd2, %rd81;
	ld.global.f32 	%f50, [%rd82];
	st.shared.f32 	[%r89], %f50;
	mul.wide.s32 	%rd83, %r5, 4;
	add.s64 	%rd84, %rd80, %rd83;
	ld.global.f32 	%f51, [%rd84];
	st.shared.f32 	[%r90], %f51;
$L__BB2_40:
	setp.ge.u32 	%p107, %r2, %r5;
	setp.ge.s32 	%p108, %r774, %r5;
	add.s32 	%r91, %r84, %r735;
	or.pred  	%p109, %p108, %p107;
	@%p109 bra 	$L__BB2_42;
	mul.wide.s32 	%rd85, %r85, 4;
	add.s64 	%rd86, %rd1, %rd85;
	ld.global.f32 	%f52, [%rd86];
	st.shared.f32 	[%r91], %f52;
$L__BB2_42:
	setp.gt.u32 	%p110, %r2, %r4;
	setp.eq.s32 	%p111, %r2, 0;
	add.s32 	%r795, %r774, %r6;
	add.s32 	%r92, %r85, %r6;
	add.s32 	%r93, %r86, %r8;
	setp.lt.s32 	%p112, %r795, 1;
	setp.gt.s32 	%p113, %r795, %r4;
	or.pred  	%p114, %p112, %p113;
	or.pred  	%p115, %p114, %p111;
	or.pred  	%p116, %p115, %p110;
	add.s32 	%r94, %r87, %r735;
	add.s32 	%r95, %r94, %r720;
	add.s32 	%r96, %r95, %r720;
	@%p116 bra 	$L__BB2_44;
	mul.wide.s32 	%rd87, %r92, 4;
	add.s64 	%rd88, %rd2, %rd87;
	ld.global.f32 	%f53, [%rd88+-4];
	st.shared.f32 	[%r94], %f53;
	ld.global.f32 	%f54, [%rd88+4];
	st.shared.f32 	[%r95], %f54;
	sub.s32 	%r797, %r92, %r4;
	add.s32 	%r798, %r797, -2;
	mul.wide.s32 	%rd89, %r798, 4;
	add.s64 	%rd90, %rd2, %rd89;
	ld.global.f32 	%f55, [%rd90];
	st.shared.f32 	[%r96], %f55;
	mul.wide.s32 	%rd91, %r5, 4;
	add.s64 	%rd92, %rd88, %rd91;
	ld.global.f32 	%f56, [%rd92];
	add.s32 	%r799, %r96, %r720;
	st.shared.f32 	[%r799], %f56;
$L__BB2_44:
	setp.ge.u32 	%p117, %r2, %r5;
	setp.ge.s32 	%p118, %r795, %r5;
	add.s32 	%r97, %r91, %r735;
	or.pred  	%p119, %p118, %p117;
	@%p119 bra 	$L__BB2_46;
	mul.wide.s32 	%rd93, %r92, 4;
	add.s64 	%rd94, %rd1, %rd93;
	ld.global.f32 	%f57, [%rd94];
	st.shared.f32 	[%r97], %f57;
$L__BB2_46:
	setp.gt.u32 	%p120, %r2, %r4;
	setp.eq.s32 	%p121, %r2, 0;
	add.s32 	%r819, %r795, %r6;
	add.s32 	%r98, %r92, %r6;
	add.s32 	%r99, %r93, %r8;
	setp.lt.s32 	%p122, %r819, 1;
	setp.gt.s32 	%p123, %r819, %r4;
	or.pred  	%p124, %p122, %p123;
	or.pred  	%p125, %p124, %p121;
	or.pred  	%p126, %p125, %p120;
	shl.b32 	%r820, %r8, 2;
	add.s32 	%r100, %r94, %r820;
	add.s32 	%r101, %r100, %r720;
	add.s32 	%r102, %r101, %r720;
	@%p126 bra 	$L__BB2_48;
	mul.wide.s32 	%rd95, %r98, 4;
	add.s64 	%rd96, %rd2, %rd95;
	ld.global.f32 	%f58, [%rd96+-4];
	st.shared.f32 	[%r100], %f58;
	ld.global.f32 	%f59, [%rd96+4];
	st.shared.f32 	[%r101], %f59;
	sub.s32 	%r821, %r98, %r4;
	add.s32 	%r822, %r821, -2;
	mul.wide.s32 	%rd97, %r822, 4;
	add.s64 	%rd98, %rd2, %rd97;
	ld.global.f32 	%f60, [%rd98];
	st.shared.f32 	[%r102], %f60;
	mul.wide.s32 	%rd99, %r5, 4;
	add.s64 	%rd100, %rd96, %rd99;
	ld.global.f32 	%f61, [%rd100];
	add.s32 	%r823, %r102, %r720;
	st.shared.f32 	[%r823], %f61;
$L__BB2_48:
	add.s32 	%r831, %r755, %r6;
	add.s32 	%r832, %r831, %r6;
	add.s32 	%r833, %r832, %r6;
	setp.ge.s32 	%p128, %r833, %r5;
	shl.b32 	%r834, %r8, 2;
	add.s32 	%r103, %r97, %r834;
	or.pred  	%p129, %p128, %p117;
	@%p129 bra 	$L__BB2_50;
	mul.wide.s32 	%rd101, %r98, 4;
	add.s64 	%rd102, %rd1, %rd101;
	ld.global.f32 	%f62, [%rd102];
	st.shared.f32 	[%r103], %f62;
$L__BB2_50:
	add.s32 	%r845, %r833, %r6;
	add.s32 	%r104, %r98, %r6;
	add.s32 	%r846, %r99, %r8;
	add.s32 	%r105, %r846, %r8;
	setp.lt.s32 	%p132, %r845, 1;
	setp.gt.s32 	%p133, %r845, %r4;
	or.pred  	%p134, %p132, %p133;
	or.pred  	%p135, %p134, %p121;
	or.pred  	%p136, %p135, %p120;
	mov.u32 	%r848, sharedMem;
	add.s32 	%r849, %r848, %r720;
	shl.b32 	%r850, %r105, 2;
	add.s32 	%r106, %r849, %r850;
	add.s32 	%r107, %r106, %r720;
	add.s32 	%r108, %r107, %r720;
	@%p136 bra 	$L__BB2_52;
	mul.wide.s32 	%rd103, %r104, 4;
	add.s64 	%rd104, %rd2, %rd103;
	ld.global.f32 	%f63, [%rd104+-4];
	st.shared.f32 	[%r106], %f63;
	ld.global.f32 	%f64, [%rd104+4];
	st.shared.f32 	[%r107], %f64;
	sub.s32 	%r851, %r104, %r4;
	add.s32 	%r852, %r851, -2;
	mul.wide.s32 	%rd105, %r852, 4;
	add.s64 	%rd106, %rd2, %rd105;
	ld.global.f32 	%f65, [%rd106];
	st.shared.f32 	[%r108], %f65;
	mul.wide.s32 	%rd107, %r5, 4;
	add.s64 	%rd108, %rd104, %rd107;
	ld.global.f32 	%f66, [%rd108];
	add.s32 	%r853, %r108, %r720;
	st.shared.f32 	[%r853], %f66;
$L__BB2_52:
	setp.ge.u32 	%p137, %r2, %r5;
	add.s32 	%r857, %r46, %r6;
	add.s32 	%r858, %r857, %r6;
	add.s32 	%r859, %r858, %r6;
	add.s32 	%r860, %r859, %r6;
	add.s32 	%r861, %r860, %r6;
	add.s32 	%r862, %r861, %r6;
	add.s32 	%r863, %r862, %r6;
	add.s32 	%r864, %r863, %r6;
	setp.ge.s32 	%p138, %r864, %r5;
	shl.b32 	%r865, %r8, 2;
	add.s32 	%r109, %r103, %r865;
	or.pred  	%p139, %p138, %p137;
	@%p139 bra 	$L__BB2_54;
	mul.wide.s32 	%rd109, %r104, 4;
	add.s64 	%rd110, %rd1, %rd109;
	ld.global.f32 	%f67, [%rd110];
	st.shared.f32 	[%r109], %f67;
$L__BB2_54:
	setp.gt.u32 	%p140, %r2, %r4;
	setp.eq.s32 	%p141, %r2, 0;
	add.s32 	%r877, %r864, %r6;
	add.s32 	%r110, %r104, %r6;
	add.s32 	%r111, %r105, %r8;
	setp.lt.s32 	%p142, %r877, 1;
	setp.gt.s32 	%p143, %r877, %r4;
	or.pred  	%p144, %p142, %p143;
	or.pred  	%p145, %p144, %p141;
	or.pred  	%p146, %p145, %p140;
	mov.u32 	%r879, sharedMem;
	add.s32 	%r880, %r879, %r720;
	shl.b32 	%r881, %r111, 2;
	add.s32 	%r112, %r880, %r881;
	add.s32 	%r113, %r112, %r720;
	add.s32 	%r114, %r113, %r720;
	@%p146 bra 	$L__BB2_56;
	mul.wide.s32 	%rd111, %r110, 4;
	add.s64 	%rd112, %rd2, %rd111;
	ld.global.f32 	%f68, [%rd112+-4];
	st.shared.f32 	[%r112], %f68;
	ld.global.f32 	%f69, [%rd112+4];
	st.shared.f32 	[%r113], %f69;
	sub.s32 	%r882, %r110, %r4;
	add.s32 	%r883, %r882, -2;
	mul.wide.s32 	%rd113, %r883, 4;
	add.s64 	%rd114, %rd2, %rd113;
	ld.global.f32 	%f70, [%rd114];
	st.shared.f32 	[%r114], %f70;
	mul.wide.s32 	%rd115, %r5, 4;
	add.s64 	%rd116, %rd112, %rd115;
	ld.global.f32 	%f71, [%rd116];
	add.s32 	%r884, %r114, %r720;
	st.shared.f32 	[%r884], %f71;
$L__BB2_56:
	add.s32 	%r885, %r23, %r6;
	add.s32 	%r886, %r885, %r6;
	add.s32 	%r887, %r886, %r6;
	add.s32 	%r888, %r887, %r6;
	add.s32 	%r889, %r888, %r6;
	add.s32 	%r890, %r889, %r6;
	add.s32 	%r891, %r890, %r6;
	add.s32 	%r892, %r891, %r6;
	add.s32 	%r893, %r892, %r6;
	add.s32 	%r894, %r893, %r6;
	add.s32 	%r895, %r894, %r6;
	add.s32 	%r896, %r895, %r6;
	setp.ge.s32 	%p148, %r896, %r5;
	shl.b32 	%r897, %r8, 2;
	add.s32 	%r115, %r109, %r897;
	or.pred  	%p149, %p148, %p137;
	@%p149 bra 	$L__BB2_58;
	mul.wide.s32 	%rd117, %r110, 4;
	add.s64 	%rd118, %rd1, %rd117;
	ld.global.f32 	%f72, [%rd118];
	st.shared.f32 	[%r115], %f72;
$L__BB2_58:
	add.s32 	%r898, %r23, %r6;
	add.s32 	%r899, %r898, %r6;
	add.s32 	%r900, %r899, %r6;
	add.s32 	%r901, %r900, %r6;
	add.s32 	%r902, %r901, %r6;
	add.s32 	%r903, %r902, %r6;
	add.s32 	%r904, %r903, %r6;
	add.s32 	%r905, %r904, %r6;
	add.s32 	%r906, %r905, %r6;
	add.s32 	%r907, %r906, %r6;
	add.s32 	%r908, %r907, %r6;
	add.s32 	%r909, %r908, %r6;
	add.s32 	%r910, %r909, %r6;
	add.s32 	%r116, %r110, %r6;
	add.s32 	%r117, %r111, %r8;
	setp.lt.s32 	%p152, %r910, 1;
	setp.gt.s32 	%p153, %r910, %r4;
	or.pred  	%p1, %p152, %p153;
	or.pred  	%p154, %p1, %p141;
	or.pred  	%p155, %p154, %p140;
	mov.u32 	%r912, sharedMem;
	add.s32 	%r913, %r912, %r720;
	shl.b32 	%r914, %r117, 2;
	add.s32 	%r118, %r913, %r914;
	add.s32 	%r119, %r118, %r720;
	add.s32 	%r120, %r119, %r720;
	@%p155 bra 	$L__BB2_60;
	mul.wide.s32 	%rd119, %r116, 4;
	add.s64 	%rd120, %rd2, %rd119;
	ld.global.f32 	%f73, [%rd120+-4];
	st.shared.f32 	[%r118], %f73;
	ld.global.f32 	%f74, [%rd120+4];
	st.shared.f32 	[%r119], %f74;
	sub.s32 	%r915, %r116, %r4;
	add.s32 	%r916, %r915, -2;
	mul.wide.s32 	%rd121, %r916, 4;
	add.s64 	%rd122, %rd2, %rd121;
	ld.global.f32 	%f75, [%rd122];
	st.shared.f32 	[%r120], %f75;
	mul.wide.s32 	%rd123, %r5, 4;
	add.s64 	%rd124, %rd120, %rd123;
	ld.global.f32 	%f76, [%rd124];
	add.s32 	%r917, %r120, %r720;
	st.shared.f32 	[%r917], %f76;
$L__BB2_60:
	setp.ge.u32 	%p156, %r2, %r5;
	add.s32 	%r918, %r23, %r6;
	add.s32 	%r919, %r918, %r6;
	add.s32 	%r920, %r919, %r6;
	add.s32 	%r921, %r920, %r6;
	add.s32 	%r922, %r921, %r6;
	add.s32 	%r923, %r922, %r6;
	add.s32 	%r924, %r923, %r6;
	add.s32 	%r925, %r924, %r6;
	add.s32 	%r926, %r925, %r6;
	add.s32 	%r927, %r926, %r6;
	add.s32 	%r928, %r927, %r6;
	add.s32 	%r929, %r928, %r6;
	add.s32 	%r930, %r929, %r6;
	setp.ge.s32 	%p157, %r930, %r5;
	shl.b32 	%r931, %r117, 2;
	mov.u32 	%r932, sharedMem;
	add.s32 	%r121, %r932, %r931;
	or.pred  	%p158, %p157, %p156;
	@%p158 bra 	$L__BB2_62;
	mul.wide.s32 	%rd125, %r116, 4;
	add.s64 	%rd126, %rd1, %rd125;
	ld.global.f32 	%f77, [%rd126];
	st.shared.f32 	[%r121], %f77;
$L__BB2_62:
	setp.gt.u32 	%p159, %r2, %r4;
	setp.eq.s32 	%p160, %r2, 0;
	add.s32 	%r122, %r116, %r6;
	add.s32 	%r123, %r117, %r8;
	setp.lt.s32 	%p161, %r14, 1;
	setp.gt.s32 	%p162, %r14, %r4;
	or.pred  	%p2, %p161, %p162;
	or.pred  	%p163, %p2, %p160;
	or.pred  	%p164, %p163, %p159;
	mov.u32 	%r934, sharedMem;
	add.s32 	%r935, %r934, %r720;
	shl.b32 	%r936, %r123, 2;
	add.s32 	%r124, %r935, %r936;
	add.s32 	%r125, %r124, %r720;
	add.s32 	%r126, %r125, %r720;
	@%p164 bra 	$L__BB2_64;
	mul.wide.s32 	%rd127, %r122, 4;
	add.s64 	%rd128, %rd2, %rd127;
	ld.global.f32 	%f78, [%rd128+-4];
	st.shared.f32 	[%r124], %f78;
	ld.global.f32 	%f79, [%rd128+4];
	st.shared.f32 	[%r125], %f79;
	sub.s32 	%r937, %r122, %r4;
	add.s32 	%r938, %r937, -2;
	mul.wide.s32 	%rd129, %r938, 4;
	add.s64 	%rd130, %rd2, %rd129;
	ld.global.f32 	%f80, [%rd130];
	st.shared.f32 	[%r126], %f80;
	mul.wide.s32 	%rd131, %r5, 4;
	add.s64 	%rd132, %rd128, %rd131;
	ld.global.f32 	%f81, [%rd132];
	add.s32 	%r940, %r126, %r720;
	st.shared.f32 	[%r940], %f81;
$L__BB2_64:
	mov.u32 	%r942, sharedMem;
	add.s32 	%r127, %r942, %r936;
	@%p156 bra 	$L__BB2_66;
	mul.wide.s32 	%rd133, %r122, 4;
	add.s64 	%rd134, %rd1, %rd133;
	ld.global.f32 	%f82, [%rd134];
	st.shared.f32 	[%r127], %f82;
$L__BB2_66:
	mad.lo.s32 	%r128, %r9, -14, %r13;
	setp.gt.u32 	%p166, %r128, %r4;
	mad.lo.s32 	%r129, %r128, %r5, %r1;
	setp.lt.s32 	%p167, %r1, 1;
	setp.gt.s32 	%p168, %r1, %r4;
	or.pred  	%p3, %p167, %p168;
	or.pred  	%p169, %p3, %p166;
	@%p169 bra 	$L__BB2_68;
	mul.wide.s32 	%rd135, %r129, 4;
	add.s64 	%rd136, %rd2, %rd135;
	ld.global.f32 	%f83, [%rd136+-4];
	st.shared.f32 	[%r17+4], %f83;
	ld.global.f32 	%f84, [%rd136+4];
	st.shared.f32 	[%r19+4], %f84;
	sub.s32 	%r943, %r129, %r4;
	add.s32 	%r944, %r943, -2;
	mul.wide.s32 	%rd137, %r944, 4;
	add.s64 	%rd138, %rd2, %rd137;
	ld.global.f32 	%f85, [%rd138];
	st.shared.f32 	[%r20+4], %f85;
	mul.wide.s32 	%rd139, %r5, 4;
	add.s64 	%rd140, %rd136, %rd139;
	ld.global.f32 	%f86, [%rd140];
	add.s32 	%r946, %r20, %r720;
	st.shared.f32 	[%r946+4], %f86;
$L__BB2_68:
	setp.ge.u32 	%p170, %r128, %r5;
	setp.ge.s32 	%p171, %r1, %r5;
	or.pred  	%p172, %p171, %p170;
	@%p172 bra 	$L__BB2_70;
	mul.wide.s32 	%rd141, %r129, 4;
	add.s64 	%rd142, %rd1, %rd141;
	ld.global.f32 	%f87, [%rd142];
	mov.u32 	%r947, %tid.y;
	mov.u32 	%r948, %ntid.x;
	mov.u32 	%r949, %tid.x;
	mad.lo.s32 	%r950, %r947, %r948, %r949;
	mul.lo.s32 	%r951, %r10, %r950;
	shl.b32 	%r952, %r951, 2;
	mov.u32 	%r953, sharedMem;
	add.s32 	%r954, %r953, %r952;
	st.shared.f32 	[%r954+4], %f87;
$L__BB2_70:
	setp.gt.u32 	%p173, %r128, %r4;
	add.s32 	%r130, %r129, %r6;
	setp.lt.s32 	%p174, %r23, 1;
	setp.gt.s32 	%p175, %r23, %r4;
	or.pred  	%p176, %p174, %p175;
	or.pred  	%p177, %p176, %p173;
	@%p177 bra 	$L__BB2_72;
	mul.wide.s32 	%rd143, %r130, 4;
	add.s64 	%rd144, %rd2, %rd143;
	ld.global.f32 	%f88, [%rd144+-4];
	shl.b32 	%r955, %r7, 2;
	add.s32 	%r956, %r17, %r955;
	st.shared.f32 	[%r956+8], %f88;
	ld.global.f32 	%f89, [%rd144+4];
	st.shared.f32 	[%r26+8], %f89;
	sub.s32 	%r957, %r130, %r4;
	add.s32 	%r958, %r957, -2;
	mul.wide.s32 	%rd145, %r958, 4;
	add.s64 	%rd146, %rd2, %rd145;
	ld.global.f32 	%f90, [%rd146];
	st.shared.f32 	[%r27+8], %f90;
	mul.wide.s32 	%rd147, %r5, 4;
	add.s64 	%rd148, %rd144, %rd147;
	ld.global.f32 	%f91, [%rd148];
	add.s32 	%r960, %r27, %r720;
	st.shared.f32 	[%r960+8], %f91;
$L__BB2_72:
	setp.ge.u32 	%p178, %r128, %r5;
	setp.ge.s32 	%p179, %r23, %r5;
	or.pred  	%p180, %p179, %p178;
	@%p180 bra 	$L__BB2_74;
	mul.wide.s32 	%rd149, %r130, 4;
	add.s64 	%rd150, %rd1, %rd149;
	ld.global.f32 	%f92, [%rd150];
	mov.u32 	%r961, %tid.y;
	mov.u32 	%r962, %ntid.x;
	mov.u32 	%r963, %tid.x;
	mad.lo.s32 	%r964, %r961, %r962, %r963;
	mul.lo.s32 	%r965, %r10, %r964;
	shl.b32 	%r966, %r965, 2;
	mov.u32 	%r967, sharedMem;
	add.s32 	%r968, %r967, %r966;
	shl.b32 	%r969, %r7, 2;
	add.s32 	%r970, %r968, %r969;
	st.shared.f32 	[%r970+8], %f92;
$L__BB2_74:
	setp.gt.u32 	%p181, %r128, %r4;
	add.s32 	%r131, %r130, %r6;
	add.s32 	%r971, %r23, %r6;
	setp.lt.s32 	%p182, %r971, 1;
	setp.gt.s32 	%p183, %r971, %r4;
	or.pred  	%p184, %p182, %p183;
	or.pred  	%p185, %p184, %p181;
	@%p185 bra 	$L__BB2_76;
	mul.wide.s32 	%rd151, %r131, 4;
	add.s64 	%rd152, %rd2, %rd151;
	ld.global.f32 	%f93, [%rd152+-4];
	st.shared.f32 	[%r33+4], %f93;
	ld.global.f32 	%f94, [%rd152+4];
	st.shared.f32 	[%r34+4], %f94;
	sub.s32 	%r972, %r131, %r4;
	add.s32 	%r973, %r972, -2;
	mul.wide.s32 	%rd153, %r973, 4;
	add.s64 	%rd154, %rd2, %rd153;
	ld.global.f32 	%f95, [%rd154];
	st.shared.f32 	[%r35+4], %f95;
	mul.wide.s32 	%rd155, %r5, 4;
	add.s64 	%rd156, %rd152, %rd155;
	ld.global.f32 	%f96, [%rd156];
	add.s32 	%r975, %r35, %r720;
	st.shared.f32 	[%r975+4], %f96;
$L__BB2_76:
	setp.ge.u32 	%p186, %r128, %r5;
	add.s32 	%r976, %r23, %r6;
	setp.ge.s32 	%p187, %r976, %r5;
	or.pred  	%p188, %p187, %p186;
	@%p188 bra 	$L__BB2_78;
	mul.wide.s32 	%rd157, %r131, 4;
	add.s64 	%rd158, %rd1, %rd157;
	ld.global.f32 	%f97, [%rd158];
	mov.u32 	%r977, %tid.y;
	mov.u32 	%r978, %ntid.x;
	mov.u32 	%r979, %tid.x;
	mad.lo.s32 	%r980, %r977, %r978, %r979;
	mul.lo.s32 	%r981, %r10, %r980;
	shl.b32 	%r982, %r981, 2;
	mov.u32 	%r983, sharedMem;
	add.s32 	%r984, %r983, %r982;
	shl.b32 	%r985, %r8, 3;
	add.s32 	%r986, %r984, %r985;
	st.shared.f32 	[%r986+4], %f97;
$L__BB2_78:
	setp.gt.u32 	%p189, %r128, %r4;
	add.s32 	%r132, %r131, %r6;
	add.s32 	%r987, %r23, %r6;
	add.s32 	%r988, %r987, %r6;
	setp.lt.s32 	%p190, %r988, 1;
	setp.gt.s32 	%p191, %r988, %r4;
	or.pred  	%p192, %p190, %p191;
	or.pred  	%p193, %p192, %p189;
	@%p193 bra 	$L__BB2_80;
	mul.wide.s32 	%rd159, %r132, 4;
	add.s64 	%rd160, %rd2, %rd159;
	ld.global.f32 	%f98, [%rd160+-4];
	shl.b32 	%r989, %r8, 2;
	add.s32 	%r990, %r33, %r989;
	st.shared.f32 	[%r990+4], %f98;
	ld.global.f32 	%f99, [%rd160+4];
	st.shared.f32 	[%r42+4], %f99;
	sub.s32 	%r991, %r132, %r4;
	add.s32 	%r992, %r991, -2;
	mul.wide.s32 	%rd161, %r992, 4;
	add.s64 	%rd162, %rd2, %rd161;
	ld.global.f32 	%f100, [%rd162];
	st.shared.f32 	[%r43+4], %f100;
	mul.wide.s32 	%rd163, %r5, 4;
	add.s64 	%rd164, %rd160, %rd163;
	ld.global.f32 	%f101, [%rd164];
	add.s32 	%r994, %r43, %r720;
	st.shared.f32 	[%r994+4], %f101;
$L__BB2_80:
	setp.ge.u32 	%p194, %r128, %r5;
	add.s32 	%r995, %r23, %r6;
	add.s32 	%r996, %r995, %r6;
	setp.ge.s32 	%p195, %r996, %r5;
	or.pred  	%p196, %p195, %p194;
	@%p196 bra 	$L__BB2_82;
	mul.wide.s32 	%rd165, %r132, 4;
	add.s64 	%rd166, %rd1, %rd165;
	ld.global.f32 	%f102, [%rd166];
	mov.u32 	%r997, %tid.y;
	mov.u32 	%r998, %ntid.x;
	mov.u32 	%r999, %tid.x;
	mad.lo.s32 	%r1000, %r997, %r998, %r999;
	mul.lo.s32 	%r1001, %r10, %r1000;
	shl.b32 	%r1002, %r1001, 2;
	mov.u32 	%r1003, sharedMem;
	add.s32 	%r1004, %r1003, %r1002;
	shl.b32 	%r1005, %r8, 3;
	add.s32 	%r1006, %r1004, %r1005;
	shl.b32 	%r1007, %r8, 2;
	add.s32 	%r1008, %r1006, %r1007;
	st.shared.f32 	[%r1008+4], %f102;
$L__BB2_82:
	setp.gt.u32 	%p197, %r128, %r4;
	add.s32 	%r133, %r132, %r6;
	add.s32 	%r1009, %r23, %r6;
	add.s32 	%r1010, %r1009, %r6;
	add.s32 	%r1011, %r1010, %r6;
	setp.lt.s32 	%p198, %r1011, 1;
	setp.gt.s32 	%p199, %r1011, %r4;
	or.pred  	%p200, %p198, %p199;
	or.pred  	%p201, %p200, %p197;
	@%p201 bra 	$L__BB2_84;
	mul.wide.s32 	%rd167, %r133, 4;
	add.s64 	%rd168, %rd2, %rd167;
	ld.global.f32 	%f103, [%rd168+-4];
	st.shared.f32 	[%r49+4], %f103;
	ld.global.f32 	%f104, [%rd168+4];
	st.shared.f32 	[%r50+4], %f104;
	sub.s32 	%r1012, %r133, %r4;
	add.s32 	%r1013, %r1012, -2;
	mul.wide.s32 	%rd169, %r1013, 4;
	add.s64 	%rd170, %rd2, %rd169;
	ld.global.f32 	%f105, [%rd170];
	add.s32 	%r1015, %r50, %r720;
	st.shared.f32 	[%r1015+4], %f105;
	mul.wide.s32 	%rd171, %r5, 4;
	add.s64 	%rd172, %rd168, %rd171;
	ld.global.f32 	%f106, [%rd172];
	add.s32 	%r1016, %r1015, %r720;
	st.shared.f32 	[%r1016+4], %f106;
$L__BB2_84:
	setp.ge.u32 	%p202, %r128, %r5;
	add.s32 	%r1017, %r23, %r6;
	add.s32 	%r1018, %r1017, %r6;
	add.s32 	%r1019, %r1018, %r6;
	setp.ge.s32 	%p203, %r1019, %r5;
	or.pred  	%p204, %p203, %p202;
	@%p204 bra 	$L__BB2_86;
	mul.wide.s32 	%rd173, %r133, 4;
	add.s64 	%rd174, %rd1, %rd173;
	ld.global.f32 	%f107, [%rd174];
	mov.u32 	%r1020, %tid.y;
	mov.u32 	%r1021, %ntid.x;
	mov.u32 	%r1022, %tid.x;
	mad.lo.s32 	%r1023, %r1020, %r1021, %r1022;
	mul.lo.s32 	%r1024, %r10, %r1023;
	shl.b32 	%r1025, %r1024, 2;
	mov.u32 	%r1026, sharedMem;
	add.s32 	%r1027, %r1026, %r1025;
	shl.b32 	%r1028, %r8, 3;
	add.s32 	%r1029, %r1027, %r1028;
	shl.b32 	%r1030, %r8, 2;
	add.s32 	%r1031, %r1029, %r1030;
	add.s32 	%r1032, %r1031, %r1030;
	st.shared.f32 	[%r1032+4], %f107;
$L__BB2_86:
	setp.gt.u32 	%p205, %r128, %r4;
	add.s32 	%r134, %r133, %r6;
	add.s32 	%r1033, %r23, %r6;
	add.s32 	%r1034, %r1033, %r6;
	add.s32 	%r1035, %r1034, %r6;
	add.s32 	%r1036, %r1035, %r6;
	setp.lt.s32 	%p206, %r1036, 1;
	setp.gt.s32 	%p207, %r1036, %r4;
	or.pred  	%p208, %p206, %p207;
	or.pred  	%p209, %p208, %p205;
	@%p209 bra 	$L__BB2_88;
	mul.wide.s32 	%rd175, %r134, 4;
	add.s64 	%rd176, %rd2, %rd175;
	ld.global.f32 	%f108, [%rd176+-4];
	st.shared.f32 	[%r57+4], %f108;
	ld.global.f32 	%f109, [%rd176+4];
	add.s32 	%r1038, %r57, %r720;
	st.shared.f32 	[%r1038+4], %f109;
	sub.s32 	%r1039, %r134, %r4;
	add.s32 	%r1040, %r1039, -2;
	mul.wide.s32 	%rd177, %r1040, 4;
	add.s64 	%rd178, %rd2, %rd177;
	ld.global.f32 	%f110, [%rd178];
	add.s32 	%r1041, %r1038, %r720;
	st.shared.f32 	[%r1041+4], %f110;
	mul.wide.s32 	%rd179, %r5, 4;
	add.s64 	%rd180, %rd176, %rd179;
	ld.global.f32 	%f111, [%rd180];
	add.s32 	%r1042, %r1041, %r720;
	st.shared.f32 	[%r1042+4], %f111;
$L__BB2_88:
	setp.ge.u32 	%p210, %r128, %r5;
	add.s32 	%r1043, %r23, %r6;
	add.s32 	%r1044, %r1043, %r6;
	add.s32 	%r1045, %r1044, %r6;
	add.s32 	%r1046, %r1045, %r6;
	setp.ge.s32 	%p211, %r1046, %r5;
	or.pred  	%p212, %p211, %p210;
	@%p212 bra 	$L__BB2_90;
	mul.wide.s32 	%rd181, %r134, 4;
	add.s64 	%rd182, %rd1, %rd181;
	ld.global.f32 	%f112, [%rd182];
	st.shared.f32 	[%r61+4], %f112;
$L__BB2_90:
	setp.gt.u32 	%p213, %r128, %r4;
	add.s32 	%r135, %r134, %r6;
	add.s32 	%r1047, %r23, %r6;
	add.s32 	%r1048, %r1047, %r6;
	add.s32 	%r1049, %r1048, %r6;
	add.s32 	%r1050, %r1049, %r6;
	add.s32 	%r1051, %r1050, %r6;
	setp.lt.s32 	%p214, %r1051, 1;
	setp.gt.s32 	%p215, %r1051, %r4;
	or.pred  	%p216, %p214, %p215;
	or.pred  	%p217, %p216, %p213;
	@%p217 bra 	$L__BB2_92;
	mul.wide.s32 	%rd183, %r135, 4;
	add.s64 	%rd184, %rd2, %rd183;
	ld.global.f32 	%f113, [%rd184+-4];
	st.shared.f32 	[%r65+4], %f113;
	ld.global.f32 	%f114, [%rd184+4];
	add.s32 	%r1053, %r65, %r720;
	st.shared.f32 	[%r1053+4], %f114;
	sub.s32 	%r1054, %r135, %r4;
	add.s32 	%r1055, %r1054, -2;
	mul.wide.s32 	%rd185, %r1055, 4;
	add.s64 	%rd186, %rd2, %rd185;
	ld.global.f32 	%f115, [%rd186];
	add.s32 	%r1056, %r1053, %r720;
	st.shared.f32 	[%r1056+4], %f115;
	mul.wide.s32 	%rd187, %r5, 4;
	add.s64 	%rd188, %rd184, %rd187;
	ld.global.f32 	%f116, [%rd188];
	add.s32 	%r1057, %r1056, %r720;
	st.shared.f32 	[%r1057+4], %f116;
$L__BB2_92:
	setp.ge.u32 	%p218, %r128, %r5;
	add.s32 	%r1058, %r23, %r6;
	add.s32 	%r1059, %r1058, %r6;
	add.s32 	%r1060, %r1059, %r6;
	add.s32 	%r1061, %r1060, %r6;
	add.s32 	%r1062, %r1061, %r6;
	setp.ge.s32 	%p219, %r1062, %r5;
	or.pred  	%p220, %p219, %p218;
	@%p220 bra 	$L__BB2_94;
	mul.wide.s32 	%rd189, %r135, 4;
	add.s64 	%rd190, %rd1, %rd189;
	ld.global.f32 	%f117, [%rd190];
	st.shared.f32 	[%r69+4], %f117;
$L__BB2_94:
	setp.gt.u32 	%p221, %r128, %r4;
	add.s32 	%r136, %r135, %r6;
	add.s32 	%r1063, %r23, %r6;
	add.s32 	%r1064, %r1063, %r6;
	add.s32 	%r1065, %r1064, %r6;
	add.s32 	%r1066, %r1065, %r6;
	add.s32 	%r1067, %r1066, %r6;
	add.s32 	%r1068, %r1067, %r6;
	setp.lt.s32 	%p222, %r1068, 1;
	setp.gt.s32 	%p223, %r1068, %r4;
	or.pred  	%p224, %p222, %p223;
	or.pred  	%p225, %p224, %p221;
	@%p225 bra 	$L__BB2_96;
	mul.wide.s32 	%rd191, %r136, 4;
	add.s64 	%rd192, %rd2, %rd191;
	ld.global.f32 	%f118, [%rd192+-4];
	st.shared.f32 	[%r73+4], %f118;
	ld.global.f32 	%f119, [%rd192+4];
	add.s32 	%r1070, %r73, %r720;
	st.shared.f32 	[%r1070+4], %f119;
	sub.s32 	%r1071, %r136, %r4;
	add.s32 	%r1072, %r1071, -2;
	mul.wide.s32 	%rd193, %r1072, 4;
	add.s64 	%rd194, %rd2, %rd193;
	ld.global.f32 	%f120, [%rd194];
	add.s32 	%r1073, %r1070, %r720;
	st.shared.f32 	[%r1073+4], %f120;
	mul.wide.s32 	%rd195, %r5, 4;
	add.s64 	%rd196, %rd192, %rd195;
	ld.global.f32 	%f121, [%rd196];
	add.s32 	%r1074, %r1073, %r720;
	st.shared.f32 	[%r1074+4], %f121;
$L__BB2_96:
	setp.ge.u32 	%p226, %r128, %r5;
	add.s32 	%r1075, %r23, %r6;
	add.s32 	%r1076, %r1075, %r6;
	add.s32 	%r1077, %r1076, %r6;
	add.s32 	%r1078, %r1077, %r6;
	add.s32 	%r1079, %r1078, %r6;
	add.s32 	%r1080, %r1079, %r6;
	setp.ge.s32 	%p227, %r1080, %r5;
	or.pred  	%p228, %p227, %p226;
	@%p228 bra 	$L__BB2_98;
	mul.wide.s32 	%rd197, %r136, 4;
	add.s64 	%rd198, %rd1, %rd197;
	ld.global.f32 	%f122, [%rd198];
	st.shared.f32 	[%r77+4], %f122;
$L__BB2_98:
	setp.gt.u32 	%p229, %r128, %r4;
	add.s32 	%r137, %r136, %r6;
	add.s32 	%r1081, %r23, %r6;
	add.s32 	%r1082, %r1081, %r6;
	add.s32 	%r1083, %r1082, %r6;
	add.s32 	%r1084, %r1083, %r6;
	add.s32 	%r1085, %r1084, %r6;
	add.s32 	%r1086, %r1085, %r6;
	add.s32 	%r1087, %r1086, %r6;
	setp.lt.s32 	%p230, %r1087, 1;
	setp.gt.s32 	%p231, %r1087, %r4;
	or.pred  	%p232, %p230, %p231;
	or.pred  	%p233, %p232, %p229;
	@%p233 bra 	$L__BB2_100;
	mul.wide.s32 	%rd199, %r137, 4;
	add.s64 	%rd200, %rd2, %rd199;
	ld.global.f32 	%f123, [%rd200+-4];
	st.shared.f32 	[%r80+4], %f123;
	ld.global.f32 	%f124, [%rd200+4];
	add.s32 	%r1089, %r80, %r720;
	st.shared.f32 	[%r1089+4], %f124;
	sub.s32 	%r1090, %r137, %r4;
	add.s32 	%r1091, %r1090, -2;
	mul.wide.s32 	%rd201, %r1091, 4;
	add.s64 	%rd202, %rd2, %rd201;
	ld.global.f32 	%f125, [%rd202];
	add.s32 	%r1092, %r1089, %r720;
	st.shared.f32 	[%r1092+4], %f125;
	mul.wide.s32 	%rd203, %r5, 4;
	add.s64 	%rd204, %rd200, %rd203;
	ld.global.f32 	%f126, [%rd204];
	add.s32 	%r1093, %r1092, %r720;
	st.shared.f32 	[%r1093+4], %f126;
$L__BB2_100:
	setp.ge.u32 	%p234, %r128, %r5;
	add.s32 	%r1094, %r23, %r6;
	add.s32 	%r1095, %r1094, %r6;
	add.s32 	%r1096, %r1095, %r6;
	add.s32 	%r1097, %r1096, %r6;
	add.s32 	%r1098, %r1097, %r6;
	add.s32 	%r1099, %r1098, %r6;
	add.s32 	%r1100, %r1099, %r6;
	setp.ge.s32 	%p235, %r1100, %r5;
	or.pred  	%p236, %p235, %p234;
	@%p236 bra 	$L__BB2_102;
	mul.wide.s32 	%rd205, %r137, 4;
	add.s64 	%rd206, %rd1, %rd205;
	ld.global.f32 	%f127, [%rd206];
	st.shared.f32 	[%r84+4], %f127;
$L__BB2_102:
	setp.gt.u32 	%p237, %r128, %r4;
	add.s32 	%r138, %r137, %r6;
	add.s32 	%r1101, %r23, %r6;
	add.s32 	%r1102, %r1101, %r6;
	add.s32 	%r1103, %r1102, %r6;
	add.s32 	%r1104, %r1103, %r6;
	add.s32 	%r1105, %r1104, %r6;
	add.s32 	%r1106, %r1105, %r6;
	add.s32 	%r1107, %r1106, %r6;
	add.s32 	%r1108, %r1107, %r6;
	setp.lt.s32 	%p238, %r1108, 1;
	setp.gt.s32 	%p239, %r1108, %r4;
	or.pred  	%p240, %p238, %p239;
	or.pred  	%p241, %p240, %p237;
	@%p241 bra 	$L__BB2_104;
	mul.wide.s32 	%rd207, %r138, 4;
	add.s64 	%rd208, %rd2, %rd207;
	ld.global.f32 	%f128, [%rd208+-4];
	st.shared.f32 	[%r87+4], %f128;
	ld.global.f32 	%f129, [%rd208+4];
	add.s32 	%r1110, %r87, %r720;
	st.shared.f32 	[%r1110+4], %f129;
	sub.s32 	%r1111, %r138, %r4;
	add.s32 	%r1112, %r1111, -2;
	mul.wide.s32 	%rd209, %r1112, 4;
	add.s64 	%rd210, %rd2, %rd209;
	ld.global.f32 	%f130, [%rd210];
	add.s32 	%r1113, %r1110, %r720;
	st.shared.f32 	[%r1113+4], %f130;
	mul.wide.s32 	%rd211, %r5, 4;
	add.s64 	%rd212, %rd208, %rd211;
	ld.global.f32 	%f131, [%rd212];
	add.s32 	%r1114, %r1113, %r720;
	st.shared.f32 	[%r1114+4], %f131;
$L__BB2_104:
	setp.ge.u32 	%p242, %r128, %r5;
	add.s32 	%r1115, %r23, %r6;
	add.s32 	%r1116, %r1115, %r6;
	add.s32 	%r1117, %r1116, %r6;
	add.s32 	%r1118, %r1117, %r6;
	add.s32 	%r1119, %r1118, %r6;
	add.s32 	%r1120, %r1119, %r6;
	add.s32 	%r1121, %r1120, %r6;
	add.s32 	%r1122, %r1121, %r6;
	setp.ge.s32 	%p243, %r1122, %r5;
	or.pred  	%p244, %p243, %p242;
	@%p244 bra 	$L__BB2_106;
	mul.wide.s32 	%rd213, %r138, 4;
	add.s64 	%rd214, %rd1, %rd213;
	ld.global.f32 	%f132, [%rd214];
	st.shared.f32 	[%r91+4], %f132;
$L__BB2_106:
	setp.gt.u32 	%p245, %r128, %r4;
	add.s32 	%r139, %r138, %r6;
	add.s32 	%r1123, %r23, %r6;
	add.s32 	%r1124, %r1123, %r6;
	add.s32 	%r1125, %r1124, %r6;
	add.s32 	%r1126, %r1125, %r6;
	add.s32 	%r1127, %r1126, %r6;
	add.s32 	%r1128, %r1127, %r6;
	add.s32 	%r1129, %r1128, %r6;
	add.s32 	%r1130, %r1129, %r6;
	add.s32 	%r1131, %r1130, %r6;
	setp.lt.s32 	%p246, %r1131, 1;
	setp.gt.s32 	%p247, %r1131, %r4;
	or.pred  	%p248, %p246, %p247;
	or.pred  	%p249, %p248, %p245;
	@%p249 bra 	$L__BB2_108;
	mul.wide.s32 	%rd215, %r139, 4;
	add.s64 	%rd216, %rd2, %rd215;
	ld.global.f32 	%f133, [%rd216+-4];
	st.shared.f32 	[%r94+4], %f133;
	ld.global.f32 	%f134, [%rd216+4];
	add.s32 	%r1133, %r94, %r720;
	st.shared.f32 	[%r1133+4], %f134;
	sub.s32 	%r1134, %r139, %r4;
	add.s32 	%r1135, %r1134, -2;
	mul.wide.s32 	%rd217, %r1135, 4;
	add.s64 	%rd218, %rd2, %rd217;
	ld.global.f32 	%f135, [%rd218];
	add.s32 	%r1136, %r1133, %r720;
	st.shared.f32 	[%r1136+4], %f135;
	mul.wide.s32 	%rd219, %r5, 4;
	add.s64 	%rd220, %rd216, %rd219;
	ld.global.f32 	%f136, [%rd220];
	add.s32 	%r1137, %r1136, %r720;
	st.shared.f32 	[%r1137+4], %f136;
$L__BB2_108:
	setp.ge.u32 	%p250, %r128, %r5;
	add.s32 	%r1138, %r23, %r6;
	add.s32 	%r1139, %r1138, %r6;
	add.s32 	%r1140, %r1139, %r6;
	add.s32 	%r1141, %r1140, %r6;
	add.s32 	%r1142, %r1141, %r6;
	add.s32 	%r1143, %r1142, %r6;
	add.s32 	%r1144, %r1143, %r6;
	add.s32 	%r1145, %r1144, %r6;
	add.s32 	%r1146, %r1145, %r6;
	setp.ge.s32 	%p251, %r1146, %r5;
	or.pred  	%p252, %p251, %p250;
	@%p252 bra 	$L__BB2_110;
	mul.wide.s32 	%rd221, %r139, 4;
	add.s64 	%rd222, %rd1, %rd221;
	ld.global.f32 	%f137, [%rd222];
	st.shared.f32 	[%r97+4], %f137;
$L__BB2_110:
	setp.gt.u32 	%p253, %r128, %r4;
	add.s32 	%r140, %r139, %r6;
	add.s32 	%r1147, %r23, %r6;
	add.s32 	%r1148, %r1147, %r6;
	add.s32 	%r1149, %r1148, %r6;
	add.s32 	%r1150, %r1149, %r6;
	add.s32 	%r1151, %r1150, %r6;
	add.s32 	%r1152, %r1151, %r6;
	add.s32 	%r1153, %r1152, %r6;
	add.s32 	%r1154, %r1153, %r6;
	add.s32 	%r1155, %r1154, %r6;
	add.s32 	%r1156, %r1155, %r6;
	setp.lt.s32 	%p254, %r1156, 1;
	setp.gt.s32 	%p255, %r1156, %r4;
	or.pred  	%p256, %p254, %p255;
	or.pred  	%p257, %p256, %p253;
	@%p257 bra 	$L__BB2_112;
	mul.wide.s32 	%rd223, %r140, 4;
	add.s64 	%rd224, %rd2, %rd223;
	ld.global.f32 	%f138, [%rd224+-4];
	st.shared.f32 	[%r100+4], %f138;
	ld.global.f32 	%f139, [%rd224+4];
	st.shared.f32 	[%r101+4], %f139;
	sub.s32 	%r1157, %r140, %r4;
	add.s32 	%r1158, %r1157, -2;
	mul.wide.s32 	%rd225, %r1158, 4;
	add.s64 	%rd226, %rd2, %rd225;
	ld.global.f32 	%f140, [%rd226];
	st.shared.f32 	[%r102+4], %f140;
	mul.wide.s32 	%rd227, %r5, 4;
	add.s64 	%rd228, %rd224, %rd227;
	ld.global.f32 	%f141, [%rd228];
	add.s32 	%r1160, %r102, %r720;
	st.shared.f32 	[%r1160+4], %f141;
$L__BB2_112:
	setp.ge.u32 	%p258, %r128, %r5;
	add.s32 	%r1161, %r23, %r6;
	add.s32 	%r1162, %r1161, %r6;
	add.s32 	%r1163, %r1162, %r6;
	add.s32 	%r1164, %r1163, %r6;
	add.s32 	%r1165, %r1164, %r6;
	add.s32 	%r1166, %r1165, %r6;
	add.s32 	%r1167, %r1166, %r6;
	add.s32 	%r1168, %r1167, %r6;
	add.s32 	%r1169, %r1168, %r6;
	add.s32 	%r1170, %r1169, %r6;
	setp.ge.s32 	%p259, %r1170, %r5;
	or.pred  	%p260, %p259, %p258;
	@%p260 bra 	$L__BB2_114;
	mul.wide.s32 	%rd229, %r140, 4;
	add.s64 	%rd230, %rd1, %rd229;
	ld.global.f32 	%f142, [%rd230];
	st.shared.f32 	[%r103+4], %f142;
$L__BB2_114:
	setp.gt.u32 	%p261, %r128, %r4;
	add.s32 	%r141, %r140, %r6;
	add.s32 	%r1171, %r23, %r6;
	add.s32 	%r1172, %r1171, %r6;
	add.s32 	%r1173, %r1172, %r6;
	add.s32 	%r1174, %r1173, %r6;
	add.s32 	%r1175, %r1174, %r6;
	add.s32 	%r1176, %r1175, %r6;
	add.s32 	%r1177, %r1176, %r6;
	add.s32 	%r1178, %r1177, %r6;
	add.s32 	%r1179, %r1178, %r6;
	add.s32 	%r1180, %r1179, %r6;
	add.s32 	%r1181, %r1180, %r6;
	setp.lt.s32 	%p262, %r1181, 1;
	setp.gt.s32 	%p263, %r1181, %r4;
	or.pred  	%p264, %p262, %p263;
	or.pred  	%p265, %p264, %p261;
	@%p265 bra 	$L__BB2_116;
	mul.wide.s32 	%rd231, %r141, 4;
	add.s64 	%rd232, %rd2, %rd231;
	ld.global.f32 	%f143, [%rd232+-4];
	st.shared.f32 	[%r106+4], %f143;
	ld.global.f32 	%f144, [%rd232+4];
	st.shared.f32 	[%r107+4], %f144;
	sub.s32 	%r1182, %r141, %r4;
	add.s32 	%r1183, %r1182, -2;
	mul.wide.s32 	%rd233, %r1183, 4;
	add.s64 	%rd234, %rd2, %rd233;
	ld.global.f32 	%f145, [%rd234];
	st.shared.f32 	[%r108+4], %f145;
	mul.wide.s32 	%rd235, %r5, 4;
	add.s64 	%rd236, %rd232, %rd235;
	ld.global.f32 	%f146, [%rd236];
	add.s32 	%r1185, %r108, %r720;
	st.shared.f32 	[%r1185+4], %f146;
$L__BB2_116:
	setp.ge.u32 	%p266, %r128, %r5;
	add.s32 	%r1186, %r23, %r6;
	add.s32 	%r1187, %r1186, %r6;
	add.s32 	%r1188, %r1187, %r6;
	add.s32 	%r1189, %r1188, %r6;
	add.s32 	%r1190, %r1189, %r6;
	add.s32 	%r1191, %r1190, %r6;
	add.s32 	%r1192, %r1191, %r6;
	add.s32 	%r1193, %r1192, %r6;
	add.s32 	%r1194, %r1193, %r6;
	add.s32 	%r1195, %r1194, %r6;
	add.s32 	%r1196, %r1195, %r6;
	setp.ge.s32 	%p267, %r1196, %r5;
	or.pred  	%p268, %p267, %p266;
	@%p268 bra 	$L__BB2_118;
	mul.wide.s32 	%rd237, %r141, 4;
	add.s64 	%rd238, %rd1, %rd237;
	ld.global.f32 	%f147, [%rd238];
	st.shared.f32 	[%r109+4], %f147;
$L__BB2_118:
	setp.gt.u32 	%p269, %r128, %r4;
	add.s32 	%r142, %r141, %r6;
	add.s32 	%r1197, %r23, %r6;
	add.s32 	%r1198, %r1197, %r6;
	add.s32 	%r1199, %r1198, %r6;
	add.s32 	%r1200, %r1199, %r6;
	add.s32 	%r1201, %r1200, %r6;
	add.s32 	%r1202, %r1201, %r6;
	add.s32 	%r1203, %r1202, %r6;
	add.s32 	%r1204, %r1203, %r6;
	add.s32 	%r1205, %r1204, %r6;
	add.s32 	%r1206, %r1205, %r6;
	add.s32 	%r1207, %r1206, %r6;
	add.s32 	%r1208, %r1207, %r6;
	setp.lt.s32 	%p270, %r1208, 1;
	setp.gt.s32 	%p271, %r1208, %r4;
	or.pred  	%p272, %p270, %p271;
	or.pred  	%p273, %p272, %p269;
	@%p273 bra 	$L__BB2_120;
	mul.wide.s32 	%rd239, %r142, 4;
	add.s64 	%rd240, %rd2, %rd239;
	ld.global.f32 	%f148, [%rd240+-4];
	st.shared.f32 	[%r112+4], %f148;
	ld.global.f32 	%f149, [%rd240+4];
	st.shared.f32 	[%r113+4], %f149;
	sub.s32 	%r1209, %r142, %r4;
	add.s32 	%r1210, %r1209, -2;
	mul.wide.s32 	%rd241, %r1210, 4;
	add.s64 	%rd242, %rd2, %rd241;
	ld.global.f32 	%f150, [%rd242];
	st.shared.f32 	[%r114+4], %f150;
	mul.wide.s32 	%rd243, %r5, 4;
	add.s64 	%rd244, %rd240, %rd243;
	ld.global.f32 	%f151, [%rd244];
	add.s32 	%r1212, %r114, %r720;
	st.shared.f32 	[%r1212+4], %f151;
$L__BB2_120:
	setp.ge.u32 	%p274, %r128, %r5;
	add.s32 	%r1213, %r23, %r6;
	add.s32 	%r1214, %r1213, %r6;
	add.s32 	%r1215, %r1214, %r6;
	add.s32 	%r1216, %r1215, %r6;
	add.s32 	%r1217, %r1216, %r6;
	add.s32 	%r1218, %r1217, %r6;
	add.s32 	%r1219, %r1218, %r6;
	add.s32 	%r1220, %r1219, %r6;
	add.s32 	%r1221, %r1220, %r6;
	add.s32 	%r1222, %r1221, %r6;
	add.s32 	%r1223, %r1222, %r6;
	add.s32 	%r1224, %r1223, %r6;
	setp.ge.s32 	%p275, %r1224, %r5;
	or.pred  	%p276, %p275, %p274;
	@%p276 bra 	$L__BB2_122;
	mul.wide.s32 	%rd245, %r142, 4;
	add.s64 	%rd246, %rd1, %rd245;
	ld.global.f32 	%f152, [%rd246];
	st.shared.f32 	[%r115+4], %f152;
$L__BB2_122:
	add.s32 	%r143, %r142, %r6;
	or.pred  	%p278, %p1, %p269;
	@%p278 bra 	$L__BB2_124;
	mul.wide.s32 	%rd247, %r143, 4;
	add.s64 	%rd248, %rd2, %rd247;
	ld.global.f32 	%f153, [%rd248+-4];
	st.shared.f32 	[%r118+4], %f153;
	ld.global.f32 	%f154, [%rd248+4];
	st.shared.f32 	[%r119+4], %f154;
	sub.s32 	%r1225, %r143, %r4;
	add.s32 	%r1226, %r1225, -2;
	mul.wide.s32 	%rd249, %r1226, 4;
	add.s64 	%rd250, %rd2, %rd249;
	ld.global.f32 	%f155, [%rd250];
	st.shared.f32 	[%r120+4], %f155;
	mul.wide.s32 	%rd251, %r5, 4;
	add.s64 	%rd252, %rd248, %rd251;
	ld.global.f32 	%f156, [%rd252];
	add.s32 	%r1228, %r120, %r720;
	st.shared.f32 	[%r1228+4], %f156;
$L__BB2_124:
	add.s32 	%r1229, %r23, %r6;
	add.s32 	%r1230, %r1229, %r6;
	add.s32 	%r1231, %r1230, %r6;
	add.s32 	%r1232, %r1231, %r6;
	add.s32 	%r1233, %r1232, %r6;
	add.s32 	%r1234, %r1233, %r6;
	add.s32 	%r1235, %r1234, %r6;
	add.s32 	%r1236, %r1235, %r6;
	add.s32 	%r1237, %r1236, %r6;
	add.s32 	%r1238, %r1237, %r6;
	add.s32 	%r1239, %r1238, %r6;
	add.s32 	%r1240, %r1239, %r6;
	add.s32 	%r1241, %r1240, %r6;
	setp.ge.s32 	%p280, %r1241, %r5;
	or.pred  	%p281, %p280, %p274;
	@%p281 bra 	$L__BB2_126;
	mul.wide.s32 	%rd253, %r143, 4;
	add.s64 	%rd254, %rd1, %rd253;
	ld.global.f32 	%f157, [%rd254];
	st.shared.f32 	[%r121+4], %f157;
$L__BB2_126:
	setp.gt.u32 	%p282, %r128, %r4;
	add.s32 	%r144, %r143, %r6;
	or.pred  	%p283, %p2, %p282;
	@%p283 bra 	$L__BB2_128;
	mul.wide.s32 	%rd255, %r144, 4;
	add.s64 	%rd256, %rd2, %rd255;
	ld.global.f32 	%f158, [%rd256+-4];
	st.shared.f32 	[%r124+4], %f158;
	ld.global.f32 	%f159, [%rd256+4];
	st.shared.f32 	[%r125+4], %f159;
	sub.s32 	%r1242, %r144, %r4;
	add.s32 	%r1243, %r1242, -2;
	mul.wide.s32 	%rd257, %r1243, 4;
	add.s64 	%rd258, %rd2, %rd257;
	ld.global.f32 	%f160, [%rd258];
	st.shared.f32 	[%r126+4], %f160;
	mul.wide.s32 	%rd259, %r5, 4;
	add.s64 	%rd260, %rd256, %rd259;
	ld.global.f32 	%f161, [%rd260];
	add.s32 	%r1245, %r126, %r720;
	st.shared.f32 	[%r1245+4], %f161;
$L__BB2_128:
	setp.ge.u32 	%p284, %r128, %r5;
	@%p284 bra 	$L__BB2_130;
	mul.wide.s32 	%rd261, %r144, 4;
	add.s64 	%rd262, %rd1, %rd261;
	ld.global.f32 	%f162, [%rd262];
	st.shared.f32 	[%r127+4], %f162;
$L__BB2_130:
	add.s32 	%r145, %r128, %r9;
	setp.gt.u32 	%p285, %r145, %r4;
	mad.lo.s32 	%r146, %r145, %r5, %r1;
	or.pred  	%p286, %p3, %p285;
	@%p286 bra 	$L__BB2_132;
	mul.wide.s32 	%rd263, %r146, 4;
	add.s64 	%rd264, %rd2, %rd263;
	ld.global.f32 	%f163, [%rd264+-4];
	st.shared.f32 	[%r17+8], %f163;
	ld.global.f32 	%f164, [%rd264+4];
	st.shared.f32 	[%r19+8], %f164;
	sub.s32 	%r1246, %r146, %r4;
	add.s32 	%r1247, %r1246, -2;
	mul.wide.s32 	%rd265, %r1247, 4;
	add.s64 	%rd266, %rd2, %rd265;
	ld.global.f32 	%f165, [%rd266];
	st.shared.f32 	[%r20+8], %f165;
	mul.wide.s32 	%rd267, %r5, 4;
	add.s64 	%rd268, %rd264, %rd267;
	ld.global.f32 	%f166, [%rd268];
	add.s32 	%r1249, %r20, %r720;
	st.shared.f32 	[%r1249+8], %f166;
$L__BB2_132:
	setp.ge.u32 	%p287, %r145, %r5;
	setp.ge.s32 	%p288, %r1, %r5;
	or.pred  	%p289, %p288, %p287;
	@%p289 bra 	$L__BB2_134;
	mul.wide.s32 	%rd269, %r146, 4;
	add.s64 	%rd270, %rd1, %rd269;
	ld.global.f32 	%f167, [%rd270];
	mov.u32 	%r1250, %tid.y;
	mov.u32 	%r1251, %ntid.x;
	mov.u32 	%r1252, %tid.x;
	mad.lo.s32 	%r1253, %r1250, %r1251, %r1252;
	mul.lo.s32 	%r1254, %r10, %r1253;
	shl.b32 	%r1255, %r1254, 2;
	mov.u32 	%r1256, sharedMem;
	add.s32 	%r1257, %r1256, %r1255;
	st.shared.f32 	[%r1257+8], %f167;
$L__BB2_134:
	setp.gt.u32 	%p290, %r145, %r4;
	add.s32 	%r147, %r146, %r6;
	setp.lt.s32 	%p291, %r23, 1;
	setp.gt.s32 	%p292, %r23, %r4;
	or.pred  	%p293, %p291, %p292;
	or.pred  	%p294, %p293, %p290;
	@%p294 bra 	$L__BB2_136;
	mul.wide.s32 	%rd271, %r147, 4;
	add.s64 	%rd272, %rd2, %rd271;
	ld.global.f32 	%f168, [%rd272+-4];
	shl.b32 	%r1258, %r7, 2;
	add.s32 	%r1259, %r17, %r1258;
	st.shared.f32 	[%r1259+12], %f168;
	ld.global.f32 	%f169, [%rd272+4];
	st.shared.f32 	[%r26+12], %f169;
	sub.s32 	%r1260, %r147, %r4;
	add.s32 	%r1261, %r1260, -2;
	mul.wide.s32 	%rd273, %r1261, 4;
	add.s64 	%rd274, %rd2, %rd273;
	ld.global.f32 	%f170, [%rd274];
	st.shared.f32 	[%r27+12], %f170;
	mul.wide.s32 	%rd275, %r5, 4;
	add.s64 	%rd276, %rd272, %rd275;
	ld.global.f32 	%f171, [%rd276];
	add.s32 	%r1263, %r27, %r720;
	st.shared.f32 	[%r1263+12], %f171;
$L__BB2_136:
	setp.ge.u32 	%p295, %r145, %r5;
	setp.ge.s32 	%p296, %r23, %r5;
	or.pred  	%p297, %p296, %p295;
	@%p297 bra 	$L__BB2_138;
	mul.wide.s32 	%rd277, %r147, 4;
	add.s64 	%rd278, %rd1, %rd277;
	ld.global.f32 	%f172, [%rd278];
	mov.u32 	%r1264, %tid.y;
	mov.u32 	%r1265, %ntid.x;
	mov.u32 	%r1266, %tid.x;
	mad.lo.s32 	%r1267, %r1264, %r1265, %r1266;
	mul.lo.s32 	%r1268, %r10, %r1267;
	shl.b32 	%r1269, %r1268, 2;
	mov.u32 	%r1270, sharedMem;
	add.s32 	%r1271, %r1270, %r1269;
	shl.b32 	%r1272, %r7, 2;
	add.s32 	%r1273, %r1271, %r1272;
	st.shared.f32 	[%r1273+12], %f172;
$L__BB2_138:
	setp.gt.u32 	%p298, %r145, %r4;
	add.s32 	%r148, %r147, %r6;
	add.s32 	%r1274, %r23, %r6;
	setp.lt.s32 	%p299, %r1274, 1;
	setp.gt.s32 	%p300, %r1274, %r4;
	or.pred  	%p301, %p299, %p300;
	or.pred  	%p302, %p301, %p298;
	@%p302 bra 	$L__BB2_140;
	mul.wide.s32 	%rd279, %r148, 4;
	add.s64 	%rd280, %rd2, %rd279;
	ld.global.f32 	%f173, [%rd280+-4];
	st.shared.f32 	[%r33+8], %f173;
	ld.global.f32 	%f174, [%rd280+4];
	st.shared.f32 	[%r34+8], %f174;
	sub.s32 	%r1275, %r148, %r4;
	add.s32 	%r1276, %r1275, -2;
	mul.wide.s32 	%rd281, %r1276, 4;
	add.s64 	%rd282, %rd2, %rd281;
	ld.global.f32 	%f175, [%rd282];
	st.shared.f32 	[%r35+8], %f175;
	mul.wide.s32 	%rd283, %r5, 4;
	add.s64 	%rd284, %rd280, %rd283;
	ld.global.f32 	%f176, [%rd284];
	add.s32 	%r1278, %r35, %r720;
	st.shared.f32 	[%r1278+8], %f176;
$L__BB2_140:
	setp.ge.u32 	%p303, %r145, %r5;
	add.s32 	%r1279, %r23, %r6;
	setp.ge.s32 	%p304, %r1279, %r5;
	or.pred  	%p305, %p304, %p303;
	@%p305 bra 	$L__BB2_142;
	mul.wide.s32 	%rd285, %r148, 4;
	add.s64 	%rd286, %rd1, %rd285;
	ld.global.f32 	%f177, [%rd286];
	mov.u32 	%r1280, %tid.y;
	mov.u32 	%r1281, %ntid.x;
	mov.u32 	%r1282, %tid.x;
	mad.lo.s32 	%r1283, %r1280, %r1281, %r1282;
	mul.lo.s32 	%r1284, %r10, %r1283;
	shl.b32 	%r1285, %r1284, 2;
	mov.u32 	%r1286, sharedMem;
	add.s32 	%r1287, %r1286, %r1285;
	shl.b32 	%r1288, %r8, 3;
	add.s32 	%r1289, %r1287, %r1288;
	st.shared.f32 	[%r1289+8], %f177;
$L__BB2_142:
	setp.gt.u32 	%p306, %r145, %r4;
	add.s32 	%r149, %r148, %r6;
	add.s32 	%r1290, %r23, %r6;
	add.s32 	%r1291, %r1290, %r6;
	setp.lt.s32 	%p307, %r1291, 1;
	setp.gt.s32 	%p308, %r1291, %r4;
	or.pred  	%p309, %p307, %p308;
	or.pred  	%p310, %p309, %p306;
	@%p310 bra 	$L__BB2_144;
	mul.wide.s32 	%rd287, %r149, 4;
	add.s64 	%rd288, %rd2, %rd287;
	ld.global.f32 	%f178, [%rd288+-4];
	shl.b32 	%r1292, %r8, 2;
	add.s32 	%r1293, %r33, %r1292;
	st.shared.f32 	[%r1293+8], %f178;
	ld.global.f32 	%f179, [%rd288+4];
	st.shared.f32 	[%r42+8], %f179;
	sub.s32 	%r1294, %r149, %r4;
	add.s32 	%r1295, %r1294, -2;
	mul.wide.s32 	%rd289, %r1295, 4;
	add.s64 	%rd290, %rd2, %rd289;
	ld.global.f32 	%f180, [%rd290];
	st.shared.f32 	[%r43+8], %f180;
	mul.wide.s32 	%rd291, %r5, 4;
	add.s64 	%rd292, %rd288, %rd291;
	ld.global.f32 	%f181, [%rd292];
	add.s32 	%r1297, %r43, %r720;
	st.shared.f32 	[%r1297+8], %f181;
$L__BB2_144:
	setp.ge.u32 	%p311, %r145, %r5;
	add.s32 	%r1298, %r23, %r6;
	add.s32 	%r1299, %r1298, %r6;
	setp.ge.s32 	%p312, %r1299, %r5;
	or.pred  	%p313, %p312, %p311;
	@%p313 bra 	$L__BB2_146;
	mul.wide.s32 	%rd293, %r149, 4;
	add.s64 	%rd294, %rd1, %rd293;
	ld.global.f32 	%f182, [%rd294];
	mov.u32 	%r1300, %tid.y;
	mov.u32 	%r1301, %ntid.x;
	mov.u32 	%r1302, %tid.x;
	mad.lo.s32 	%r1303, %r1300, %r1301, %r1302;
	mul.lo.s32 	%r1304, %r10, %r1303;
	shl.b32 	%r1305, %r1304, 2;
	mov.u32 	%r1306, sharedMem;
	add.s32 	%r1307, %r1306, %r1305;
	shl.b32 	%r1308, %r8, 3;
	add.s32 	%r1309, %r1307, %r1308;
	shl.b32 	%r1310, %r8, 2;
	add.s32 	%r1311, %r1309, %r1310;
	st.shared.f32 	[%r1311+8], %f182;
$L__BB2_146:
	setp.gt.u32 	%p314, %r145, %r4;
	add.s32 	%r150, %r149, %r6;
	add.s32 	%r1312, %r23, %r6;
	add.s32 	%r1313, %r1312, %r6;
	add.s32 	%r1314, %r1313, %r6;
	setp.lt.s32 	%p315, %r1314, 1;
	setp.gt.s32 	%p316, %r1314, %r4;
	or.pred  	%p317, %p315, %p316;
	or.pred  	%p318, %p317, %p314;
	@%p318 bra 	$L__BB2_148;
	mul.wide.s32 	%rd295, %r150, 4;
	add.s64 	%rd296, %rd2, %rd295;
	ld.global.f32 	%f183, [%rd296+-4];
	st.shared.f32 	[%r49+8], %f183;
	ld.global.f32 	%f184, [%rd296+4];
	st.shared.f32 	[%r50+8], %f184;
	sub.s32 	%r1315, %r150, %r4;
	add.s32 	%r1316, %r1315, -2;
	mul.wide.s32 	%rd297, %r1316, 4;
	add.s64 	%rd298, %rd2, %rd297;
	ld.global.f32 	%f185, [%rd298];
	add.s32 	%r1318, %r50, %r720;
	st.shared.f32 	[%r1318+8], %f185;
	mul.wide.s32 	%rd299, %r5, 4;
	add.s64 	%rd300, %rd296, %rd299;
	ld.global.f32 	%f186, [%rd300];
	add.s32 	%r1319, %r1318, %r720;
	st.shared.f32 	[%r1319+8], %f186;
$L__BB2_148:
	setp.ge.u32 	%p319, %r145, %r5;
	add.s32 	%r1320, %r23, %r6;
	add.s32 	%r1321, %r1320, %r6;
	add.s32 	%r1322, %r1321, %r6;
	setp.ge.s32 	%p320, %r1322, %r5;
	or.pred  	%p321, %p320, %p319;
	@%p321 bra 	$L__BB2_150;
	mul.wide.s32 	%rd301, %r150, 4;
	add.s64 	%rd302, %rd1, %rd301;
	ld.global.f32 	%f187, [%rd302];
	mov.u32 	%r1323, %tid.y;
	mov.u32 	%r1324, %ntid.x;
	mov.u32 	%r1325, %tid.x;
	mad.lo.s32 	%r1326, %r1323, %r1324, %r1325;
	mul.lo.s32 	%r1327, %r10, %r1326;
	shl.b32 	%r1328, %r1327, 2;
	mov.u32 	%r1329, sharedMem;
	add.s32 	%r1330, %r1329, %r1328;
	shl.b32 	%r1331, %r8, 3;
	add.s32 	%r1332, %r1330, %r1331;
	shl.b32 	%r1333, %r8, 2;
	add.s32 	%r1334, %r1332, %r1333;
	add.s32 	%r1335, %r1334, %r1333;
	st.shared.f32 	[%r1335+8], %f187;
$L__BB2_150:
	setp.gt.u32 	%p322, %r145, %r4;
	add.s32 	%r151, %r150, %r6;
	add.s32 	%r1336, %r23, %r6;
	add.s32 	%r1337, %r1336, %r6;
	add.s32 	%r1338, %r1337, %r6;
	add.s32 	%r1339, %r1338, %r6;
	setp.lt.s32 	%p323, %r1339, 1;
	setp.gt.s32 	%p324, %r1339, %r4;
	or.pred  	%p325, %p323, %p324;
	or.pred  	%p326, %p325, %p322;
	@%p326 bra 	$L__BB2_152;
	mul.wide.s32 	%rd303, %r151, 4;
	add.s64 	%rd304, %rd2, %rd303;
	ld.global.f32 	%f188, [%rd304+-4];
	st.shared.f32 	[%r57+8], %f188;
	ld.global.f32 	%f189, [%rd304+4];
	add.s32 	%r1341, %r57, %r720;
	st.shared.f32 	[%r1341+8], %f189;
	sub.s32 	%r1342, %r151, %r4;
	add.s32 	%r1343, %r1342, -2;
	mul.wide.s32 	%rd305, %r1343, 4;
	add.s64 	%rd306, %rd2, %rd305;
	ld.global.f32 	%f190, [%rd306];
	add.s32 	%r1344, %r1341, %r720;
	st.shared.f32 	[%r1344+8], %f190;
	mul.wide.s32 	%rd307, %r5, 4;
	add.s64 	%rd308, %rd304, %rd307;
	ld.global.f32 	%f191, [%rd308];
	add.s32 	%r1345, %r1344, %r720;
	st.shared.f32 	[%r1345+8], %f191;
$L__BB2_152:
	setp.ge.u32 	%p327, %r145, %r5;
	add.s32 	%r1346, %r23, %r6;
	add.s32 	%r1347, %r1346, %r6;
	add.s32 	%r1348, %r1347, %r6;
	add.s32 	%r1349, %r1348, %r6;
	setp.ge.s32 	%p328, %r1349, %r5;
	or.pred  	%p329, %p328, %p327;
	@%p329 bra 	$L__BB2_154;
	mul.wide.s32 	%rd309, %r151, 4;
	add.s64 	%rd310, %rd1, %rd309;
	ld.global.f32 	%f192, [%rd310];
	st.shared.f32 	[%r61+8], %f192;
$L__BB2_154:
	setp.gt.u32 	%p330, %r145, %r4;
	add.s32 	%r152, %r151, %r6;
	add.s32 	%r1350, %r23, %r6;
	add.s32 	%r1351, %r1350, %r6;
	add.s32 	%r1352, %r1351, %r6;
	add.s32 	%r1353, %r1352, %r6;
	add.s32 	%r1354, %r1353, %r6;
	setp.lt.s32 	%p331, %r1354, 1;
	setp.gt.s32 	%p332, %r1354, %r4;
	or.pred  	%p333, %p331, %p332;
	or.pred  	%p334, %p333, %p330;
	@%p334 bra 	$L__BB2_156;
	mul.wide.s32 	%rd311, %r152, 4;
	add.s64 	%rd312, %rd2, %rd311;
	ld.global.f32 	%f193, [%rd312+-4];
	st.shared.f32 	[%r65+8], %f193;
	ld.global.f32 	%f194, [%rd312+4];
	add.s32 	%r1356, %r65, %r720;
	st.shared.f32 	[%r1356+8], %f194;
	sub.s32 	%r1357, %r152, %r4;
	add.s32 	%r1358, %r1357, -2;
	mul.wide.s32 	%rd313, %r1358, 4;
	add.s64 	%rd314, %rd2, %rd313;
	ld.global.f32 	%f195, [%rd314];
	add.s32 	%r1359, %r1356, %r720;
	st.shared.f32 	[%r1359+8], %f195;
	mul.wide.s32 	%rd315, %r5, 4;
	add.s64 	%rd316, %rd312, %rd315;
	ld.global.f32 	%f196, [%rd316];
	add.s32 	%r1360, %r1359, %r720;
	st.shared.f32 	[%r1360+8], %f196;
$L__BB2_156:
	setp.ge.u32 	%p335, %r145, %r5;
	add.s32 	%r1361, %r23, %r6;
	add.s32 	%r1362, %r1361, %r6;
	add.s32 	%r1363, %r1362, %r6;
	add.s32 	%r1364, %r1363, %r6;
	add.s32 	%r1365, %r1364, %r6;
	setp.ge.s32 	%p336, %r1365, %r5;
	or.pred  	%p337, %p336, %p335;
	@%p337 bra 	$L__BB2_158;
	mul.wide.s32 	%rd317, %r152, 4;
	add.s64 	%rd318, %rd1, %rd317;
	ld.global.f32 	%f197, [%rd318];
	st.shared.f32 	[%r69+8], %f197;
$L__BB2_158:
	setp.gt.u32 	%p338, %r145, %r4;
	add.s32 	%r153, %r152, %r6;
	add.s32 	%r1366, %r23, %r6;
	add.s32 	%r1367, %r1366, %r6;
	add.s32 	%r1368, %r1367, %r6;
	add.s32 	%r1369, %r1368, %r6;
	add.s32 	%r1370, %r1369, %r6;
	add.s32 	%r1371, %r1370, %r6;
	setp.lt.s32 	%p339, %r1371, 1;
	setp.gt.s32 	%p340, %r1371, %r4;
	or.pred  	%p341, %p339, %p340;
	or.pred  	%p342, %p341, %p338;
	@%p342 bra 	$L__BB2_160;
	mul.wide.s32 	%rd319, %r153, 4;
	add.s64 	%rd320, %rd2, %rd319;
	ld.global.f32 	%f198, [%rd320+-4];
	st.shared.f32 	[%r73+8], %f198;
	ld.global.f32 	%f199, [%rd320+4];
	add.s32 	%r1373, %r73, %r720;
	st.shared.f32 	[%r1373+8], %f199;
	sub.s32 	%r1374, %r153, %r4;
	add.s32 	%r1375, %r1374, -2;
	mul.wide.s32 	%rd321, %r1375, 4;
	add.s64 	%rd322, %rd2, %rd321;
	ld.global.f32 	%f200, [%rd322];
	add.s32 	%r1376, %r1373, %r720;
	st.shared.f32 	[%r1376+8], %f200;
	mul.wide.s32 	%rd323, %r5, 4;
	add.s64 	%rd324, %rd320, %rd323;
	ld.global.f32 	%f201, [%rd324];
	add.s32 	%r1377, %r1376, %r720;
	st.shared.f32 	[%r1377+8], %f201;
$L__BB2_160:
	setp.ge.u32 	%p343, %r145, %r5;
	add.s32 	%r1378, %r23, %r6;
	add.s32 	%r1379, %r1378, %r6;
	add.s32 	%r1380, %r1379, %r6;
	add.s32 	%r1381, %r1380, %r6;
	add.s32 	%r1382, %r1381, %r6;
	add.s32 	%r1383, %r1382, %r6;
	setp.ge.s32 	%p344, %r1383, %r5;
	or.pred  	%p345, %p344, %p343;
	@%p345 bra 	$L__BB2_162;
	mul.wide.s32 	%rd325, %r153, 4;
	add.s64 	%rd326, %rd1, %rd325;
	ld.global.f32 	%f202, [%rd326];
	st.shared.f32 	[%r77+8], %f202;
$L__BB2_162:
	setp.gt.u32 	%p346, %r145, %r4;
	add.s32 	%r154, %r153, %r6;
	add.s32 	%r1384, %r23, %r6;
	add.s32 	%r1385, %r1384, %r6;
	add.s32 	%r1386, %r1385, %r6;
	add.s32 	%r1387, %r1386, %r6;
	add.s32 	%r1388, %r1387, %r6;
	add.s32 	%r1389, %r1388, %r6;
	add.s32 	%r1390, %r1389, %r6;
	setp.lt.s32 	%p347, %r1390, 1;
	setp.gt.s32 	%p348, %r1390, %r4;
	or.pred  	%p349, %p347, %p348;
	or.pred  	%p350, %p349, %p346;
	@%p350 bra 	$L__BB2_164;
	mul.wide.s32 	%rd327, %r154, 4;
	add.s64 	%rd328, %rd2, %rd327;
	ld.global.f32 	%f203, [%rd328+-4];
	st.shared.f32 	[%r80+8], %f203;
	ld.global.f32 	%f204, [%rd328+4];
	add.s32 	%r1392, %r80, %r720;
	st.shared.f32 	[%r1392+8], %f204;
	sub.s32 	%r1393, %r154, %r4;
	add.s32 	%r1394, %r1393, -2;
	mul.wide.s32 	%rd329, %r1394, 4;
	add.s64 	%rd330, %rd2, %rd329;
	ld.global.f32 	%f205, [%rd330];
	add.s32 	%r1395, %r1392, %r720;
	st.shared.f32 	[%r1395+8], %f205;
	mul.wide.s32 	%rd331, %r5, 4;
	add.s64 	%rd332, %rd328, %rd331;
	ld.global.f32 	%f206, [%rd332];
	add.s32 	%r1396, %r1395, %r720;
	st.shared.f32 	[%r1396+8], %f206;
$L__BB2_164:
	setp.ge.u32 	%p351, %r145, %r5;
	add.s32 	%r1397, %r23, %r6;
	add.s32 	%r1398, %r1397, %r6;
	add.s32 	%r1399, %r1398, %r6;
	add.s32 	%r1400, %r1399, %r6;
	add.s32 	%r1401, %r1400, %r6;
	add.s32 	%r1402, %r1401, %r6;
	add.s32 	%r1403, %r1402, %r6;
	setp.ge.s32 	%p352, %r1403, %r5;
	or.pred  	%p353, %p352, %p351;
	@%p353 bra 	$L__BB2_166;
	mul.wide.s32 	%rd333, %r154, 4;
	add.s64 	%rd334, %rd1, %rd333;
	ld.global.f32 	%f207, [%rd334];
	st.shared.f32 	[%r84+8], %f207;
$L__BB2_166:
	setp.gt.u32 	%p354, %r145, %r4;
	add.s32 	%r155, %r154, %r6;
	add.s32 	%r1404, %r23, %r6;
	add.s32 	%r1405, %r1404, %r6;
	add.s32 	%r1406, %r1405, %r6;
	add.s32 	%r1407, %r1406, %r6;
	add.s32 	%r1408, %r1407, %r6;
	add.s32 	%r1409, %r1408, %r6;
	add.s32 	%r1410, %r1409, %r6;
	add.s32 	%r1411, %r1410, %r6;
	setp.lt.s32 	%p355, %r1411, 1;
	setp.gt.s32 	%p356, %r1411, %r4;
	or.pred  	%p357, %p355, %p356;
	or.pred  	%p358, %p357, %p354;
	@%p358 bra 	$L__BB2_168;
	mul.wide.s32 	%rd335, %r155, 4;
	add.s64 	%rd336, %rd2, %rd335;
	ld.global.f32 	%f208, [%rd336+-4];
	st.shared.f32 	[%r87+8], %f208;
	ld.global.f32 	%f209, [%rd336+4];
	add.s32 	%r1413, %r87, %r720;
	st.shared.f32 	[%r1413+8], %f209;
	sub.s32 	%r1414, %r155, %r4;
	add.s32 	%r1415, %r1414, -2;
	mul.wide.s32 	%rd337, %r1415, 4;
	add.s64 	%rd338, %rd2, %rd337;
	ld.global.f32 	%f210, [%rd338];
	add.s32 	%r1416, %r1413, %r720;
	st.shared.f32 	[%r1416+8], %f210;
	mul.wide.s32 	%rd339, %r5, 4;
	add.s64 	%rd340, %rd336, %rd339;
	ld.global.f32 	%f211, [%rd340];
	add.s32 	%r1417, %r1416, %r720;
	st.shared.f32 	[%r1417+8], %f211;
$L__BB2_168:
	setp.ge.u32 	%p359, %r145, %r5;
	add.s32 	%r1418, %r23, %r6;
	add.s32 	%r1419, %r1418, %r6;
	add.s32 	%r1420, %r1419, %r6;
	add.s32 	%r1421, %r1420, %r6;
	add.s32 	%r1422, %r1421, %r6;
	add.s32 	%r1423, %r1422, %r6;
	add.s32 	%r1424, %r1423, %r6;
	add.s32 	%r1425, %r1424, %r6;
	setp.ge.s32 	%p360, %r1425, %r5;
	or.pred  	%p361, %p360, %p359;
	@%p361 bra 	$L__BB2_170;
	mul.wide.s32 	%rd341, %r155, 4;
	add.s64 	%rd342, %rd1, %rd341;
	ld.global.f32 	%f212, [%rd342];
	st.shared.f32 	[%r91+8], %f212;
$L__BB2_170:
	setp.gt.u32 	%p362, %r145, %r4;
	add.s32 	%r156, %r155, %r6;
	add.s32 	%r1426, %r23, %r6;
	add.s32 	%r1427, %r1426, %r6;
	add.s32 	%r1428, %r1427, %r6;
	add.s32 	%r1429, %r1428, %r6;
	add.s32 	%r1430, %r1429, %r6;
	add.s32 	%r1431, %r1430, %r6;
	add.s32 	%r1432, %r1431, %r6;
	add.s32 	%r1433, %r1432, %r6;
	add.s32 	%r1434, %r1433, %r6;
	setp.lt.s32 	%p363, %r1434, 1;
	setp.gt.s32 	%p364, %r1434, %r4;
	or.pred  	%p365, %p363, %p364;
	or.pred  	%p366, %p365, %p362;
	@%p366 bra 	$L__BB2_172;
	mul.wide.s32 	%rd343, %r156, 4;
	add.s64 	%rd344, %rd2, %rd343;
	ld.global.f32 	%f213, [%rd344+-4];
	st.shared.f32 	[%r94+8], %f213;
	ld.global.f32 	%f214, [%rd344+4];
	add.s32 	%r1436, %r94, %r720;
	st.shared.f32 	[%r1436+8], %f214;
	sub.s32 	%r1437, %r156, %r4;
	add.s32 	%r1438, %r1437, -2;
	mul.wide.s32 	%rd345, %r1438, 4;
	add.s64 	%rd346, %rd2, %rd345;
	ld.global.f32 	%f215, [%rd346];
	add.s32 	%r1439, %r1436, %r720;
	st.shared.f32 	[%r1439+8], %f215;
	mul.wide.s32 	%rd347, %r5, 4;
	add.s64 	%rd348, %rd344, %rd347;
	ld.global.f32 	%f216, [%rd348];
	add.s32 	%r1440, %r1439, %r720;
	st.shared.f32 	[%r1440+8], %f216;
$L__BB2_172:
	setp.ge.u32 	%p367, %r145, %r5;
	add.s32 	%r1441, %r23, %r6;
	add.s32 	%r1442, %r1441, %r6;
	add.s32 	%r1443, %r1442, %r6;
	add.s32 	%r1444, %r1443, %r6;
	add.s32 	%r1445, %r1444, %r6;
	add.s32 	%r1446, %r1445, %r6;
	add.s32 	%r1447, %r1446, %r6;
	add.s32 	%r1448, %r1447, %r6;
	add.s32 	%r1449, %r1448, %r6;
	setp.ge.s32 	%p368, %r1449, %r5;
	or.pred  	%p369, %p368, %p367;
	@%p369 bra 	$L__BB2_174;
	mul.wide.s32 	%rd349, %r156, 4;
	add.s64 	%rd350, %rd1, %rd349;
	ld.global.f32 	%f217, [%rd350];
	st.shared.f32 	[%r97+8], %f217;
$L__BB2_174:
	setp.gt.u32 	%p370, %r145, %r4;
	add.s32 	%r157, %r156, %r6;
	add.s32 	%r1450, %r23, %r6;
	add.s32 	%r1451, %r1450, %r6;
	add.s32 	%r1452, %r1451, %r6;
	add.s32 	%r1453, %r1452, %r6;
	add.s32 	%r1454, %r1453, %r6;
	add.s32 	%r1455, %r1454, %r6;
	add.s32 	%r1456, %r1455, %r6;
	add.s32 	%r1457, %r1456, %r6;
	add.s32 	%r1458, %r1457, %r6;
	add.s32 	%r1459, %r1458, %r6;
	setp.lt.s32 	%p371, %r1459, 1;
	setp.gt.s32 	%p372, %r1459, %r4;
	or.pred  	%p373, %p371, %p372;
	or.pred  	%p374, %p373, %p370;
	@%p374 bra 	$L__BB2_176;
	mul.wide.s32 	%rd351, %r157, 4;
	add.s64 	%rd352, %rd2, %rd351;
	ld.global.f32 	%f218, [%rd352+-4];
	st.shared.f32 	[%r100+8], %f218;
	ld.global.f32 	%f219, [%rd352+4];
	st.shared.f32 	[%r101+8], %f219;
	sub.s32 	%r1460, %r157, %r4;
	add.s32 	%r1461, %r1460, -2;
	mul.wide.s32 	%rd353, %r1461, 4;
	add.s64 	%rd354, %rd2, %rd353;
	ld.global.f32 	%f220, [%rd354];
	st.shared.f32 	[%r102+8], %f220;
	mul.wide.s32 	%rd355, %r5, 4;
	add.s64 	%rd356, %rd352, %rd355;
	ld.global.f32 	%f221, [%rd356];
	add.s32 	%r1463, %r102, %r720;
	st.shared.f32 	[%r1463+8], %f221;
$L__BB2_176:
	setp.ge.u32 	%p375, %r145, %r5;
	add.s32 	%r1464, %r23, %r6;
	add.s32 	%r1465, %r1464, %r6;
	add.s32 	%r1466, %r1465, %r6;
	add.s32 	%r1467, %r1466, %r6;
	add.s32 	%r1468, %r1467, %r6;
	add.s32 	%r1469, %r1468, %r6;
	add.s32 	%r1470, %r1469, %r6;
	add.s32 	%r1471, %r1470, %r6;
	add.s32 	%r1472, %r1471, %r6;
	add.s32 	%r1473, %r1472, %r6;
	setp.ge.s32 	%p376, %r1473, %r5;
	or.pred  	%p377, %p376, %p375;
	@%p377 bra 	$L__BB2_178;
	mul.wide.s32 	%rd357, %r157, 4;
	add.s64 	%rd358, %rd1, %rd357;
	ld.global.f32 	%f222, [%rd358];
	st.shared.f32 	[%r103+8], %f222;
$L__BB2_178:
	setp.gt.u32 	%p378, %r145, %r4;
	add.s32 	%r158, %r157, %r6;
	add.s32 	%r1474, %r23, %r6;
	add.s32 	%r1475, %r1474, %r6;
	add.s32 	%r1476, %r1475, %r6;
	add.s32 	%r1477, %r1476, %r6;
	add.s32 	%r1478, %r1477, %r6;
	add.s32 	%r1479, %r1478, %r6;
	add.s32 	%r1480, %r1479, %r6;
	add.s32 	%r1481, %r1480, %r6;
	add.s32 	%r1482, %r1481, %r6;
	add.s32 	%r1483, %r1482, %r6;
	add.s32 	%r1484, %r1483, %r6;
	setp.lt.s32 	%p379, %r1484, 1;
	setp.gt.s32 	%p380, %r1484, %r4;
	or.pred  	%p381, %p379, %p380;
	or.pred  	%p382, %p381, %p378;
	@%p382 bra 	$L__BB2_180;
	mul.wide.s32 	%rd359, %r158, 4;
	add.s64 	%rd360, %rd2, %rd359;
	ld.global.f32 	%f223, [%rd360+-4];
	st.shared.f32 	[%r106+8], %f223;
	ld.global.f32 	%f224, [%rd360+4];
	st.shared.f32 	[%r107+8], %f224;
	sub.s32 	%r1485, %r158, %r4;
	add.s32 	%r1486, %r1485, -2;
	mul.wide.s32 	%rd361, %r1486, 4;
	add.s64 	%rd362, %rd2, %rd361;
	ld.global.f32 	%f225, [%rd362];
	st.shared.f32 	[%r108+8], %f225;
	mul.wide.s32 	%rd363, %r5, 4;
	add.s64 	%rd364, %rd360, %rd363;
	ld.global.f32 	%f226, [%rd364];
	add.s32 	%r1488, %r108, %r720;
	st.shared.f32 	[%r1488+8], %f226;
$L__BB2_180:
	setp.ge.u32 	%p383, %r145, %r5;
	add.s32 	%r1489, %r23, %r6;
	add.s32 	%r1490, %r1489, %r6;
	add.s32 	%r1491, %r1490, %r6;
	add.s32 	%r1492, %r1491, %r6;
	add.s32 	%r1493, %r1492, %r6;
	add.s32 	%r1494, %r1493, %r6;
	add.s32 	%r1495, %r1494, %r6;
	add.s32 	%r1496, %r1495, %r6;
	add.s32 	%r1497, %r1496, %r6;
	add.s32 	%r1498, %r1497, %r6;
	add.s32 	%r1499, %r1498, %r6;
	setp.ge.s32 	%p384, %r1499, %r5;
	or.pred  	%p385, %p384, %p383;
	@%p385 bra 	$L__BB2_182;
	mul.wide.s32 	%rd365, %r158, 4;
	add.s64 	%rd366, %rd1, %rd365;
	ld.global.f32 	%f227, [%rd366];
	st.shared.f32 	[%r109+8], %f227;
$L__BB2_182:
	setp.gt.u32 	%p386, %r145, %r4;
	add.s32 	%r159, %r158, %r6;
	add.s32 	%r1500, %r23, %r6;
	add.s32 	%r1501, %r1500, %r6;
	add.s32 	%r1502, %r1501, %r6;
	add.s32 	%r1503, %r1502, %r6;
	add.s32 	%r1504, %r1503, %r6;
	add.s32 	%r1505, %r1504, %r6;
	add.s32 	%r1506, %r1505, %r6;
	add.s32 	%r1507, %r1506, %r6;
	add.s32 	%r1508, %r1507, %r6;
	add.s32 	%r1509, %r1508, %r6;
	add.s32 	%r1510, %r1509, %r6;
	add.s32 	%r1511, %r1510, %r6;
	setp.lt.s32 	%p387, %r1511, 1;
	setp.gt.s32 	%p388, %r1511, %r4;
	or.pred  	%p389, %p387, %p388;
	or.pred  	%p390, %p389, %p386;
	@%p390 bra 	$L__BB2_184;
	mul.wide.s32 	%rd367, %r159, 4;
	add.s64 	%rd368, %rd2, %rd367;
	ld.global.f32 	%f228, [%rd368+-4];
	st.shared.f32 	[%r112+8], %f228;
	ld.global.f32 	%f229, [%rd368+4];
	st.shared.f32 	[%r113+8], %f229;
	sub.s32 	%r1512, %r159, %r4;
	add.s32 	%r1513, %r1512, -2;
	mul.wide.s32 	%rd369, %r1513, 4;
	add.s64 	%rd370, %rd2, %rd369;
	ld.global.f32 	%f230, [%rd370];
	st.shared.f32 	[%r114+8], %f230;
	mul.wide.s32 	%rd371, %r5, 4;
	add.s64 	%rd372, %rd368, %rd371;
	ld.global.f32 	%f231, [%rd372];
	add.s32 	%r1515, %r114, %r720;
	st.shared.f32 	[%r1515+8], %f231;
$L__BB2_184:
	setp.ge.u32 	%p391, %r145, %r5;
	add.s32 	%r1516, %r23, %r6;
	add.s32 	%r1517, %r1516, %r6;
	add.s32 	%r1518, %r1517, %r6;
	add.s32 	%r1519, %r1518, %r6;
	add.s32 	%r1520, %r1519, %r6;
	add.s32 	%r1521, %r1520, %r6;
	add.s32 	%r1522, %r1521, %r6;
	add.s32 	%r1523, %r1522, %r6;
	add.s32 	%r1524, %r1523, %r6;
	add.s32 	%r1525, %r1524, %r6;
	add.s32 	%r1526, %r1525, %r6;
	add.s32 	%r1527, %r1526, %r6;
	setp.ge.s32 	%p392, %r1527, %r5;
	or.pred  	%p393, %p392, %p391;
	@%p393 bra 	$L__BB2_186;
	mul.wide.s32 	%rd373, %r159, 4;
	add.s64 	%rd374, %rd1, %rd373;
	ld.global.f32 	%f232, [%rd374];
	st.shared.f32 	[%r115+8], %f232;
$L__BB2_186:
	add.s32 	%r160, %r159, %r6;
	or.pred  	%p395, %p1, %p386;
	@%p395 bra 	$L__BB2_188;
	mul.wide.s32 	%rd375, %r160, 4;
	add.s64 	%rd376, %rd2, %rd375;
	ld.global.f32 	%f233, [%rd376+-4];
	st.shared.f32 	[%r118+8], %f233;
	ld.global.f32 	%f234, [%rd376+4];
	st.shared.f32 	[%r119+8], %f234;
	sub.s32 	%r1528, %r160, %r4;
	add.s32 	%r1529, %r1528, -2;
	mul.wide.s32 	%rd377, %r1529, 4;
	add.s64 	%rd378, %rd2, %rd377;
	ld.global.f32 	%f235, [%rd378];
	st.shared.f32 	[%r120+8], %f235;
	mul.wide.s32 	%rd379, %r5, 4;
	add.s64 	%rd380, %rd376, %rd379;
	ld.global.f32 	%f236, [%rd380];
	add.s32 	%r1531, %r120, %r720;
	st.shared.f32 	[%r1531+8], %f236;
$L__BB2_188:
	add.s32 	%r1532, %r23, %r6;
	add.s32 	%r1533, %r1532, %r6;
	add.s32 	%r1534, %r1533, %r6;
	add.s32 	%r1535, %r1534, %r6;
	add.s32 	%r1536, %r1535, %r6;
	add.s32 	%r1537, %r1536, %r6;
	add.s32 	%r1538, %r1537, %r6;
	add.s32 	%r1539, %r1538, %r6;
	add.s32 	%r1540, %r1539, %r6;
	add.s32 	%r1541, %r1540, %r6;
	add.s32 	%r1542, %r1541, %r6;
	add.s32 	%r1543, %r1542, %r6;
	add.s32 	%r1544, %r1543, %r6;
	setp.ge.s32 	%p397, %r1544, %r5;
	or.pred  	%p398, %p397, %p391;
	@%p398 bra 	$L__BB2_190;
	mul.wide.s32 	%rd381, %r160, 4;
	add.s64 	%rd382, %rd1, %rd381;
	ld.global.f32 	%f237, [%rd382];
	st.shared.f32 	[%r121+8], %f237;
$L__BB2_190:
	setp.gt.u32 	%p399, %r145, %r4;
	add.s32 	%r161, %r160, %r6;
	or.pred  	%p400, %p2, %p399;
	@%p400 bra 	$L__BB2_192;
	mul.wide.s32 	%rd383, %r161, 4;
	add.s64 	%rd384, %rd2, %rd383;
	ld.global.f32 	%f238, [%rd384+-4];
	st.shared.f32 	[%r124+8], %f238;
	ld.global.f32 	%f239, [%rd384+4];
	st.shared.f32 	[%r125+8], %f239;
	sub.s32 	%r1545, %r161, %r4;
	add.s32 	%r1546, %r1545, -2;
	mul.wide.s32 	%rd385, %r1546, 4;
	add.s64 	%rd386, %rd2, %rd385;
	ld.global.f32 	%f240, [%rd386];
	st.shared.f32 	[%r126+8], %f240;
	mul.wide.s32 	%rd387, %r5, 4;
	add.s64 	%rd388, %rd384, %rd387;
	ld.global.f32 	%f241, [%rd388];
	add.s32 	%r1548, %r126, %r720;
	st.shared.f32 	[%r1548+8], %f241;
$L__BB2_192:
	setp.ge.u32 	%p401, %r145, %r5;
	@%p401 bra 	$L__BB2_194;
	mul.wide.s32 	%rd389, %r161, 4;
	add.s64 	%rd390, %rd1, %rd389;
	ld.global.f32 	%f242, [%rd390];
	st.shared.f32 	[%r127+8], %f242;
$L__BB2_194:
	add.s32 	%r162, %r145, %r9;
	setp.gt.u32 	%p402, %r162, %r4;
	mad.lo.s32 	%r163, %r162, %r5, %r1;
	or.pred  	%p403, %p3, %p402;
	@%p403 bra 	$L__BB2_196;
	mul.wide.s32 	%rd391, %r163, 4;
	add.s64 	%rd392, %rd2, %rd391;
	ld.global.f32 	%f243, [%rd392+-4];
	st.shared.f32 	[%r17+12], %f243;
	ld.global.f32 	%f244, [%rd392+4];
	st.shared.f32 	[%r19+12], %f244;
	sub.s32 	%r1549, %r163, %r4;
	add.s32 	%r1550, %r1549, -2;
	mul.wide.s32 	%rd393, %r1550, 4;
	add.s64 	%rd394, %rd2, %rd393;
	ld.global.f32 	%f245, [%rd394];
	st.shared.f32 	[%r20+12], %f245;
	mul.wide.s32 	%rd395, %r5, 4;
	add.s64 	%rd396, %rd392, %rd395;
	ld.global.f32 	%f246, [%rd396];
	add.s32 	%r1552, %r20, %r720;
	st.shared.f32 	[%r1552+12], %f246;
$L__BB2_196:
	setp.ge.u32 	%p404, %r162, %r5;
	setp.ge.s32 	%p405, %r1, %r5;
	or.pred  	%p406, %p405, %p404;
	@%p406 bra 	$L__BB2_198;
	mul.wide.s32 	%rd397, %r163, 4;
	add.s64 	%rd398, %rd1, %rd397;
	ld.global.f32 	%f247, [%rd398];
	mov.u32 	%r1553, %tid.y;
	mov.u32 	%r1554, %ntid.x;
	mov.u32 	%r1555, %tid.x;
	mad.lo.s32 	%r1556, %r1553, %r1554, %r1555;
	mul.lo.s32 	%r1557, %r10, %r1556;
	shl.b32 	%r1558, %r1557, 2;
	mov.u32 	%r1559, sharedMem;
	add.s32 	%r1560, %r1559, %r1558;
	st.shared.f32 	[%r1560+12], %f247;
$L__BB2_198:
	setp.gt.u32 	%p407, %r162, %r4;
	add.s32 	%r164, %r163, %r6;
	setp.lt.s32 	%p408, %r23, 1;
	setp.gt.s32 	%p409, %r23, %r4;
	or.pred  	%p410, %p408, %p409;
	or.pred  	%p411, %p410, %p407;
	@%p411 bra 	$L__BB2_200;
	mul.wide.s32 	%rd399, %r164, 4;
	add.s64 	%rd400, %rd2, %rd399;
	ld.global.f32 	%f248, [%rd400+-4];
	shl.b32 	%r1561, %r7, 2;
	add.s32 	%r1562, %r17, %r1561;
	st.shared.f32 	[%r1562+16], %f248;
	ld.global.f32 	%f249, [%rd400+4];
	st.shared.f32 	[%r26+16], %f249;
	sub.s32 	%r1563, %r164, %r4;
	add.s32 	%r1564, %r1563, -2;
	mul.wide.s32 	%rd401, %r1564, 4;
	add.s64 	%rd402, %rd2, %rd401;
	ld.global.f32 	%f250, [%rd402];
	st.shared.f32 	[%r27+16], %f250;
	mul.wide.s32 	%rd403, %r5, 4;
	add.s64 	%rd404, %rd400, %rd403;
	ld.global.f32 	%f251, [%rd404];
	add.s32 	%r1566, %r27, %r720;
	st.shared.f32 	[%r1566+16], %f251;
$L__BB2_200:
	setp.ge.u32 	%p412, %r162, %r5;
	setp.ge.s32 	%p413, %r23, %r5;
	or.pred  	%p414, %p413, %p412;
	@%p414 bra 	$L__BB2_202;
	mul.wide.s32 	%rd405, %r164, 4;
	add.s64 	%rd406, %rd1, %rd405;
	ld.global.f32 	%f252, [%rd406];
	mov.u32 	%r1567, %tid.y;
	mov.u32 	%r1568, %ntid.x;
	mov.u32 	%r1569, %tid.x;
	mad.lo.s32 	%r1570, %r1567, %r1568, %r1569;
	mul.lo.s32 	%r1571, %r10, %r1570;
	shl.b32 	%r1572, %r1571, 2;
	mov.u32 	%r1573, sharedMem;
	add.s32 	%r1574, %r1573, %r1572;
	shl.b32 	%r1575, %r7, 2;
	add.s32 	%r1576, %r1574, %r1575;
	st.shared.f32 	[%r1576+16], %f252;
$L__BB2_202:
	setp.gt.u32 	%p415, %r162, %r4;
	add.s32 	%r165, %r164, %r6;
	add.s32 	%r1577, %r23, %r6;
	setp.lt.s32 	%p416, %r1577, 1;
	setp.gt.s32 	%p417, %r1577, %r4;
	or.pred  	%p418, %p416, %p417;
	or.pred  	%p419, %p418, %p415;
	@%p419 bra 	$L__BB2_204;
	mul.wide.s32 	%rd407, %r165, 4;
	add.s64 	%rd408, %rd2, %rd407;
	ld.global.f32 	%f253, [%rd408+-4];
	st.shared.f32 	[%r33+12], %f253;
	ld.global.f32 	%f254, [%rd408+4];
	st.shared.f32 	[%r34+12], %f254;
	sub.s32 	%r1578, %r165, %r4;
	add.s32 	%r1579, %r1578, -2;
	mul.wide.s32 	%rd409, %r1579, 4;
	add.s64 	%rd410, %rd2, %rd409;
	ld.global.f32 	%f255, [%rd410];
	st.shared.f32 	[%r35+12], %f255;
	mul.wide.s32 	%rd411, %r5, 4;
	add.s64 	%rd412, %rd408, %rd411;
	ld.global.f32 	%f256, [%rd412];
	add.s32 	%r1581, %r35, %r720;
	st.shared.f32 	[%r1581+12], %f256;
$L__BB2_204:
	setp.ge.u32 	%p420, %r162, %r5;
	add.s32 	%r1582, %r23, %r6;
	setp.ge.s32 	%p421, %r1582, %r5;
	or.pred  	%p422, %p421, %p420;
	@%p422 bra 	$L__BB2_206;
	mul.wide.s32 	%rd413, %r165, 4;
	add.s64 	%rd414, %rd1, %rd413;
	ld.global.f32 	%f257, [%rd414];
	mov.u32 	%r1583, %tid.y;
	mov.u32 	%r1584, %ntid.x;
	mov.u32 	%r1585, %tid.x;
	mad.lo.s32 	%r1586, %r1583, %r1584, %r1585;
	mul.lo.s32 	%r1587, %r10, %r1586;
	shl.b32 	%r1588, %r1587, 2;
	mov.u32 	%r1589, sharedMem;
	add.s32 	%r1590, %r1589, %r1588;
	shl.b32 	%r1591, %r8, 3;
	add.s32 	%r1592, %r1590, %r1591;
	st.shared.f32 	[%r1592+12], %f257;
$L__BB2_206:
	setp.gt.u32 	%p423, %r162, %r4;
	add.s32 	%r166, %r165, %r6;
	add.s32 	%r1593, %r23, %r6;
	add.s32 	%r1594, %r1593, %r6;
	setp.lt.s32 	%p424, %r1594, 1;
	setp.gt.s32 	%p425, %r1594, %r4;
	or.pred  	%p426, %p424, %p425;
	or.pred  	%p427, %p426, %p423;
	@%p427 bra 	$L__BB2_208;
	mul.wide.s32 	%rd415, %r166, 4;
	add.s64 	%rd416, %rd2, %rd415;
	ld.global.f32 	%f258, [%rd416+-4];
	shl.b32 	%r1595, %r8, 2;
	add.s32 	%r1596, %r33, %r1595;
	st.shared.f32 	[%r1596+12], %f258;
	ld.global.f32 	%f259, [%rd416+4];
	st.shared.f32 	[%r42+12], %f259;
	sub.s32 	%r1597, %r166, %r4;
	add.s32 	%r1598, %r1597, -2;
	mul.wide.s32 	%rd417, %r1598, 4;
	add.s64 	%rd418, %rd2, %rd417;
	ld.global.f32 	%f260, [%rd418];
	st.shared.f32 	[%r43+12], %f260;
	mul.wide.s32 	%rd419, %r5, 4;
	add.s64 	%rd420, %rd416, %rd419;
	ld.global.f32 	%f261, [%rd420];
	add.s32 	%r1600, %r43, %r720;
	st.shared.f32 	[%r1600+12], %f261;
$L__BB2_208:
	setp.ge.u32 	%p428, %r162, %r5;
	add.s32 	%r1601, %r23, %r6;
	add.s32 	%r1602, %r1601, %r6;
	setp.ge.s32 	%p429, %r1602, %r5;
	or.pred  	%p430, %p429, %p428;
	@%p430 bra 	$L__BB2_210;
	mul.wide.s32 	%rd421, %r166, 4;
	add.s64 	%rd422, %rd1, %rd421;
	ld.global.f32 	%f262, [%rd422];
	mov.u32 	%r1603, %tid.y;
	mov.u32 	%r1604, %ntid.x;
	mov.u32 	%r1605, %tid.x;
	mad.lo.s32 	%r1606, %r1603, %r1604, %r1605;
	mul.lo.s32 	%r1607, %r10, %r1606;
	shl.b32 	%r1608, %r1607, 2;
	mov.u32 	%r1609, sharedMem;
	add.s32 	%r1610, %r1609, %r1608;
	shl.b32 	%r1611, %r8, 3;
	add.s32 	%r1612, %r1610, %r1611;
	shl.b32 	%r1613, %r8, 2;
	add.s32 	%r1614, %r1612, %r1613;
	st.shared.f32 	[%r1614+12], %f262;
$L__BB2_210:
	setp.gt.u32 	%p431, %r162, %r4;
	add.s32 	%r167, %r166, %r6;
	add.s32 	%r1615, %r23, %r6;
	add.s32 	%r1616, %r1615, %r6;
	add.s32 	%r1617, %r1616, %r6;
	setp.lt.s32 	%p432, %r1617, 1;
	setp.gt.s32 	%p433, %r1617, %r4;
	or.pred  	%p434, %p432, %p433;
	or.pred  	%p435, %p434, %p431;
	@%p435 bra 	$L__BB2_212;
	mul.wide.s32 	%rd423, %r167, 4;
	add.s64 	%rd424, %rd2, %rd423;
	ld.global.f32 	%f263, [%rd424+-4];
	st.shared.f32 	[%r49+12], %f263;
	ld.global.f32 	%f264, [%rd424+4];
	st.shared.f32 	[%r50+12], %f264;
	sub.s32 	%r1618, %r167, %r4;
	add.s32 	%r1619, %r1618, -2;
	mul.wide.s32 	%rd425, %r1619, 4;
	add.s64 	%rd426, %rd2, %rd425;
	ld.global.f32 	%f265, [%rd426];
	add.s32 	%r1621, %r50, %r720;
	st.shared.f32 	[%r1621+12], %f265;
	mul.wide.s32 	%rd427, %r5, 4;
	add.s64 	%rd428, %rd424, %rd427;
	ld.global.f32 	%f266, [%rd428];
	add.s32 	%r1622, %r1621, %r720;
	st.shared.f32 	[%r1622+12], %f266;
$L__BB2_212:
	setp.ge.u32 	%p436, %r162, %r5;
	add.s32 	%r1623, %r23, %r6;
	add.s32 	%r1624, %r1623, %r6;
	add.s32 	%r1625, %r1624, %r6;
	setp.ge.s32 	%p437, %r1625, %r5;
	or.pred  	%p438, %p437, %p436;
	@%p438 bra 	$L__BB2_214;
	mul.wide.s32 	%rd429, %r167, 4;
	add.s64 	%rd430, %rd1, %rd429;
	ld.global.f32 	%f267, [%rd430];
	mov.u32 	%r1626, %tid.y;
	mov.u32 	%r1627, %ntid.x;
	mov.u32 	%r1628, %tid.x;
	mad.lo.s32 	%r1629, %r1626, %r1627, %r1628;
	mul.lo.s32 	%r1630, %r10, %r1629;
	shl.b32 	%r1631, %r1630, 2;
	mov.u32 	%r1632, sharedMem;
	add.s32 	%r1633, %r1632, %r1631;
	shl.b32 	%r1634, %r8, 3;
	add.s32 	%r1635, %r1633, %r1634;
	shl.b32 	%r1636, %r8, 2;
	add.s32 	%r1637, %r1635, %r1636;
	add.s32 	%r1638, %r1637, %r1636;
	st.shared.f32 	[%r1638+12], %f267;
$L__BB2_214:
	setp.gt.u32 	%p439, %r162, %r4;
	add.s32 	%r168, %r167, %r6;
	add.s32 	%r1639, %r23, %r6;
	add.s32 	%r1640, %r1639, %r6;
	add.s32 	%r1641, %r1640, %r6;
	add.s32 	%r1642, %r1641, %r6;
	setp.lt.s32 	%p440, %r1642, 1;
	setp.gt.s32 	%p441, %r1642, %r4;
	or.pred  	%p442, %p440, %p441;
	or.pred  	%p443, %p442, %p439;
	@%p443 bra 	$L__BB2_216;
	mul.wide.s32 	%rd431, %r168, 4;
	add.s64 	%rd432, %rd2, %rd431;
	ld.global.f32 	%f268, [%rd432+-4];
	st.shared.f32 	[%r57+12], %f268;
	ld.global.f32 	%f269, [%rd432+4];
	add.s32 	%r1644, %r57, %r720;
	st.shared.f32 	[%r1644+12], %f269;
	sub.s32 	%r1645, %r168, %r4;
	add.s32 	%r1646, %r1645, -2;
	mul.wide.s32 	%rd433, %r1646, 4;
	add.s64 	%rd434, %rd2, %rd433;
	ld.global.f32 	%f270, [%rd434];
	add.s32 	%r1647, %r1644, %r720;
	st.shared.f32 	[%r1647+12], %f270;
	mul.wide.s32 	%rd435, %r5, 4;
	add.s64 	%rd436, %rd432, %rd435;
	ld.global.f32 	%f271, [%rd436];
	add.s32 	%r1648, %r1647, %r720;
	st.shared.f32 	[%r1648+12], %f271;
$L__BB2_216:
	setp.ge.u32 	%p444, %r162, %r5;
	add.s32 	%r1649, %r23, %r6;
	add.s32 	%r1650, %r1649, %r6;
	add.s32 	%r1651, %r1650, %r6;
	add.s32 	%r1652, %r1651, %r6;
	setp.ge.s32 	%p445, %r1652, %r5;
	or.pred  	%p446, %p445, %p444;
	@%p446 bra 	$L__BB2_218;
	mul.wide.s32 	%rd437, %r168, 4;
	add.s64 	%rd438, %rd1, %rd437;
	ld.global.f32 	%f272, [%rd438];
	st.shared.f32 	[%r61+12], %f272;
$L__BB2_218:
	setp.gt.u32 	%p447, %r162, %r4;
	add.s32 	%r169, %r168, %r6;
	add.s32 	%r1653, %r23, %r6;
	add.s32 	%r1654, %r1653, %r6;
	add.s32 	%r1655, %r1654, %r6;
	add.s32 	%r1656, %r1655, %r6;
	add.s32 	%r1657, %r1656, %r6;
	setp.lt.s32 	%p448, %r1657, 1;
	setp.gt.s32 	%p449, %r1657, %r4;
	or.pred  	%p450, %p448, %p449;
	or.pred  	%p451, %p450, %p447;
	@%p451 bra 	$L__BB2_220;
	mul.wide.s32 	%rd439, %r169, 4;
	add.s64 	%rd440, %rd2, %rd439;
	ld.global.f32 	%f273, [%rd440+-4];
	st.shared.f32 	[%r65+12], %f273;
	ld.global.f32 	%f274, [%rd440+4];
	add.s32 	%r1659, %r65, %r720;
	st.shared.f32 	[%r1659+12], %f274;
	sub.s32 	%r1660, %r169, %r4;
	add.s32 	%r1661, %r1660, -2;
	mul.wide.s32 	%rd441, %r1661, 4;
	add.s64 	%rd442, %rd2, %rd441;
	ld.global.f32 	%f275, [%rd442];
	add.s32 	%r1662, %r1659, %r720;
	st.shared.f32 	[%r1662+12], %f275;
	mul.wide.s32 	%rd443, %r5, 4;
	add.s64 	%rd444, %rd440, %rd443;
	ld.global.f32 	%f276, [%rd444];
	add.s32 	%r1663, %r1662, %r720;
	st.shared.f32 	[%r1663+12], %f276;
$L__BB2_220:
	setp.ge.u32 	%p452, %r162, %r5;
	add.s32 	%r1664, %r23, %r6;
	add.s32 	%r1665, %r1664, %r6;
	add.s32 	%r1666, %r1665, %r6;
	add.s32 	%r1667, %r1666, %r6;
	add.s32 	%r1668, %r1667, %r6;
	setp.ge.s32 	%p453, %r1668, %r5;
	or.pred  	%p454, %p453, %p452;
	@%p454 bra 	$L__BB2_222;
	mul.wide.s32 	%rd445, %r169, 4;
	add.s64 	%rd446, %rd1, %rd445;
	ld.global.f32 	%f277, [%rd446];
	st.shared.f32 	[%r69+12], %f277;
$L__BB2_222:
	setp.gt.u32 	%p455, %r162, %r4;
	add.s32 	%r170, %r169, %r6;
	add.s32 	%r1669, %r23, %r6;
	add.s32 	%r1670, %r1669, %r6;
	add.s32 	%r1671, %r1670, %r6;
	add.s32 	%r1672, %r1671, %r6;
	add.s32 	%r1673, %r1672, %r6;
	add.s32 	%r1674, %r1673, %r6;
	setp.lt.s32 	%p456, %r1674, 1;
	setp.gt.s32 	%p457, %r1674, %r4;
	or.pred  	%p458, %p456, %p457;
	or.pred  	%p459, %p458, %p455;
	@%p459 bra 	$L__BB2_224;
	mul.wide.s32 	%rd447, %r170, 4;
	add.s64 	%rd448, %rd2, %rd447;
	ld.global.f32 	%f278, [%rd448+-4];
	st.shared.f32 	[%r73+12], %f278;
	ld.global.f32 	%f279, [%rd448+4];
	add.s32 	%r1676, %r73, %r720;
	st.shared.f32 	[%r1676+12], %f279;
	sub.s32 	%r1677, %r170, %r4;
	add.s32 	%r1678, %r1677, -2;
	mul.wide.s32 	%rd449, %r1678, 4;
	add.s64 	%rd450, %rd2, %rd449;
	ld.global.f32 	%f280, [%rd450];
	add.s32 	%r1679, %r1676, %r720;
	st.shared.f32 	[%r1679+12], %f280;
	mul.wide.s32 	%rd451, %r5, 4;
	add.s64 	%rd452, %rd448, %rd451;
	ld.global.f32 	%f281, [%rd452];
	add.s32 	%r1680, %r1679, %r720;
	st.shared.f32 	[%r1680+12], %f281;
$L__BB2_224:
	setp.ge.u32 	%p460, %r162, %r5;
	add.s32 	%r1681, %r23, %r6;
	add.s32 	%r1682, %r1681, %r6;
	add.s32 	%r1683, %r1682, %r6;
	add.s32 	%r1684, %r1683, %r6;
	add.s32 	%r1685, %r1684, %r6;
	add.s32 	%r1686, %r1685, %r6;
	setp.ge.s32 	%p461, %r1686, %r5;
	or.pred  	%p462, %p461, %p460;
	@%p462 bra 	$L__BB2_226;
	mul.wide.s32 	%rd453, %r170, 4;
	add.s64 	%rd454, %rd1, %rd453;
	ld.global.f32 	%f282, [%rd454];
	st.shared.f32 	[%r77+12], %f282;
$L__BB2_226:
	setp.gt.u32 	%p463, %r162, %r4;
	add.s32 	%r171, %r170, %r6;
	add.s32 	%r1687, %r23, %r6;
	add.s32 	%r1688, %r1687, %r6;
	add.s32 	%r1689, %r1688, %r6;
	add.s32 	%r1690, %r1689, %r6;
	add.s32 	%r1691, %r1690, %r6;
	add.s32 	%r1692, %r1691, %r6;
	add.s32 	%r1693, %r1692, %r6;
	setp.lt.s32 	%p464, %r1693, 1;
	setp.gt.s32 	%p465, %r1693, %r4;
	or.pred  	%p466, %p464, %p465;
	or.pred  	%p467, %p466, %p463;
	@%p467 bra 	$L__BB2_228;
	mul.wide.s32 	%rd455, %r171, 4;
	add.s64 	%rd456, %rd2, %rd455;
	ld.global.f32 	%f283, [%rd456+-4];
	st.shared.f32 	[%r80+12], %f283;
	ld.global.f32 	%f284, [%rd456+4];
	add.s32 	%r1695, %r80, %r720;
	st.shared.f32 	[%r1695+12], %f284;
	sub.s32 	%r1696, %r171, %r4;
	add.s32 	%r1697, %r1696, -2;
	mul.wide.s32 	%rd457, %r1697, 4;
	add.s64 	%rd458, %rd2, %rd457;
	ld.global.f32 	%f285, [%rd458];
	add.s32 	%r1698, %r1695, %r720;
	st.shared.f32 	[%r1698+12], %f285;
	mul.wide.s32 	%rd459, %r5, 4;
	add.s64 	%rd460, %rd456, %rd459;
	ld.global.f32 	%f286, [%rd460];
	add.s32 	%r1699, %r1698, %r720;
	st.shared.f32 	[%r1699+12], %f286;
$L__BB2_228:
	setp.ge.u32 	%p468, %r162, %r5;
	add.s32 	%r1700, %r23, %r6;
	add.s32 	%r1701, %r1700, %r6;
	add.s32 	%r1702, %r1701, %r6;
	add.s32 	%r1703, %r1702, %r6;
	add.s32 	%r1704, %r1703, %r6;
	add.s32 	%r1705, %r1704, %r6;
	add.s32 	%r1706, %r1705, %r6;
	setp.ge.s32 	%p469, %r1706, %r5;
	or.pred  	%p470, %p469, %p468;
	@%p470 bra 	$L__BB2_230;
	mul.wide.s32 	%rd461, %r171, 4;
	add.s64 	%rd462, %rd1, %rd461;
	ld.global.f32 	%f287, [%rd462];
	st.shared.f32 	[%r84+12], %f287;
$L__BB2_230:
	setp.gt.u32 	%p471, %r162, %r4;
	add.s32 	%r172, %r171, %r6;
	add.s32 	%r1707, %r23, %r6;
	add.s32 	%r1708, %r1707, %r6;
	add.s32 	%r1709, %r1708, %r6;
	add.s32 	%r1710, %r1709, %r6;
	add.s32 	%r1711, %r1710, %r6;
	add.s32 	%r1712, %r1711, %r6;
	add.s32 	%r1713, %r1712, %r6;
	add.s32 	%r1714, %r1713, %r6;
	setp.lt.s32 	%p472, %r1714, 1;
	setp.gt.s32 	%p473, %r1714, %r4;
	or.pred  	%p474, %p472, %p473;
	or.pred  	%p475, %p474, %p471;
	@%p475 bra 	$L__BB2_232;
	mul.wide.s32 	%rd463, %r172, 4;
	add.s64 	%rd464, %rd2, %rd463;
	ld.global.f32 	%f288, [%rd464+-4];
	st.shared.f32 	[%r87+12], %f288;
	ld.global.f32 	%f289, [%rd464+4];
	add.s32 	%r1716, %r87, %r720;
	st.shared.f32 	[%r1716+12], %f289;
	sub.s32 	%r1717, %r172, %r4;
	add.s32 	%r1718, %r1717, -2;
	mul.wide.s32 	%rd465, %r1718, 4;
	add.s64 	%rd466, %rd2, %rd465;
	ld.global.f32 	%f290, [%rd466];
	add.s32 	%r1719, %r1716, %r720;
	st.shared.f32 	[%r1719+12], %f290;
	mul.wide.s32 	%rd467, %r5, 4;
	add.s64 	%rd468, %rd464, %rd467;
	ld.global.f32 	%f291, [%rd468];
	add.s32 	%r1720, %r1719, %r720;
	st.shared.f32 	[%r1720+12], %f291;
$L__BB2_232:
	setp.ge.u32 	%p476, %r162, %r5;
	add.s32 	%r1721, %r23, %r6;
	add.s32 	%r1722, %r1721, %r6;
	add.s32 	%r1723, %r1722, %r6;
	add.s32 	%r1724, %r1723, %r6;
	add.s32 	%r1725, %r1724, %r6;
	add.s32 	%r1726, %r1725, %r6;
	add.s32 	%r1727, %r1726, %r6;
	add.s32 	%r1728, %r1727, %r6;
	setp.ge.s32 	%p477, %r1728, %r5;
	or.pred  	%p478, %p477, %p476;
	@%p478 bra 	$L__BB2_234;
	mul.wide.s32 	%rd469, %r172, 4;
	add.s64 	%rd470, %rd1, %rd469;
	ld.global.f32 	%f292, [%rd470];
	st.shared.f32 	[%r91+12], %f292;
$L__BB2_234:
	setp.gt.u32 	%p479, %r162, %r4;
	add.s32 	%r173, %r172, %r6;
	add.s32 	%r1729, %r23, %r6;
	add.s32 	%r1730, %r1729, %r6;
	add.s32 	%r1731, %r1730, %r6;
	add.s32 	%r1732, %r1731, %r6;
	add.s32 	%r1733, %r1732, %r6;
	add.s32 	%r1734, %r1733, %r6;
	add.s32 	%r1735, %r1734, %r6;
	add.s32 	%r1736, %r1735, %r6;
	add.s32 	%r1737, %r1736, %r6;
	setp.lt.s32 	%p480, %r1737, 1;
	setp.gt.s32 	%p481, %r1737, %r4;
	or.pred  	%p482, %p480, %p481;
	or.pred  	%p483, %p482, %p479;
	@%p483 bra 	$L__BB2_236;
	mul.wide.s32 	%rd471, %r173, 4;
	add.s64 	%rd472, %rd2, %rd471;
	ld.global.f32 	%f293, [%rd472+-4];
	st.shared.f32 	[%r94+12], %f293;
	ld.global.f32 	%f294, [%rd472+4];
	add.s32 	%r1739, %r94, %r720;
	st.shared.f32 	[%r1739+12], %f294;
	sub.s32 	%r1740, %r173, %r4;
	add.s32 	%r1741, %r1740, -2;
	mul.wide.s32 	%rd473, %r1741, 4;
	add.s64 	%rd474, %rd2, %rd473;
	ld.global.f32 	%f295, [%rd474];
	add.s32 	%r1742, %r1739, %r720;
	st.shared.f32 	[%r1742+12], %f295;
	mul.wide.s32 	%rd475, %r5, 4;
	add.s64 	%rd476, %rd472, %rd475;
	ld.global.f32 	%f296, [%rd476];
	add.s32 	%r1743, %r1742, %r720;
	st.shared.f32 	[%r1743+12], %f296;
$L__BB2_236:
	setp.ge.u32 	%p484, %r162, %r5;
	add.s32 	%r1744, %r23, %r6;
	add.s32 	%r1745, %r1744, %r6;
	add.s32 	%r1746, %r1745, %r6;
	add.s32 	%r1747, %r1746, %r6;
	add.s32 	%r1748, %r1747, %r6;
	add.s32 	%r1749, %r1748, %r6;
	add.s32 	%r1750, %r1749, %r6;
	add.s32 	%r1751, %r1750, %r6;
	add.s32 	%r1752, %r1751, %r6;
	setp.ge.s32 	%p485, %r1752, %r5;
	or.pred  	%p486, %p485, %p484;
	@%p486 bra 	$L__BB2_238;
	mul.wide.s32 	%rd477, %r173, 4;
	add.s64 	%rd478, %rd1, %rd477;
	ld.global.f32 	%f297, [%rd478];
	st.shared.f32 	[%r97+12], %f297;
$L__BB2_238:
	setp.gt.u32 	%p487, %r162, %r4;
	add.s32 	%r174, %r173, %r6;
	add.s32 	%r1753, %r23, %r6;
	add.s32 	%r1754, %r1753, %r6;
	add.s32 	%r1755, %r1754, %r6;
	add.s32 	%r1756, %r1755, %r6;
	add.s32 	%r1757, %r1756, %r6;
	add.s32 	%r1758, %r1757, %r6;
	add.s32 	%r1759, %r1758, %r6;
	add.s32 	%r1760, %r1759, %r6;
	add.s32 	%r1761, %r1760, %r6;
	add.s32 	%r1762, %r1761, %r6;
	setp.lt.s32 	%p488, %r1762, 1;
	setp.gt.s32 	%p489, %r1762, %r4;
	or.pred  	%p490, %p488, %p489;
	or.pred  	%p491, %p490, %p487;
	@%p491 bra 	$L__BB2_240;
	mul.wide.s32 	%rd479, %r174, 4;
	add.s64 	%rd480, %rd2, %rd479;
	ld.global.f32 	%f298, [%rd480+-4];
	st.shared.f32 	[%r100+12], %f298;
	ld.global.f32 	%f299, [%rd480+4];
	st.shared.f32 	[%r101+12], %f299;
	sub.s32 	%r1763, %r174, %r4;
	add.s32 	%r1764, %r1763, -2;
	mul.wide.s32 	%rd481, %r1764, 4;
	add.s64 	%rd482, %rd2, %rd481;
	ld.global.f32 	%f300, [%rd482];
	st.shared.f32 	[%r102+12], %f300;
	mul.wide.s32 	%rd483, %r5, 4;
	add.s64 	%rd484, %rd480, %rd483;
	ld.global.f32 	%f301, [%rd484];
	add.s32 	%r1766, %r102, %r720;
	st.shared.f32 	[%r1766+12], %f301;
$L__BB2_240:
	setp.ge.u32 	%p492, %r162, %r5;
	add.s32 	%r1767, %r23, %r6;
	add.s32 	%r1768, %r1767, %r6;
	add.s32 	%r1769, %r1768, %r6;
	add.s32 	%r1770, %r1769, %r6;
	add.s32 	%r1771, %r1770, %r6;
	add.s32 	%r1772, %r1771, %r6;
	add.s32 	%r1773, %r1772, %r6;
	add.s32 	%r1774, %r1773, %r6;
	add.s32 	%r1775, %r1774, %r6;
	add.s32 	%r1776, %r1775, %r6;
	setp.ge.s32 	%p493, %r1776, %r5;
	or.pred  	%p494, %p493, %p492;
	@%p494 bra 	$L__BB2_242;
	mul.wide.s32 	%rd485, %r174, 4;
	add.s64 	%rd486, %rd1, %rd485;
	ld.global.f32 	%f302, [%rd486];
	st.shared.f32 	[%r103+12], %f302;
$L__BB2_242:
	setp.gt.u32 	%p495, %r162, %r4;
	add.s32 	%r175, %r174, %r6;
	add.s32 	%r1777, %r23, %r6;
	add.s32 	%r1778, %r1777, %r6;
	add.s32 	%r1779, %r1778, %r6;
	add.s32 	%r1780, %r1779, %r6;
	add.s32 	%r1781, %r1780, %r6;
	add.s32 	%r1782, %r1781, %r6;
	add.s32 	%r1783, %r1782, %r6;
	add.s32 	%r1784, %r1783, %r6;
	add.s32 	%r1785, %r1784, %r6;
	add.s32 	%r1786, %r1785, %r6;
	add.s32 	%r1787, %r1786, %r6;
	setp.lt.s32 	%p496, %r1787, 1;
	setp.gt.s32 	%p497, %r1787, %r4;
	or.pred  	%p498, %p496, %p497;
	or.pred  	%p499, %p498, %p495;
	@%p499 bra 	$L__BB2_244;
	mul.wide.s32 	%rd487, %r175, 4;
	add.s64 	%rd488, %rd2, %rd487;
	ld.global.f32 	%f303, [%rd488+-4];
	st.shared.f32 	[%r106+12], %f303;
	ld.global.f32 	%f304, [%rd488+4];
	st.shared.f32 	[%r107+12], %f304;
	sub.s32 	%r1788, %r175, %r4;
	add.s32 	%r1789, %r1788, -2;
	mul.wide.s32 	%rd489, %r1789, 4;
	add.s64 	%rd490, %rd2, %rd489;
	ld.global.f32 	%f305, [%rd490];
	st.shared.f32 	[%r108+12], %f305;
	mul.wide.s32 	%rd491, %r5, 4;
	add.s64 	%rd492, %rd488, %rd491;
	ld.global.f32 	%f306, [%rd492];
	add.s32 	%r1791, %r108, %r720;
	st.shared.f32 	[%r1791+12], %f306;
$L__BB2_244:
	setp.ge.u32 	%p500, %r162, %r5;
	add.s32 	%r1792, %r23, %r6;
	add.s32 	%r1793, %r1792, %r6;
	add.s32 	%r1794, %r1793, %r6;
	add.s32 	%r1795, %r1794, %r6;
	add.s32 	%r1796, %r1795, %r6;
	add.s32 	%r1797, %r1796, %r6;
	add.s32 	%r1798, %r1797, %r6;
	add.s32 	%r1799, %r1798, %r6;
	add.s32 	%r1800, %r1799, %r6;
	add.s32 	%r1801, %r1800, %r6;
	add.s32 	%r1802, %r1801, %r6;
	setp.ge.s32 	%p501, %r1802, %r5;
	or.pred  	%p502, %p501, %p500;
	@%p502 bra 	$L__BB2_246;
	mul.wide.s32 	%rd493, %r175, 4;
	add.s64 	%rd494, %rd1, %rd493;
	ld.global.f32 	%f307, [%rd494];
	st.shared.f32 	[%r109+12], %f307;
$L__BB2_246:
	setp.gt.u32 	%p503, %r162, %r4;
	add.s32 	%r176, %r175, %r6;
	add.s32 	%r1803, %r23, %r6;
	add.s32 	%r1804, %r1803, %r6;
	add.s32 	%r1805, %r1804, %r6;
	add.s32 	%r1806, %r1805, %r6;
	add.s32 	%r1807, %r1806, %r6;
	add.s32 	%r1808, %r1807, %r6;
	add.s32 	%r1809, %r1808, %r6;
	add.s32 	%r1810, %r1809, %r6;
	add.s32 	%r1811, %r1810, %r6;
	add.s32 	%r1812, %r1811, %r6;
	add.s32 	%r1813, %r1812, %r6;
	add.s32 	%r1814, %r1813, %r6;
	setp.lt.s32 	%p504, %r1814, 1;
	setp.gt.s32 	%p505, %r1814, %r4;
	or.pred  	%p506, %p504, %p505;
	or.pred  	%p507, %p506, %p503;
	@%p507 bra 	$L__BB2_248;
	mul.wide.s32 	%rd495, %r176, 4;
	add.s64 	%rd496, %rd2, %rd495;
	ld.global.f32 	%f308, [%rd496+-4];
	st.shared.f32 	[%r112+12], %f308;
	ld.global.f32 	%f309, [%rd496+4];
	st.shared.f32 	[%r113+12], %f309;
	sub.s32 	%r1815, %r176, %r4;
	add.s32 	%r1816, %r1815, -2;
	mul.wide.s32 	%rd497, %r1816, 4;
	add.s64 	%rd498, %rd2, %rd497;
	ld.global.f32 	%f310, [%rd498];
	st.shared.f32 	[%r114+12], %f310;
	mul.wide.s32 	%rd499, %r5, 4;
	add.s64 	%rd500, %rd496, %rd499;
	ld.global.f32 	%f311, [%rd500];
	add.s32 	%r1818, %r114, %r720;
	st.shared.f32 	[%r1818+12], %f311;
$L__BB2_248:
	setp.ge.u32 	%p508, %r162, %r5;
	add.s32 	%r1819, %r23, %r6;
	add.s32 	%r1820, %r1819, %r6;
	add.s32 	%r1821, %r1820, %r6;
	add.s32 	%r1822, %r1821, %r6;
	add.s32 	%r1823, %r1822, %r6;
	add.s32 	%r1824, %r1823, %r6;
	add.s32 	%r1825, %r1824, %r6;
	add.s32 	%r1826, %r1825, %r6;
	add.s32 	%r1827, %r1826, %r6;
	add.s32 	%r1828, %r1827, %r6;
	add.s32 	%r1829, %r1828, %r6;
	add.s32 	%r1830, %r1829, %r6;
	setp.ge.s32 	%p509, %r1830, %r5;
	or.pred  	%p510, %p509, %p508;
	@%p510 bra 	$L__BB2_250;
	mul.wide.s32 	%rd501, %r176, 4;
	add.s64 	%rd502, %rd1, %rd501;
	ld.global.f32 	%f312, [%rd502];
	st.shared.f32 	[%r115+12], %f312;
$L__BB2_250:
	add.s32 	%r177, %r176, %r6;
	or.pred  	%p512, %p1, %p503;
	@%p512 bra 	$L__BB2_252;
	mul.wide.s32 	%rd503, %r177, 4;
	add.s64 	%rd504, %rd2, %rd503;
	ld.global.f32 	%f313, [%rd504+-4];
	st.shared.f32 	[%r118+12], %f313;
	ld.global.f32 	%f314, [%rd504+4];
	st.shared.f32 	[%r119+12], %f314;
	sub.s32 	%r1831, %r177, %r4;
	add.s32 	%r1832, %r1831, -2;
	mul.wide.s32 	%rd505, %r1832, 4;
	add.s64 	%rd506, %rd2, %rd505;
	ld.global.f32 	%f315, [%rd506];
	st.shared.f32 	[%r120+12], %f315;
	mul.wide.s32 	%rd507, %r5, 4;
	add.s64 	%rd508, %rd504, %rd507;
	ld.global.f32 	%f316, [%rd508];
	add.s32 	%r1834, %r120, %r720;
	st.shared.f32 	[%r1834+12], %f316;
$L__BB2_252:
	add.s32 	%r1835, %r23, %r6;
	add.s32 	%r1836, %r1835, %r6;
	add.s32 	%r1837, %r1836, %r6;
	add.s32 	%r1838, %r1837, %r6;
	add.s32 	%r1839, %r1838, %r6;
	add.s32 	%r1840, %r1839, %r6;
	add.s32 	%r1841, %r1840, %r6;
	add.s32 	%r1842, %r1841, %r6;
	add.s32 	%r1843, %r1842, %r6;
	add.s32 	%r1844, %r1843, %r6;
	add.s32 	%r1845, %r1844, %r6;
	add.s32 	%r1846, %r1845, %r6;
	add.s32 	%r1847, %r1846, %r6;
	setp.ge.s32 	%p514, %r1847, %r5;
	or.pred  	%p515, %p514, %p508;
	@%p515 bra 	$L__BB2_254;
	mul.wide.s32 	%rd509, %r177, 4;
	add.s64 	%rd510, %rd1, %rd509;
	ld.global.f32 	%f317, [%rd510];
	st.shared.f32 	[%r121+12], %f317;
$L__BB2_254:
	setp.gt.u32 	%p516, %r162, %r4;
	add.s32 	%r178, %r177, %r6;
	or.pred  	%p517, %p2, %p516;
	@%p517 bra 	$L__BB2_256;
	mul.wide.s32 	%rd511, %r178, 4;
	add.s64 	%rd512, %rd2, %rd511;
	ld.global.f32 	%f318, [%rd512+-4];
	st.shared.f32 	[%r124+12], %f318;
	ld.global.f32 	%f319, [%rd512+4];
	st.shared.f32 	[%r125+12], %f319;
	sub.s32 	%r1848, %r178, %r4;
	add.s32 	%r1849, %r1848, -2;
	mul.wide.s32 	%rd513, %r1849, 4;
	add.s64 	%rd514, %rd2, %rd513;
	ld.global.f32 	%f320, [%rd514];
	st.shared.f32 	[%r126+12], %f320;
	mul.wide.s32 	%rd515, %r5, 4;
	add.s64 	%rd516, %rd512, %rd515;
	ld.global.f32 	%f321, [%rd516];
	add.s32 	%r1851, %r126, %r720;
	st.shared.f32 	[%r1851+12], %f321;
$L__BB2_256:
	setp.ge.u32 	%p518, %r162, %r5;
	@%p518 bra 	$L__BB2_258;
	mul.wide.s32 	%rd517, %r178, 4;
	add.s64 	%rd518, %rd1, %rd517;
	ld.global.f32 	%f322, [%rd518];
	st.shared.f32 	[%r127+12], %f322;
$L__BB2_258:
	add.s32 	%r179, %r162, %r9;
	setp.gt.u32 	%p519, %r179, %r4;
	mad.lo.s32 	%r180, %r179, %r5, %r1;
	or.pred  	%p520, %p3, %p519;
	@%p520 bra 	$L__BB2_260;
	mul.wide.s32 	%rd519, %r180, 4;
	add.s64 	%rd520, %rd2, %rd519;
	ld.global.f32 	%f323, [%rd520+-4];
	st.shared.f32 	[%r17+16], %f323;
	ld.global.f32 	%f324, [%rd520+4];
	st.shared.f32 	[%r19+16], %f324;
	sub.s32 	%r1852, %r180, %r4;
	add.s32 	%r1853, %r1852, -2;
	mul.wide.s32 	%rd521, %r1853, 4;
	add.s64 	%rd522, %rd2, %rd521;
	ld.global.f32 	%f325, [%rd522];
	st.shared.f32 	[%r20+16], %f325;
	mul.wide.s32 	%rd523, %r5, 4;
	add.s64 	%rd524, %rd520, %rd523;
	ld.global.f32 	%f326, [%rd524];
	add.s32 	%r1855, %r20, %r720;
	st.shared.f32 	[%r1855+16], %f326;
$L__BB2_260:
	setp.ge.u32 	%p521, %r179, %r5;
	setp.ge.s32 	%p522, %r1, %r5;
	or.pred  	%p523, %p522, %p521;
	@%p523 bra 	$L__BB2_262;
	mul.wide.s32 	%rd525, %r180, 4;
	add.s64 	%rd526, %rd1, %rd525;
	ld.global.f32 	%f327, [%rd526];
	mov.u32 	%r1856, %tid.y;
	mov.u32 	%r1857, %ntid.x;
	mov.u32 	%r1858, %tid.x;
	mad.lo.s32 	%r1859, %r1856, %r1857, %r1858;
	mul.lo.s32 	%r1860, %r10, %r1859;
	shl.b32 	%r1861, %r1860, 2;
	mov.u32 	%r1862, sharedMem;
	add.s32 	%r1863, %r1862, %r1861;
	st.shared.f32 	[%r1863+16], %f327;
$L__BB2_262:
	setp.gt.u32 	%p524, %r179, %r4;
	add.s32 	%r181, %r180, %r6;
	setp.lt.s32 	%p525, %r23, 1;
	setp.gt.s32 	%p526, %r23, %r4;
	or.pred  	%p527, %p525, %p526;
	or.pred  	%p528, %p527, %p524;
	@%p528 bra 	$L__BB2_264;
	mul.wide.s32 	%rd527, %r181, 4;
	add.s64 	%rd528, %rd2, %rd527;
	ld.global.f32 	%f328, [%rd528+-4];
	shl.b32 	%r1864, %r7, 2;
	add.s32 	%r1865, %r17, %r1864;
	st.shared.f32 	[%r1865+20], %f328;
	ld.global.f32 	%f329, [%rd528+4];
	st.shared.f32 	[%r26+20], %f329;
	sub.s32 	%r1866, %r181, %r4;
	add.s32 	%r1867, %r1866, -2;
	mul.wide.s32 	%rd529, %r1867, 4;
	add.s64 	%rd530, %rd2, %rd529;
	ld.global.f32 	%f330, [%rd530];
	st.shared.f32 	[%r27+20], %f330;
	mul.wide.s32 	%rd531, %r5, 4;
	add.s64 	%rd532, %rd528, %rd531;
	ld.global.f32 	%f331, [%rd532];
	add.s32 	%r1869, %r27, %r720;
	st.shared.f32 	[%r1869+20], %f331;
$L__BB2_264:
	setp.ge.u32 	%p529, %r179, %r5;
	setp.ge.s32 	%p530, %r23, %r5;
	or.pred  	%p531, %p530, %p529;
	@%p531 bra 	$L__BB2_266;
	mul.wide.s32 	%rd533, %r181, 4;
	add.s64 	%rd534, %rd1, %rd533;
	ld.global.f32 	%f332, [%rd534];
	mov.u32 	%r1870, %tid.y;
	mov.u32 	%r1871, %ntid.x;
	mov.u32 	%r1872, %tid.x;
	mad.lo.s32 	%r1873, %r1870, %r1871, %r1872;
	mul.lo.s32 	%r1874, %r10, %r1873;
	shl.b32 	%r1875, %r1874, 2;
	mov.u32 	%r1876, sharedMem;
	add.s32 	%r1877, %r1876, %r1875;
	shl.b32 	%r1878, %r7, 2;
	add.s32 	%r1879, %r1877, %r1878;
	st.shared.f32 	[%r1879+20], %f332;
$L__BB2_266:
	setp.gt.u32 	%p532, %r179, %r4;
	add.s32 	%r182, %r181, %r6;
	add.s32 	%r1880, %r23, %r6;
	setp.lt.s32 	%p533, %r1880, 1;
	setp.gt.s32 	%p534, %r1880, %r4;
	or.pred  	%p535, %p533, %p534;
	or.pred  	%p536, %p535, %p532;
	@%p536 bra 	$L__BB2_268;
	mul.wide.s32 	%rd535, %r182, 4;
	add.s64 	%rd536, %rd2, %rd535;
	ld.global.f32 	%f333, [%rd536+-4];
	st.shared.f32 	[%r33+16], %f333;
	ld.global.f32 	%f334, [%rd536+4];
	st.shared.f32 	[%r34+16], %f334;
	sub.s32 	%r1881, %r182, %r4;
	add.s32 	%r1882, %r1881, -2;
	mul.wide.s32 	%rd537, %r1882, 4;
	add.s64 	%rd538, %rd2, %rd537;
	ld.global.f32 	%f335, [%rd538];
	st.shared.f32 	[%r35+16], %f335;
	mul.wide.s32 	%rd539, %r5, 4;
	add.s64 	%rd540, %rd536, %rd539;
	ld.global.f32 	%f336, [%rd540];
	add.s32 	%r1884, %r35, %r720;
	st.shared.f32 	[%r1884+16], %f336;
$L__BB2_268:
	setp.ge.u32 	%p537, %r179, %r5;
	add.s32 	%r1885, %r23, %r6;
	setp.ge.s32 	%p538, %r1885, %r5;
	or.pred  	%p539, %p538, %p537;
	@%p539 bra 	$L__BB2_270;
	mul.wide.s32 	%rd541, %r182, 4;
	add.s64 	%rd542, %rd1, %rd541;
	ld.global.f32 	%f337, [%rd542];
	mov.u32 	%r1886, %tid.y;
	mov.u32 	%r1887, %ntid.x;
	mov.u32 	%r1888, %tid.x;
	mad.lo.s32 	%r1889, %r1886, %r1887, %r1888;
	mul.lo.s32 	%r1890, %r10, %r1889;
	shl.b32 	%r1891, %r1890, 2;
	mov.u32 	%r1892, sharedMem;
	add.s32 	%r1893, %r1892, %r1891;
	shl.b32 	%r1894, %r8, 3;
	add.s32 	%r1895, %r1893, %r1894;
	st.shared.f32 	[%r1895+16], %f337;
$L__BB2_270:
	setp.gt.u32 	%p540, %r179, %r4;
	add.s32 	%r183, %r182, %r6;
	add.s32 	%r1896, %r23, %r6;
	add.s32 	%r1897, %r1896, %r6;
	setp.lt.s32 	%p541, %r1897, 1;
	setp.gt.s32 	%p542, %r1897, %r4;
	or.pred  	%p543, %p541, %p542;
	or.pred  	%p544, %p543, %p540;
	@%p544 bra 	$L__BB2_272;
	mul.wide.s32 	%rd543, %r183, 4;
	add.s64 	%rd544, %rd2, %rd543;
	ld.global.f32 	%f338, [%rd544+-4];
	shl.b32 	%r1898, %r8, 2;
	add.s32 	%r1899, %r33, %r1898;
	st.shared.f32 	[%r1899+16], %f338;
	ld.global.f32 	%f339, [%rd544+4];
	st.shared.f32 	[%r42+16], %f339;
	sub.s32 	%r1900, %r183, %r4;
	add.s32 	%r1901, %r1900, -2;
	mul.wide.s32 	%rd545, %r1901, 4;
	add.s64 	%rd546, %rd2, %rd545;
	ld.global.f32 	%f340, [%rd546];
	st.shared.f32 	[%r43+16], %f340;
	mul.wide.s32 	%rd547, %r5, 4;
	add.s64 	%rd548, %rd544, %rd547;
	ld.global.f32 	%f341, [%rd548];
	add.s32 	%r1903, %r43, %r720;
	st.shared.f32 	[%r1903+16], %f341;
$L__BB2_272:
	setp.ge.u32 	%p545, %r179, %r5;
	add.s32 	%r1904, %r23, %r6;
	add.s32 	%r1905, %r1904, %r6;
	setp.ge.s32 	%p546, %r1905, %r5;
	or.pred  	%p547, %p546, %p545;
	@%p547 bra 	$L__BB2_274;
	mul.wide.s32 	%rd549, %r183, 4;
	add.s64 	%rd550, %rd1, %rd549;
	ld.global.f32 	%f342, [%rd550];
	mov.u32 	%r1906, %tid.y;
	mov.u32 	%r1907, %ntid.x;
	mov.u32 	%r1908, %tid.x;
	mad.lo.s32 	%r1909, %r1906, %r1907, %r1908;
	mul.lo.s32 	%r1910, %r10, %r1909;
	shl.b32 	%r1911, %r1910, 2;
	mov.u32 	%r1912, sharedMem;
	add.s32 	%r1913, %r1912, %r1911;
	shl.b32 	%r1914, %r8, 3;
	add.s32 	%r1915, %r1913, %r1914;
	shl.b32 	%r1916, %r8, 2;
	add.s32 	%r1917, %r1915, %r1916;
	st.shared.f32 	[%r1917+16], %f342;
$L__BB2_274:
	setp.gt.u32 	%p548, %r179, %r4;
	add.s32 	%r184, %r183, %r6;
	add.s32 	%r1918, %r23, %r6;
	add.s32 	%r1919, %r1918, %r6;
	add.s32 	%r1920, %r1919, %r6;
	setp.lt.s32 	%p549, %r1920, 1;
	setp.gt.s32 	%p550, %r1920, %r4;
	or.pred  	%p551, %p549, %p550;
	or.pred  	%p552, %p551, %p548;
	@%p552 bra 	$L__BB2_276;
	mul.wide.s32 	%rd551, %r184, 4;
	add.s64 	%rd552, %rd2, %rd551;
	ld.global.f32 	%f343, [%rd552+-4];
	st.shared.f32 	[%r49+16], %f343;
	ld.global.f32 	%f344, [%rd552+4];
	st.shared.f32 	[%r50+16], %f344;
	sub.s32 	%r1921, %r184, %r4;
	add.s32 	%r1922, %r1921, -2;
	mul.wide.s32 	%rd553, %r1922, 4;
	add.s64 	%rd554, %rd2, %rd553;
	ld.global.f32 	%f345, [%rd554];
	add.s32 	%r1924, %r50, %r720;
	st.shared.f32 	[%r1924+16], %f345;
	mul.wide.s32 	%rd555, %r5, 4;
	add.s64 	%rd556, %rd552, %rd555;
	ld.global.f32 	%f346, [%rd556];
	add.s32 	%r1925, %r1924, %r720;
	st.shared.f32 	[%r1925+16], %f346;
$L__BB2_276:
	setp.ge.u32 	%p553, %r179, %r5;
	add.s32 	%r1926, %r23, %r6;
	add.s32 	%r1927, %r1926, %r6;
	add.s32 	%r1928, %r1927, %r6;
	setp.ge.s32 	%p554, %r1928, %r5;
	or.pred  	%p555, %p554, %p553;
	@%p555 bra 	$L__BB2_278;
	mul.wide.s32 	%rd557, %r184, 4;
	add.s64 	%rd558, %rd1, %rd557;
	ld.global.f32 	%f347, [%rd558];
	mov.u32 	%r1929, %tid.y;
	mov.u32 	%r1930, %ntid.x;
	mov.u32 	%r1931, %tid.x;
	mad.lo.s32 	%r1932, %r1929, %r1930, %r1931;
	mul.lo.s32 	%r1933, %r10, %r1932;
	shl.b32 	%r1934, %r1933, 2;
	mov.u32 	%r1935, sharedMem;
	add.s32 	%r1936, %r1935, %r1934;
	shl.b32 	%r1937, %r8, 3;
	add.s32 	%r1938, %r1936, %r1937;
	shl.b32 	%r1939, %r8, 2;
	add.s32 	%r1940, %r1938, %r1939;
	add.s32 	%r1941, %r1940, %r1939;
	st.shared.f32 	[%r1941+16], %f347;
$L__BB2_278:
	setp.gt.u32 	%p556, %r179, %r4;
	add.s32 	%r185, %r184, %r6;
	add.s32 	%r1942, %r23, %r6;
	add.s32 	%r1943, %r1942, %r6;
	add.s32 	%r1944, %r1943, %r6;
	add.s32 	%r1945, %r1944, %r6;
	setp.lt.s32 	%p557, %r1945, 1;
	setp.gt.s32 	%p558, %r1945, %r4;
	or.pred  	%p559, %p557, %p558;
	or.pred  	%p560, %p559, %p556;
	@%p560 bra 	$L__BB2_280;
	mul.wide.s32 	%rd559, %r185, 4;
	add.s64 	%rd560, %rd2, %rd559;
	ld.global.f32 	%f348, [%rd560+-4];
	st.shared.f32 	[%r57+16], %f348;
	ld.global.f32 	%f349, [%rd560+4];
	add.s32 	%r1947, %r57, %r720;
	st.shared.f32 	[%r1947+16], %f349;
	sub.s32 	%r1948, %r185, %r4;
	add.s32 	%r1949, %r1948, -2;
	mul.wide.s32 	%rd561, %r1949, 4;
	add.s64 	%rd562, %rd2, %rd561;
	ld.global.f32 	%f350, [%rd562];
	add.s32 	%r1950, %r1947, %r720;
	st.shared.f32 	[%r1950+16], %f350;
	mul.wide.s32 	%rd563, %r5, 4;
	add.s64 	%rd564, %rd560, %rd563;
	ld.global.f32 	%f351, [%rd564];
	add.s32 	%r1951, %r1950, %r720;
	st.shared.f32 	[%r1951+16], %f351;
$L__BB2_280:
	setp.ge.u32 	%p561, %r179, %r5;
	add.s32 	%r1952, %r23, %r6;
	add.s32 	%r1953, %r1952, %r6;
	add.s32 	%r1954, %r1953, %r6;
	add.s32 	%r1955, %r1954, %r6;
	setp.ge.s32 	%p562, %r1955, %r5;
	or.pred  	%p563, %p562, %p561;
	@%p563 bra 	$L__BB2_282;
	mul.wide.s32 	%rd565, %r185, 4;
	add.s64 	%rd566, %rd1, %rd565;
	ld.global.f32 	%f352, [%rd566];
	st.shared.f32 	[%r61+16], %f352;
$L__BB2_282:
	setp.gt.u32 	%p564, %r179, %r4;
	add.s32 	%r186, %r185, %r6;
	add.s32 	%r1956, %r23, %r6;
	add.s32 	%r1957, %r1956, %r6;
	add.s32 	%r1958, %r1957, %r6;
	add.s32 	%r1959, %r1958, %r6;
	add.s32 	%r1960, %r1959, %r6;
	setp.lt.s32 	%p565, %r1960, 1;
	setp.gt.s32 	%p566, %r1960, %r4;
	or.pred  	%p567, %p565, %p566;
	or.pred  	%p568, %p567, %p564;
	@%p568 bra 	$L__BB2_284;
	mul.wide.s32 	%rd567, %r186, 4;
	add.s64 	%rd568, %rd2, %rd567;
	ld.global.f32 	%f353, [%rd568+-4];
	st.shared.f32 	[%r65+16], %f353;
	ld.global.f32 	%f354, [%rd568+4];
	add.s32 	%r1962, %r65, %r720;
	st.shared.f32 	[%r1962+16], %f354;
	sub.s32 	%r1963, %r186, %r4;
	add.s32 	%r1964, %r1963, -2;
	mul.wide.s32 	%rd569, %r1964, 4;
	add.s64 	%rd570, %rd2, %rd569;
	ld.global.f32 	%f355, [%rd570];
	add.s32 	%r1965, %r1962, %r720;
	st.shared.f32 	[%r1965+16], %f355;
	mul.wide.s32 	%rd571, %r5, 4;
	add.s64 	%rd572, %rd568, %rd571;
	ld.global.f32 	%f356, [%rd572];
	add.s32 	%r1966, %r1965, %r720;
	st.shared.f32 	[%r1966+16], %f356;
$L__BB2_284:
	setp.ge.u32 	%p569, %r179, %r5;
	add.s32 	%r1967, %r23, %r6;
	add.s32 	%r1968, %r1967, %r6;
	add.s32 	%r1969, %r1968, %r6;
	add.s32 	%r1970, %r1969, %r6;
	add.s32 	%r1971, %r1970, %r6;
	setp.ge.s32 	%p570, %r1971, %r5;
	or.pred  	%p571, %p570, %p569;
	@%p571 bra 	$L__BB2_286;
	mul.wide.s32 	%rd573, %r186, 4;
	add.s64 	%rd574, %rd1, %rd573;
	ld.global.f32 	%f357, [%rd574];
	st.shared.f32 	[%r69+16], %f357;
$L__BB2_286:
	setp.gt.u32 	%p572, %r179, %r4;
	add.s32 	%r187, %r186, %r6;
	add.s32 	%r1972, %r23, %r6;
	add.s32 	%r1973, %r1972, %r6;
	add.s32 	%r1974, %r1973, %r6;
	add.s32 	%r1975, %r1974, %r6;
	add.s32 	%r1976, %r1975, %r6;
	add.s32 	%r1977, %r1976, %r6;
	setp.lt.s32 	%p573, %r1977, 1;
	setp.gt.s32 	%p574, %r1977, %r4;
	or.pred  	%p575, %p573, %p574;
	or.pred  	%p576, %p575, %p572;
	@%p576 bra 	$L__BB2_288;
	mul.wide.s32 	%rd575, %r187, 4;
	add.s64 	%rd576, %rd2, %rd575;
	ld.global.f32 	%f358, [%rd576+-4];
	st.shared.f32 	[%r73+16], %f358;
	ld.global.f32 	%f359, [%rd576+4];
	add.s32 	%r1979, %r73, %r720;
	st.shared.f32 	[%r1979+16], %f359;
	sub.s32 	%r1980, %r187, %r4;
	add.s32 	%r1981, %r1980, -2;
	mul.wide.s32 	%rd577, %r1981, 4;
	add.s64 	%rd578, %rd2, %rd577;
	ld.global.f32 	%f360, [%rd578];
	add.s32 	%r1982, %r1979, %r720;
	st.shared.f32 	[%r1982+16], %f360;
	mul.wide.s32 	%rd579, %r5, 4;
	add.s64 	%rd580, %rd576, %rd579;
	ld.global.f32 	%f361, [%rd580];
	add.s32 	%r1983, %r1982, %r720;
	st.shared.f32 	[%r1983+16], %f361;
$L__BB2_288:
	setp.ge.u32 	%p577, %r179, %r5;
	add.s32 	%r1984, %r23, %r6;
	add.s32 	%r1985, %r1984, %r6;
	add.s32 	%r1986, %r1985, %r6;
	add.s32 	%r1987, %r1986, %r6;
	add.s32 	%r1988, %r1987, %r6;
	add.s32 	%r1989, %r1988, %r6;
	setp.ge.s32 	%p578, %r1989, %r5;
	or.pred  	%p579, %p578, %p577;
	@%p579 bra 	$L__BB2_290;
	mul.wide.s32 	%rd581, %r187, 4;
	add.s64 	%rd582, %rd1, %rd581;
	ld.global.f32 	%f362, [%rd582];
	st.shared.f32 	[%r77+16], %f362;
$L__BB2_290:
	setp.gt.u32 	%p580, %r179, %r4;
	add.s32 	%r188, %r187, %r6;
	add.s32 	%r1990, %r23, %r6;
	add.s32 	%r1991, %r1990, %r6;
	add.s32 	%r1992, %r1991, %r6;
	add.s32 	%r1993, %r1992, %r6;
	add.s32 	%r1994, %r1993, %r6;
	add.s32 	%r1995, %r1994, %r6;
	add.s32 	%r1996, %r1995, %r6;
	setp.lt.s32 	%p581, %r1996, 1;
	setp.gt.s32 	%p582, %r1996, %r4;
	or.pred  	%p583, %p581, %p582;
	or.pred  	%p584, %p583, %p580;
	@%p584 bra 	$L__BB2_292;
	mul.wide.s32 	%rd583, %r188, 4;
	add.s64 	%rd584, %rd2, %rd583;
	ld.global.f32 	%f363, [%rd584+-4];
	st.shared.f32 	[%r80+16], %f363;
	ld.global.f32 	%f364, [%rd584+4];
	add.s32 	%r1998, %r80, %r720;
	st.shared.f32 	[%r1998+16], %f364;
	sub.s32 	%r1999, %r188, %r4;
	add.s32 	%r2000, %r1999, -2;
	mul.wide.s32 	%rd585, %r2000, 4;
	add.s64 	%rd586, %rd2, %rd585;
	ld.global.f32 	%f365, [%rd586];
	add.s32 	%r2001, %r1998, %r720;
	st.shared.f32 	[%r2001+16], %f365;
	mul.wide.s32 	%rd587, %r5, 4;
	add.s64 	%rd588, %rd584, %rd587;
	ld.global.f32 	%f366, [%rd588];
	add.s32 	%r2002, %r2001, %r720;
	st.shared.f32 	[%r2002+16], %f366;
$L__BB2_292:
	setp.ge.u32 	%p585, %r179, %r5;
	add.s32 	%r2003, %r23, %r6;
	add.s32 	%r2004, %r2003, %r6;
	add.s32 	%r2005, %r2004, %r6;
	add.s32 	%r2006, %r2005, %r6;
	add.s32 	%r2007, %r2006, %r6;
	add.s32 	%r2008, %r2007, %r6;
	add.s32 	%r2009, %r2008, %r6;
	setp.ge.s32 	%p586, %r2009, %r5;
	or.pred  	%p587, %p586, %p585;
	@%p587 bra 	$L__BB2_294;
	mul.wide.s32 	%rd589, %r188, 4;
	add.s64 	%rd590, %rd1, %rd589;
	ld.global.f32 	%f367, [%rd590];
	st.shared.f32 	[%r84+16], %f367;
$L__BB2_294:
	setp.gt.u32 	%p588, %r179, %r4;
	add.s32 	%r189, %r188, %r6;
	add.s32 	%r2010, %r23, %r6;
	add.s32 	%r2011, %r2010, %r6;
	add.s32 	%r2012, %r2011, %r6;
	add.s32 	%r2013, %r2012, %r6;
	add.s32 	%r2014, %r2013, %r6;
	add.s32 	%r2015, %r2014, %r6;
	add.s32 	%r2016, %r2015, %r6;
	add.s32 	%r2017, %r2016, %r6;
	setp.lt.s32 	%p589, %r2017, 1;
	setp.gt.s32 	%p590, %r2017, %r4;
	or.pred  	%p591, %p589, %p590;
	or.pred  	%p592, %p591, %p588;
	@%p592 bra 	$L__BB2_296;
	mul.wide.s32 	%rd591, %r189, 4;
	add.s64 	%rd592, %rd2, %rd591;
	ld.global.f32 	%f368, [%rd592+-4];
	st.shared.f32 	[%r87+16], %f368;
	ld.global.f32 	%f369, [%rd592+4];
	add.s32 	%r2019, %r87, %r720;
	st.shared.f32 	[%r2019+16], %f369;
	sub.s32 	%r2020, %r189, %r4;
	add.s32 	%r2021, %r2020, -2;
	mul.wide.s32 	%rd593, %r2021, 4;
	add.s64 	%rd594, %rd2, %rd593;
	ld.global.f32 	%f370, [%rd594];
	add.s32 	%r2022, %r2019, %r720;
	st.shared.f32 	[%r2022+16], %f370;
	mul.wide.s32 	%rd595, %r5, 4;
	add.s64 	%rd596, %rd592, %rd595;
	ld.global.f32 	%f371, [%rd596];
	add.s32 	%r2023, %r2022, %r720;
	st.shared.f32 	[%r2023+16], %f371;
$L__BB2_296:
	setp.ge.u32 	%p593, %r179, %r5;
	add.s32 	%r2024, %r23, %r6;
	add.s32 	%r2025, %r2024, %r6;
	add.s32 	%r2026, %r2025, %r6;
	add.s32 	%r2027, %r2026, %r6;
	add.s32 	%r2028, %r2027, %r6;
	add.s32 	%r2029, %r2028, %r6;
	add.s32 	%r2030, %r2029, %r6;
	add.s32 	%r2031, %r2030, %r6;
	setp.ge.s32 	%p594, %r2031, %r5;
	or.pred  	%p595, %p594, %p593;
	@%p595 bra 	$L__BB2_298;
	mul.wide.s32 	%rd597, %r189, 4;
	add.s64 	%rd598, %rd1, %rd597;
	ld.global.f32 	%f372, [%rd598];
	st.shared.f32 	[%r91+16], %f372;
$L__BB2_298:
	setp.gt.u32 	%p596, %r179, %r4;
	add.s32 	%r190, %r189, %r6;
	add.s32 	%r2032, %r23, %r6;
	add.s32 	%r2033, %r2032, %r6;
	add.s32 	%r2034, %r2033, %r6;
	add.s32 	%r2035, %r2034, %r6;
	add.s32 	%r2036, %r2035, %r6;
	add.s32 	%r2037, %r2036, %r6;
	add.s32 	%r2038, %r2037, %r6;
	add.s32 	%r2039, %r2038, %r6;
	add.s32 	%r2040, %r2039, %r6;
	setp.lt.s32 	%p597, %r2040, 1;
	setp.gt.s32 	%p598, %r2040, %r4;
	or.pred  	%p599, %p597, %p598;
	or.pred  	%p600, %p599, %p596;
	@%p600 bra 	$L__BB2_300;
	mul.wide.s32 	%rd599, %r190, 4;
	add.s64 	%rd600, %rd2, %rd599;
	ld.global.f32 	%f373, [%rd600+-4];
	st.shared.f32 	[%r94+16], %f373;
	ld.global.f32 	%f374, [%rd600+4];
	add.s32 	%r2042, %r94, %r720;
	st.shared.f32 	[%r2042+16], %f374;
	sub.s32 	%r2043, %r190, %r4;
	add.s32 	%r2044, %r2043, -2;
	mul.wide.s32 	%rd601, %r2044, 4;
	add.s64 	%rd602, %rd2, %rd601;
	ld.global.f32 	%f375, [%rd602];
	add.s32 	%r2045, %r2042, %r720;
	st.shared.f32 	[%r2045+16], %f375;
	mul.wide.s32 	%rd603, %r5, 4;
	add.s64 	%rd604, %rd600, %rd603;
	ld.global.f32 	%f376, [%rd604];
	add.s32 	%r2046, %r2045, %r720;
	st.shared.f32 	[%r2046+16], %f376;
$L__BB2_300:
	setp.ge.u32 	%p601, %r179, %r5;
	add.s32 	%r2047, %r23, %r6;
	add.s32 	%r2048, %r2047, %r6;
	add.s32 	%r2049, %r2048, %r6;
	add.s32 	%r2050, %r2049, %r6;
	add.s32 	%r2051, %r2050, %r6;
	add.s32 	%r2052, %r2051, %r6;
	add.s32 	%r2053, %r2052, %r6;
	add.s32 	%r2054, %r2053, %r6;
	add.s32 	%r2055, %r2054, %r6;
	setp.ge.s32 	%p602, %r2055, %r5;
	or.pred  	%p603, %p602, %p601;
	@%p603 bra 	$L__BB2_302;
	mul.wide.s32 	%rd605, %r190, 4;
	add.s64 	%rd606, %rd1, %rd605;
	ld.global.f32 	%f377, [%rd606];
	st.shared.f32 	[%r97+16], %f377;
$L__BB2_302:
	setp.gt.u32 	%p604, %r179, %r4;
	add.s32 	%r191, %r190, %r6;
	add.s32 	%r2056, %r23, %r6;
	add.s32 	%r2057, %r2056, %r6;
	add.s32 	%r2058, %r2057, %r6;
	add.s32 	%r2059, %r2058, %r6;
	add.s32 	%r2060, %r2059, %r6;
	add.s32 	%r2061, %r2060, %r6;
	add.s32 	%r2062, %r2061, %r6;
	add.s32 	%r2063, %r2062, %r6;
	add.s32 	%r2064, %r2063, %r6;
	add.s32 	%r2065, %r2064, %r6;
	setp.lt.s32 	%p605, %r2065, 1;
	setp.gt.s32 	%p606, %r2065, %r4;
	or.pred  	%p607, %p605, %p606;
	or.pred  	%p608, %p607, %p604;
	@%p608 bra 	$L__BB2_304;
	mul.wide.s32 	%rd607, %r191, 4;
	add.s64 	%rd608, %rd2, %rd607;
	ld.global.f32 	%f378, [%rd608+-4];
	st.shared.f32 	[%r100+16], %f378;
	ld.global.f32 	%f379, [%rd608+4];
	st.shared.f32 	[%r101+16], %f379;
	sub.s32 	%r2066, %r191, %r4;
	add.s32 	%r2067, %r2066, -2;
	mul.wide.s32 	%rd609, %r2067, 4;
	add.s64 	%rd610, %rd2, %rd609;
	ld.global.f32 	%f380, [%rd610];
	st.shared.f32 	[%r102+16], %f380;
	mul.wide.s32 	%rd611, %r5, 4;
	add.s64 	%rd612, %rd608, %rd611;
	ld.global.f32 	%f381, [%rd612];
	add.s32 	%r2069, %r102, %r720;
	st.shared.f32 	[%r2069+16], %f381;
$L__BB2_304:
	setp.ge.u32 	%p609, %r179, %r5;
	add.s32 	%r2070, %r23, %r6;
	add.s32 	%r2071, %r2070, %r6;
	add.s32 	%r2072, %r2071, %r6;
	add.s32 	%r2073, %r2072, %r6;
	add.s32 	%r2074, %r2073, %r6;
	add.s32 	%r2075, %r2074, %r6;
	add.s32 	%r2076, %r2075, %r6;
	add.s32 	%r2077, %r2076, %r6;
	add.s32 	%r2078, %r2077, %r6;
	add.s32 	%r2079, %r2078, %r6;
	setp.ge.s32 	%p610, %r2079, %r5;
	or.pred  	%p611, %p610, %p609;
	@%p611 bra 	$L__BB2_306;
	mul.wide.s32 	%rd613, %r191, 4;
	add.s64 	%rd614, %rd1, %rd613;
	ld.global.f32 	%f382, [%rd614];
	st.shared.f32 	[%r103+16], %f382;
$L__BB2_306:
	setp.gt.u32 	%p612, %r179, %r4;
	add.s32 	%r192, %r191, %r6;
	add.s32 	%r2080, %r23, %r6;
	add.s32 	%r2081, %r2080, %r6;
	add.s32 	%r2082, %r2081, %r6;
	add.s32 	%r2083, %r2082, %r6;
	add.s32 	%r2084, %r2083, %r6;
	add.s32 	%r2085, %r2084, %r6;
	add.s32 	%r2086, %r2085, %r6;
	add.s32 	%r2087, %r2086, %r6;
	add.s32 	%r2088, %r2087, %r6;
	add.s32 	%r2089, %r2088, %r6;
	add.s32 	%r2090, %r2089, %r6;
	setp.lt.s32 	%p613, %r2090, 1;
	setp.gt.s32 	%p614, %r2090, %r4;
	or.pred  	%p615, %p613, %p614;
	or.pred  	%p616, %p615, %p612;
	@%p616 bra 	$L__BB2_308;
	mul.wide.s32 	%rd615, %r192, 4;
	add.s64 	%rd616, %rd2, %rd615;
	ld.global.f32 	%f383, [%rd616+-4];
	st.shared.f32 	[%r106+16], %f383;
	ld.global.f32 	%f384, [%rd616+4];
	st.shared.f32 	[%r107+16], %f384;
	sub.s32 	%r2091, %r192, %r4;
	add.s32 	%r2092, %r2091, -2;
	mul.wide.s32 	%rd617, %r2092, 4;
	add.s64 	%rd618, %rd2, %rd617;
	ld.global.f32 	%f385, [%rd618];
	st.shared.f32 	[%r108+16], %f385;
	mul.wide.s32 	%rd619, %r5, 4;
	add.s64 	%rd620, %rd616, %rd619;
	ld.global.f32 	%f386, [%rd620];
	add.s32 	%r2094, %r108, %r720;
	st.shared.f32 	[%r2094+16], %f386;
$L__BB2_308:
	setp.ge.u32 	%p617, %r179, %r5;
	add.s32 	%r2095, %r23, %r6;
	add.s32 	%r2096, %r2095, %r6;
	add.s32 	%r2097, %r2096, %r6;
	add.s32 	%r2098, %r2097, %r6;
	add.s32 	%r2099, %r2098, %r6;
	add.s32 	%r2100, %r2099, %r6;
	add.s32 	%r2101, %r2100, %r6;
	add.s32 	%r2102, %r2101, %r6;
	add.s32 	%r2103, %r2102, %r6;
	add.s32 	%r2104, %r2103, %r6;
	add.s32 	%r2105, %r2104, %r6;
	setp.ge.s32 	%p618, %r2105, %r5;
	or.pred  	%p619, %p618, %p617;
	@%p619 bra 	$L__BB2_310;
	mul.wide.s32 	%rd621, %r192, 4;
	add.s64 	%rd622, %rd1, %rd621;
	ld.global.f32 	%f387, [%rd622];
	st.shared.f32 	[%r109+16], %f387;
$L__BB2_310:
	setp.gt.u32 	%p620, %r179, %r4;
	add.s32 	%r193, %r192, %r6;
	add.s32 	%r2106, %r23, %r6;
	add.s32 	%r2107, %r2106, %r6;
	add.s32 	%r2108, %r2107, %r6;
	add.s32 	%r2109, %r2108, %r6;
	add.s32 	%r2110, %r2109, %r6;
	add.s32 	%r2111, %r2110, %r6;
	add.s32 	%r2112, %r2111, %r6;
	add.s32 	%r2113, %r2112, %r6;
	add.s32 	%r2114, %r2113, %r6;
	add.s32 	%r2115, %r2114, %r6;
	add.s32 	%r2116, %r2115, %r6;
	add.s32 	%r2117, %r2116, %r6;
	setp.lt.s32 	%p621, %r2117, 1;
	setp.gt.s32 	%p622, %r2117, %r4;
	or.pred  	%p623, %p621, %p622;
	or.pred  	%p624, %p623, %p620;
	@%p624 bra 	$L__BB2_312;
	mul.wide.s32 	%rd623, %r193, 4;
	add.s64 	%rd624, %rd2, %rd623;
	ld.global.f32 	%f388, [%rd624+-4];
	st.shared.f32 	[%r112+16], %f388;
	ld.global.f32 	%f389, [%rd624+4];
	st.shared.f32 	[%r113+16], %f389;
	sub.s32 	%r2118, %r193, %r4;
	add.s32 	%r2119, %r2118, -2;
	mul.wide.s32 	%rd625, %r2119, 4;
	add.s64 	%rd626, %rd2, %rd625;
	ld.global.f32 	%f390, [%rd626];
	st.shared.f32 	[%r114+16], %f390;
	mul.wide.s32 	%rd627, %r5, 4;
	add.s64 	%rd628, %rd624, %rd627;
	ld.global.f32 	%f391, [%rd628];
	add.s32 	%r2121, %r114, %r720;
	st.shared.f32 	[%r2121+16], %f391;
$L__BB2_312:
	setp.ge.u32 	%p625, %r179, %r5;
	add.s32 	%r2122, %r23, %r6;
	add.s32 	%r2123, %r2122, %r6;
	add.s32 	%r2124, %r2123, %r6;
	add.s32 	%r2125, %r2124, %r6;
	add.s32 	%r2126, %r2125, %r6;
	add.s32 	%r2127, %r2126, %r6;
	add.s32 	%r2128, %r2127, %r6;
	add.s32 	%r2129, %r2128, %r6;
	add.s32 	%r2130, %r2129, %r6;
	add.s32 	%r2131, %r2130, %r6;
	add.s32 	%r2132, %r2131, %r6;
	add.s32 	%r2133, %r2132, %r6;
	setp.ge.s32 	%p626, %r2133, %r5;
	or.pred  	%p627, %p626, %p625;
	@%p627 bra 	$L__BB2_314;
	mul.wide.s32 	%rd629, %r193, 4;
	add.s64 	%rd630, %rd1, %rd629;
	ld.global.f32 	%f392, [%rd630];
	st.shared.f32 	[%r115+16], %f392;
$L__BB2_314:
	add.s32 	%r194, %r193, %r6;
	or.pred  	%p629, %p1, %p620;
	@%p629 bra 	$L__BB2_316;
	mul.wide.s32 	%rd631, %r194, 4;
	add.s64 	%rd632, %rd2, %rd631;
	ld.global.f32 	%f393, [%rd632+-4];
	st.shared.f32 	[%r118+16], %f393;
	ld.global.f32 	%f394, [%rd632+4];
	st.shared.f32 	[%r119+16], %f394;
	sub.s32 	%r2134, %r194, %r4;
	add.s32 	%r2135, %r2134, -2;
	mul.wide.s32 	%rd633, %r2135, 4;
	add.s64 	%rd634, %rd2, %rd633;
	ld.global.f32 	%f395, [%rd634];
	st.shared.f32 	[%r120+16], %f395;
	mul.wide.s32 	%rd635, %r5, 4;
	add.s64 	%rd636, %rd632, %rd635;
	ld.global.f32 	%f396, [%rd636];
	add.s32 	%r2137, %r120, %r720;
	st.shared.f32 	[%r2137+16], %f396;
$L__BB2_316:
	add.s32 	%r2138, %r23, %r6;
	add.s32 	%r2139, %r2138, %r6;
	add.s32 	%r2140, %r2139, %r6;
	add.s32 	%r2141, %r2140, %r6;
	add.s32 	%r2142, %r2141, %r6;
	add.s32 	%r2143, %r2142, %r6;
	add.s32 	%r2144, %r2143, %r6;
	add.s32 	%r2145, %r2144, %r6;
	add.s32 	%r2146, %r2145, %r6;
	add.s32 	%r2147, %r2146, %r6;
	add.s32 	%r2148, %r2147, %r6;
	add.s32 	%r2149, %r2148, %r6;
	add.s32 	%r2150, %r2149, %r6;
	setp.ge.s32 	%p631, %r2150, %r5;
	or.pred  	%p632, %p631, %p625;
	@%p632 bra 	$L__BB2_318;
	mul.wide.s32 	%rd637, %r194, 4;
	add.s64 	%rd638, %rd1, %rd637;
	ld.global.f32 	%f397, [%rd638];
	st.shared.f32 	[%r121+16], %f397;
$L__BB2_318:
	setp.gt.u32 	%p633, %r179, %r4;
	add.s32 	%r195, %r194, %r6;
	or.pred  	%p634, %p2, %p633;
	@%p634 bra 	$L__BB2_320;
	mul.wide.s32 	%rd639, %r195, 4;
	add.s64 	%rd640, %rd2, %rd639;
	ld.global.f32 	%f398, [%rd640+-4];
	st.shared.f32 	[%r124+16], %f398;
	ld.global.f32 	%f399, [%rd640+4];
	st.shared.f32 	[%r125+16], %f399;
	sub.s32 	%r2151, %r195, %r4;
	add.s32 	%r2152, %r2151, -2;
	mul.wide.s32 	%rd641, %r2152, 4;
	add.s64 	%rd642, %rd2, %rd641;
	ld.global.f32 	%f400, [%rd642];
	st.shared.f32 	[%r126+16], %f400;
	mul.wide.s32 	%rd643, %r5, 4;
	add.s64 	%rd644, %rd640, %rd643;
	ld.global.f32 	%f401, [%rd644];
	add.s32 	%r2154, %r126, %r720;
	st.shared.f32 	[%r2154+16], %f401;
$L__BB2_320:
	setp.ge.u32 	%p635, %r179, %r5;
	@%p635 bra 	$L__BB2_322;
	mul.wide.s32 	%rd645, %r195, 4;
	add.s64 	%rd646, %rd1, %rd645;
	ld.global.f32 	%f402, [%rd646];
	st.shared.f32 	[%r127+16], %f402;
$L__BB2_322:
	add.s32 	%r196, %r179, %r9;
	setp.gt.u32 	%p636, %r196, %r4;
	mad.lo.s32 	%r197, %r196, %r5, %r1;
	or.pred  	%p637, %p3, %p636;
	@%p637 bra 	$L__BB2_324;
	mul.wide.s32 	%rd647, %r197, 4;
	add.s64 	%rd648, %rd2, %rd647;
	ld.global.f32 	%f403, [%rd648+-4];
	st.shared.f32 	[%r17+20], %f403;
	ld.global.f32 	%f404, [%rd648+4];
	st.shared.f32 	[%r19+20], %f404;
	sub.s32 	%r2155, %r197, %r4;
	add.s32 	%r2156, %r2155, -2;
	mul.wide.s32 	%rd649, %r2156, 4;
	add.s64 	%rd650, %rd2, %rd649;
	ld.global.f32 	%f405, [%rd650];
	st.shared.f32 	[%r20+20], %f405;
	mul.wide.s32 	%rd651, %r5, 4;
	add.s64 	%rd652, %rd648, %rd651;
	ld.global.f32 	%f406, [%rd652];
	add.s32 	%r2158, %r20, %r720;
	st.shared.f32 	[%r2158+20], %f406;
$L__BB2_324:
	setp.ge.u32 	%p638, %r196, %r5;
	setp.ge.s32 	%p639, %r1, %r5;
	or.pred  	%p640, %p639, %p638;
	@%p640 bra 	$L__BB2_326;
	mul.wide.s32 	%rd653, %r197, 4;
	add.s64 	%rd654, %rd1, %rd653;
	ld.global.f32 	%f407, [%rd654];
	mov.u32 	%r2159, %tid.y;
	mov.u32 	%r2160, %ntid.x;
	mov.u32 	%r2161, %tid.x;
	mad.lo.s32 	%r2162, %r2159, %r2160, %r2161;
	mul.lo.s32 	%r2163, %r10, %r2162;
	shl.b32 	%r2164, %r2163, 2;
	mov.u32 	%r2165, sharedMem;
	add.s32 	%r2166, %r2165, %r2164;
	st.shared.f32 	[%r2166+20], %f407;
$L__BB2_326:
	setp.gt.u32 	%p641, %r196, %r4;
	add.s32 	%r198, %r197, %r6;
	setp.lt.s32 	%p642, %r23, 1;
	setp.gt.s32 	%p643, %r23, %r4;
	or.pred  	%p644, %p642, %p643;
	or.pred  	%p645, %p644, %p641;
	@%p645 bra 	$L__BB2_328;
	mul.wide.s32 	%rd655, %r198, 4;
	add.s64 	%rd656, %rd2, %rd655;
	ld.global.f32 	%f408, [%rd656+-4];
	shl.b32 	%r2167, %r7, 2;
	add.s32 	%r2168, %r17, %r2167;
	st.shared.f32 	[%r2168+24], %f408;
	ld.global.f32 	%f409, [%rd656+4];
	st.shared.f32 	[%r26+24], %f409;
	sub.s32 	%r2169, %r198, %r4;
	add.s32 	%r2170, %r2169, -2;
	mul.wide.s32 	%rd657, %r2170, 4;
	add.s64 	%rd658, %rd2, %rd657;
	ld.global.f32 	%f410, [%rd658];
	st.shared.f32 	[%r27+24], %f410;
	mul.wide.s32 	%rd659, %r5, 4;
	add.s64 	%rd660, %rd656, %rd659;
	ld.global.f32 	%f411, [%rd660];
	add.s32 	%r2172, %r27, %r720;
	st.shared.f32 	[%r2172+24], %f411;
$L__BB2_328:
	setp.ge.u32 	%p646, %r196, %r5;
	setp.ge.s32 	%p647, %r23, %r5;
	or.pred  	%p648, %p647, %p646;
	@%p648 bra 	$L__BB2_330;
	mul.wide.s32 	%rd661, %r198, 4;
	add.s64 	%rd662, %rd1, %rd661;
	ld.global.f32 	%f412, [%rd662];
	mov.u32 	%r2173, %tid.y;
	mov.u32 	%r2174, %ntid.x;
	mov.u32 	%r2175, %tid.x;
	mad.lo.s32 	%r2176, %r2173, %r2174, %r2175;
	mul.lo.s32 	%r2177, %r10, %r2176;
	shl.b32 	%r2178, %r2177, 2;
	mov.u32 	%r2179, sharedMem;
	add.s32 	%r2180, %r2179, %r2178;
	shl.b32 	%r2181, %r7, 2;
	add.s32 	%r2182, %r2180, %r2181;
	st.shared.f32 	[%r2182+24], %f412;
$L__BB2_330:
	setp.gt.u32 	%p649, %r196, %r4;
	add.s32 	%r199, %r198, %r6;
	add.s32 	%r2183, %r23, %r6;
	setp.lt.s32 	%p650, %r2183, 1;
	setp.gt.s32 	%p651, %r2183, %r4;
	or.pred  	%p652, %p650, %p651;
	or.pred  	%p653, %p652, %p649;
	@%p653 bra 	$L__BB2_332;
	mul.wide.s32 	%rd663, %r199, 4;
	add.s64 	%rd664, %rd2, %rd663;
	ld.global.f32 	%f413, [%rd664+-4];
	st.shared.f32 	[%r33+20], %f413;
	ld.global.f32 	%f414, [%rd664+4];
	st.shared.f32 	[%r34+20], %f414;
	sub.s32 	%r2184, %r199, %r4;
	add.s32 	%r2185, %r2184, -2;
	mul.wide.s32 	%rd665, %r2185, 4;
	add.s64 	%rd666, %rd2, %rd665;
	ld.global.f32 	%f415, [%rd666];
	st.shared.f32 	[%r35+20], %f415;
	mul.wide.s32 	%rd667, %r5, 4;
	add.s64 	%rd668, %rd664, %rd667;
	ld.global.f32 	%f416, [%rd668];
	add.s32 	%r2187, %r35, %r720;
	st.shared.f32 	[%r2187+20], %f416;
$L__BB2_332:
	setp.ge.u32 	%p654, %r196, %r5;
	add.s32 	%r2188, %r23, %r6;
	setp.ge.s32 	%p655, %r2188, %r5;
	or.pred  	%p656, %p655, %p654;
	@%p656 bra 	$L__BB2_334;
	mul.wide.s32 	%rd669, %r199, 4;
	add.s64 	%rd670, %rd1, %rd669;
	ld.global.f32 	%f417, [%rd670];
	mov.u32 	%r2189, %tid.y;
	mov.u32 	%r2190, %ntid.x;
	mov.u32 	%r2191, %tid.x;
	mad.lo.s32 	%r2192, %r2189, %r2190, %r2191;
	mul.lo.s32 	%r2193, %r10, %r2192;
	shl.b32 	%r2194, %r2193, 2;
	mov.u32 	%r2195, sharedMem;
	add.s32 	%r2196, %r2195, %r2194;
	shl.b32 	%r2197, %r8, 3;
	add.s32 	%r2198, %r2196, %r2197;
	st.shared.f32 	[%r2198+20], %f417;
$L__BB2_334:
	setp.gt.u32 	%p657, %r196, %r4;
	add.s32 	%r200, %r199, %r6;
	add.s32 	%r2199, %r23, %r6;
	add.s32 	%r2200, %r2199, %r6;
	setp.lt.s32 	%p658, %r2200, 1;
	setp.gt.s32 	%p659, %r2200, %r4;
	or.pred  	%p660, %p658, %p659;
	or.pred  	%p661, %p660, %p657;
	@%p661 bra 	$L__BB2_336;
	mul.wide.s32 	%rd671, %r200, 4;
	add.s64 	%rd672, %rd2, %rd671;
	ld.global.f32 	%f418, [%rd672+-4];
	shl.b32 	%r2201, %r8, 2;
	add.s32 	%r2202, %r33, %r2201;
	st.shared.f32 	[%r2202+20], %f418;
	ld.global.f32 	%f419, [%rd672+4];
	st.shared.f32 	[%r42+20], %f419;
	sub.s32 	%r2203, %r200, %r4;
	add.s32 	%r2204, %r2203, -2;
	mul.wide.s32 	%rd673, %r2204, 4;
	add.s64 	%rd674, %rd2, %rd673;
	ld.global.f32 	%f420, [%rd674];
	st.shared.f32 	[%r43+20], %f420;
	mul.wide.s32 	%rd675, %r5, 4;
	add.s64 	%rd676, %rd672, %rd675;
	ld.global.f32 	%f421, [%rd676];
	add.s32 	%r2206, %r43, %r720;
	st.shared.f32 	[%r2206+20], %f421;
$L__BB2_336:
	setp.ge.u32 	%p662, %r196, %r5;
	add.s32 	%r2207, %r23, %r6;
	add.s32 	%r2208, %r2207, %r6;
	setp.ge.s32 	%p663, %r2208, %r5;
	or.pred  	%p664, %p663, %p662;
	@%p664 bra 	$L__BB2_338;
	mul.wide.s32 	%rd677, %r200, 4;
	add.s64 	%rd678, %rd1, %rd677;
	ld.global.f32 	%f422, [%rd678];
	mov.u32 	%r2209, %tid.y;
	mov.u32 	%r2210, %ntid.x;
	mov.u32 	%r2211, %tid.x;
	mad.lo.s32 	%r2212, %r2209, %r2210, %r2211;
	mul.lo.s32 	%r2213, %r10, %r2212;
	shl.b32 	%r2214, %r2213, 2;
	mov.u32 	%r2215, sharedMem;
	add.s32 	%r2216, %r2215, %r2214;
	shl.b32 	%r2217, %r8, 3;
	add.s32 	%r2218, %r2216, %r2217;
	shl.b32 	%r2219, %r8, 2;
	add.s32 	%r2220, %r2218, %r2219;
	st.shared.f32 	[%r2220+20], %f422;
$L__BB2_338:
	setp.gt.u32 	%p665, %r196, %r4;
	add.s32 	%r201, %r200, %r6;
	add.s32 	%r2221, %r23, %r6;
	add.s32 	%r2222, %r2221, %r6;
	add.s32 	%r2223, %r2222, %r6;
	setp.lt.s32 	%p666, %r2223, 1;
	setp.gt.s32 	%p667, %r2223, %r4;
	or.pred  	%p668, %p666, %p667;
	or.pred  	%p669, %p668, %p665;
	@%p669 bra 	$L__BB2_340;
	mul.wide.s32 	%rd679, %r201, 4;
	add.s64 	%rd680, %rd2, %rd679;
	ld.global.f32 	%f423, [%rd680+-4];
	st.shared.f32 	[%r49+20], %f423;
	ld.global.f32 	%f424, [%rd680+4];
	st.shared.f32 	[%r50+20], %f424;
	sub.s32 	%r2224, %r201, %r4;
	add.s32 	%r2225, %r2224, -2;
	mul.wide.s32 	%rd681, %r2225, 4;
	add.s64 	%rd682, %rd2, %rd681;
	ld.global.f32 	%f425, [%rd682];
	add.s32 	%r2227, %r50, %r720;
	st.shared.f32 	[%r2227+20], %f425;
	mul.wide.s32 	%rd683, %r5, 4;
	add.s64 	%rd684, %rd680, %rd683;
	ld.global.f32 	%f426, [%rd684];
	add.s32 	%r2228, %r2227, %r720;
	st.shared.f32 	[%r2228+20], %f426;
$L__BB2_340:
	setp.ge.u32 	%p670, %r196, %r5;
	add.s32 	%r2229, %r23, %r6;
	add.s32 	%r2230, %r2229, %r6;
	add.s32 	%r2231, %r2230, %r6;
	setp.ge.s32 	%p671, %r2231, %r5;
	or.pred  	%p672, %p671, %p670;
	@%p672 bra 	$L__BB2_342;
	mul.wide.s32 	%rd685, %r201, 4;
	add.s64 	%rd686, %rd1, %rd685;
	ld.global.f32 	%f427, [%rd686];
	mov.u32 	%r2232, %tid.y;
	mov.u32 	%r2233, %ntid.x;
	mov.u32 	%r2234, %tid.x;
	mad.lo.s32 	%r2235, %r2232, %r2233, %r2234;
	mul.lo.s32 	%r2236, %r10, %r2235;
	shl.b32 	%r2237, %r2236, 2;
	mov.u32 	%r2238, sharedMem;
	add.s32 	%r2239, %r2238, %r2237;
	shl.b32 	%r2240, %r8, 3;
	add.s32 	%r2241, %r2239, %r2240;
	shl.b32 	%r2242, %r8, 2;
	add.s32 	%r2243, %r2241, %r2242;
	add.s32 	%r2244, %r2243, %r2242;
	st.shared.f32 	[%r2244+20], %f427;
$L__BB2_342:
	setp.gt.u32 	%p673, %r196, %r4;
	add.s32 	%r202, %r201, %r6;
	add.s32 	%r2245, %r23, %r6;
	add.s32 	%r2246, %r2245, %r6;
	add.s32 	%r2247, %r2246, %r6;
	add.s32 	%r2248, %r2247, %r6;
	setp.lt.s32 	%p674, %r2248, 1;
	setp.gt.s32 	%p675, %r2248, %r4;
	or.pred  	%p676, %p674, %p675;
	or.pred  	%p677, %p676, %p673;
	@%p677 bra 	$L__BB2_344;
	mul.wide.s32 	%rd687, %r202, 4;
	add.s64 	%rd688, %rd2, %rd687;
	ld.global.f32 	%f428, [%rd688+-4];
	st.shared.f32 	[%r57+20], %f428;
	ld.global.f32 	%f429, [%rd688+4];
	add.s32 	%r2250, %r57, %r720;
	st.shared.f32 	[%r2250+20], %f429;
	sub.s32 	%r2251, %r202, %r4;
	add.s32 	%r2252, %r2251, -2;
	mul.wide.s32 	%rd689, %r2252, 4;
	add.s64 	%rd690, %rd2, %rd689;
	ld.global.f32 	%f430, [%rd690];
	add.s32 	%r2253, %r2250, %r720;
	st.shared.f32 	[%r2253+20], %f430;
	mul.wide.s32 	%rd691, %r5, 4;
	add.s64 	%rd692, %rd688, %rd691;
	ld.global.f32 	%f431, [%rd692];
	add.s32 	%r2254, %r2253, %r720;
	st.shared.f32 	[%r2254+20], %f431;
$L__BB2_344:
	setp.ge.u32 	%p678, %r196, %r5;
	add.s32 	%r2255, %r23, %r6;
	add.s32 	%r2256, %r2255, %r6;
	add.s32 	%r2257, %r2256, %r6;
	add.s32 	%r2258, %r2257, %r6;
	setp.ge.s32 	%p679, %r2258, %r5;
	or.pred  	%p680, %p679, %p678;
	@%p680 bra 	$L__BB2_346;
	mul.wide.s32 	%rd693, %r202, 4;
	add.s64 	%rd694, %rd1, %rd693;
	ld.global.f32 	%f432, [%rd694];
	st.shared.f32 	[%r61+20], %f432;
$L__BB2_346:
	setp.gt.u32 	%p681, %r196, %r4;
	add.s32 	%r203, %r202, %r6;
	add.s32 	%r2259, %r23, %r6;
	add.s32 	%r2260, %r2259, %r6;
	add.s32 	%r2261, %r2260, %r6;
	add.s32 	%r2262, %r2261, %r6;
	add.s32 	%r2263, %r2262, %r6;
	setp.lt.s32 	%p682, %r2263, 1;
	setp.gt.s32 	%p683, %r2263, %r4;
	or.pred  	%p684, %p682, %p683;
	or.pred  	%p685, %p684, %p681;
	@%p685 bra 	$L__BB2_348;
	mul.wide.s32 	%rd695, %r203, 4;
	add.s64 	%rd696, %rd2, %rd695;
	ld.global.f32 	%f433, [%rd696+-4];
	st.shared.f32 	[%r65+20], %f433;
	ld.global.f32 	%f434, [%rd696+4];
	add.s32 	%r2265, %r65, %r720;
	st.shared.f32 	[%r2265+20], %f434;
	sub.s32 	%r2266, %r203, %r4;
	add.s32 	%r2267, %r2266, -2;
	mul.wide.s32 	%rd697, %r2267, 4;
	add.s64 	%rd698, %rd2, %rd697;
	ld.global.f32 	%f435, [%rd698];
	add.s32 	%r2268, %r2265, %r720;
	st.shared.f32 	[%r2268+20], %f435;
	mul.wide.s32 	%rd699, %r5, 4;
	add.s64 	%rd700, %rd696, %rd699;
	ld.global.f32 	%f436, [%rd700];
	add.s32 	%r2269, %r2268, %r720;
	st.shared.f32 	[%r2269+20], %f436;
$L__BB2_348:
	setp.ge.u32 	%p686, %r196, %r5;
	add.s32 	%r2270, %r23, %r6;
	add.s32 	%r2271, %r2270, %r6;
	add.s32 	%r2272, %r2271, %r6;
	add.s32 	%r2273, %r2272, %r6;
	add.s32 	%r2274, %r2273, %r6;
	setp.ge.s32 	%p687, %r2274, %r5;
	or.pred  	%p688, %p687, %p686;
	@%p688 bra 	$L__BB2_350;
	mul.wide.s32 	%rd701, %r203, 4;
	add.s64 	%rd702, %rd1, %rd701;
	ld.global.f32 	%f437, [%rd702];
	st.shared.f32 	[%r69+20], %f437;
$L__BB2_350:
	setp.gt.u32 	%p689, %r196, %r4;
	add.s32 	%r204, %r203, %r6;
	add.s32 	%r2275, %r23, %r6;
	add.s32 	%r2276, %r2275, %r6;
	add.s32 	%r2277, %r2276, %r6;
	add.s32 	%r2278, %r2277, %r6;
	add.s32 	%r2279, %r2278, %r6;
	add.s32 	%r2280, %r2279, %r6;
	setp.lt.s32 	%p690, %r2280, 1;
	setp.gt.s32 	%p691, %r2280, %r4;
	or.pred  	%p692, %p690, %p691;
	or.pred  	%p693, %p692, %p689;
	@%p693 bra 	$L__BB2_352;
	mul.wide.s32 	%rd703, %r204, 4;
	add.s64 	%rd704, %rd2, %rd703;
	ld.global.f32 	%f438, [%rd704+-4];
	st.shared.f32 	[%r73+20], %f438;
	ld.global.f32 	%f439, [%rd704+4];
	add.s32 	%r2282, %r73, %r720;
	st.shared.f32 	[%r2282+20], %f439;
	sub.s32 	%r2283, %r204, %r4;
	add.s32 	%r2284, %r2283, -2;
	mul.wide.s32 	%rd705, %r2284, 4;
	add.s64 	%rd706, %rd2, %rd705;
	ld.global.f32 	%f440, [%rd706];
	add.s32 	%r2285, %r2282, %r720;
	st.shared.f32 	[%r2285+20], %f440;
	mul.wide.s32 	%rd707, %r5, 4;
	add.s64 	%rd708, %rd704, %rd707;
	ld.global.f32 	%f441, [%rd708];
	add.s32 	%r2286, %r2285, %r720;
	st.shared.f32 	[%r2286+20], %f441;
$L__BB2_352:
	setp.ge.u32 	%p694, %r196, %r5;
	add.s32 	%r2287, %r23, %r6;
	add.s32 	%r2288, %r2287, %r6;
	add.s32 	%r2289, %r2288, %r6;
	add.s32 	%r2290, %r2289, %r6;
	add.s32 	%r2291, %r2290, %r6;
	add.s32 	%r2292, %r2291, %r6;
	setp.ge.s32 	%p695, %r2292, %r5;
	or.pred  	%p696, %p695, %p694;
	@%p696 bra 	$L__BB2_354;
	mul.wide.s32 	%rd709, %r204, 4;
	add.s64 	%rd710, %rd1, %rd709;
	ld.global.f32 	%f442, [%rd710];
	st.shared.f32 	[%r77+20], %f442;
$L__BB2_354:
	setp.gt.u32 	%p697, %r196, %r4;
	add.s32 	%r205, %r204, %r6;
	add.s32 	%r2293, %r23, %r6;
	add.s32 	%r2294, %r2293, %r6;
	add.s32 	%r2295, %r2294, %r6;
	add.s32 	%r2296, %r2295, %r6;
	add.s32 	%r2297, %r2296, %r6;
	add.s32 	%r2298, %r2297, %r6;
	add.s32 	%r2299, %r2298, %r6;
	setp.lt.s32 	%p698, %r2299, 1;
	setp.gt.s32 	%p699, %r2299, %r4;
	or.pred  	%p700, %p698, %p699;
	or.pred  	%p701, %p700, %p697;
	@%p701 bra 	$L__BB2_356;
	mul.wide.s32 	%rd711, %r205, 4;
	add.s64 	%rd712, %rd2, %rd711;
	ld.global.f32 	%f443, [%rd712+-4];
	st.shared.f32 	[%r80+20], %f443;
	ld.global.f32 	%f444, [%rd712+4];
	add.s32 	%r2301, %r80, %r720;
	st.shared.f32 	[%r2301+20], %f444;
	sub.s32 	%r2302, %r205, %r4;
	add.s32 	%r2303, %r2302, -2;
	mul.wide.s32 	%rd713, %r2303, 4;
	add.s64 	%rd714, %rd2, %rd713;
	ld.global.f32 	%f445, [%rd714];
	add.s32 	%r2304, %r2301, %r720;
	st.shared.f32 	[%r2304+20], %f445;
	mul.wide.s32 	%rd715, %r5, 4;
	add.s64 	%rd716, %rd712, %rd715;
	ld.global.f32 	%f446, [%rd716];
	add.s32 	%r2305, %r2304, %r720;
	st.shared.f32 	[%r2305+20], %f446;
$L__BB2_356:
	setp.ge.u32 	%p702, %r196, %r5;
	add.s32 	%r2306, %r23, %r6;
	add.s32 	%r2307, %r2306, %r6;
	add.s32 	%r2308, %r2307, %r6;
	add.s32 	%r2309, %r2308, %r6;
	add.s32 	%r2310, %r2309, %r6;
	add.s32 	%r2311, %r2310, %r6;
	add.s32 	%r2312, %r2311, %r6;
	setp.ge.s32 	%p703, %r2312, %r5;
	or.pred  	%p704, %p703, %p702;
	@%p704 bra 	$L__BB2_358;
	mul.wide.s32 	%rd717, %r205, 4;
	add.s64 	%rd718, %rd1, %rd717;
	ld.global.f32 	%f447, [%rd718];
	st.shared.f32 	[%r84+20], %f447;
$L__BB2_358:
	setp.gt.u32 	%p705, %r196, %r4;
	add.s32 	%r206, %r205, %r6;
	add.s32 	%r2313, %r23, %r6;
	add.s32 	%r2314, %r2313, %r6;
	add.s32 	%r2315, %r2314, %r6;
	add.s32 	%r2316, %r2315, %r6;
	add.s32 	%r2317, %r2316, %r6;
	add.s32 	%r2318, %r2317, %r6;
	add.s32 	%r2319, %r2318, %r6;
	add.s32 	%r2320, %r2319, %r6;
	setp.lt.s32 	%p706, %r2320, 1;
	setp.gt.s32 	%p707, %r2320, %r4;
	or.pred  	%p708, %p706, %p707;
	or.pred  	%p709, %p708, %p705;
	@%p709 bra 	$L__BB2_360;
	mul.wide.s32 	%rd719, %r206, 4;
	add.s64 	%rd720, %rd2, %rd719;
	ld.global.f32 	%f448, [%rd720+-4];
	st.shared.f32 	[%r87+20], %f448;
	ld.global.f32 	%f449, [%rd720+4];
	add.s32 	%r2322, %r87, %r720;
	st.shared.f32 	[%r2322+20], %f449;
	sub.s32 	%r2323, %r206, %r4;
	add.s32 	%r2324, %r2323, -2;
	mul.wide.s32 	%rd721, %r2324, 4;
	add.s64 	%rd722, %rd2, %rd721;
	ld.global.f32 	%f450, [%rd722];
	add.s32 	%r2325, %r2322, %r720;
	st.shared.f32 	[%r2325+20], %f450;
	mul.wide.s32 	%rd723, %r5, 4;
	add.s64 	%rd724, %rd720, %rd723;
	ld.global.f32 	%f451, [%rd724];
	add.s32 	%r2326, %r2325, %r720;
	st.shared.f32 	[%r2326+20], %f451;
$L__BB2_360:
	setp.ge.u32 	%p710, %r196, %r5;
	add.s32 	%r2327, %r23, %r6;
	add.s32 	%r2328, %r2327, %r6;
	add.s32 	%r2329, %r2328, %r6;
	add.s32 	%r2330, %r2329, %r6;
	add.s32 	%r2331, %r2330, %r6;
	add.s32 	%r2332, %r2331, %r6;
	add.s32 	%r2333, %r2332, %r6;
	add.s32 	%r2334, %r2333, %r6;
	setp.ge.s32 	%p711, %r2334, %r5;
	or.pred  	%p712, %p711, %p710;
	@%p712 bra 	$L__BB2_362;
	mul.wide.s32 	%rd725, %r206, 4;
	add.s64 	%rd726, %rd1, %rd725;
	ld.global.f32 	%f452, [%rd726];
	st.shared.f32 	[%r91+20], %f452;
$L__BB2_362:
	setp.gt.u32 	%p713, %r196, %r4;
	add.s32 	%r207, %r206, %r6;
	add.s32 	%r2335, %r23, %r6;
	add.s32 	%r2336, %r2335, %r6;
	add.s32 	%r2337, %r2336, %r6;
	add.s32 	%r2338, %r2337, %r6;
	add.s32 	%r2339, %r2338, %r6;
	add.s32 	%r2340, %r2339, %r6;
	add.s32 	%r2341, %r2340, %r6;
	add.s32 	%r2342, %r2341, %r6;
	add.s32 	%r2343, %r2342, %r6;
	setp.lt.s32 	%p714, %r2343, 1;
	setp.gt.s32 	%p715, %r2343, %r4;
	or.pred  	%p716, %p714, %p715;
	or.pred  	%p717, %p716, %p713;
	@%p717 bra 	$L__BB2_364;
	mul.wide.s32 	%rd727, %r207, 4;
	add.s64 	%rd728, %rd2, %rd727;
	ld.global.f32 	%f453, [%rd728+-4];
	st.shared.f32 	[%r94+20], %f453;
	ld.global.f32 	%f454, [%rd728+4];
	add.s32 	%r2345, %r94, %r720;
	st.shared.f32 	[%r2345+20], %f454;
	sub.s32 	%r2346, %r207, %r4;
	add.s32 	%r2347, %r2346, -2;
	mul.wide.s32 	%rd729, %r2347, 4;
	add.s64 	%rd730, %rd2, %rd729;
	ld.global.f32 	%f455, [%rd730];
	add.s32 	%r2348, %r2345, %r720;
	st.shared.f32 	[%r2348+20], %f455;
	mul.wide.s32 	%rd731, %r5, 4;
	add.s64 	%rd732, %rd728, %rd731;
	ld.global.f32 	%f456, [%rd732];
	add.s32 	%r2349, %r2348, %r720;
	st.shared.f32 	[%r2349+20], %f456;
$L__BB2_364:
	setp.ge.u32 	%p718, %r196, %r5;
	add.s32 	%r2350, %r23, %r6;
	add.s32 	%r2351, %r2350, %r6;
	add.s32 	%r2352, %r2351, %r6;
	add.s32 	%r2353, %r2352, %r6;
	add.s32 	%r2354, %r2353, %r6;
	add.s32 	%r2355, %r2354, %r6;
	add.s32 	%r2356, %r2355, %r6;
	add.s32 	%r2357, %r2356, %r6;
	add.s32 	%r2358, %r2357, %r6;
	setp.ge.s32 	%p719, %r2358, %r5;
	or.pred  	%p720, %p719, %p718;
	@%p720 bra 	$L__BB2_366;
	mul.wide.s32 	%rd733, %r207, 4;
	add.s64 	%rd734, %rd1, %rd733;
	ld.global.f32 	%f457, [%rd734];
	st.shared.f32 	[%r97+20], %f457;
$L__BB2_366:
	setp.gt.u32 	%p721, %r196, %r4;
	add.s32 	%r208, %r207, %r6;
	add.s32 	%r2359, %r23, %r6;
	add.s32 	%r2360, %r2359, %r6;
	add.s32 	%r2361, %r2360, %r6;
	add.s32 	%r2362, %r2361, %r6;
	add.s32 	%r2363, %r2362, %r6;
	add.s32 	%r2364, %r2363, %r6;
	add.s32 	%r2365, %r2364, %r6;
	add.s32 	%r2366, %r2365, %r6;
	add.s32 	%r2367, %r2366, %r6;
	add.s32 	%r2368, %r2367, %r6;
	setp.lt.s32 	%p722, %r2368, 1;
	setp.gt.s32 	%p723, %r2368, %r4;
	or.pred  	%p724, %p722, %p723;
	or.pred  	%p725, %p724, %p721;
	@%p725 bra 	$L__BB2_368;
	mul.wide.s32 	%rd735, %r208, 4;
	add.s64 	%rd736, %rd2, %rd735;
	ld.global.f32 	%f458, [%rd736+-4];
	st.shared.f32 	[%r100+20], %f458;
	ld.global.f32 	%f459, [%rd736+4];
	st.shared.f32 	[%r101+20], %f459;
	sub.s32 	%r2369, %r208, %r4;
	add.s32 	%r2370, %r2369, -2;
	mul.wide.s32 	%rd737, %r2370, 4;
	add.s64 	%rd738, %rd2, %rd737;
	ld.global.f32 	%f460, [%rd738];
	st.shared.f32 	[%r102+20], %f460;
	mul.wide.s32 	%rd739, %r5, 4;
	add.s64 	%rd740, %rd736, %rd739;
	ld.global.f32 	%f461, [%rd740];
	add.s32 	%r2372, %r102, %r720;
	st.shared.f32 	[%r2372+20], %f461;
$L__BB2_368:
	setp.ge.u32 	%p726, %r196, %r5;
	add.s32 	%r2373, %r23, %r6;
	add.s32 	%r2374, %r2373, %r6;
	add.s32 	%r2375, %r2374, %r6;
	add.s32 	%r2376, %r2375, %r6;
	add.s32 	%r2377, %r2376, %r6;
	add.s32 	%r2378, %r2377, %r6;
	add.s32 	%r2379, %r2378, %r6;
	add.s32 	%r2380, %r2379, %r6;
	add.s32 	%r2381, %r2380, %r6;
	add.s32 	%r2382, %r2381, %r6;
	setp.ge.s32 	%p727, %r2382, %r5;
	or.pred  	%p728, %p727, %p726;
	@%p728 bra 	$L__BB2_370;
	mul.wide.s32 	%rd741, %r208, 4;
	add.s64 	%rd742, %rd1, %rd741;
	ld.global.f32 	%f462, [%rd742];
	st.shared.f32 	[%r103+20], %f462;
$L__BB2_370:
	setp.gt.u32 	%p729, %r196, %r4;
	add.s32 	%r209, %r208, %r6;
	add.s32 	%r2383, %r23, %r6;
	add.s32 	%r2384, %r2383, %r6;
	add.s32 	%r2385, %r2384, %r6;
	add.s32 	%r2386, %r2385, %r6;
	add.s32 	%r2387, %r2386, %r6;
	add.s32 	%r2388, %r2387, %r6;
	add.s32 	%r2389, %r2388, %r6;
	add.s32 	%r2390, %r2389, %r6;
	add.s32 	%r2391, %r2390, %r6;
	add.s32 	%r2392, %r2391, %r6;
	add.s32 	%r2393, %r2392, %r6;
	setp.lt.s32 	%p730, %r2393, 1;
	setp.gt.s32 	%p731, %r2393, %r4;
	or.pred  	%p732, %p730, %p731;
	or.pred  	%p733, %p732, %p729;
	@%p733 bra 	$L__BB2_372;
	mul.wide.s32 	%rd743, %r209, 4;
	add.s64 	%rd744, %rd2, %rd743;
	ld.global.f32 	%f463, [%rd744+-4];
	st.shared.f32 	[%r106+20], %f463;
	ld.global.f32 	%f464, [%rd744+4];
	st.shared.f32 	[%r107+20], %f464;
	sub.s32 	%r2394, %r209, %r4;
	add.s32 	%r2395, %r2394, -2;
	mul.wide.s32 	%rd745, %r2395, 4;
	add.s64 	%rd746, %rd2, %rd745;
	ld.global.f32 	%f465, [%rd746];
	st.shared.f32 	[%r108+20], %f465;
	mul.wide.s32 	%rd747, %r5, 4;
	add.s64 	%rd748, %rd744, %rd747;
	ld.global.f32 	%f466, [%rd748];
	add.s32 	%r2397, %r108, %r720;
	st.shared.f32 	[%r2397+20], %f466;
$L__BB2_372:
	setp.ge.u32 	%p734, %r196, %r5;
	add.s32 	%r2398, %r23, %r6;
	add.s32 	%r2399, %r2398, %r6;
	add.s32 	%r2400, %r2399, %r6;
	add.s32 	%r2401, %r2400, %r6;
	add.s32 	%r2402, %r2401, %r6;
	add.s32 	%r2403, %r2402, %r6;
	add.s32 	%r2404, %r2403, %r6;
	add.s32 	%r2405, %r2404, %r6;
	add.s32 	%r2406, %r2405, %r6;
	add.s32 	%r2407, %r2406, %r6;
	add.s32 	%r2408, %r2407, %r6;
	setp.ge.s32 	%p735, %r2408, %r5;
	or.pred  	%p736, %p735, %p734;
	@%p736 bra 	$L__BB2_374;
	mul.wide.s32 	%rd749, %r209, 4;
	add.s64 	%rd750, %rd1, %rd749;
	ld.global.f32 	%f467, [%rd750];
	st.shared.f32 	[%r109+20], %f467;
$L__BB2_374:
	setp.gt.u32 	%p737, %r196, %r4;
	add.s32 	%r210, %r209, %r6;
	add.s32 	%r2409, %r23, %r6;
	add.s32 	%r2410, %r2409, %r6;
	add.s32 	%r2411, %r2410, %r6;
	add.s32 	%r2412, %r2411, %r6;
	add.s32 	%r2413, %r2412, %r6;
	add.s32 	%r2414, %r2413, %r6;
	add.s32 	%r2415, %r2414, %r6;
	add.s32 	%r2416, %r2415, %r6;
	add.s32 	%r2417, %r2416, %r6;
	add.s32 	%r2418, %r2417, %r6;
	add.s32 	%r2419, %r2418, %r6;
	add.s32 	%r2420, %r2419, %r6;
	setp.lt.s32 	%p738, %r2420, 1;
	setp.gt.s32 	%p739, %r2420, %r4;
	or.pred  	%p740, %p738, %p739;
	or.pred  	%p741, %p740, %p737;
	@%p741 bra 	$L__BB2_376;
	mul.wide.s32 	%rd751, %r210, 4;
	add.s64 	%rd752, %rd2, %rd751;
	ld.global.f32 	%f468, [%rd752+-4];
	st.shared.f32 	[%r112+20], %f468;
	ld.global.f32 	%f469, [%rd752+4];
	st.shared.f32 	[%r113+20], %f469;
	sub.s32 	%r2421, %r210, %r4;
	add.s32 	%r2422, %r2421, -2;
	mul.wide.s32 	%rd753, %r2422, 4;
	add.s64 	%rd754, %rd2, %rd753;
	ld.global.f32 	%f470, [%rd754];
	st.shared.f32 	[%r114+20], %f470;
	mul.wide.s32 	%rd755, %r5, 4;
	add.s64 	%rd756, %rd752, %rd755;
	ld.global.f32 	%f471, [%rd756];
	add.s32 	%r2424, %r114, %r720;
	st.shared.f32 	[%r2424+20], %f471;
$L__BB2_376:
	setp.ge.u32 	%p742, %r196, %r5;
	add.s32 	%r2425, %r23, %r6;
	add.s32 	%r2426, %r2425, %r6;
	add.s32 	%r2427, %r2426, %r6;
	add.s32 	%r2428, %r2427, %r6;
	add.s32 	%r2429, %r2428, %r6;
	add.s32 	%r2430, %r2429, %r6;
	add.s32 	%r2431, %r2430, %r6;
	add.s32 	%r2432, %r2431, %r6;
	add.s32 	%r2433, %r2432, %r6;
	add.s32 	%r2434, %r2433, %r6;
	add.s32 	%r2435, %r2434, %r6;
	add.s32 	%r2436, %r2435, %r6;
	setp.ge.s32 	%p743, %r2436, %r5;
	or.pred  	%p744, %p743, %p742;
	@%p744 bra 	$L__BB2_378;
	mul.wide.s32 	%rd757, %r210, 4;
	add.s64 	%rd758, %rd1, %rd757;
	ld.global.f32 	%f472, [%rd758];
	st.shared.f32 	[%r115+20], %f472;
$L__BB2_378:
	add.s32 	%r211, %r210, %r6;
	or.pred  	%p746, %p1, %p737;
	@%p746 bra 	$L__BB2_380;
	mul.wide.s32 	%rd759, %r211, 4;
	add.s64 	%rd760, %rd2, %rd759;
	ld.global.f32 	%f473, [%rd760+-4];
	st.shared.f32 	[%r118+20], %f473;
	ld.global.f32 	%f474, [%rd760+4];
	st.shared.f32 	[%r119+20], %f474;
	sub.s32 	%r2437, %r211, %r4;
	add.s32 	%r2438, %r2437, -2;
	mul.wide.s32 	%rd761, %r2438, 4;
	add.s64 	%rd762, %rd2, %rd761;
	ld.global.f32 	%f475, [%rd762];
	st.shared.f32 	[%r120+20], %f475;
	mul.wide.s32 	%rd763, %r5, 4;
	add.s64 	%rd764, %rd760, %rd763;
	ld.global.f32 	%f476, [%rd764];
	add.s32 	%r2440, %r120, %r720;
	st.shared.f32 	[%r2440+20], %f476;
$L__BB2_380:
	add.s32 	%r2441, %r23, %r6;
	add.s32 	%r2442, %r2441, %r6;
	add.s32 	%r2443, %r2442, %r6;
	add.s32 	%r2444, %r2443, %r6;
	add.s32 	%r2445, %r2444, %r6;
	add.s32 	%r2446, %r2445, %r6;
	add.s32 	%r2447, %r2446, %r6;
	add.s32 	%r2448, %r2447, %r6;
	add.s32 	%r2449, %r2448, %r6;
	add.s32 	%r2450, %r2449, %r6;
	add.s32 	%r2451, %r2450, %r6;
	add.s32 	%r2452, %r2451, %r6;
	add.s32 	%r2453, %r2452, %r6;
	setp.ge.s32 	%p748, %r2453, %r5;
	or.pred  	%p749, %p748, %p742;
	@%p749 bra 	$L__BB2_382;
	mul.wide.s32 	%rd765, %r211, 4;
	add.s64 	%rd766, %rd1, %rd765;
	ld.global.f32 	%f477, [%rd766];
	st.shared.f32 	[%r121+20], %f477;
$L__BB2_382:
	setp.gt.u32 	%p750, %r196, %r4;
	add.s32 	%r212, %r211, %r6;
	or.pred  	%p751, %p2, %p750;
	@%p751 bra 	$L__BB2_384;
	mul.wide.s32 	%rd767, %r212, 4;
	add.s64 	%rd768, %rd2, %rd767;
	ld.global.f32 	%f478, [%rd768+-4];
	st.shared.f32 	[%r124+20], %f478;
	ld.global.f32 	%f479, [%rd768+4];
	st.shared.f32 	[%r125+20], %f479;
	sub.s32 	%r2454, %r212, %r4;
	add.s32 	%r2455, %r2454, -2;
	mul.wide.s32 	%rd769, %r2455, 4;
	add.s64 	%rd770, %rd2, %rd769;
	ld.global.f32 	%f480, [%rd770];
	st.shared.f32 	[%r126+20], %f480;
	mul.wide.s32 	%rd771, %r5, 4;
	add.s64 	%rd772, %rd768, %rd771;
	ld.global.f32 	%f481, [%rd772];
	add.s32 	%r2457, %r126, %r720;
	st.shared.f32 	[%r2457+20], %f481;
$L__BB2_384:
	setp.ge.u32 	%p752, %r196, %r5;
	@%p752 bra 	$L__BB2_386;
	mul.wide.s32 	%rd773, %r212, 4;
	add.s64 	%rd774, %rd1, %rd773;
	ld.global.f32 	%f482, [%rd774];
	st.shared.f32 	[%r127+20], %f482;
$L__BB2_386:
	add.s32 	%r213, %r196, %r9;
	setp.gt.u32 	%p753, %r213, %r4;
	mad.lo.s32 	%r214, %r213, %r5, %r1;
	or.pred  	%p754, %p3, %p753;
	@%p754 bra 	$L__BB2_388;
	mul.wide.s32 	%rd775, %r214, 4;
	add.s64 	%rd776, %rd2, %rd775;
	ld.global.f32 	%f483, [%rd776+-4];
	st.shared.f32 	[%r17+24], %f483;
	ld.global.f32 	%f484, [%rd776+4];
	st.shared.f32 	[%r19+24], %f484;
	sub.s32 	%r2458, %r214, %r4;
	add.s32 	%r2459, %r2458, -2;
	mul.wide.s32 	%rd777, %r2459, 4;
	add.s64 	%rd778, %rd2, %rd777;
	ld.global.f32 	%f485, [%rd778];
	st.shared.f32 	[%r20+24], %f485;
	mul.wide.s32 	%rd779, %r5, 4;
	add.s64 	%rd780, %rd776, %rd779;
	ld.global.f32 	%f486, [%rd780];
	add.s32 	%r2461, %r20, %r720;
	st.shared.f32 	[%r2461+24], %f486;
$L__BB2_388:
	setp.ge.u32 	%p755, %r213, %r5;
	setp.ge.s32 	%p756, %r1, %r5;
	or.pred  	%p757, %p756, %p755;
	@%p757 bra 	$L__BB2_390;
	mul.wide.s32 	%rd781, %r214, 4;
	add.s64 	%rd782, %rd1, %rd781;
	ld.global.f32 	%f487, [%rd782];
	mov.u32 	%r2462, %tid.y;
	mov.u32 	%r2463, %ntid.x;
	mov.u32 	%r2464, %tid.x;
	mad.lo.s32 	%r2465, %r2462, %r2463, %r2464;
	mul.lo.s32 	%r2466, %r10, %r2465;
	shl.b32 	%r2467, %r2466, 2;
	mov.u32 	%r2468, sharedMem;
	add.s32 	%r2469, %r2468, %r2467;
	st.shared.f32 	[%r2469+24], %f487;
$L__BB2_390:
	setp.gt.u32 	%p758, %r213, %r4;
	add.s32 	%r215, %r214, %r6;
	setp.lt.s32 	%p759, %r23, 1;
	setp.gt.s32 	%p760, %r23, %r4;
	or.pred  	%p761, %p759, %p760;
	or.pred  	%p762, %p761, %p758;
	@%p762 bra 	$L__BB2_392;
	mul.wide.s32 	%rd783, %r215, 4;
	add.s64 	%rd784, %rd2, %rd783;
	ld.global.f32 	%f488, [%rd784+-4];
	shl.b32 	%r2470, %r7, 2;
	add.s32 	%r2471, %r17, %r2470;
	st.shared.f32 	[%r2471+28], %f488;
	ld.global.f32 	%f489, [%rd784+4];
	st.shared.f32 	[%r26+28], %f489;
	sub.s32 	%r2472, %r215, %r4;
	add.s32 	%r2473, %r2472, -2;
	mul.wide.s32 	%rd785, %r2473, 4;
	add.s64 	%rd786, %rd2, %rd785;
	ld.global.f32 	%f490, [%rd786];
	st.shared.f32 	[%r27+28], %f490;
	mul.wide.s32 	%rd787, %r5, 4;
	add.s64 	%rd788, %rd784, %rd787;
	ld.global.f32 	%f491, [%rd788];
	add.s32 	%r2475, %r27, %r720;
	st.shared.f32 	[%r2475+28], %f491;
$L__BB2_392:
	setp.ge.u32 	%p763, %r213, %r5;
	setp.ge.s32 	%p764, %r23, %r5;
	or.pred  	%p765, %p764, %p763;
	@%p765 bra 	$L__BB2_394;
	mul.wide.s32 	%rd789, %r215, 4;
	add.s64 	%rd790, %rd1, %rd789;
	ld.global.f32 	%f492, [%rd790];
	mov.u32 	%r2476, %tid.y;
	mov.u32 	%r2477, %ntid.x;
	mov.u32 	%r2478, %tid.x;
	mad.lo.s32 	%r2479, %r2476, %r2477, %r2478;
	mul.lo.s32 	%r2480, %r10, %r2479;
	shl.b32 	%r2481, %r2480, 2;
	mov.u32 	%r2482, sharedMem;
	add.s32 	%r2483, %r2482, %r2481;
	shl.b32 	%r2484, %r7, 2;
	add.s32 	%r2485, %r2483, %r2484;
	st.shared.f32 	[%r2485+28], %f492;
$L__BB2_394:
	setp.gt.u32 	%p766, %r213, %r4;
	add.s32 	%r216, %r215, %r6;
	add.s32 	%r2486, %r23, %r6;
	setp.lt.s32 	%p767, %r2486, 1;
	setp.gt.s32 	%p768, %r2486, %r4;
	or.pred  	%p769, %p767, %p768;
	or.pred  	%p770, %p769, %p766;
	@%p770 bra 	$L__BB2_396;
	mul.wide.s32 	%rd791, %r216, 4;
	add.s64 	%rd792, %rd2, %rd791;
	ld.global.f32 	%f493, [%rd792+-4];
	st.shared.f32 	[%r33+24], %f493;
	ld.global.f32 	%f494, [%rd792+4];
	st.shared.f32 	[%r34+24], %f494;
	sub.s32 	%r2487, %r216, %r4;
	add.s32 	%r2488, %r2487, -2;
	mul.wide.s32 	%rd793, %r2488, 4;
	add.s64 	%rd794, %rd2, %rd793;
	ld.global.f32 	%f495, [%rd794];
	st.shared.f32 	[%r35+24], %f495;
	mul.wide.s32 	%rd795, %r5, 4;
	add.s64 	%rd796, %rd792, %rd795;
	ld.global.f32 	%f496, [%rd796];
	add.s32 	%r2490, %r35, %r720;
	st.shared.f32 	[%r2490+24], %f496;
$L__BB2_396:
	setp.ge.u32 	%p771, %r213, %r5;
	add.s32 	%r2491, %r23, %r6;
	setp.ge.s32 	%p772, %r2491, %r5;
	or.pred  	%p773, %p772, %p771;
	@%p773 bra 	$L__BB2_398;
	mul.wide.s32 	%rd797, %r216, 4;
	add.s64 	%rd798, %rd1, %rd797;
	ld.global.f32 	%f497, [%rd798];
	mov.u32 	%r2492, %tid.y;
	mov.u32 	%r2493, %ntid.x;
	mov.u32 	%r2494, %tid.x;
	mad.lo.s32 	%r2495, %r2492, %r2493, %r2494;
	mul.lo.s32 	%r2496, %r10, %r2495;
	shl.b32 	%r2497, %r2496, 2;
	mov.u32 	%r2498, sharedMem;
	add.s32 	%r2499, %r2498, %r2497;
	shl.b32 	%r2500, %r8, 3;
	add.s32 	%r2501, %r2499, %r2500;
	st.shared.f32 	[%r2501+24], %f497;
$L__BB2_398:
	setp.gt.u32 	%p774, %r213, %r4;
	add.s32 	%r217, %r216, %r6;
	add.s32 	%r2502, %r23, %r6;
	add.s32 	%r2503, %r2502, %r6;
	setp.lt.s32 	%p775, %r2503, 1;
	setp.gt.s32 	%p776, %r2503, %r4;
	or.pred  	%p777, %p775, %p776;
	or.pred  	%p778, %p777, %p774;
	@%p778 bra 	$L__BB2_400;
	mul.wide.s32 	%rd799, %r217, 4;
	add.s64 	%rd800, %rd2, %rd799;
	ld.global.f32 	%f498, [%rd800+-4];
	shl.b32 	%r2504, %r8, 2;
	add.s32 	%r2505, %r33, %r2504;
	st.shared.f32 	[%r2505+24], %f498;
	ld.global.f32 	%f499, [%rd800+4];
	st.shared.f32 	[%r42+24], %f499;
	sub.s32 	%r2506, %r217, %r4;
	add.s32 	%r2507, %r2506, -2;
	mul.wide.s32 	%rd801, %r2507, 4;
	add.s64 	%rd802, %rd2, %rd801;
	ld.global.f32 	%f500, [%rd802];
	st.shared.f32 	[%r43+24], %f500;
	mul.wide.s32 	%rd803, %r5, 4;
	add.s64 	%rd804, %rd800, %rd803;
	ld.global.f32 	%f501, [%rd804];
	add.s32 	%r2509, %r43, %r720;
	st.shared.f32 	[%r2509+24], %f501;
$L__BB2_400:
	setp.ge.u32 	%p779, %r213, %r5;
	add.s32 	%r2510, %r23, %r6;
	add.s32 	%r2511, %r2510, %r6;
	setp.ge.s32 	%p780, %r2511, %r5;
	or.pred  	%p781, %p780, %p779;
	@%p781 bra 	$L__BB2_402;
	mul.wide.s32 	%rd805, %r217, 4;
	add.s64 	%rd806, %rd1, %rd805;
	ld.global.f32 	%f502, [%rd806];
	mov.u32 	%r2512, %tid.y;
	mov.u32 	%r2513, %ntid.x;
	mov.u32 	%r2514, %tid.x;
	mad.lo.s32 	%r2515, %r2512, %r2513, %r2514;
	mul.lo.s32 	%r2516, %r10, %r2515;
	shl.b32 	%r2517, %r2516, 2;
	mov.u32 	%r2518, sharedMem;
	add.s32 	%r2519, %r2518, %r2517;
	shl.b32 	%r2520, %r8, 3;
	add.s32 	%r2521, %r2519, %r2520;
	shl.b32 	%r2522, %r8, 2;
	add.s32 	%r2523, %r2521, %r2522;
	st.shared.f32 	[%r2523+24], %f502;
$L__BB2_402:
	setp.gt.u32 	%p782, %r213, %r4;
	add.s32 	%r218, %r217, %r6;
	add.s32 	%r2524, %r23, %r6;
	add.s32 	%r2525, %r2524, %r6;
	add.s32 	%r2526, %r2525, %r6;
	setp.lt.s32 	%p783, %r2526, 1;
	setp.gt.s32 	%p784, %r2526, %r4;
	or.pred  	%p785, %p783, %p784;
	or.pred  	%p786, %p785, %p782;
	@%p786 bra 	$L__BB2_404;
	mul.wide.s32 	%rd807, %r218, 4;
	add.s64 	%rd808, %rd2, %rd807;
	ld.global.f32 	%f503, [%rd808+-4];
	st.shared.f32 	[%r49+24], %f503;
	ld.global.f32 	%f504, [%rd808+4];
	st.shared.f32 	[%r50+24], %f504;
	sub.s32 	%r2527, %r218, %r4;
	add.s32 	%r2528, %r2527, -2;
	mul.wide.s32 	%rd809, %r2528, 4;
	add.s64 	%rd810, %rd2, %rd809;
	ld.global.f32 	%f505, [%rd810];
	add.s32 	%r2530, %r50, %r720;
	st.shared.f32 	[%r2530+24], %f505;
	mul.wide.s32 	%rd811, %r5, 4;
	add.s64 	%rd812, %rd808, %rd811;
	ld.global.f32 	%f506, [%rd812];
	add.s32 	%r2531, %r2530, %r720;
	st.shared.f32 	[%r2531+24], %f506;
$L__BB2_404:
	setp.ge.u32 	%p787, %r213, %r5;
	add.s32 	%r2532, %r23, %r6;
	add.s32 	%r2533, %r2532, %r6;
	add.s32 	%r2534, %r2533, %r6;
	setp.ge.s32 	%p788, %r2534, %r5;
	or.pred  	%p789, %p788, %p787;
	@%p789 bra 	$L__BB2_406;
	mul.wide.s32 	%rd813, %r218, 4;
	add.s64 	%rd814, %rd1, %rd813;
	ld.global.f32 	%f507, [%rd814];
	mov.u32 	%r2535, %tid.y;
	mov.u32 	%r2536, %ntid.x;
	mov.u32 	%r2537, %tid.x;
	mad.lo.s32 	%r2538, %r2535, %r2536, %r2537;
	mul.lo.s32 	%r2539, %r10, %r2538;
	shl.b32 	%r2540, %r2539, 2;
	mov.u32 	%r2541, sharedMem;
	add.s32 	%r2542, %r2541, %r2540;
	shl.b32 	%r2543, %r8, 3;
	add.s32 	%r2544, %r2542, %r2543;
	shl.b32 	%r2545, %r8, 2;
	add.s32 	%r2546, %r2544, %r2545;
	add.s32 	%r2547, %r2546, %r2545;
	st.shared.f32 	[%r2547+24], %f507;
$L__BB2_406:
	setp.gt.u32 	%p790, %r213, %r4;
	add.s32 	%r219, %r218, %r6;
	add.s32 	%r2548, %r23, %r6;
	add.s32 	%r2549, %r2548, %r6;
	add.s32 	%r2550, %r2549, %r6;
	add.s32 	%r2551, %r2550, %r6;
	setp.lt.s32 	%p791, %r2551, 1;
	setp.gt.s32 	%p792, %r2551, %r4;
	or.pred  	%p793, %p791, %p792;
	or.pred  	%p794, %p793, %p790;
	@%p794 bra 	$L__BB2_408;
	mul.wide.s32 	%rd815, %r219, 4;
	add.s64 	%rd816, %rd2, %rd815;
	ld.global.f32 	%f508, [%rd816+-4];
	st.shared.f32 	[%r57+24], %f508;
	ld.global.f32 	%f509, [%rd816+4];
	add.s32 	%r2553, %r57, %r720;
	st.shared.f32 	[%r2553+24], %f509;
	sub.s32 	%r2554, %r219, %r4;
	add.s32 	%r2555, %r2554, -2;
	mul.wide.s32 	%rd817, %r2555, 4;
	add.s64 	%rd818, %rd2, %rd817;
	ld.global.f32 	%f510, [%rd818];
	add.s32 	%r2556, %r2553, %r720;
	st.shared.f32 	[%r2556+24], %f510;
	mul.wide.s32 	%rd819, %r5, 4;
	add.s64 	%rd820, %rd816, %rd819;
	ld.global.f32 	%f511, [%rd820];
	add.s32 	%r2557, %r2556, %r720;
	st.shared.f32 	[%r2557+24], %f511;
$L__BB2_408:
	setp.ge.u32 	%p795, %r213, %r5;
	add.s32 	%r2558, %r23, %r6;
	add.s32 	%r2559, %r2558, %r6;
	add.s32 	%r2560, %r2559, %r6;
	add.s32 	%r2561, %r2560, %r6;
	setp.ge.s32 	%p796, %r2561, %r5;
	or.pred  	%p797, %p796, %p795;
	@%p797 bra 	$L__BB2_410;
	mul.wide.s32 	%rd821, %r219, 4;
	add.s64 	%rd822, %rd1, %rd821;
	ld.global.f32 	%f512, [%rd822];
	st.shared.f32 	[%r61+24], %f512;
$L__BB2_410:
	setp.gt.u32 	%p798, %r213, %r4;
	add.s32 	%r220, %r219, %r6;
	add.s32 	%r2562, %r23, %r6;
	add.s32 	%r2563, %r2562, %r6;
	add.s32 	%r2564, %r2563, %r6;
	add.s32 	%r2565, %r2564, %r6;
	add.s32 	%r2566, %r2565, %r6;
	setp.lt.s32 	%p799, %r2566, 1;
	setp.gt.s32 	%p800, %r2566, %r4;
	or.pred  	%p801, %p799, %p800;
	or.pred  	%p802, %p801, %p798;
	@%p802 bra 	$L__BB2_412;
	mul.wide.s32 	%rd823, %r220, 4;
	add.s64 	%rd824, %rd2, %rd823;
	ld.global.f32 	%f513, [%rd824+-4];
	st.shared.f32 	[%r65+24], %f513;
	ld.global.f32 	%f514, [%rd824+4];
	add.s32 	%r2568, %r65, %r720;
	st.shared.f32 	[%r2568+24], %f514;
	sub.s32 	%r2569, %r220, %r4;
	add.s32 	%r2570, %r2569, -2;
	mul.wide.s32 	%rd825, %r2570, 4;
	add.s64 	%rd826, %rd2, %rd825;
	ld.global.f32 	%f515, [%rd826];
	add.s32 	%r2571, %r2568, %r720;
	st.shared.f32 	[%r2571+24], %f515;
	mul.wide.s32 	%rd827, %r5, 4;
	add.s64 	%rd828, %rd824, %rd827;
	ld.global.f32 	%f516, [%rd828];
	add.s32 	%r2572, %r2571, %r720;
	st.shared.f32 	[%r2572+24], %f516;
$L__BB2_412:
	setp.ge.u32 	%p803, %r213, %r5;
	add.s32 	%r2573, %r23, %r6;
	add.s32 	%r2574, %r2573, %r6;
	add.s32 	%r2575, %r2574, %r6;
	add.s32 	%r2576, %r2575, %r6;
	add.s32 	%r2577, %r2576, %r6;
	setp.ge.s32 	%p804, %r2577, %r5;
	or.pred  	%p805, %p804, %p803;
	@%p805 bra 	$L__BB2_414;
	mul.wide.s32 	%rd829, %r220, 4;
	add.s64 	%rd830, %rd1, %rd829;
	ld.global.f32 	%f517, [%rd830];
	st.shared.f32 	[%r69+24], %f517;
$L__BB2_414:
	setp.gt.u32 	%p806, %r213, %r4;
	add.s32 	%r221, %r220, %r6;
	add.s32 	%r2578, %r23, %r6;
	add.s32 	%r2579, %r2578, %r6;
	add.s32 	%r2580, %r2579, %r6;
	add.s32 	%r2581, %r2580, %r6;
	add.s32 	%r2582, %r2581, %r6;
	add.s32 	%r2583, %r2582, %r6;
	setp.lt.s32 	%p807, %r2583, 1;
	setp.gt.s32 	%p808, %r2583, %r4;
	or.pred  	%p809, %p807, %p808;
	or.pred  	%p810, %p809, %p806;
	@%p810 bra 	$L__BB2_416;
	mul.wide.s32 	%rd831, %r221, 4;
	add.s64 	%rd832, %rd2, %rd831;
	ld.global.f32 	%f518, [%rd832+-4];
	st.shared.f32 	[%r73+24], %f518;
	ld.global.f32 	%f519, [%rd832+4];
	add.s32 	%r2585, %r73, %r720;
	st.shared.f32 	[%r2585+24], %f519;
	sub.s32 	%r2586, %r221, %r4;
	add.s32 	%r2587, %r2586, -2;
	mul.wide.s32 	%rd833, %r2587, 4;
	add.s64 	%rd834, %rd2, %rd833;
	ld.global.f32 	%f520, [%rd834];
	add.s32 	%r2588, %r2585, %r720;
	st.shared.f32 	[%r2588+24], %f520;
	mul.wide.s32 	%rd835, %r5, 4;
	add.s64 	%rd836, %rd832, %rd835;
	ld.global.f32 	%f521, [%rd836];
	add.s32 	%r2589, %r2588, %r720;
	st.shared.f32 	[%r2589+24], %f521;
$L__BB2_416:
	setp.ge.u32 	%p811, %r213, %r5;
	add.s32 	%r2590, %r23, %r6;
	add.s32 	%r2591, %r2590, %r6;
	add.s32 	%r2592, %r2591, %r6;
	add.s32 	%r2593, %r2592, %r6;
	add.s32 	%r2594, %r2593, %r6;
	add.s32 	%r2595, %r2594, %r6;
	setp.ge.s32 	%p812, %r2595, %r5;
	or.pred  	%p813, %p812, %p811;
	@%p813 bra 	$L__BB2_418;
	mul.wide.s32 	%rd837, %r221, 4;
	add.s64 	%rd838, %rd1, %rd837;
	ld.global.f32 	%f522, [%rd838];
	st.shared.f32 	[%r77+24], %f522;
$L__BB2_418:
	setp.gt.u32 	%p814, %r213, %r4;
	add.s32 	%r222, %r221, %r6;
	add.s32 	%r2596, %r23, %r6;
	add.s32 	%r2597, %r2596, %r6;
	add.s32 	%r2598, %r2597, %r6;
	add.s32 	%r2599, %r2598, %r6;
	add.s32 	%r2600, %r2599, %r6;
	add.s32 	%r2601, %r2600, %r6;
	add.s32 	%r2602, %r2601, %r6;
	setp.lt.s32 	%p815, %r2602, 1;
	setp.gt.s32 	%p816, %r2602, %r4;
	or.pred  	%p817, %p815, %p816;
	or.pred  	%p818, %p817, %p814;
	@%p818 bra 	$L__BB2_420;
	mul.wide.s32 	%rd839, %r222, 4;
	add.s64 	%rd840, %rd2, %rd839;
	ld.global.f32 	%f523, [%rd840+-4];
	st.shared.f32 	[%r80+24], %f523;
	ld.global.f32 	%f524, [%rd840+4];
	add.s32 	%r2604, %r80, %r720;
	st.shared.f32 	[%r2604+24], %f524;
	sub.s32 	%r2605, %r222, %r4;
	add.s32 	%r2606, %r2605, -2;
	mul.wide.s32 	%rd841, %r2606, 4;
	add.s64 	%rd842, %rd2, %rd841;
	ld.global.f32 	%f525, [%rd842];
	add.s32 	%r2607, %r2604, %r720;
	st.shared.f32 	[%r2607+24], %f525;
	mul.wide.s32 	%rd843, %r5, 4;
	add.s64 	%rd844, %rd840, %rd843;
	ld.global.f32 	%f526, [%rd844];
	add.s32 	%r2608, %r2607, %r720;
	st.shared.f32 	[%r2608+24], %f526;
$L__BB2_420:
	setp.ge.u32 	%p819, %r213, %r5;
	add.s32 	%r2609, %r23, %r6;
	add.s32 	%r2610, %r2609, %r6;
	add.s32 	%r2611, %r2610, %r6;
	add.s32 	%r2612, %r2611, %r6;
	add.s32 	%r2613, %r2612, %r6;
	add.s32 	%r2614, %r2613, %r6;
	add.s32 	%r2615, %r2614, %r6;
	setp.ge.s32 	%p820, %r2615, %r5;
	or.pred  	%p821, %p820, %p819;
	@%p821 bra 	$L__BB2_422;
	mul.wide.s32 	%rd845, %r222, 4;
	add.s64 	%rd846, %rd1, %rd845;
	ld.global.f32 	%f527, [%rd846];
	st.shared.f32 	[%r84+24], %f527;
$L__BB2_422:
	setp.gt.u32 	%p822, %r213, %r4;
	add.s32 	%r223, %r222, %r6;
	add.s32 	%r2616, %r23, %r6;
	add.s32 	%r2617, %r2616, %r6;
	add.s32 	%r2618, %r2617, %r6;
	add.s32 	%r2619, %r2618, %r6;
	add.s32 	%r2620, %r2619, %r6;
	add.s32 	%r2621, %r2620, %r6;
	add.s32 	%r2622, %r2621, %r6;
	add.s32 	%r2623, %r2622, %r6;
	setp.lt.s32 	%p823, %r2623, 1;
	setp.gt.s32 	%p824, %r2623, %r4;
	or.pred  	%p825, %p823, %p824;
	or.pred  	%p826, %p825, %p822;
	@%p826 bra 	$L__BB2_424;
	mul.wide.s32 	%rd847, %r223, 4;
	add.s64 	%rd848, %rd2, %rd847;
	ld.global.f32 	%f528, [%rd848+-4];
	st.shared.f32 	[%r87+24], %f528;
	ld.global.f32 	%f529, [%rd848+4];
	add.s32 	%r2625, %r87, %r720;
	st.shared.f32 	[%r2625+24], %f529;
	sub.s32 	%r2626, %r223, %r4;
	add.s32 	%r2627, %r2626, -2;
	mul.wide.s32 	%rd849, %r2627, 4;
	add.s64 	%rd850, %rd2, %rd849;
	ld.global.f32 	%f530, [%rd850];
	add.s32 	%r2628, %r2625, %r720;
	st.shared.f32 	[%r2628+24], %f530;
	mul.wide.s32 	%rd851, %r5, 4;
	add.s64 	%rd852, %rd848, %rd851;
	ld.global.f32 	%f531, [%rd852];
	add.s32 	%r2629, %r2628, %r720;
	st.shared.f32 	[%r2629+24], %f531;
$L__BB2_424:
	setp.ge.u32 	%p827, %r213, %r5;
	add.s32 	%r2630, %r23, %r6;
	add.s32 	%r2631, %r2630, %r6;
	add.s32 	%r2632, %r2631, %r6;
	add.s32 	%r2633, %r2632, %r6;
	add.s32 	%r2634, %r2633, %r6;
	add.s32 	%r2635, %r2634, %r6;
	add.s32 	%r2636, %r2635, %r6;
	add.s32 	%r2637, %r2636, %r6;
	setp.ge.s32 	%p828, %r2637, %r5;
	or.pred  	%p829, %p828, %p827;
	@%p829 bra 	$L__BB2_426;
	mul.wide.s32 	%rd853, %r223, 4;
	add.s64 	%rd854, %rd1, %rd853;
	ld.global.f32 	%f532, [%rd854];
	st.shared.f32 	[%r91+24], %f532;
$L__BB2_426:
	setp.gt.u32 	%p830, %r213, %r4;
	add.s32 	%r224, %r223, %r6;
	add.s32 	%r2638, %r23, %r6;
	add.s32 	%r2639, %r2638, %r6;
	add.s32 	%r2640, %r2639, %r6;
	add.s32 	%r2641, %r2640, %r6;
	add.s32 	%r2642, %r2641, %r6;
	add.s32 	%r2643, %r2642, %r6;
	add.s32 	%r2644, %r2643, %r6;
	add.s32 	%r2645, %r2644, %r6;
	add.s32 	%r2646, %r2645, %r6;
	setp.lt.s32 	%p831, %r2646, 1;
	setp.gt.s32 	%p832, %r2646, %r4;
	or.pred  	%p833, %p831, %p832;
	or.pred  	%p834, %p833, %p830;
	@%p834 bra 	$L__BB2_428;
	mul.wide.s32 	%rd855, %r224, 4;
	add.s64 	%rd856, %rd2, %rd855;
	ld.global.f32 	%f533, [%rd856+-4];
	st.shared.f32 	[%r94+24], %f533;
	ld.global.f32 	%f534, [%rd856+4];
	add.s32 	%r2648, %r94, %r720;
	st.shared.f32 	[%r2648+24], %f534;
	sub.s32 	%r2649, %r224, %r4;
	add.s32 	%r2650, %r2649, -2;
	mul.wide.s32 	%rd857, %r2650, 4;
	add.s64 	%rd858, %rd2, %rd857;
	ld.global.f32 	%f535, [%rd858];
	add.s32 	%r2651, %r2648, %r720;
	st.shared.f32 	[%r2651+24], %f535;
	mul.wide.s32 	%rd859, %r5, 4;
	add.s64 	%rd860, %rd856, %rd859;
	ld.global.f32 	%f536, [%rd860];
	add.s32 	%r2652, %r2651, %r720;
	st.shared.f32 	[%r2652+24], %f536;
$L__BB2_428:
	setp.ge.u32 	%p835, %r213, %r5;
	add.s32 	%r2653, %r23, %r6;
	add.s32 	%r2654, %r2653, %r6;
	add.s32 	%r2655, %r2654, %r6;
	add.s32 	%r2656, %r2655, %r6;
	add.s32 	%r2657, %r2656, %r6;
	add.s32 	%r2658, %r2657, %r6;
	add.s32 	%r2659, %r2658, %r6;
	add.s32 	%r2660, %r2659, %r6;
	add.s32 	%r2661, %r2660, %r6;
	setp.ge.s32 	%p836, %r2661, %r5;
	or.pred  	%p837, %p836, %p835;
	@%p837 bra 	$L__BB2_430;
	mul.wide.s32 	%rd861, %r224, 4;
	add.s64 	%rd862, %rd1, %rd861;
	ld.global.f32 	%f537, [%rd862];
	st.shared.f32 	[%r97+24], %f537;
$L__BB2_430:
	setp.gt.u32 	%p838, %r213, %r4;
	add.s32 	%r225, %r224, %r6;
	add.s32 	%r2662, %r23, %r6;
	add.s32 	%r2663, %r2662, %r6;
	add.s32 	%r2664, %r2663, %r6;
	add.s32 	%r2665, %r2664, %r6;
	add.s32 	%r2666, %r2665, %r6;
	add.s32 	%r2667, %r2666, %r6;
	add.s32 	%r2668, %r2667, %r6;
	add.s32 	%r2669, %r2668, %r6;
	add.s32 	%r2670, %r2669, %r6;
	add.s32 	%r2671, %r2670, %r6;
	setp.lt.s32 	%p839, %r2671, 1;
	setp.gt.s32 	%p840, %r2671, %r4;
	or.pred  	%p841, %p839, %p840;
	or.pred  	%p842, %p841, %p838;
	@%p842 bra 	$L__BB2_432;
	mul.wide.s32 	%rd863, %r225, 4;
	add.s64 	%rd864, %rd2, %rd863;
	ld.global.f32 	%f538, [%rd864+-4];
	st.shared.f32 	[%r100+24], %f538;
	ld.global.f32 	%f539, [%rd864+4];
	st.shared.f32 	[%r101+24], %f539;
	sub.s32 	%r2672, %r225, %r4;
	add.s32 	%r2673, %r2672, -2;
	mul.wide.s32 	%rd865, %r2673, 4;
	add.s64 	%rd866, %rd2, %rd865;
	ld.global.f32 	%f540, [%rd866];
	st.shared.f32 	[%r102+24], %f540;
	mul.wide.s32 	%rd867, %r5, 4;
	add.s64 	%rd868, %rd864, %rd867;
	ld.global.f32 	%f541, [%rd868];
	add.s32 	%r2675, %r102, %r720;
	st.shared.f32 	[%r2675+24], %f541;
$L__BB2_432:
	setp.ge.u32 	%p843, %r213, %r5;
	add.s32 	%r2676, %r23, %r6;
	add.s32 	%r2677, %r2676, %r6;
	add.s32 	%r2678, %r2677, %r6;
	add.s32 	%r2679, %r2678, %r6;
	add.s32 	%r2680, %r2679, %r6;
	add.s32 	%r2681, %r2680, %r6;
	add.s32 	%r2682, %r2681, %r6;
	add.s32 	%r2683, %r2682, %r6;
	add.s32 	%r2684, %r2683, %r6;
	add.s32 	%r2685, %r2684, %r6;
	setp.ge.s32 	%p844, %r2685, %r5;
	or.pred  	%p845, %p844, %p843;
	@%p845 bra 	$L__BB2_434;
	mul.wide.s32 	%rd869, %r225, 4;
	add.s64 	%rd870, %rd1, %rd869;
	ld.global.f32 	%f542, [%rd870];
	st.shared.f32 	[%r103+24], %f542;
$L__BB2_434:
	setp.gt.u32 	%p846, %r213, %r4;
	add.s32 	%r226, %r225, %r6;
	add.s32 	%r2686, %r23, %r6;
	add.s32 	%r2687, %r2686, %r6;
	add.s32 	%r2688, %r2687, %r6;
	add.s32 	%r2689, %r2688, %r6;
	add.s32 	%r2690, %r2689, %r6;
	add.s32 	%r2691, %r2690, %r6;
	add.s32 	%r2692, %r2691, %r6;
	add.s32 	%r2693, %r2692, %r6;
	add.s32 	%r2694, %r2693, %r6;
	add.s32 	%r2695, %r2694, %r6;
	add.s32 	%r2696, %r2695, %r6;
	setp.lt.s32 	%p847, %r2696, 1;
	setp.gt.s32 	%p848, %r2696, %r4;
	or.pred  	%p849, %p847, %p848;
	or.pred  	%p850, %p849, %p846;
	@%p850 bra 	$L__BB2_436;
	mul.wide.s32 	%rd871, %r226, 4;
	add.s64 	%rd872, %rd2, %rd871;
	ld.global.f32 	%f543, [%rd872+-4];
	st.shared.f32 	[%r106+24], %f543;
	ld.global.f32 	%f544, [%rd872+4];
	st.shared.f32 	[%r107+24], %f544;
	sub.s32 	%r2697, %r226, %r4;
	add.s32 	%r2698, %r2697, -2;
	mul.wide.s32 	%rd873, %r2698, 4;
	add.s64 	%rd874, %rd2, %rd873;
	ld.global.f32 	%f545, [%rd874];
	st.shared.f32 	[%r108+24], %f545;
	mul.wide.s32 	%rd875, %r5, 4;
	add.s64 	%rd876, %rd872, %rd875;
	ld.global.f32 	%f546, [%rd876];
	add.s32 	%r2700, %r108, %r720;
	st.shared.f32 	[%r2700+24], %f546;
$L__BB2_436:
	setp.ge.u32 	%p851, %r213, %r5;
	add.s32 	%r2701, %r23, %r6;
	add.s32 	%r2702, %r2701, %r6;
	add.s32 	%r2703, %r2702, %r6;
	add.s32 	%r2704, %r2703, %r6;
	add.s32 	%r2705, %r2704, %r6;
	add.s32 	%r2706, %r2705, %r6;
	add.s32 	%r2707, %r2706, %r6;
	add.s32 	%r2708, %r2707, %r6;
	add.s32 	%r2709, %r2708, %r6;
	add.s32 	%r2710, %r2709, %r6;
	add.s32 	%r2711, %r2710, %r6;
	setp.ge.s32 	%p852, %r2711, %r5;
	or.pred  	%p853, %p852, %p851;
	@%p853 bra 	$L__BB2_438;
	mul.wide.s32 	%rd877, %r226, 4;
	add.s64 	%rd878, %rd1, %rd877;
	ld.global.f32 	%f547, [%rd878];
	st.shared.f32 	[%r109+24], %f547;
$L__BB2_438:
	setp.gt.u32 	%p854, %r213, %r4;
	add.s32 	%r227, %r226, %r6;
	add.s32 	%r2712, %r23, %r6;
	add.s32 	%r2713, %r2712, %r6;
	add.s32 	%r2714, %r2713, %r6;
	add.s32 	%r2715, %r2714, %r6;
	add.s32 	%r2716, %r2715, %r6;
	add.s32 	%r2717, %r2716, %r6;
	add.s32 	%r2718, %r2717, %r6;
	add.s32 	%r2719, %r2718, %r6;
	add.s32 	%r2720, %r2719, %r6;
	add.s32 	%r2721, %r2720, %r6;
	add.s32 	%r2722, %r2721, %r6;
	add.s32 	%r2723, %r2722, %r6;
	setp.lt.s32 	%p855, %r2723, 1;
	setp.gt.s32 	%p856, %r2723, %r4;
	or.pred  	%p857, %p855, %p856;
	or.pred  	%p858, %p857, %p854;
	@%p858 bra 	$L__BB2_440;
	mul.wide.s32 	%rd879, %r227, 4;
	add.s64 	%rd880, %rd2, %rd879;
	ld.global.f32 	%f548, [%rd880+-4];
	st.shared.f32 	[%r112+24], %f548;
	ld.global.f32 	%f549, [%rd880+4];
	st.shared.f32 	[%r113+24], %f549;
	sub.s32 	%r2724, %r227, %r4;
	add.s32 	%r2725, %r2724, -2;
	mul.wide.s32 	%rd881, %r2725, 4;
	add.s64 	%rd882, %rd2, %rd881;
	ld.global.f32 	%f550, [%rd882];
	st.shared.f32 	[%r114+24], %f550;
	mul.wide.s32 	%rd883, %r5, 4;
	add.s64 	%rd884, %rd880, %rd883;
	ld.global.f32 	%f551, [%rd884];
	add.s32 	%r2727, %r114, %r720;
	st.shared.f32 	[%r2727+24], %f551;
$L__BB2_440:
	setp.ge.u32 	%p859, %r213, %r5;
	add.s32 	%r2728, %r23, %r6;
	add.s32 	%r2729, %r2728, %r6;
	add.s32 	%r2730, %r2729, %r6;
	add.s32 	%r2731, %r2730, %r6;
	add.s32 	%r2732, %r2731, %r6;
	add.s32 	%r2733, %r2732, %r6;
	add.s32 	%r2734, %r2733, %r6;
	add.s32 	%r2735, %r2734, %r6;
	add.s32 	%r2736, %r2735, %r6;
	add.s32 	%r2737, %r2736, %r6;
	add.s32 	%r2738, %r2737, %r6;
	add.s32 	%r2739, %r2738, %r6;
	setp.ge.s32 	%p860, %r2739, %r5;
	or.pred  	%p861, %p860, %p859;
	@%p861 bra 	$L__BB2_442;
	mul.wide.s32 	%rd885, %r227, 4;
	add.s64 	%rd886, %rd1, %rd885;
	ld.global.f32 	%f552, [%rd886];
	st.shared.f32 	[%r115+24], %f552;
$L__BB2_442:
	add.s32 	%r228, %r227, %r6;
	or.pred  	%p863, %p1, %p854;
	@%p863 bra 	$L__BB2_444;
	mul.wide.s32 	%rd887, %r228, 4;
	add.s64 	%rd888, %rd2, %rd887;
	ld.global.f32 	%f553, [%rd888+-4];
	st.shared.f32 	[%r118+24], %f553;
	ld.global.f32 	%f554, [%rd888+4];
	st.shared.f32 	[%r119+24], %f554;
	sub.s32 	%r2740, %r228, %r4;
	add.s32 	%r2741, %r2740, -2;
	mul.wide.s32 	%rd889, %r2741, 4;
	add.s64 	%rd890, %rd2, %rd889;
	ld.global.f32 	%f555, [%rd890];
	st.shared.f32 	[%r120+24], %f555;
	mul.wide.s32 	%rd891, %r5, 4;
	add.s64 	%rd892, %rd888, %rd891;
	ld.global.f32 	%f556, [%rd892];
	add.s32 	%r2743, %r120, %r720;
	st.shared.f32 	[%r2743+24], %f556;
$L__BB2_444:
	add.s32 	%r2744, %r23, %r6;
	add.s32 	%r2745, %r2744, %r6;
	add.s32 	%r2746, %r2745, %r6;
	add.s32 	%r2747, %r2746, %r6;
	add.s32 	%r2748, %r2747, %r6;
	add.s32 	%r2749, %r2748, %r6;
	add.s32 	%r2750, %r2749, %r6;
	add.s32 	%r2751, %r2750, %r6;
	add.s32 	%r2752, %r2751, %r6;
	add.s32 	%r2753, %r2752, %r6;
	add.s32 	%r2754, %r2753, %r6;
	add.s32 	%r2755, %r2754, %r6;
	add.s32 	%r2756, %r2755, %r6;
	setp.ge.s32 	%p865, %r2756, %r5;
	or.pred  	%p866, %p865, %p859;
	@%p866 bra 	$L__BB2_446;
	mul.wide.s32 	%rd893, %r228, 4;
	add.s64 	%rd894, %rd1, %rd893;
	ld.global.f32 	%f557, [%rd894];
	st.shared.f32 	[%r121+24], %f557;
$L__BB2_446:
	setp.gt.u32 	%p867, %r213, %r4;
	add.s32 	%r229, %r228, %r6;
	or.pred  	%p868, %p2, %p867;
	@%p868 bra 	$L__BB2_448;
	mul.wide.s32 	%rd895, %r229, 4;
	add.s64 	%rd896, %rd2, %rd895;
	ld.global.f32 	%f558, [%rd896+-4];
	st.shared.f32 	[%r124+24], %f558;
	ld.global.f32 	%f559, [%rd896+4];
	st.shared.f32 	[%r125+24], %f559;
	sub.s32 	%r2757, %r229, %r4;
	add.s32 	%r2758, %r2757, -2;
	mul.wide.s32 	%rd897, %r2758, 4;
	add.s64 	%rd898, %rd2, %rd897;
	ld.global.f32 	%f560, [%rd898];
	st.shared.f32 	[%r126+24], %f560;
	mul.wide.s32 	%rd899, %r5, 4;
	add.s64 	%rd900, %rd896, %rd899;
	ld.global.f32 	%f561, [%rd900];
	add.s32 	%r2760, %r126, %r720;
	st.shared.f32 	[%r2760+24], %f561;
$L__BB2_448:
	setp.ge.u32 	%p869, %r213, %r5;
	@%p869 bra 	$L__BB2_450;
	mul.wide.s32 	%rd901, %r229, 4;
	add.s64 	%rd902, %rd1, %rd901;
	ld.global.f32 	%f562, [%rd902];
	st.shared.f32 	[%r127+24], %f562;
$L__BB2_450:
	add.s32 	%r230, %r213, %r9;
	setp.gt.u32 	%p870, %r230, %r4;
	mad.lo.s32 	%r231, %r230, %r5, %r1;
	or.pred  	%p871, %p3, %p870;
	@%p871 bra 	$L__BB2_452;
	mul.wide.s32 	%rd903, %r231, 4;
	add.s64 	%rd904, %rd2, %rd903;
	ld.global.f32 	%f563, [%rd904+-4];
	st.shared.f32 	[%r17+28], %f563;
	ld.global.f32 	%f564, [%rd904+4];
	st.shared.f32 	[%r19+28], %f564;
	sub.s32 	%r2761, %r231, %r4;
	add.s32 	%r2762, %r2761, -2;
	mul.wide.s32 	%rd905, %r2762, 4;
	add.s64 	%rd906, %rd2, %rd905;
	ld.global.f32 	%f565, [%rd906];
	st.shared.f32 	[%r20+28], %f565;
	mul.wide.s32 	%rd907, %r5, 4;
	add.s64 	%rd908, %rd904, %rd907;
	ld.global.f32 	%f566, [%rd908];
	add.s32 	%r2764, %r20, %r720;
	st.shared.f32 	[%r2764+28], %f566;
$L__BB2_452:
	setp.ge.u32 	%p872, %r230, %r5;
	setp.ge.s32 	%p873, %r1, %r5;
	or.pred  	%p874, %p873, %p872;
	@%p874 bra 	$L__BB2_454;
	mul.wide.s32 	%rd909, %r231, 4;
	add.s64 	%rd910, %rd1, %rd909;
	ld.global.f32 	%f567, [%rd910];
	mov.u32 	%r2765, %tid.y;
	mov.u32 	%r2766, %ntid.x;
	mov.u32 	%r2767, %tid.x;
	mad.lo.s32 	%r2768, %r2765, %r2766, %r2767;
	mul.lo.s32 	%r2769, %r10, %r2768;
	shl.b32 	%r2770, %r2769, 2;
	mov.u32 	%r2771, sharedMem;
	add.s32 	%r2772, %r2771, %r2770;
	st.shared.f32 	[%r2772+28], %f567;
$L__BB2_454:
	setp.gt.u32 	%p875, %r230, %r4;
	add.s32 	%r232, %r231, %r6;
	setp.lt.s32 	%p876, %r23, 1;
	setp.gt.s32 	%p877, %r23, %r4;
	or.pred  	%p878, %p876, %p877;
	or.pred  	%p879, %p878, %p875;
	@%p879 bra 	$L__BB2_456;
	mul.wide.s32 	%rd911, %r232, 4;
	add.s64 	%rd912, %rd2, %rd911;
	ld.global.f32 	%f568, [%rd912+-4];
	shl.b32 	%r2773, %r7, 2;
	add.s32 	%r2774, %r17, %r2773;
	st.shared.f32 	[%r2774+32], %f568;
	ld.global.f32 	%f569, [%rd912+4];
	st.shared.f32 	[%r26+32], %f569;
	sub.s32 	%r2775, %r232, %r4;
	add.s32 	%r2776, %r2775, -2;
	mul.wide.s32 	%rd913, %r2776, 4;
	add.s64 	%rd914, %rd2, %rd913;
	ld.global.f32 	%f570, [%rd914];
	st.shared.f32 	[%r27+32], %f570;
	mul.wide.s32 	%rd915, %r5, 4;
	add.s64 	%rd916, %rd912, %rd915;
	ld.global.f32 	%f571, [%rd916];
	add.s32 	%r2778, %r27, %r720;
	st.shared.f32 	[%r2778+32], %f571;
$L__BB2_456:
	setp.ge.u32 	%p880, %r230, %r5;
	setp.ge.s32 	%p881, %r23, %r5;
	or.pred  	%p882, %p881, %p880;
	@%p882 bra 	$L__BB2_458;
	mul.wide.s32 	%rd917, %r232, 4;
	add.s64 	%rd918, %rd1, %rd917;
	ld.global.f32 	%f572, [%rd918];
	mov.u32 	%r2779, %tid.y;
	mov.u32 	%r2780, %ntid.x;
	mov.u32 	%r2781, %tid.x;
	mad.lo.s32 	%r2782, %r2779, %r2780, %r2781;
	mul.lo.s32 	%r2783, %r10, %r2782;
	shl.b32 	%r2784, %r2783, 2;
	mov.u32 	%r2785, sharedMem;
	add.s32 	%r2786, %r2785, %r2784;
	shl.b32 	%r2787, %r7, 2;
	add.s32 	%r2788, %r2786, %r2787;
	st.shared.f32 	[%r2788+32], %f572;
$L__BB2_458:
	setp.gt.u32 	%p883, %r230, %r4;
	add.s32 	%r233, %r232, %r6;
	add.s32 	%r2789, %r23, %r6;
	setp.lt.s32 	%p884, %r2789, 1;
	setp.gt.s32 	%p885, %r2789, %r4;
	or.pred  	%p886, %p884, %p885;
	or.pred  	%p887, %p886, %p883;
	@%p887 bra 	$L__BB2_460;
	mul.wide.s32 	%rd919, %r233, 4;
	add.s64 	%rd920, %rd2, %rd919;
	ld.global.f32 	%f573, [%rd920+-4];
	st.shared.f32 	[%r33+28], %f573;
	ld.global.f32 	%f574, [%rd920+4];
	st.shared.f32 	[%r34+28], %f574;
	sub.s32 	%r2790, %r233, %r4;
	add.s32 	%r2791, %r2790, -2;
	mul.wide.s32 	%rd921, %r2791, 4;
	add.s64 	%rd922, %rd2, %rd921;
	ld.global.f32 	%f575, [%rd922];
	st.shared.f32 	[%r35+28], %f575;
	mul.wide.s32 	%rd923, %r5, 4;
	add.s64 	%rd924, %rd920, %rd923;
	ld.global.f32 	%f576, [%rd924];
	add.s32 	%r2793, %r35, %r720;
	st.shared.f32 	[%r2793+28], %f576;
$L__BB2_460:
	setp.ge.u32 	%p888, %r230, %r5;
	add.s32 	%r2794, %r23, %r6;
	setp.ge.s32 	%p889, %r2794, %r5;
	or.pred  	%p890, %p889, %p888;
	@%p890 bra 	$L__BB2_462;
	mul.wide.s32 	%rd925, %r233, 4;
	add.s64 	%rd926, %rd1, %rd925;
	ld.global.f32 	%f577, [%rd926];
	mov.u32 	%r2795, %tid.y;
	mov.u32 	%r2796, %ntid.x;
	mov.u32 	%r2797, %tid.x;
	mad.lo.s32 	%r2798, %r2795, %r2796, %r2797;
	mul.lo.s32 	%r2799, %r10, %r2798;
	shl.b32 	%r2800, %r2799, 2;
	mov.u32 	%r2801, sharedMem;
	add.s32 	%r2802, %r2801, %r2800;
	shl.b32 	%r2803, %r8, 3;
	add.s32 	%r2804, %r2802, %r2803;
	st.shared.f32 	[%r2804+28], %f577;
$L__BB2_462:
	setp.gt.u32 	%p891, %r230, %r4;
	add.s32 	%r234, %r233, %r6;
	add.s32 	%r2805, %r23, %r6;
	add.s32 	%r2806, %r2805, %r6;
	setp.lt.s32 	%p892, %r2806, 1;
	setp.gt.s32 	%p893, %r2806, %r4;
	or.pred  	%p894, %p892, %p893;
	or.pred  	%p895, %p894, %p891;
	@%p895 bra 	$L__BB2_464;
	mul.wide.s32 	%rd927, %r234, 4;
	add.s64 	%rd928, %rd2, %rd927;
	ld.global.f32 	%f578, [%rd928+-4];
	shl.b32 	%r2807, %r8, 2;
	add.s32 	%r2808, %r33, %r2807;
	st.shared.f32 	[%r2808+28], %f578;
	ld.global.f32 	%f579, [%rd928+4];
	st.shared.f32 	[%r42+28], %f579;
	sub.s32 	%r2809, %r234, %r4;
	add.s32 	%r2810, %r2809, -2;
	mul.wide.s32 	%rd929, %r2810, 4;
	add.s64 	%rd930, %rd2, %rd929;
	ld.global.f32 	%f580, [%rd930];
	st.shared.f32 	[%r43+28], %f580;
	mul.wide.s32 	%rd931, %r5, 4;
	add.s64 	%rd932, %rd928, %rd931;
	ld.global.f32 	%f581, [%rd932];
	add.s32 	%r2812, %r43, %r720;
	st.shared.f32 	[%r2812+28], %f581;
$L__BB2_464:
	setp.ge.u32 	%p896, %r230, %r5;
	add.s32 	%r2813, %r23, %r6;
	add.s32 	%r2814, %r2813, %r6;
	setp.ge.s32 	%p897, %r2814, %r5;
	or.pred  	%p898, %p897, %p896;
	@%p898 bra 	$L__BB2_466;
	mul.wide.s32 	%rd933, %r234, 4;
	add.s64 	%rd934, %rd1, %rd933;
	ld.global.f32 	%f582, [%rd934];
	mov.u32 	%r2815, %tid.y;
	mov.u32 	%r2816, %ntid.x;
	mov.u32 	%r2817, %tid.x;
	mad.lo.s32 	%r2818, %r2815, %r2816, %r2817;
	mul.lo.s32 	%r2819, %r10, %r2818;
	shl.b32 	%r2820, %r2819, 2;
	mov.u32 	%r2821, sharedMem;
	add.s32 	%r2822, %r2821, %r2820;
	shl.b32 	%r2823, %r8, 3;
	add.s32 	%r2824, %r2822, %r2823;
	shl.b32 	%r2825, %r8, 2;
	add.s32 	%r2826, %r2824, %r2825;
	st.shared.f32 	[%r2826+28], %f582;
$L__BB2_466:
	setp.gt.u32 	%p899, %r230, %r4;
	add.s32 	%r235, %r234, %r6;
	add.s32 	%r2827, %r23, %r6;
	add.s32 	%r2828, %r2827, %r6;
	add.s32 	%r2829, %r2828, %r6;
	setp.lt.s32 	%p900, %r2829, 1;
	setp.gt.s32 	%p901, %r2829, %r4;
	or.pred  	%p902, %p900, %p901;
	or.pred  	%p903, %p902, %p899;
	@%p903 bra 	$L__BB2_468;
	mul.wide.s32 	%rd935, %r235, 4;
	add.s64 	%rd936, %rd2, %rd935;
	ld.global.f32 	%f583, [%rd936+-4];
	st.shared.f32 	[%r49+28], %f583;
	ld.global.f32 	%f584, [%rd936+4];
	st.shared.f32 	[%r50+28], %f584;
	sub.s32 	%r2830, %r235, %r4;
	add.s32 	%r2831, %r2830, -2;
	mul.wide.s32 	%rd937, %r2831, 4;
	add.s64 	%rd938, %rd2, %rd937;
	ld.global.f32 	%f585, [%rd938];
	add.s32 	%r2833, %r50, %r720;
	st.shared.f32 	[%r2833+28], %f585;
	mul.wide.s32 	%rd939, %r5, 4;
	add.s64 	%rd940, %rd936, %rd939;
	ld.global.f32 	%f586, [%rd940];
	add.s32 	%r2834, %r2833, %r720;
	st.shared.f32 	[%r2834+28], %f586;
$L__BB2_468:
	setp.ge.u32 	%p904, %r230, %r5;
	add.s32 	%r2835, %r23, %r6;
	add.s32 	%r2836, %r2835, %r6;
	add.s32 	%r2837, %r2836, %r6;
	setp.ge.s32 	%p905, %r2837, %r5;
	or.pred  	%p906, %p905, %p904;
	@%p906 bra 	$L__BB2_470;
	mul.wide.s32 	%rd941, %r235, 4;
	add.s64 	%rd942, %rd1, %rd941;
	ld.global.f32 	%f587, [%rd942];
	mov.u32 	%r2838, %tid.y;
	mov.u32 	%r2839, %ntid.x;
	mov.u32 	%r2840, %tid.x;
	mad.lo.s32 	%r2841, %r2838, %r2839, %r2840;
	mul.lo.s32 	%r2842, %r10, %r2841;
	shl.b32 	%r2843, %r2842, 2;
	mov.u32 	%r2844, sharedMem;
	add.s32 	%r2845, %r2844, %r2843;
	shl.b32 	%r2846, %r8, 3;
	add.s32 	%r2847, %r2845, %r2846;
	shl.b32 	%r2848, %r8, 2;
	add.s32 	%r2849, %r2847, %r2848;
	add.s32 	%r2850, %r2849, %r2848;
	st.shared.f32 	[%r2850+28], %f587;
$L__BB2_470:
	setp.gt.u32 	%p907, %r230, %r4;
	add.s32 	%r236, %r235, %r6;
	add.s32 	%r2851, %r23, %r6;
	add.s32 	%r2852, %r2851, %r6;
	add.s32 	%r2853, %r2852, %r6;
	add.s32 	%r2854, %r2853, %r6;
	setp.lt.s32 	%p908, %r2854, 1;
	setp.gt.s32 	%p909, %r2854, %r4;
	or.pred  	%p910, %p908, %p909;
	or.pred  	%p911, %p910, %p907;
	@%p911 bra 	$L__BB2_472;
	mul.wide.s32 	%rd943, %r236, 4;
	add.s64 	%rd944, %rd2, %rd943;
	ld.global.f32 	%f588, [%rd944+-4];
	st.shared.f32 	[%r57+28], %f588;
	ld.global.f32 	%f589, [%rd944+4];
	add.s32 	%r2856, %r57, %r720;
	st.shared.f32 	[%r2856+28], %f589;
	sub.s32 	%r2857, %r236, %r4;
	add.s32 	%r2858, %r2857, -2;
	mul.wide.s32 	%rd945, %r2858, 4;
	add.s64 	%rd946, %rd2, %rd945;
	ld.global.f32 	%f590, [%rd946];
	add.s32 	%r2859, %r2856, %r720;
	st.shared.f32 	[%r2859+28], %f590;
	mul.wide.s32 	%rd947, %r5, 4;
	add.s64 	%rd948, %rd944, %rd947;
	ld.global.f32 	%f591, [%rd948];
	add.s32 	%r2860, %r2859, %r720;
	st.shared.f32 	[%r2860+28], %f591;
$L__BB2_472:
	setp.ge.u32 	%p912, %r230, %r5;
	add.s32 	%r2861, %r23, %r6;
	add.s32 	%r2862, %r2861, %r6;
	add.s32 	%r2863, %r2862, %r6;
	add.s32 	%r2864, %r2863, %r6;
	setp.ge.s32 	%p913, %r2864, %r5;
	or.pred  	%p914, %p913, %p912;
	@%p914 bra 	$L__BB2_474;
	mul.wide.s32 	%rd949, %r236, 4;
	add.s64 	%rd950, %rd1, %rd949;
	ld.global.f32 	%f592, [%rd950];
	st.shared.f32 	[%r61+28], %f592;
$L__BB2_474:
	setp.gt.u32 	%p915, %r230, %r4;
	add.s32 	%r237, %r236, %r6;
	add.s32 	%r2865, %r23, %r6;
	add.s32 	%r2866, %r2865, %r6;
	add.s32 	%r2867, %r2866, %r6;
	add.s32 	%r2868, %r2867, %r6;
	add.s32 	%r2869, %r2868, %r6;
	setp.lt.s32 	%p916, %r2869, 1;
	setp.gt.s32 	%p917, %r2869, %r4;
	or.pred  	%p918, %p916, %p917;
	or.pred  	%p919, %p918, %p915;
	@%p919 bra 	$L__BB2_476;
	mul.wide.s32 	%rd951, %r237, 4;
	add.s64 	%rd952, %rd2, %rd951;
	ld.global.f32 	%f593, [%rd952+-4];
	st.shared.f32 	[%r65+28], %f593;
	ld.global.f32 	%f594, [%rd952+4];
	add.s32 	%r2871, %r65, %r720;
	st.shared.f32 	[%r2871+28], %f594;
	sub.s32 	%r2872, %r237, %r4;
	add.s32 	%r2873, %r2872, -2;
	mul.wide.s32 	%rd953, %r2873, 4;
	add.s64 	%rd954, %rd2, %rd953;
	ld.global.f32 	%f595, [%rd954];
	add.s32 	%r2874, %r2871, %r720;
	st.shared.f32 	[%r2874+28], %f595;
	mul.wide.s32 	%rd955, %r5, 4;
	add.s64 	%rd956, %rd952, %rd955;
	ld.global.f32 	%f596, [%rd956];
	add.s32 	%r2875, %r2874, %r720;
	st.shared.f32 	[%r2875+28], %f596;
$L__BB2_476:
	setp.ge.u32 	%p920, %r230, %r5;
	add.s32 	%r2876, %r23, %r6;
	add.s32 	%r2877, %r2876, %r6;
	add.s32 	%r2878, %r2877, %r6;
	add.s32 	%r2879, %r2878, %r6;
	add.s32 	%r2880, %r2879, %r6;
	setp.ge.s32 	%p921, %r2880, %r5;
	or.pred  	%p922, %p921, %p920;
	@%p922 bra 	$L__BB2_478;
	mul.wide.s32 	%rd957, %r237, 4;
	add.s64 	%rd958, %rd1, %rd957;
	ld.global.f32 	%f597, [%rd958];
	st.shared.f32 	[%r69+28], %f597;
$L__BB2_478:
	setp.gt.u32 	%p923, %r230, %r4;
	add.s32 	%r238, %r237, %r6;
	add.s32 	%r2881, %r23, %r6;
	add.s32 	%r2882, %r2881, %r6;
	add.s32 	%r2883, %r2882, %r6;
	add.s32 	%r2884, %r2883, %r6;
	add.s32 	%r2885, %r2884, %r6;
	add.s32 	%r2886, %r2885, %r6;
	setp.lt.s32 	%p924, %r2886, 1;
	setp.gt.s32 	%p925, %r2886, %r4;
	or.pred  	%p926, %p924, %p925;
	or.pred  	%p927, %p926, %p923;
	@%p927 bra 	$L__BB2_480;
	mul.wide.s32 	%rd959, %r238, 4;
	add.s64 	%rd960, %rd2, %rd959;
	ld.global.f32 	%f598, [%rd960+-4];
	st.shared.f32 	[%r73+28], %f598;
	ld.global.f32 	%f599, [%rd960+4];
	add.s32 	%r2888, %r73, %r720;
	st.shared.f32 	[%r2888+28], %f599;
	sub.s32 	%r2889, %r238, %r4;
	add.s32 	%r2890, %r2889, -2;
	mul.wide.s32 	%rd961, %r2890, 4;
	add.s64 	%rd962, %rd2, %rd961;
	ld.global.f32 	%f600, [%rd962];
	add.s32 	%r2891, %r2888, %r720;
	st.shared.f32 	[%r2891+28], %f600;
	mul.wide.s32 	%rd963, %r5, 4;
	add.s64 	%rd964, %rd960, %rd963;
	ld.global.f32 	%f601, [%rd964];
	add.s32 	%r2892, %r2891, %r720;
	st.shared.f32 	[%r2892+28], %f601;
$L__BB2_480:
	setp.ge.u32 	%p928, %r230, %r5;
	add.s32 	%r2893, %r23, %r6;
	add.s32 	%r2894, %r2893, %r6;
	add.s32 	%r2895, %r2894, %r6;
	add.s32 	%r2896, %r2895, %r6;
	add.s32 	%r2897, %r2896, %r6;
	add.s32 	%r2898, %r2897, %r6;
	setp.ge.s32 	%p929, %r2898, %r5;
	or.pred  	%p930, %p929, %p928;
	@%p930 bra 	$L__BB2_482;
	mul.wide.s32 	%rd965, %r238, 4;
	add.s64 	%rd966, %rd1, %rd965;
	ld.global.f32 	%f602, [%rd966];
	st.shared.f32 	[%r77+28], %f602;
$L__BB2_482:
	setp.gt.u32 	%p931, %r230, %r4;
	add.s32 	%r239, %r238, %r6;
	add.s32 	%r2899, %r23, %r6;
	add.s32 	%r2900, %r2899, %r6;
	add.s32 	%r2901, %r2900, %r6;
	add.s32 	%r2902, %r2901, %r6;
	add.s32 	%r2903, %r2902, %r6;
	add.s32 	%r2904, %r2903, %r6;
	add.s32 	%r2905, %r2904, %r6;
	setp.lt.s32 	%p932, %r2905, 1;
	setp.gt.s32 	%p933, %r2905, %r4;
	or.pred  	%p934, %p932, %p933;
	or.pred  	%p935, %p934, %p931;
	@%p935 bra 	$L__BB2_484;
	mul.wide.s32 	%rd967, %r239, 4;
	add.s64 	%rd968, %rd2, %rd967;
	ld.global.f32 	%f603, [%rd968+-4];
	st.shared.f32 	[%r80+28], %f603;
	ld.global.f32 	%f604, [%rd968+4];
	add.s32 	%r2907, %r80, %r720;
	st.shared.f32 	[%r2907+28], %f604;
	sub.s32 	%r2908, %r239, %r4;
	add.s32 	%r2909, %r2908, -2;
	mul.wide.s32 	%rd969, %r2909, 4;
	add.s64 	%rd970, %rd2, %rd969;
	ld.global.f32 	%f605, [%rd970];
	add.s32 	%r2910, %r2907, %r720;
	st.shared.f32 	[%r2910+28], %f605;
	mul.wide.s32 	%rd971, %r5, 4;
	add.s64 	%rd972, %rd968, %rd971;
	ld.global.f32 	%f606, [%rd972];
	add.s32 	%r2911, %r2910, %r720;
	st.shared.f32 	[%r2911+28], %f606;
$L__BB2_484:
	setp.ge.u32 	%p936, %r230, %r5;
	add.s32 	%r2912, %r23, %r6;
	add.s32 	%r2913, %r2912, %r6;
	add.s32 	%r2914, %r2913, %r6;
	add.s32 	%r2915, %r2914, %r6;
	add.s32 	%r2916, %r2915, %r6;
	add.s32 	%r2917, %r2916, %r6;
	add.s32 	%r2918, %r2917, %r6;
	setp.ge.s32 	%p937, %r2918, %r5;
	or.pred  	%p938, %p937, %p936;
	@%p938 bra 	$L__BB2_486;
	mul.wide.s32 	%rd973, %r239, 4;
	add.s64 	%rd974, %rd1, %rd973;
	ld.global.f32 	%f607, [%rd974];
	st.shared.f32 	[%r84+28], %f607;
$L__BB2_486:
	setp.gt.u32 	%p939, %r230, %r4;
	add.s32 	%r240, %r239, %r6;
	add.s32 	%r2919, %r23, %r6;
	add.s32 	%r2920, %r2919, %r6;
	add.s32 	%r2921, %r2920, %r6;
	add.s32 	%r2922, %r2921, %r6;
	add.s32 	%r2923, %r2922, %r6;
	add.s32 	%r2924, %r2923, %r6;
	add.s32 	%r2925, %r2924, %r6;
	add.s32 	%r2926, %r2925, %r6;
	setp.lt.s32 	%p940, %r2926, 1;
	setp.gt.s32 	%p941, %r2926, %r4;
	or.pred  	%p942, %p940, %p941;
	or.pred  	%p943, %p942, %p939;
	@%p943 bra 	$L__BB2_488;
	mul.wide.s32 	%rd975, %r240, 4;
	add.s64 	%rd976, %rd2, %rd975;
	ld.global.f32 	%f608, [%rd976+-4];
	st.shared.f32 	[%r87+28], %f608;
	ld.global.f32 	%f609, [%rd976+4];
	add.s32 	%r2928, %r87, %r720;
	st.shared.f32 	[%r2928+28], %f609;
	sub.s32 	%r2929, %r240, %r4;
	add.s32 	%r2930, %r2929, -2;
	mul.wide.s32 	%rd977, %r2930, 4;
	add.s64 	%rd978, %rd2, %rd977;
	ld.global.f32 	%f610, [%rd978];
	add.s32 	%r2931, %r2928, %r720;
	st.shared.f32 	[%r2931+28], %f610;
	mul.wide.s32 	%rd979, %r5, 4;
	add.s64 	%rd980, %rd976, %rd979;
	ld.global.f32 	%f611, [%rd980];
	add.s32 	%r2932, %r2931, %r720;
	st.shared.f32 	[%r2932+28], %f611;
$L__BB2_488:
	setp.ge.u32 	%p944, %r230, %r5;
	add.s32 	%r2933, %r23, %r6;
	add.s32 	%r2934, %r2933, %r6;
	add.s32 	%r2935, %r2934, %r6;
	add.s32 	%r2936, %r2935, %r6;
	add.s32 	%r2937, %r2936, %r6;
	add.s32 	%r2938, %r2937, %r6;
	add.s32 	%r2939, %r2938, %r6;
	add.s32 	%r2940, %r2939, %r6;
	setp.ge.s32 	%p945, %r2940, %r5;
	or.pred  	%p946, %p945, %p944;
	@%p946 bra 	$L__BB2_490;
	mul.wide.s32 	%rd981, %r240, 4;
	add.s64 	%rd982, %rd1, %rd981;
	ld.global.f32 	%f612, [%rd982];
	st.shared.f32 	[%r91+28], %f612;
$L__BB2_490:
	setp.gt.u32 	%p947, %r230, %r4;
	add.s32 	%r241, %r240, %r6;
	add.s32 	%r2941, %r23, %r6;
	add.s32 	%r2942, %r2941, %r6;
	add.s32 	%r2943, %r2942, %r6;
	add.s32 	%r2944, %r2943, %r6;
	add.s32 	%r2945, %r2944, %r6;
	add.s32 	%r2946, %r2945, %r6;
	add.s32 	%r2947, %r2946, %r6;
	add.s32 	%r2948, %r2947, %r6;
	add.s32 	%r2949, %r2948, %r6;
	setp.lt.s32 	%p948, %r2949, 1;
	setp.gt.s32 	%p949, %r2949, %r4;
	or.pred  	%p950, %p948, %p949;
	or.pred  	%p951, %p950, %p947;
	@%p951 bra 	$L__BB2_492;
	mul.wide.s32 	%rd983, %r241, 4;
	add.s64 	%rd984, %rd2, %rd983;
	ld.global.f32 	%f613, [%rd984+-4];
	st.shared.f32 	[%r94+28], %f613;
	ld.global.f32 	%f614, [%rd984+4];
	add.s32 	%r2951, %r94, %r720;
	st.shared.f32 	[%r2951+28], %f614;
	sub.s32 	%r2952, %r241, %r4;
	add.s32 	%r2953, %r2952, -2;
	mul.wide.s32 	%rd985, %r2953, 4;
	add.s64 	%rd986, %rd2, %rd985;
	ld.global.f32 	%f615, [%rd986];
	add.s32 	%r2954, %r2951, %r720;
	st.shared.f32 	[%r2954+28], %f615;
	mul.wide.s32 	%rd987, %r5, 4;
	add.s64 	%rd988, %rd984, %rd987;
	ld.global.f32 	%f616, [%rd988];
	add.s32 	%r2955, %r2954, %r720;
	st.shared.f32 	[%r2955+28], %f616;
$L__BB2_492:
	setp.ge.u32 	%p952, %r230, %r5;
	add.s32 	%r2956, %r23, %r6;
	add.s32 	%r2957, %r2956, %r6;
	add.s32 	%r2958, %r2957, %r6;
	add.s32 	%r2959, %r2958, %r6;
	add.s32 	%r2960, %r2959, %r6;
	add.s32 	%r2961, %r2960, %r6;
	add.s32 	%r2962, %r2961, %r6;
	add.s32 	%r2963, %r2962, %r6;
	add.s32 	%r2964, %r2963, %r6;
	setp.ge.s32 	%p953, %r2964, %r5;
	or.pred  	%p954, %p953, %p952;
	@%p954 bra 	$L__BB2_494;
	mul.wide.s32 	%rd989, %r241, 4;
	add.s64 	%rd990, %rd1, %rd989;
	ld.global.f32 	%f617, [%rd990];
	st.shared.f32 	[%r97+28], %f617;
$L__BB2_494:
	setp.gt.u32 	%p955, %r230, %r4;
	add.s32 	%r242, %r241, %r6;
	add.s32 	%r2965, %r23, %r6;
	add.s32 	%r2966, %r2965, %r6;
	add.s32 	%r2967, %r2966, %r6;
	add.s32 	%r2968, %r2967, %r6;
	add.s32 	%r2969, %r2968, %r6;
	add.s32 	%r2970, %r2969, %r6;
	add.s32 	%r2971, %r2970, %r6;
	add.s32 	%r2972, %r2971, %r6;
	add.s32 	%r2973, %r2972, %r6;
	add.s32 	%r2974, %r2973, %r6;
	setp.lt.s32 	%p956, %r2974, 1;
	setp.gt.s32 	%p957, %r2974, %r4;
	or.pred  	%p958, %p956, %p957;
	or.pred  	%p959, %p958, %p955;
	@%p959 bra 	$L__BB2_496;
	mul.wide.s32 	%rd991, %r242, 4;
	add.s64 	%rd992, %rd2, %rd991;
	ld.global.f32 	%f618, [%rd992+-4];
	st.shared.f32 	[%r100+28], %f618;
	ld.global.f32 	%f619, [%rd992+4];
	st.shared.f32 	[%r101+28], %f619;
	sub.s32 	%r2975, %r242, %r4;
	add.s32 	%r2976, %r2975, -2;
	mul.wide.s32 	%rd993, %r2976, 4;
	add.s64 	%rd994, %rd2, %rd993;
	ld.global.f32 	%f620, [%rd994];
	st.shared.f32 	[%r102+28], %f620;
	mul.wide.s32 	%rd995, %r5, 4;
	add.s64 	%rd996, %rd992, %rd995;
	ld.global.f32 	%f621, [%rd996];
	add.s32 	%r2978, %r102, %r720;
	st.shared.f32 	[%r2978+28], %f621;
$L__BB2_496:
	setp.ge.u32 	%p960, %r230, %r5;
	add.s32 	%r2979, %r23, %r6;
	add.s32 	%r2980, %r2979, %r6;
	add.s32 	%r2981, %r2980, %r6;
	add.s32 	%r2982, %r2981, %r6;
	add.s32 	%r2983, %r2982, %r6;
	add.s32 	%r2984, %r2983, %r6;
	add.s32 	%r2985, %r2984, %r6;
	add.s32 	%r2986, %r2985, %r6;
	add.s32 	%r2987, %r2986, %r6;
	add.s32 	%r2988, %r2987, %r6;
	setp.ge.s32 	%p961, %r2988, %r5;
	or.pred  	%p962, %p961, %p960;
	@%p962 bra 	$L__BB2_498;
	mul.wide.s32 	%rd997, %r242, 4;
	add.s64 	%rd998, %rd1, %rd997;
	ld.global.f32 	%f622, [%rd998];
	st.shared.f32 	[%r103+28], %f622;
$L__BB2_498:
	setp.gt.u32 	%p963, %r230, %r4;
	add.s32 	%r243, %r242, %r6;
	add.s32 	%r2989, %r23, %r6;
	add.s32 	%r2990, %r2989, %r6;
	add.s32 	%r2991, %r2990, %r6;
	add.s32 	%r2992, %r2991, %r6;
	add.s32 	%r2993, %r2992, %r6;
	add.s32 	%r2994, %r2993, %r6;
	add.s32 	%r2995, %r2994, %r6;
	add.s32 	%r2996, %r2995, %r6;
	add.s32 	%r2997, %r2996, %r6;
	add.s32 	%r2998, %r2997, %r6;
	add.s32 	%r2999, %r2998, %r6;
	setp.lt.s32 	%p964, %r2999, 1;
	setp.gt.s32 	%p965, %r2999, %r4;
	or.pred  	%p966, %p964, %p965;
	or.pred  	%p967, %p966, %p963;
	@%p967 bra 	$L__BB2_500;
	mul.wide.s32 	%rd999, %r243, 4;
	add.s64 	%rd1000, %rd2, %rd999;
	ld.global.f32 	%f623, [%rd1000+-4];
	st.shared.f32 	[%r106+28], %f623;
	ld.global.f32 	%f624, [%rd1000+4];
	st.shared.f32 	[%r107+28], %f624;
	sub.s32 	%r3000, %r243, %r4;
	add.s32 	%r3001, %r3000, -2;
	mul.wide.s32 	%rd1001, %r3001, 4;
	add.s64 	%rd1002, %rd2, %rd1001;
	ld.global.f32 	%f625, [%rd1002];
	st.shared.f32 	[%r108+28], %f625;
	mul.wide.s32 	%rd1003, %r5, 4;
	add.s64 	%rd1004, %rd1000, %rd1003;
	ld.global.f32 	%f626, [%rd1004];
	add.s32 	%r3003, %r108, %r720;
	st.shared.f32 	[%r3003+28], %f626;
$L__BB2_500:
	setp.ge.u32 	%p968, %r230, %r5;
	add.s32 	%r3004, %r23, %r6;
	add.s32 	%r3005, %r3004, %r6;
	add.s32 	%r3006, %r3005, %r6;
	add.s32 	%r3007, %r3006, %r6;
	add.s32 	%r3008, %r3007, %r6;
	add.s32 	%r3009, %r3008, %r6;
	add.s32 	%r3010, %r3009, %r6;
	add.s32 	%r3011, %r3010, %r6;
	add.s32 	%r3012, %r3011, %r6;
	add.s32 	%r3013, %r3012, %r6;
	add.s32 	%r3014, %r3013, %r6;
	setp.ge.s32 	%p969, %r3014, %r5;
	or.pred  	%p970, %p969, %p968;
	@%p970 bra 	$L__BB2_502;
	mul.wide.s32 	%rd1005, %r243, 4;
	add.s64 	%rd1006, %rd1, %rd1005;
	ld.global.f32 	%f627, [%rd1006];
	st.shared.f32 	[%r109+28], %f627;
$L__BB2_502:
	setp.gt.u32 	%p971, %r230, %r4;
	add.s32 	%r244, %r243, %r6;
	add.s32 	%r3015, %r23, %r6;
	add.s32 	%r3016, %r3015, %r6;
	add.s32 	%r3017, %r3016, %r6;
	add.s32 	%r3018, %r3017, %r6;
	add.s32 	%r3019, %r3018, %r6;
	add.s32 	%r3020, %r3019, %r6;
	add.s32 	%r3021, %r3020, %r6;
	add.s32 	%r3022, %r3021, %r6;
	add.s32 	%r3023, %r3022, %r6;
	add.s32 	%r3024, %r3023, %r6;
	add.s32 	%r3025, %r3024, %r6;
	add.s32 	%r3026, %r3025, %r6;
	setp.lt.s32 	%p972, %r3026, 1;
	setp.gt.s32 	%p973, %r3026, %r4;
	or.pred  	%p974, %p972, %p973;
	or.pred  	%p975, %p974, %p971;
	@%p975 bra 	$L__BB2_504;
	mul.wide.s32 	%rd1007, %r244, 4;
	add.s64 	%rd1008, %rd2, %rd1007;
	ld.global.f32 	%f628, [%rd1008+-4];
	st.shared.f32 	[%r112+28], %f628;
	ld.global.f32 	%f629, [%rd1008+4];
	st.shared.f32 	[%r113+28], %f629;
	sub.s32 	%r3027, %r244, %r4;
	add.s32 	%r3028, %r3027, -2;
	mul.wide.s32 	%rd1009, %r3028, 4;
	add.s64 	%rd1010, %rd2, %rd1009;
	ld.global.f32 	%f630, [%rd1010];
	st.shared.f32 	[%r114+28], %f630;
	mul.wide.s32 	%rd1011, %r5, 4;
	add.s64 	%rd1012, %rd1008, %rd1011;
	ld.global.f32 	%f631, [%rd1012];
	add.s32 	%r3030, %r114, %r720;
	st.shared.f32 	[%r3030+28], %f631;
$L__BB2_504:
	setp.ge.u32 	%p976, %r230, %r5;
	add.s32 	%r3031, %r23, %r6;
	add.s32 	%r3032, %r3031, %r6;
	add.s32 	%r3033, %r3032, %r6;
	add.s32 	%r3034, %r3033, %r6;
	add.s32 	%r3035, %r3034, %r6;
	add.s32 	%r3036, %r3035, %r6;
	add.s32 	%r3037, %r3036, %r6;
	add.s32 	%r3038, %r3037, %r6;
	add.s32 	%r3039, %r3038, %r6;
	add.s32 	%r3040, %r3039, %r6;
	add.s32 	%r3041, %r3040, %r6;
	add.s32 	%r3042, %r3041, %r6;
	setp.ge.s32 	%p977, %r3042, %r5;
	or.pred  	%p978, %p977, %p976;
	@%p978 bra 	$L__BB2_506;
	mul.wide.s32 	%rd1013, %r244, 4;
	add.s64 	%rd1014, %rd1, %rd1013;
	ld.global.f32 	%f632, [%rd1014];
	st.shared.f32 	[%r115+28], %f632;
$L__BB2_506:
	add.s32 	%r245, %r244, %r6;
	or.pred  	%p980, %p1, %p971;
	@%p980 bra 	$L__BB2_508;
	mul.wide.s32 	%rd1015, %r245, 4;
	add.s64 	%rd1016, %rd2, %rd1015;
	ld.global.f32 	%f633, [%rd1016+-4];
	st.shared.f32 	[%r118+28], %f633;
	ld.global.f32 	%f634, [%rd1016+4];
	st.shared.f32 	[%r119+28], %f634;
	sub.s32 	%r3043, %r245, %r4;
	add.s32 	%r3044, %r3043, -2;
	mul.wide.s32 	%rd1017, %r3044, 4;
	add.s64 	%rd1018, %rd2, %rd1017;
	ld.global.f32 	%f635, [%rd1018];
	st.shared.f32 	[%r120+28], %f635;
	mul.wide.s32 	%rd1019, %r5, 4;
	add.s64 	%rd1020, %rd1016, %rd1019;
	ld.global.f32 	%f636, [%rd1020];
	add.s32 	%r3046, %r120, %r720;
	st.shared.f32 	[%r3046+28], %f636;
$L__BB2_508:
	add.s32 	%r3047, %r23, %r6;
	add.s32 	%r3048, %r3047, %r6;
	add.s32 	%r3049, %r3048, %r6;
	add.s32 	%r3050, %r3049, %r6;
	add.s32 	%r3051, %r3050, %r6;
	add.s32 	%r3052, %r3051, %r6;
	add.s32 	%r3053, %r3052, %r6;
	add.s32 	%r3054, %r3053, %r6;
	add.s32 	%r3055, %r3054, %r6;
	add.s32 	%r3056, %r3055, %r6;
	add.s32 	%r3057, %r3056, %r6;
	add.s32 	%r3058, %r3057, %r6;
	add.s32 	%r3059, %r3058, %r6;
	setp.ge.s32 	%p982, %r3059, %r5;
	or.pred  	%p983, %p982, %p976;
	@%p983 bra 	$L__BB2_510;
	mul.wide.s32 	%rd1021, %r245, 4;
	add.s64 	%rd1022, %rd1, %rd1021;
	ld.global.f32 	%f637, [%rd1022];
	st.shared.f32 	[%r121+28], %f637;
$L__BB2_510:
	setp.gt.u32 	%p984, %r230, %r4;
	add.s32 	%r246, %r245, %r6;
	or.pred  	%p985, %p2, %p984;
	@%p985 bra 	$L__BB2_512;
	mul.wide.s32 	%rd1023, %r246, 4;
	add.s64 	%rd1024, %rd2, %rd1023;
	ld.global.f32 	%f638, [%rd1024+-4];
	st.shared.f32 	[%r124+28], %f638;
	ld.global.f32 	%f639, [%rd1024+4];
	st.shared.f32 	[%r125+28], %f639;
	sub.s32 	%r3060, %r246, %r4;
	add.s32 	%r3061, %r3060, -2;
	mul.wide.s32 	%rd1025, %r3061, 4;
	add.s64 	%rd1026, %rd2, %rd1025;
	ld.global.f32 	%f640, [%rd1026];
	st.shared.f32 	[%r126+28], %f640;
	mul.wide.s32 	%rd1027, %r5, 4;
	add.s64 	%rd1028, %rd1024, %rd1027;
	ld.global.f32 	%f641, [%rd1028];
	add.s32 	%r3063, %r126, %r720;
	st.shared.f32 	[%r3063+28], %f641;
$L__BB2_512:
	setp.ge.u32 	%p986, %r230, %r5;
	@%p986 bra 	$L__BB2_514;
	mul.wide.s32 	%rd1029, %r246, 4;
	add.s64 	%rd1030, %rd1, %rd1029;
	ld.global.f32 	%f642, [%rd1030];
	st.shared.f32 	[%r127+28], %f642;
$L__BB2_514:
	add.s32 	%r247, %r230, %r9;
	setp.gt.u32 	%p987, %r247, %r4;
	mad.lo.s32 	%r248, %r247, %r5, %r1;
	or.pred  	%p988, %p3, %p987;
	@%p988 bra 	$L__BB2_516;
	mul.wide.s32 	%rd1031, %r248, 4;
	add.s64 	%rd1032, %rd2, %rd1031;
	ld.global.f32 	%f643, [%rd1032+-4];
	st.shared.f32 	[%r17+32], %f643;
	ld.global.f32 	%f644, [%rd1032+4];
	st.shared.f32 	[%r19+32], %f644;
	sub.s32 	%r3064, %r248, %r4;
	add.s32 	%r3065, %r3064, -2;
	mul.wide.s32 	%rd1033, %r3065, 4;
	add.s64 	%rd1034, %rd2, %rd1033;
	ld.global.f32 	%f645, [%rd1034];
	st.shared.f32 	[%r20+32], %f645;
	mul.wide.s32 	%rd1035, %r5, 4;
	add.s64 	%rd1036, %rd1032, %rd1035;
	ld.global.f32 	%f646, [%rd1036];
	add.s32 	%r3067, %r20, %r720;
	st.shared.f32 	[%r3067+32], %f646;
$L__BB2_516:
	setp.ge.u32 	%p989, %r247, %r5;
	setp.ge.s32 	%p990, %r1, %r5;
	or.pred  	%p991, %p990, %p989;
	@%p991 bra 	$L__BB2_518;
	mul.wide.s32 	%rd1037, %r248, 4;
	add.s64 	%rd1038, %rd1, %rd1037;
	ld.global.f32 	%f647, [%rd1038];
	mov.u32 	%r3068, %tid.y;
	mov.u32 	%r3069, %ntid.x;
	mov.u32 	%r3070, %tid.x;
	mad.lo.s32 	%r3071, %r3068, %r3069, %r3070;
	mul.lo.s32 	%r3072, %r10, %r3071;
	shl.b32 	%r3073, %r3072, 2;
	mov.u32 	%r3074, sharedMem;
	add.s32 	%r3075, %r3074, %r3073;
	st.shared.f32 	[%r3075+32], %f647;
$L__BB2_518:
	setp.gt.u32 	%p992, %r247, %r4;
	add.s32 	%r249, %r248, %r6;
	setp.lt.s32 	%p993, %r23, 1;
	setp.gt.s32 	%p994, %r23, %r4;
	or.pred  	%p995, %p993, %p994;
	or.pred  	%p996, %p995, %p992;
	@%p996 bra 	$L__BB2_520;
	mul.wide.s32 	%rd1039, %r249, 4;
	add.s64 	%rd1040, %rd2, %rd1039;
	ld.global.f32 	%f648, [%rd1040+-4];
	shl.b32 	%r3076, %r7, 2;
	add.s32 	%r3077, %r17, %r3076;
	st.shared.f32 	[%r3077+36], %f648;
	ld.global.f32 	%f649, [%rd1040+4];
	st.shared.f32 	[%r26+36], %f649;
	sub.s32 	%r3078, %r249, %r4;
	add.s32 	%r3079, %r3078, -2;
	mul.wide.s32 	%rd1041, %r3079, 4;
	add.s64 	%rd1042, %rd2, %rd1041;
	ld.global.f32 	%f650, [%rd1042];
	st.shared.f32 	[%r27+36], %f650;
	mul.wide.s32 	%rd1043, %r5, 4;
	add.s64 	%rd1044, %rd1040, %rd1043;
	ld.global.f32 	%f651, [%rd1044];
	add.s32 	%r3081, %r27, %r720;
	st.shared.f32 	[%r3081+36], %f651;
$L__BB2_520:
	setp.ge.u32 	%p997, %r247, %r5;
	setp.ge.s32 	%p998, %r23, %r5;
	or.pred  	%p999, %p998, %p997;
	@%p999 bra 	$L__BB2_522;
	mul.wide.s32 	%rd1045, %r249, 4;
	add.s64 	%rd1046, %rd1, %rd1045;
	ld.global.f32 	%f652, [%rd1046];
	mov.u32 	%r3082, %tid.y;
	mov.u32 	%r3083, %ntid.x;
	mov.u32 	%r3084, %tid.x;
	mad.lo.s32 	%r3085, %r3082, %r3083, %r3084;
	mul.lo.s32 	%r3086, %r10, %r3085;
	shl.b32 	%r3087, %r3086, 2;
	mov.u32 	%r3088, sharedMem;
	add.s32 	%r3089, %r3088, %r3087;
	shl.b32 	%r3090, %r7, 2;
	add.s32 	%r3091, %r3089, %r3090;
	st.shared.f32 	[%r3091+36], %f652;
$L__BB2_522:
	setp.gt.u32 	%p1000, %r247, %r4;
	add.s32 	%r250, %r249, %r6;
	add.s32 	%r3092, %r23, %r6;
	setp.lt.s32 	%p1001, %r3092, 1;
	setp.gt.s32 	%p1002, %r3092, %r4;
	or.pred  	%p1003, %p1001, %p1002;
	or.pred  	%p1004, %p1003, %p1000;
	@%p1004 bra 	$L__BB2_524;
	mul.wide.s32 	%rd1047, %r250, 4;
	add.s64 	%rd1048, %rd2, %rd1047;
	ld.global.f32 	%f653, [%rd1048+-4];
	st.shared.f32 	[%r33+32], %f653;
	ld.global.f32 	%f654, [%rd1048+4];
	st.shared.f32 	[%r34+32], %f654;
	sub.s32 	%r3093, %r250, %r4;
	add.s32 	%r3094, %r3093, -2;
	mul.wide.s32 	%rd1049, %r3094, 4;
	add.s64 	%rd1050, %rd2, %rd1049;
	ld.global.f32 	%f655, [%rd1050];
	st.shared.f32 	[%r35+32], %f655;
	mul.wide.s32 	%rd1051, %r5, 4;
	add.s64 	%rd1052, %rd1048, %rd1051;
	ld.global.f32 	%f656, [%rd1052];
	add.s32 	%r3096, %r35, %r720;
	st.shared.f32 	[%r3096+32], %f656;
$L__BB2_524:
	setp.ge.u32 	%p1005, %r247, %r5;
	add.s32 	%r3097, %r23, %r6;
	setp.ge.s32 	%p1006, %r3097, %r5;
	or.pred  	%p1007, %p1006, %p1005;
	@%p1007 bra 	$L__BB2_526;
	mul.wide.s32 	%rd1053, %r250, 4;
	add.s64 	%rd1054, %rd1, %rd1053;
	ld.global.f32 	%f657, [%rd1054];
	mov.u32 	%r3098, %tid.y;
	mov.u32 	%r3099, %ntid.x;
	mov.u32 	%r3100, %tid.x;
	mad.lo.s32 	%r3101, %r3098, %r3099, %r3100;
	mul.lo.s32 	%r3102, %r10, %r3101;
	shl.b32 	%r3103, %r3102, 2;
	mov.u32 	%r3104, sharedMem;
	add.s32 	%r3105, %r3104, %r3103;
	shl.b32 	%r3106, %r8, 3;
	add.s32 	%r3107, %r3105, %r3106;
	st.shared.f32 	[%r3107+32], %f657;
$L__BB2_526:
	setp.gt.u32 	%p1008, %r247, %r4;
	add.s32 	%r251, %r250, %r6;
	add.s32 	%r3108, %r23, %r6;
	add.s32 	%r3109, %r3108, %r6;
	setp.lt.s32 	%p1009, %r3109, 1;
	setp.gt.s32 	%p1010, %r3109, %r4;
	or.pred  	%p1011, %p1009, %p1010;
	or.pred  	%p1012, %p1011, %p1008;
	@%p1012 bra 	$L__BB2_528;
	mul.wide.s32 	%rd1055, %r251, 4;
	add.s64 	%rd1056, %rd2, %rd1055;
	ld.global.f32 	%f658, [%rd1056+-4];
	shl.b32 	%r3110, %r8, 2;
	add.s32 	%r3111, %r33, %r3110;
	st.shared.f32 	[%r3111+32], %f658;
	ld.global.f32 	%f659, [%rd1056+4];
	st.shared.f32 	[%r42+32], %f659;
	sub.s32 	%r3112, %r251, %r4;
	add.s32 	%r3113, %r3112, -2;
	mul.wide.s32 	%rd1057, %r3113, 4;
	add.s64 	%rd1058, %rd2, %rd1057;
	ld.global.f32 	%f660, [%rd1058];
	st.shared.f32 	[%r43+32], %f660;
	mul.wide.s32 	%rd1059, %r5, 4;
	add.s64 	%rd1060, %rd1056, %rd1059;
	ld.global.f32 	%f661, [%rd1060];
	add.s32 	%r3115, %r43, %r720;
	st.shared.f32 	[%r3115+32], %f661;
$L__BB2_528:
	setp.ge.u32 	%p1013, %r247, %r5;
	add.s32 	%r3116, %r23, %r6;
	add.s32 	%r3117, %r3116, %r6;
	setp.ge.s32 	%p1014, %r3117, %r5;
	or.pred  	%p1015, %p1014, %p1013;
	@%p1015 bra 	$L__BB2_530;
	mul.wide.s32 	%rd1061, %r251, 4;
	add.s64 	%rd1062, %rd1, %rd1061;
	ld.global.f32 	%f662, [%rd1062];
	mov.u32 	%r3118, %tid.y;
	mov.u32 	%r3119, %ntid.x;
	mov.u32 	%r3120, %tid.x;
	mad.lo.s32 	%r3121, %r3118, %r3119, %r3120;
	mul.lo.s32 	%r3122, %r10, %r3121;
	shl.b32 	%r3123, %r3122, 2;
	mov.u32 	%r3124, sharedMem;
	add.s32 	%r3125, %r3124, %r3123;
	shl.b32 	%r3126, %r8, 3;
	add.s32 	%r3127, %r3125, %r3126;
	shl.b32 	%r3128, %r8, 2;
	add.s32 	%r3129, %r3127, %r3128;
	st.shared.f32 	[%r3129+32], %f662;
$L__BB2_530:
	setp.gt.u32 	%p1016, %r247, %r4;
	add.s32 	%r252, %r251, %r6;
	add.s32 	%r3130, %r23, %r6;
	add.s32 	%r3131, %r3130, %r6;
	add.s32 	%r3132, %r3131, %r6;
	setp.lt.s32 	%p1017, %r3132, 1;
	setp.gt.s32 	%p1018, %r3132, %r4;
	or.pred  	%p1019, %p1017, %p1018;
	or.pred  	%p1020, %p1019, %p1016;
	@%p1020 bra 	$L__BB2_532;
	mul.wide.s32 	%rd1063, %r252, 4;
	add.s64 	%rd1064, %rd2, %rd1063;
	ld.global.f32 	%f663, [%rd1064+-4];
	st.shared.f32 	[%r49+32], %f663;
	ld.global.f32 	%f664, [%rd1064+4];
	st.shared.f32 	[%r50+32], %f664;
	sub.s32 	%r3133, %r252, %r4;
	add.s32 	%r3134, %r3133, -2;
	mul.wide.s32 	%rd1065, %r3134, 4;
	add.s64 	%rd1066, %rd2, %rd1065;
	ld.global.f32 	%f665, [%rd1066];
	add.s32 	%r3136, %r50, %r720;
	st.shared.f32 	[%r3136+32], %f665;
	mul.wide.s32 	%rd1067, %r5, 4;
	add.s64 	%rd1068, %rd1064, %rd1067;
	ld.global.f32 	%f666, [%rd1068];
	add.s32 	%r3137, %r3136, %r720;
	st.shared.f32 	[%r3137+32], %f666;
$L__BB2_532:
	setp.ge.u32 	%p1021, %r247, %r5;
	add.s32 	%r3138, %r23, %r6;
	add.s32 	%r3139, %r3138, %r6;
	add.s32 	%r3140, %r3139, %r6;
	setp.ge.s32 	%p1022, %r3140, %r5;
	or.pred  	%p1023, %p1022, %p1021;
	@%p1023 bra 	$L__BB2_534;
	mul.wide.s32 	%rd1069, %r252, 4;
	add.s64 	%rd1070, %rd1, %rd1069;
	ld.global.f32 	%f667, [%rd1070];
	mov.u32 	%r3141, %tid.y;
	mov.u32 	%r3142, %ntid.x;
	mov.u32 	%r3143, %tid.x;
	mad.lo.s32 	%r3144, %r3141, %r3142, %r3143;
	mul.lo.s32 	%r3145, %r10, %r3144;
	shl.b32 	%r3146, %r3145, 2;
	mov.u32 	%r3147, sharedMem;
	add.s32 	%r3148, %r3147, %r3146;
	shl.b32 	%r3149, %r8, 3;
	add.s32 	%r3150, %r3148, %r3149;
	shl.b32 	%r3151, %r8, 2;
	add.s32 	%r3152, %r3150, %r3151;
	add.s32 	%r3153, %r3152, %r3151;
	st.shared.f32 	[%r3153+32], %f667;
$L__BB2_534:
	setp.gt.u32 	%p1024, %r247, %r4;
	add.s32 	%r253, %r252, %r6;
	add.s32 	%r3154, %r23, %r6;
	add.s32 	%r3155, %r3154, %r6;
	add.s32 	%r3156, %r3155, %r6;
	add.s32 	%r3157, %r3156, %r6;
	setp.lt.s32 	%p1025, %r3157, 1;
	setp.gt.s32 	%p1026, %r3157, %r4;
	or.pred  	%p1027, %p1025, %p1026;
	or.pred  	%p1028, %p1027, %p1024;
	@%p1028 bra 	$L__BB2_536;
	mul.wide.s32 	%rd1071, %r253, 4;
	add.s64 	%rd1072, %rd2, %rd1071;
	ld.global.f32 	%f668, [%rd1072+-4];
	st.shared.f32 	[%r57+32], %f668;
	ld.global.f32 	%f669, [%rd1072+4];
	add.s32 	%r3159, %r57, %r720;
	st.shared.f32 	[%r3159+32], %f669;
	sub.s32 	%r3160, %r253, %r4;
	add.s32 	%r3161, %r3160, -2;
	mul.wide.s32 	%rd1073, %r3161, 4;
	add.s64 	%rd1074, %rd2, %rd1073;
	ld.global.f32 	%f670, [%rd1074];
	add.s32 	%r3162, %r3159, %r720;
	st.shared.f32 	[%r3162+32], %f670;
	mul.wide.s32 	%rd1075, %r5, 4;
	add.s64 	%rd1076, %rd1072, %rd1075;
	ld.global.f32 	%f671, [%rd1076];
	add.s32 	%r3163, %r3162, %r720;
	st.shared.f32 	[%r3163+32], %f671;
$L__BB2_536:
	setp.ge.u32 	%p1029, %r247, %r5;
	add.s32 	%r3164, %r23, %r6;
	add.s32 	%r3165, %r3164, %r6;
	add.s32 	%r3166, %r3165, %r6;
	add.s32 	%r3167, %r3166, %r6;
	setp.ge.s32 	%p1030, %r3167, %r5;
	or.pred  	%p1031, %p1030, %p1029;
	@%p1031 bra 	$L__BB2_538;
	mul.wide.s32 	%rd1077, %r253, 4;
	add.s64 	%rd1078, %rd1, %rd1077;
	ld.global.f32 	%f672, [%rd1078];
	st.shared.f32 	[%r61+32], %f672;
$L__BB2_538:
	setp.gt.u32 	%p1032, %r247, %r4;
	add.s32 	%r254, %r253, %r6;
	add.s32 	%r3168, %r23, %r6;
	add.s32 	%r3169, %r3168, %r6;
	add.s32 	%r3170, %r3169, %r6;
	add.s32 	%r3171, %r3170, %r6;
	add.s32 	%r3172, %r3171, %r6;
	setp.lt.s32 	%p1033, %r3172, 1;
	setp.gt.s32 	%p1034, %r3172, %r4;
	or.pred  	%p1035, %p1033, %p1034;
	or.pred  	%p1036, %p1035, %p1032;
	@%p1036 bra 	$L__BB2_540;
	mul.wide.s32 	%rd1079, %r254, 4;
	add.s64 	%rd1080, %rd2, %rd1079;
	ld.global.f32 	%f673, [%rd1080+-4];
	st.shared.f32 	[%r65+32], %f673;
	ld.global.f32 	%f674, [%rd1080+4];
	add.s32 	%r3174, %r65, %r720;
	st.shared.f32 	[%r3174+32], %f674;
	sub.s32 	%r3175, %r254, %r4;
	add.s32 	%r3176, %r3175, -2;
	mul.wide.s32 	%rd1081, %r3176, 4;
	add.s64 	%rd1082, %rd2, %rd1081;
	ld.global.f32 	%f675, [%rd1082];
	add.s32 	%r3177, %r3174, %r720;
	st.shared.f32 	[%r3177+32], %f675;
	mul.wide.s32 	%rd1083, %r5, 4;
	add.s64 	%rd1084, %rd1080, %rd1083;
	ld.global.f32 	%f676, [%rd1084];
	add.s32 	%r3178, %r3177, %r720;
	st.shared.f32 	[%r3178+32], %f676;
$L__BB2_540:
	setp.ge.u32 	%p1037, %r247, %r5;
	add.s32 	%r3179, %r23, %r6;
	add.s32 	%r3180, %r3179, %r6;
	add.s32 	%r3181, %r3180, %r6;
	add.s32 	%r3182, %r3181, %r6;
	add.s32 	%r3183, %r3182, %r6;
	setp.ge.s32 	%p1038, %r3183, %r5;
	or.pred  	%p1039, %p1038, %p1037;
	@%p1039 bra 	$L__BB2_542;
	mul.wide.s32 	%rd1085, %r254, 4;
	add.s64 	%rd1086, %rd1, %rd1085;
	ld.global.f32 	%f677, [%rd1086];
	st.shared.f32 	[%r69+32], %f677;
$L__BB2_542:
	setp.gt.u32 	%p1040, %r247, %r4;
	add.s32 	%r255, %r254, %r6;
	add.s32 	%r3184, %r23, %r6;
	add.s32 	%r3185, %r3184, %r6;
	add.s32 	%r3186, %r3185, %r6;
	add.s32 	%r3187, %r3186, %r6;
	add.s32 	%r3188, %r3187, %r6;
	add.s32 	%r3189, %r3188, %r6;
	setp.lt.s32 	%p1041, %r3189, 1;
	setp.gt.s32 	%p1042, %r3189, %r4;
	or.pred  	%p1043, %p1041, %p1042;
	or.pred  	%p1044, %p1043, %p1040;
	@%p1044 bra 	$L__BB2_544;
	mul.wide.s32 	%rd1087, %r255, 4;
	add.s64 	%rd1088, %rd2, %rd1087;
	ld.global.f32 	%f678, [%rd1088+-4];
	st.shared.f32 	[%r73+32], %f678;
	ld.global.f32 	%f679, [%rd1088+4];
	add.s32 	%r3191, %r73, %r720;
	st.shared.f32 	[%r3191+32], %f679;
	sub.s32 	%r3192, %r255, %r4;
	add.s32 	%r3193, %r3192, -2;
	mul.wide.s32 	%rd1089, %r3193, 4;
	add.s64 	%rd1090, %rd2, %rd1089;
	ld.global.f32 	%f680, [%rd1090];
	add.s32 	%r3194, %r3191, %r720;
	st.shared.f32 	[%r3194+32], %f680;
	mul.wide.s32 	%rd1091, %r5, 4;
	add.s64 	%rd1092, %rd1088, %rd1091;
	ld.global.f32 	%f681, [%rd1092];
	add.s32 	%r3195, %r3194, %r720;
	st.shared.f32 	[%r3195+32], %f681;
$L__BB2_544:
	setp.ge.u32 	%p1045, %r247, %r5;
	add.s32 	%r3196, %r23, %r6;
	add.s32 	%r3197, %r3196, %r6;
	add.s32 	%r3198, %r3197, %r6;
	add.s32 	%r3199, %r3198, %r6;
	add.s32 	%r3200, %r3199, %r6;
	add.s32 	%r3201, %r3200, %r6;
	setp.ge.s32 	%p1046, %r3201, %r5;
	or.pred  	%p1047, %p1046, %p1045;
	@%p1047 bra 	$L__BB2_546;
	mul.wide.s32 	%rd1093, %r255, 4;
	add.s64 	%rd1094, %rd1, %rd1093;
	ld.global.f32 	%f682, [%rd1094];
	st.shared.f32 	[%r77+32], %f682;
$L__BB2_546:
	setp.gt.u32 	%p1048, %r247, %r4;
	add.s32 	%r256, %r255, %r6;
	add.s32 	%r3202, %r23, %r6;
	add.s32 	%r3203, %r3202, %r6;
	add.s32 	%r3204, %r3203, %r6;
	add.s32 	%r3205, %r3204, %r6;
	add.s32 	%r3206, %r3205, %r6;
	add.s32 	%r3207, %r3206, %r6;
	add.s32 	%r3208, %r3207, %r6;
	setp.lt.s32 	%p1049, %r3208, 1;
	setp.gt.s32 	%p1050, %r3208, %r4;
	or.pred  	%p1051, %p1049, %p1050;
	or.pred  	%p1052, %p1051, %p1048;
	@%p1052 bra 	$L__BB2_548;
	mul.wide.s32 	%rd1095, %r256, 4;
	add.s64 	%rd1096, %rd2, %rd1095;
	ld.global.f32 	%f683, [%rd1096+-4];
	st.shared.f32 	[%r80+32], %f683;
	ld.global.f32 	%f684, [%rd1096+4];
	add.s32 	%r3210, %r80, %r720;
	st.shared.f32 	[%r3210+32], %f684;
	sub.s32 	%r3211, %r256, %r4;
	add.s32 	%r3212, %r3211, -2;
	mul.wide.s32 	%rd1097, %r3212, 4;
	add.s64 	%rd1098, %rd2, %rd1097;
	ld.global.f32 	%f685, [%rd1098];
	add.s32 	%r3213, %r3210, %r720;
	st.shared.f32 	[%r3213+32], %f685;
	mul.wide.s32 	%rd1099, %r5, 4;
	add.s64 	%rd1100, %rd1096, %rd1099;
	ld.global.f32 	%f686, [%rd1100];
	add.s32 	%r3214, %r3213, %r720;
	st.shared.f32 	[%r3214+32], %f686;
$L__BB2_548:
	setp.ge.u32 	%p1053, %r247, %r5;
	add.s32 	%r3215, %r23, %r6;
	add.s32 	%r3216, %r3215, %r6;
	add.s32 	%r3217, %r3216, %r6;
	add.s32 	%r3218, %r3217, %r6;
	add.s32 	%r3219, %r3218, %r6;
	add.s32 	%r3220, %r3219, %r6;
	add.s32 	%r3221, %r3220, %r6;
	setp.ge.s32 	%p1054, %r3221, %r5;
	or.pred  	%p1055, %p1054, %p1053;
	@%p1055 bra 	$L__BB2_550;
	mul.wide.s32 	%rd1101, %r256, 4;
	add.s64 	%rd1102, %rd1, %rd1101;
	ld.global.f32 	%f687, [%rd1102];
	st.shared.f32 	[%r84+32], %f687;
$L__BB2_550:
	setp.gt.u32 	%p1056, %r247, %r4;
	add.s32 	%r257, %r256, %r6;
	add.s32 	%r3222, %r23, %r6;
	add.s32 	%r3223, %r3222, %r6;
	add.s32 	%r3224, %r3223, %r6;
	add.s32 	%r3225, %r3224, %r6;
	add.s32 	%r3226, %r3225, %r6;
	add.s32 	%r3227, %r3226, %r6;
	add.s32 	%r3228, %r3227, %r6;
	add.s32 	%r3229, %r3228, %r6;
	setp.lt.s32 	%p1057, %r3229, 1;
	setp.gt.s32 	%p1058, %r3229, %r4;
	or.pred  	%p1059, %p1057, %p1058;
	or.pred  	%p1060, %p1059, %p1056;
	@%p1060 bra 	$L__BB2_552;
	mul.wide.s32 	%rd1103, %r257, 4;
	add.s64 	%rd1104, %rd2, %rd1103;
	ld.global.f32 	%f688, [%rd1104+-4];
	st.shared.f32 	[%r87+32], %f688;
	ld.global.f32 	%f689, [%rd1104+4];
	add.s32 	%r3231, %r87, %r720;
	st.shared.f32 	[%r3231+32], %f689;
	sub.s32 	%r3232, %r257, %r4;
	add.s32 	%r3233, %r3232, -2;
	mul.wide.s32 	%rd1105, %r3233, 4;
	add.s64 	%rd1106, %rd2, %rd1105;
	ld.global.f32 	%f690, [%rd1106];
	add.s32 	%r3234, %r3231, %r720;
	st.shared.f32 	[%r3234+32], %f690;
	mul.wide.s32 	%rd1107, %r5, 4;
	add.s64 	%rd1108, %rd1104, %rd1107;
	ld.global.f32 	%f691, [%rd1108];
	add.s32 	%r3235, %r3234, %r720;
	st.shared.f32 	[%r3235+32], %f691;
$L__BB2_552:
	setp.ge.u32 	%p1061, %r247, %r5;
	add.s32 	%r3236, %r23, %r6;
	add.s32 	%r3237, %r3236, %r6;
	add.s32 	%r3238, %r3237, %r6;
	add.s32 	%r3239, %r3238, %r6;
	add.s32 	%r3240, %r3239, %r6;
	add.s32 	%r3241, %r3240, %r6;
	add.s32 	%r3242, %r3241, %r6;
	add.s32 	%r3243, %r3242, %r6;
	setp.ge.s32 	%p1062, %r3243, %r5;
	or.pred  	%p1063, %p1062, %p1061;
	@%p1063 bra 	$L__BB2_554;
	mul.wide.s32 	%rd1109, %r257, 4;
	add.s64 	%rd1110, %rd1, %rd1109;
	ld.global.f32 	%f692, [%rd1110];
	st.shared.f32 	[%r91+32], %f692;
$L__BB2_554:
	setp.gt.u32 	%p1064, %r247, %r4;
	add.s32 	%r258, %r257, %r6;
	add.s32 	%r3244, %r23, %r6;
	add.s32 	%r3245, %r3244, %r6;
	add.s32 	%r3246, %r3245, %r6;
	add.s32 	%r3247, %r3246, %r6;
	add.s32 	%r3248, %r3247, %r6;
	add.s32 	%r3249, %r3248, %r6;
	add.s32 	%r3250, %r3249, %r6;
	add.s32 	%r3251, %r3250, %r6;
	add.s32 	%r3252, %r3251, %r6;
	setp.lt.s32 	%p1065, %r3252, 1;
	setp.gt.s32 	%p1066, %r3252, %r4;
	or.pred  	%p1067, %p1065, %p1066;
	or.pred  	%p1068, %p1067, %p1064;
	@%p1068 bra 	$L__BB2_556;
	mul.wide.s32 	%rd1111, %r258, 4;
	add.s64 	%rd1112, %rd2, %rd1111;
	ld.global.f32 	%f693, [%rd1112+-4];
	st.shared.f32 	[%r94+32], %f693;
	ld.global.f32 	%f694, [%rd1112+4];
	add.s32 	%r3254, %r94, %r720;
	st.shared.f32 	[%r3254+32], %f694;
	sub.s32 	%r3255, %r258, %r4;
	add.s32 	%r3256, %r3255, -2;
	mul.wide.s32 	%rd1113, %r3256, 4;
	add.s64 	%rd1114, %rd2, %rd1113;
	ld.global.f32 	%f695, [%rd1114];
	add.s32 	%r3257, %r3254, %r720;
	st.shared.f32 	[%r3257+32], %f695;
	mul.wide.s32 	%rd1115, %r5, 4;
	add.s64 	%rd1116, %rd1112, %rd1115;
	ld.global.f32 	%f696, [%rd1116];
	add.s32 	%r3258, %r3257, %r720;
	st.shared.f32 	[%r3258+32], %f696;
$L__BB2_556:
	setp.ge.u32 	%p1069, %r247, %r5;
	add.s32 	%r3259, %r23, %r6;
	add.s32 	%r3260, %r3259, %r6;
	add.s32 	%r3261, %r3260, %r6;
	add.s32 	%r3262, %r3261, %r6;
	add.s32 	%r3263, %r3262, %r6;
	add.s32 	%r3264, %r3263, %r6;
	add.s32 	%r3265, %r3264, %r6;
	add.s32 	%r3266, %r3265, %r6;
	add.s32 	%r3267, %r3266, %r6;
	setp.ge.s32 	%p1070, %r3267, %r5;
	or.pred  	%p1071, %p1070, %p1069;
	@%p1071 bra 	$L__BB2_558;
	mul.wide.s32 	%rd1117, %r258, 4;
	add.s64 	%rd1118, %rd1, %rd1117;
	ld.global.f32 	%f697, [%rd1118];
	st.shared.f32 	[%r97+32], %f697;
$L__BB2_558:
	setp.gt.u32 	%p1072, %r247, %r4;
	add.s32 	%r259, %r258, %r6;
	add.s32 	%r3268, %r23, %r6;
	add.s32 	%r3269, %r3268, %r6;
	add.s32 	%r3270, %r3269, %r6;
	add.s32 	%r3271, %r3270, %r6;
	add.s32 	%r3272, %r3271, %r6;
	add.s32 	%r3273, %r3272, %r6;
	add.s32 	%r3274, %r3273, %r6;
	add.s32 	%r3275, %r3274, %r6;
	add.s32 	%r3276, %r3275, %r6;
	add.s32 	%r3277, %r3276, %r6;
	setp.lt.s32 	%p1073, %r3277, 1;
	setp.gt.s32 	%p1074, %r3277, %r4;
	or.pred  	%p1075, %p1073, %p1074;
	or.pred  	%p1076, %p1075, %p1072;
	@%p1076 bra 	$L__BB2_560;
	mul.wide.s32 	%rd1119, %r259, 4;
	add.s64 	%rd1120, %rd2, %rd1119;
	ld.global.f32 	%f698, [%rd1120+-4];
	st.shared.f32 	[%r100+32], %f698;
	ld.global.f32 	%f699, [%rd1120+4];
	st.shared.f32 	[%r101+32], %f699;
	sub.s32 	%r3278, %r259, %r4;
	add.s32 	%r3279, %r3278, -2;
	mul.wide.s32 	%rd1121, %r3279, 4;
	add.s64 	%rd1122, %rd2, %rd1121;
	ld.global.f32 	%f700, [%rd1122];
	st.shared.f32 	[%r102+32], %f700;
	mul.wide.s32 	%rd1123, %r5, 4;
	add.s64 	%rd1124, %rd1120, %rd1123;
	ld.global.f32 	%f701, [%rd1124];
	add.s32 	%r3281, %r102, %r720;
	st.shared.f32 	[%r3281+32], %f701;
$L__BB2_560:
	setp.ge.u32 	%p1077, %r247, %r5;
	add.s32 	%r3282, %r23, %r6;
	add.s32 	%r3283, %r3282, %r6;
	add.s32 	%r3284, %r3283, %r6;
	add.s32 	%r3285, %r3284, %r6;
	add.s32 	%r3286, %r3285, %r6;
	add.s32 	%r3287, %r3286, %r6;
	add.s32 	%r3288, %r3287, %r6;
	add.s32 	%r3289, %r3288, %r6;
	add.s32 	%r3290, %r3289, %r6;
	add.s32 	%r3291, %r3290, %r6;
	setp.ge.s32 	%p1078, %r3291, %r5;
	or.pred  	%p1079, %p1078, %p1077;
	@%p1079 bra 	$L__BB2_562;
	mul.wide.s32 	%rd1125, %r259, 4;
	add.s64 	%rd1126, %rd1, %rd1125;
	ld.global.f32 	%f702, [%rd1126];
	st.shared.f32 	[%r103+32], %f702;
$L__BB2_562:
	setp.gt.u32 	%p1080, %r247, %r4;
	add.s32 	%r260, %r259, %r6;
	add.s32 	%r3292, %r23, %r6;
	add.s32 	%r3293, %r3292, %r6;
	add.s32 	%r3294, %r3293, %r6;
	add.s32 	%r3295, %r3294, %r6;
	add.s32 	%r3296, %r3295, %r6;
	add.s32 	%r3297, %r3296, %r6;
	add.s32 	%r3298, %r3297, %r6;
	add.s32 	%r3299, %r3298, %r6;
	add.s32 	%r3300, %r3299, %r6;
	add.s32 	%r3301, %r3300, %r6;
	add.s32 	%r3302, %r3301, %r6;
	setp.lt.s32 	%p1081, %r3302, 1;
	setp.gt.s32 	%p1082, %r3302, %r4;
	or.pred  	%p1083, %p1081, %p1082;
	or.pred  	%p1084, %p1083, %p1080;
	@%p1084 bra 	$L__BB2_564;
	mul.wide.s32 	%rd1127, %r260, 4;
	add.s64 	%rd1128, %rd2, %rd1127;
	ld.global.f32 	%f703, [%rd1128+-4];
	st.shared.f32 	[%r106+32], %f703;
	ld.global.f32 	%f704, [%rd1128+4];
	st.shared.f32 	[%r107+32], %f704;
	sub.s32 	%r3303, %r260, %r4;
	add.s32 	%r3304, %r3303, -2;
	mul.wide.s32 	%rd1129, %r3304, 4;
	add.s64 	%rd1130, %rd2, %rd1129;
	ld.global.f32 	%f705, [%rd1130];
	st.shared.f32 	[%r108+32], %f705;
	mul.wide.s32 	%rd1131, %r5, 4;
	add.s64 	%rd1132, %rd1128, %rd1131;
	ld.global.f32 	%f706, [%rd1132];
	add.s32 	%r3306, %r108, %r720;
	st.shared.f32 	[%r3306+32], %f706;
$L__BB2_564:
	setp.ge.u32 	%p1085, %r247, %r5;
	add.s32 	%r3307, %r23, %r6;
	add.s32 	%r3308, %r3307, %r6;
	add.s32 	%r3309, %r3308, %r6;
	add.s32 	%r3310, %r3309, %r6;
	add.s32 	%r3311, %r3310, %r6;
	add.s32 	%r3312, %r3311, %r6;
	add.s32 	%r3313, %r3312, %r6;
	add.s32 	%r3314, %r3313, %r6;
	add.s32 	%r3315, %r3314, %r6;
	add.s32 	%r3316, %r3315, %r6;
	add.s32 	%r3317, %r3316, %r6;
	setp.ge.s32 	%p1086, %r3317, %r5;
	or.pred  	%p1087, %p1086, %p1085;
	@%p1087 bra 	$L__BB2_566;
	mul.wide.s32 	%rd1133, %r260, 4;
	add.s64 	%rd1134, %rd1, %rd1133;
	ld.global.f32 	%f707, [%rd1134];
	st.shared.f32 	[%r109+32], %f707;
$L__BB2_566:
	setp.gt.u32 	%p1088, %r247, %r4;
	add.s32 	%r261, %r260, %r6;
	add.s32 	%r3318, %r23, %r6;
	add.s32 	%r3319, %r3318, %r6;
	add.s32 	%r3320, %r3319, %r6;
	add.s32 	%r3321, %r3320, %r6;
	add.s32 	%r3322, %r3321, %r6;
	add.s32 	%r3323, %r3322, %r6;
	add.s32 	%r3324, %r3323, %r6;
	add.s32 	%r3325, %r3324, %r6;
	add.s32 	%r3326, %r3325, %r6;
	add.s32 	%r3327, %r3326, %r6;
	add.s32 	%r3328, %r3327, %r6;
	add.s32 	%r3329, %r3328, %r6;
	setp.lt.s32 	%p1089, %r3329, 1;
	setp.gt.s32 	%p1090, %r3329, %r4;
	or.pred  	%p1091, %p1089, %p1090;
	or.pred  	%p1092, %p1091, %p1088;
	@%p1092 bra 	$L__BB2_568;
	mul.wide.s32 	%rd1135, %r261, 4;
	add.s64 	%rd1136, %rd2, %rd1135;
	ld.global.f32 	%f708, [%rd1136+-4];
	st.shared.f32 	[%r112+32], %f708;
	ld.global.f32 	%f709, [%rd1136+4];
	st.shared.f32 	[%r113+32], %f709;
	sub.s32 	%r3330, %r261, %r4;
	add.s32 	%r3331, %r3330, -2;
	mul.wide.s32 	%rd1137, %r3331, 4;
	add.s64 	%rd1138, %rd2, %rd1137;
	ld.global.f32 	%f710, [%rd1138];
	st.shared.f32 	[%r114+32], %f710;
	mul.wide.s32 	%rd1139, %r5, 4;
	add.s64 	%rd1140, %rd1136, %rd1139;
	ld.global.f32 	%f711, [%rd1140];
	add.s32 	%r3333, %r114, %r720;
	st.shared.f32 	[%r3333+32], %f711;
$L__BB2_568:
	setp.ge.u32 	%p1093, %r247, %r5;
	add.s32 	%r3334, %r23, %r6;
	add.s32 	%r3335, %r3334, %r6;
	add.s32 	%r3336, %r3335, %r6;
	add.s32 	%r3337, %r3336, %r6;
	add.s32 	%r3338, %r3337, %r6;
	add.s32 	%r3339, %r3338, %r6;
	add.s32 	%r3340, %r3339, %r6;
	add.s32 	%r3341, %r3340, %r6;
	add.s32 	%r3342, %r3341, %r6;
	add.s32 	%r3343, %r3342, %r6;
	add.s32 	%r3344, %r3343, %r6;
	add.s32 	%r3345, %r3344, %r6;
	setp.ge.s32 	%p1094, %r3345, %r5;
	or.pred  	%p1095, %p1094, %p1093;
	@%p1095 bra 	$L__BB2_570;
	mul.wide.s32 	%rd1141, %r261, 4;
	add.s64 	%rd1142, %rd1, %rd1141;
	ld.global.f32 	%f712, [%rd1142];
	st.shared.f32 	[%r115+32], %f712;
$L__BB2_570:
	add.s32 	%r262, %r261, %r6;
	or.pred  	%p1097, %p1, %p1088;
	@%p1097 bra 	$L__BB2_572;
	mul.wide.s32 	%rd1143, %r262, 4;
	add.s64 	%rd1144, %rd2, %rd1143;
	ld.global.f32 	%f713, [%rd1144+-4];
	st.shared.f32 	[%r118+32], %f713;
	ld.global.f32 	%f714, [%rd1144+4];
	st.shared.f32 	[%r119+32], %f714;
	sub.s32 	%r3346, %r262, %r4;
	add.s32 	%r3347, %r3346, -2;
	mul.wide.s32 	%rd1145, %r3347, 4;
	add.s64 	%rd1146, %rd2, %rd1145;
	ld.global.f32 	%f715, [%rd1146];
	st.shared.f32 	[%r120+32], %f715;
	mul.wide.s32 	%rd1147, %r5, 4;
	add.s64 	%rd1148, %rd1144, %rd1147;
	ld.global.f32 	%f716, [%rd1148];
	add.s32 	%r3349, %r120, %r720;
	st.shared.f32 	[%r3349+32], %f716;
$L__BB2_572:
	add.s32 	%r3350, %r23, %r6;
	add.s32 	%r3351, %r3350, %r6;
	add.s32 	%r3352, %r3351, %r6;
	add.s32 	%r3353, %r3352, %r6;
	add.s32 	%r3354, %r3353, %r6;
	add.s32 	%r3355, %r3354, %r6;
	add.s32 	%r3356, %r3355, %r6;
	add.s32 	%r3357, %r3356, %r6;
	add.s32 	%r3358, %r3357, %r6;
	add.s32 	%r3359, %r3358, %r6;
	add.s32 	%r3360, %r3359, %r6;
	add.s32 	%r3361, %r3360, %r6;
	add.s32 	%r3362, %r3361, %r6;
	setp.ge.s32 	%p1099, %r3362, %r5;
	or.pred  	%p1100, %p1099, %p1093;
	@%p1100 bra 	$L__BB2_574;
	mul.wide.s32 	%rd1149, %r262, 4;
	add.s64 	%rd1150, %rd1, %rd1149;
	ld.global.f32 	%f717, [%rd1150];
	st.shared.f32 	[%r121+32], %f717;
$L__BB2_574:
	setp.gt.u32 	%p1101, %r247, %r4;
	add.s32 	%r263, %r262, %r6;
	or.pred  	%p1102, %p2, %p1101;
	@%p1102 bra 	$L__BB2_576;
	mul.wide.s32 	%rd1151, %r263, 4;
	add.s64 	%rd1152, %rd2, %rd1151;
	ld.global.f32 	%f718, [%rd1152+-4];
	st.shared.f32 	[%r124+32], %f718;
	ld.global.f32 	%f719, [%rd1152+4];
	st.shared.f32 	[%r125+32], %f719;
	sub.s32 	%r3363, %r263, %r4;
	add.s32 	%r3364, %r3363, -2;
	mul.wide.s32 	%rd1153, %r3364, 4;
	add.s64 	%rd1154, %rd2, %rd1153;
	ld.global.f32 	%f720, [%rd1154];
	st.shared.f32 	[%r126+32], %f720;
	mul.wide.s32 	%rd1155, %r5, 4;
	add.s64 	%rd1156, %rd1152, %rd1155;
	ld.global.f32 	%f721, [%rd1156];
	add.s32 	%r3366, %r126, %r720;
	st.shared.f32 	[%r3366+32], %f721;
$L__BB2_576:
	setp.ge.u32 	%p1103, %r247, %r5;
	@%p1103 bra 	$L__BB2_578;
	mul.wide.s32 	%rd1157, %r263, 4;
	add.s64 	%rd1158, %rd1, %rd1157;
	ld.global.f32 	%f722, [%rd1158];
	st.shared.f32 	[%r127+32], %f722;
$L__BB2_578:
	add.s32 	%r264, %r247, %r9;
	setp.gt.u32 	%p1104, %r264, %r4;
	mad.lo.s32 	%r265, %r264, %r5, %r1;
	or.pred  	%p1105, %p3, %p1104;
	@%p1105 bra 	$L__BB2_580;
	mul.wide.s32 	%rd1159, %r265, 4;
	add.s64 	%rd1160, %rd2, %rd1159;
	ld.global.f32 	%f723, [%rd1160+-4];
	st.shared.f32 	[%r17+36], %f723;
	ld.global.f32 	%f724, [%rd1160+4];
	st.shared.f32 	[%r19+36], %f724;
	sub.s32 	%r3367, %r265, %r4;
	add.s32 	%r3368, %r3367, -2;
	mul.wide.s32 	%rd1161, %r3368, 4;
	add.s64 	%rd1162, %rd2, %rd1161;
	ld.global.f32 	%f725, [%rd1162];
	st.shared.f32 	[%r20+36], %f725;
	mul.wide.s32 	%rd1163, %r5, 4;
	add.s64 	%rd1164, %rd1160, %rd1163;
	ld.global.f32 	%f726, [%rd1164];
	add.s32 	%r3370, %r20, %r720;
	st.shared.f32 	[%r3370+36], %f726;
$L__BB2_580:
	setp.ge.u32 	%p1106, %r264, %r5;
	setp.ge.s32 	%p1107, %r1, %r5;
	or.pred  	%p1108, %p1107, %p1106;
	@%p1108 bra 	$L__BB2_582;
	mul.wide.s32 	%rd1165, %r265, 4;
	add.s64 	%rd1166, %rd1, %rd1165;
	ld.global.f32 	%f727, [%rd1166];
	mov.u32 	%r3371, %tid.y;
	mov.u32 	%r3372, %ntid.x;
	mov.u32 	%r3373, %tid.x;
	mad.lo.s32 	%r3374, %r3371, %r3372, %r3373;
	mul.lo.s32 	%r3375, %r10, %r3374;
	shl.b32 	%r3376, %r3375, 2;
	mov.u32 	%r3377, sharedMem;
	add.s32 	%r3378, %r3377, %r3376;
	st.shared.f32 	[%r3378+36], %f727;
$L__BB2_582:
	setp.gt.u32 	%p1109, %r264, %r4;
	add.s32 	%r266, %r265, %r6;
	setp.lt.s32 	%p1110, %r23, 1;
	setp.gt.s32 	%p1111, %r23, %r4;
	or.pred  	%p1112, %p1110, %p1111;
	or.pred  	%p1113, %p1112, %p1109;
	@%p1113 bra 	$L__BB2_584;
	mul.wide.s32 	%rd1167, %r266, 4;
	add.s64 	%rd1168, %rd2, %rd1167;
	ld.global.f32 	%f728, [%rd1168+-4];
	shl.b32 	%r3379, %r7, 2;
	add.s32 	%r3380, %r17, %r3379;
	st.shared.f32 	[%r3380+40], %f728;
	ld.global.f32 	%f729, [%rd1168+4];
	st.shared.f32 	[%r26+40], %f729;
	sub.s32 	%r3381, %r266, %r4;
	add.s32 	%r3382, %r3381, -2;
	mul.wide.s32 	%rd1169, %r3382, 4;
	add.s64 	%rd1170, %rd2, %rd1169;
	ld.global.f32 	%f730, [%rd1170];
	st.shared.f32 	[%r27+40], %f730;
	mul.wide.s32 	%rd1171, %r5, 4;
	add.s64 	%rd1172, %rd1168, %rd1171;
	ld.global.f32 	%f731, [%rd1172];
	add.s32 	%r3384, %r27, %r720;
	st.shared.f32 	[%r3384+40], %f731;
$L__BB2_584:
	setp.ge.u32 	%p1114, %r264, %r5;
	setp.ge.s32 	%p1115, %r23, %r5;
	or.pred  	%p1116, %p1115, %p1114;
	@%p1116 bra 	$L__BB2_586;
	mul.wide.s32 	%rd1173, %r266, 4;
	add.s64 	%rd1174, %rd1, %rd1173;
	ld.global.f32 	%f732, [%rd1174];
	mov.u32 	%r3385, %tid.y;
	mov.u32 	%r3386, %ntid.x;
	mov.u32 	%r3387, %tid.x;
	mad.lo.s32 	%r3388, %r3385, %r3386, %r3387;
	mul.lo.s32 	%r3389, %r10, %r3388;
	shl.b32 	%r3390, %r3389, 2;
	mov.u32 	%r3391, sharedMem;
	add.s32 	%r3392, %r3391, %r3390;
	shl.b32 	%r3393, %r7, 2;
	add.s32 	%r3394, %r3392, %r3393;
	st.shared.f32 	[%r3394+40], %f732;
$L__BB2_586:
	setp.gt.u32 	%p1117, %r264, %r4;
	add.s32 	%r267, %r266, %r6;
	add.s32 	%r3395, %r23, %r6;
	setp.lt.s32 	%p1118, %r3395, 1;
	setp.gt.s32 	%p1119, %r3395, %r4;
	or.pred  	%p1120, %p1118, %p1119;
	or.pred  	%p1121, %p1120, %p1117;
	@%p1121 bra 	$L__BB2_588;
	mul.wide.s32 	%rd1175, %r267, 4;
	add.s64 	%rd1176, %rd2, %rd1175;
	ld.global.f32 	%f733, [%rd1176+-4];
	st.shared.f32 	[%r33+36], %f733;
	ld.global.f32 	%f734, [%rd1176+4];
	st.shared.f32 	[%r34+36], %f734;
	sub.s32 	%r3396, %r267, %r4;
	add.s32 	%r3397, %r3396, -2;
	mul.wide.s32 	%rd1177, %r3397, 4;
	add.s64 	%rd1178, %rd2, %rd1177;
	ld.global.f32 	%f735, [%rd1178];
	st.shared.f32 	[%r35+36], %f735;
	mul.wide.s32 	%rd1179, %r5, 4;
	add.s64 	%rd1180, %rd1176, %rd1179;
	ld.global.f32 	%f736, [%rd1180];
	add.s32 	%r3399, %r35, %r720;
	st.shared.f32 	[%r3399+36], %f736;
$L__BB2_588:
	setp.ge.u32 	%p1122, %r264, %r5;
	add.s32 	%r3400, %r23, %r6;
	setp.ge.s32 	%p1123, %r3400, %r5;
	or.pred  	%p1124, %p1123, %p1122;
	@%p1124 bra 	$L__BB2_590;
	mul.wide.s32 	%rd1181, %r267, 4;
	add.s64 	%rd1182, %rd1, %rd1181;
	ld.global.f32 	%f737, [%rd1182];
	mov.u32 	%r3401, %tid.y;
	mov.u32 	%r3402, %ntid.x;
	mov.u32 	%r3403, %tid.x;
	mad.lo.s32 	%r3404, %r3401, %r3402, %r3403;
	mul.lo.s32 	%r3405, %r10, %r3404;
	shl.b32 	%r3406, %r3405, 2;
	mov.u32 	%r3407, sharedMem;
	add.s32 	%r3408, %r3407, %r3406;
	shl.b32 	%r3409, %r8, 3;
	add.s32 	%r3410, %r3408, %r3409;
	st.shared.f32 	[%r3410+36], %f737;
$L__BB2_590:
	setp.gt.u32 	%p1125, %r264, %r4;
	add.s32 	%r268, %r267, %r6;
	add.s32 	%r3411, %r23, %r6;
	add.s32 	%r3412, %r3411, %r6;
	setp.lt.s32 	%p1126, %r3412, 1;
	setp.gt.s32 	%p1127, %r3412, %r4;
	or.pred  	%p1128, %p1126, %p1127;
	or.pred  	%p1129, %p1128, %p1125;
	@%p1129 bra 	$L__BB2_592;
	mul.wide.s32 	%rd1183, %r268, 4;
	add.s64 	%rd1184, %rd2, %rd1183;
	ld.global.f32 	%f738, [%rd1184+-4];
	shl.b32 	%r3413, %r8, 2;
	add.s32 	%r3414, %r33, %r3413;
	st.shared.f32 	[%r3414+36], %f738;
	ld.global.f32 	%f739, [%rd1184+4];
	st.shared.f32 	[%r42+36], %f739;
	sub.s32 	%r3415, %r268, %r4;
	add.s32 	%r3416, %r3415, -2;
	mul.wide.s32 	%rd1185, %r3416, 4;
	add.s64 	%rd1186, %rd2, %rd1185;
	ld.global.f32 	%f740, [%rd1186];
	st.shared.f32 	[%r43+36], %f740;
	mul.wide.s32 	%rd1187, %r5, 4;
	add.s64 	%rd1188, %rd1184, %rd1187;
	ld.global.f32 	%f741, [%rd1188];
	add.s32 	%r3418, %r43, %r720;
	st.shared.f32 	[%r3418+36], %f741;
$L__BB2_592:
	setp.ge.u32 	%p1130, %r264, %r5;
	add.s32 	%r3419, %r23, %r6;
	add.s32 	%r3420, %r3419, %r6;
	setp.ge.s32 	%p1131, %r3420, %r5;
	or.pred  	%p1132, %p1131, %p1130;
	@%p1132 bra 	$L__BB2_594;
	mul.wide.s32 	%rd1189, %r268, 4;
	add.s64 	%rd1190, %rd1, %rd1189;
	ld.global.f32 	%f742, [%rd1190];
	mov.u32 	%r3421, %tid.y;
	mov.u32 	%r3422, %ntid.x;
	mov.u32 	%r3423, %tid.x;
	mad.lo.s32 	%r3424, %r3421, %r3422, %r3423;
	mul.lo.s32 	%r3425, %r10, %r3424;
	shl.b32 	%r3426, %r3425, 2;
	mov.u32 	%r3427, sharedMem;
	add.s32 	%r3428, %r3427, %r3426;
	shl.b32 	%r3429, %r8, 3;
	add.s32 	%r3430, %r3428, %r3429;
	shl.b32 	%r3431, %r8, 2;
	add.s32 	%r3432, %r3430, %r3431;
	st.shared.f32 	[%r3432+36], %f742;
$L__BB2_594:
	setp.gt.u32 	%p1133, %r264, %r4;
	add.s32 	%r269, %r268, %r6;
	add.s32 	%r3433, %r23, %r6;
	add.s32 	%r3434, %r3433, %r6;
	add.s32 	%r3435, %r3434, %r6;
	setp.lt.s32 	%p1134, %r3435, 1;
	setp.gt.s32 	%p1135, %r3435, %r4;
	or.pred  	%p1136, %p1134, %p1135;
	or.pred  	%p1137, %p1136, %p1133;
	@%p1137 bra 	$L__BB2_596;
	mul.wide.s32 	%rd1191, %r269, 4;
	add.s64 	%rd1192, %rd2, %rd1191;
	ld.global.f32 	%f743, [%rd1192+-4];
	st.shared.f32 	[%r49+36], %f743;
	ld.global.f32 	%f744, [%rd1192+4];
	st.shared.f32 	[%r50+36], %f744;
	sub.s32 	%r3436, %r269, %r4;
	add.s32 	%r3437, %r3436, -2;
	mul.wide.s32 	%rd1193, %r3437, 4;
	add.s64 	%rd1194, %rd2, %rd1193;
	ld.global.f32 	%f745, [%rd1194];
	add.s32 	%r3439, %r50, %r720;
	st.shared.f32 	[%r3439+36], %f745;
	mul.wide.s32 	%rd1195, %r5, 4;
	add.s64 	%rd1196, %rd1192, %rd1195;
	ld.global.f32 	%f746, [%rd1196];
	add.s32 	%r3440, %r3439, %r720;
	st.shared.f32 	[%r3440+36], %f746;
$L__BB2_596:
	setp.ge.u32 	%p1138, %r264, %r5;
	add.s32 	%r3441, %r23, %r6;
	add.s32 	%r3442, %r3441, %r6;
	add.s32 	%r3443, %r3442, %r6;
	setp.ge.s32 	%p1139, %r3443, %r5;
	or.pred  	%p1140, %p1139, %p1138;
	@%p1140 bra 	$L__BB2_598;
	mul.wide.s32 	%rd1197, %r269, 4;
	add.s64 	%rd1198, %rd1, %rd1197;
	ld.global.f32 	%f747, [%rd1198];
	mov.u32 	%r3444, %tid.y;
	mov.u32 	%r3445, %ntid.x;
	mov.u32 	%r3446, %tid.x;
	mad.lo.s32 	%r3447, %r3444, %r3445, %r3446;
	mul.lo.s32 	%r3448, %r10, %r3447;
	shl.b32 	%r3449, %r3448, 2;
	mov.u32 	%r3450, sharedMem;
	add.s32 	%r3451, %r3450, %r3449;
	shl.b32 	%r3452, %r8, 3;
	add.s32 	%r3453, %r3451, %r3452;
	shl.b32 	%r3454, %r8, 2;
	add.s32 	%r3455, %r3453, %r3454;
	add.s32 	%r3456, %r3455, %r3454;
	st.shared.f32 	[%r3456+36], %f747;
$L__BB2_598:
	setp.gt.u32 	%p1141, %r264, %r4;
	add.s32 	%r270, %r269, %r6;
	add.s32 	%r3457, %r23, %r6;
	add.s32 	%r3458, %r3457, %r6;
	add.s32 	%r3459, %r3458, %r6;
	add.s32 	%r3460, %r3459, %r6;
	setp.lt.s32 	%p1142, %r3460, 1;
	setp.gt.s32 	%p1143, %r3460, %r4;
	or.pred  	%p1144, %p1142, %p1143;
	or.pred  	%p1145, %p1144, %p1141;
	@%p1145 bra 	$L__BB2_600;
	mul.wide.s32 	%rd1199, %r270, 4;
	add.s64 	%rd1200, %rd2, %rd1199;
	ld.global.f32 	%f748, [%rd1200+-4];
	st.shared.f32 	[%r57+36], %f748;
	ld.global.f32 	%f749, [%rd1200+4];
	add.s32 	%r3462, %r57, %r720;
	st.shared.f32 	[%r3462+36], %f749;
	sub.s32 	%r3463, %r270, %r4;
	add.s32 	%r3464, %r3463, -2;
	mul.wide.s32 	%rd1201, %r3464, 4;
	add.s64 	%rd1202, %rd2, %rd1201;
	ld.global.f32 	%f750, [%rd1202];
	add.s32 	%r3465, %r3462, %r720;
	st.shared.f32 	[%r3465+36], %f750;
	mul.wide.s32 	%rd1203, %r5, 4;
	add.s64 	%rd1204, %rd1200, %rd1203;
	ld.global.f32 	%f751, [%rd1204];
	add.s32 	%r3466, %r3465, %r720;
	st.shared.f32 	[%r3466+36], %f751;
$L__BB2_600:
	setp.ge.u32 	%p1146, %r264, %r5;
	add.s32 	%r3467, %r23, %r6;
	add.s32 	%r3468, %r3467, %r6;
	add.s32 	%r3469, %r3468, %r6;
	add.s32 	%r3470, %r3469, %r6;
	setp.ge.s32 	%p1147, %r3470, %r5;
	or.pred  	%p1148, %p1147, %p1146;
	@%p1148 bra 	$L__BB2_602;
	mul.wide.s32 	%rd1205, %r270, 4;
	add.s64 	%rd1206, %rd1, %rd1205;
	ld.global.f32 	%f752, [%rd1206];
	st.shared.f32 	[%r61+36], %f752;
$L__BB2_602:
	setp.gt.u32 	%p1149, %r264, %r4;
	add.s32 	%r271, %r270, %r6;
	add.s32 	%r3471, %r23, %r6;
	add.s32 	%r3472, %r3471, %r6;
	add.s32 	%r3473, %r3472, %r6;
	add.s32 	%r3474, %r3473, %r6;
	add.s32 	%r3475, %r3474, %r6;
	setp.lt.s32 	%p1150, %r3475, 1;
	setp.gt.s32 	%p1151, %r3475, %r4;
	or.pred  	%p1152, %p1150, %p1151;
	or.pred  	%p1153, %p1152, %p1149;
	@%p1153 bra 	$L__BB2_604;
	mul.wide.s32 	%rd1207, %r271, 4;
	add.s64 	%rd1208, %rd2, %rd1207;
	ld.global.f32 	%f753, [%rd1208+-4];
	st.shared.f32 	[%r65+36], %f753;
	ld.global.f32 	%f754, [%rd1208+4];
	add.s32 	%r3477, %r65, %r720;
	st.shared.f32 	[%r3477+36], %f754;
	sub.s32 	%r3478, %r271, %r4;
	add.s32 	%r3479, %r3478, -2;
	mul.wide.s32 	%rd1209, %r3479, 4;
	add.s64 	%rd1210, %rd2, %rd1209;
	ld.global.f32 	%f755, [%rd1210];
	add.s32 	%r3480, %r3477, %r720;
	st.shared.f32 	[%r3480+36], %f755;
	mul.wide.s32 	%rd1211, %r5, 4;
	add.s64 	%rd1212, %rd1208, %rd1211;
	ld.global.f32 	%f756, [%rd1212];
	add.s32 	%r3481, %r3480, %r720;
	st.shared.f32 	[%r3481+36], %f756;
$L__BB2_604:
	setp.ge.u32 	%p1154, %r264, %r5;
	add.s32 	%r3482, %r23, %r6;
	add.s32 	%r3483, %r3482, %r6;
	add.s32 	%r3484, %r3483, %r6;
	add.s32 	%r3485, %r3484, %r6;
	add.s32 	%r3486, %r3485, %r6;
	setp.ge.s32 	%p1155, %r3486, %r5;
	or.pred  	%p1156, %p1155, %p1154;
	@%p1156 bra 	$L__BB2_606;
	mul.wide.s32 	%rd1213, %r271, 4;
	add.s64 	%rd1214, %rd1, %rd1213;
	ld.global.f32 	%f757, [%rd1214];
	st.shared.f32 	[%r69+36], %f757;
$L__BB2_606:
	setp.gt.u32 	%p1157, %r264, %r4;
	add.s32 	%r272, %r271, %r6;
	add.s32 	%r3487, %r23, %r6;
	add.s32 	%r3488, %r3487, %r6;
	add.s32 	%r3489, %r3488, %r6;
	add.s32 	%r3490, %r3489, %r6;
	add.s32 	%r3491, %r3490, %r6;
	add.s32 	%r3492, %r3491, %r6;
	setp.lt.s32 	%p1158, %r3492, 1;
	setp.gt.s32 	%p1159, %r3492, %r4;
	or.pred  	%p1160, %p1158, %p1159;
	or.pred  	%p1161, %p1160, %p1157;
	@%p1161 bra 	$L__BB2_608;
	mul.wide.s32 	%rd1215, %r272, 4;
	add.s64 	%rd1216, %rd2, %rd1215;
	ld.global.f32 	%f758, [%rd1216+-4];
	st.shared.f32 	[%r73+36], %f758;
	ld.global.f32 	%f759, [%rd1216+4];
	add.s32 	%r3494, %r73, %r720;
	st.shared.f32 	[%r3494+36], %f759;
	sub.s32 	%r3495, %r272, %r4;
	add.s32 	%r3496, %r3495, -2;
	mul.wide.s32 	%rd1217, %r3496, 4;
	add.s64 	%rd1218, %rd2, %rd1217;
	ld.global.f32 	%f760, [%rd1218];
	add.s32 	%r3497, %r3494, %r720;
	st.shared.f32 	[%r3497+36], %f760;
	mul.wide.s32 	%rd1219, %r5, 4;
	add.s64 	%rd1220, %rd1216, %rd1219;
	ld.global.f32 	%f761, [%rd1220];
	add.s32 	%r3498, %r3497, %r720;
	st.shared.f32 	[%r3498+36], %f761;
$L__BB2_608:
	setp.ge.u32 	%p1162, %r264, %r5;
	add.s32 	%r3499, %r23, %r6;
	add.s32 	%r3500, %r3499, %r6;
	add.s32 	%r3501, %r3500, %r6;
	add.s32 	%r3502, %r3501, %r6;
	add.s32 	%r3503, %r3502, %r6;
	add.s32 	%r3504, %r3503, %r6;
	setp.ge.s32 	%p1163, %r3504, %r5;
	or.pred  	%p1164, %p1163, %p1162;
	@%p1164 bra 	$L__BB2_610;
	mul.wide.s32 	%rd1221, %r272, 4;
	add.s64 	%rd1222, %rd1, %rd1221;
	ld.global.f32 	%f762, [%rd1222];
	st.shared.f32 	[%r77+36], %f762;
$L__BB2_610:
	setp.gt.u32 	%p1165, %r264, %r4;
	add.s32 	%r273, %r272, %r6;
	add.s32 	%r3505, %r23, %r6;
	add.s32 	%r3506, %r3505, %r6;
	add.s32 	%r3507, %r3506, %r6;
	add.s32 	%r3508, %r3507, %r6;
	add.s32 	%r3509, %r3508, %r6;
	add.s32 	%r3510, %r3509, %r6;
	add.s32 	%r3511, %r3510, %r6;
	setp.lt.s32 	%p1166, %r3511, 1;
	setp.gt.s32 	%p1167, %r3511, %r4;
	or.pred  	%p1168, %p1166, %p1167;
	or.pred  	%p1169, %p1168, %p1165;
	@%p1169 bra 	$L__BB2_612;
	mul.wide.s32 	%rd1223, %r273, 4;
	add.s64 	%rd1224, %rd2, %rd1223;
	ld.global.f32 	%f763, [%rd1224+-4];
	st.shared.f32 	[%r80+36], %f763;
	ld.global.f32 	%f764, [%rd1224+4];
	add.s32 	%r3513, %r80, %r720;
	st.shared.f32 	[%r3513+36], %f764;
	sub.s32 	%r3514, %r273, %r4;
	add.s32 	%r3515, %r3514, -2;
	mul.wide.s32 	%rd1225, %r3515, 4;
	add.s64 	%rd1226, %rd2, %rd1225;
	ld.global.f32 	%f765, [%rd1226];
	add.s32 	%r3516, %r3513, %r720;
	st.shared.f32 	[%r3516+36], %f765;
	mul.wide.s32 	%rd1227, %r5, 4;
	add.s64 	%rd1228, %rd1224, %rd1227;
	ld.global.f32 	%f766, [%rd1228];
	add.s32 	%r3517, %r3516, %r720;
	st.shared.f32 	[%r3517+36], %f766;
$L__BB2_612:
	setp.ge.u32 	%p1170, %r264, %r5;
	add.s32 	%r3518, %r23, %r6;
	add.s32 	%r3519, %r3518, %r6;
	add.s32 	%r3520, %r3519, %r6;
	add.s32 	%r3521, %r3520, %r6;
	add.s32 	%r3522, %r3521, %r6;
	add.s32 	%r3523, %r3522, %r6;
	add.s32 	%r3524, %r3523, %r6;
	setp.ge.s32 	%p1171, %r3524, %r5;
	or.pred  	%p1172, %p1171, %p1170;
	@%p1172 bra 	$L__BB2_614;
	mul.wide.s32 	%rd1229, %r273, 4;
	add.s64 	%rd1230, %rd1, %rd1229;
	ld.global.f32 	%f767, [%rd1230];
	st.shared.f32 	[%r84+36], %f767;
$L__BB2_614:
	setp.gt.u32 	%p1173, %r264, %r4;
	add.s32 	%r274, %r273, %r6;
	add.s32 	%r3525, %r23, %r6;
	add.s32 	%r3526, %r3525, %r6;
	add.s32 	%r3527, %r3526, %r6;
	add.s32 	%r3528, %r3527, %r6;
	add.s32 	%r3529, %r3528, %r6;
	add.s32 	%r3530, %r3529, %r6;
	add.s32 	%r3531, %r3530, %r6;
	add.s32 	%r3532, %r3531, %r6;
	setp.lt.s32 	%p1174, %r3532, 1;
	setp.gt.s32 	%p1175, %r3532, %r4;
	or.pred  	%p1176, %p1174, %p1175;
	or.pred  	%p1177, %p1176, %p1173;
	@%p1177 bra 	$L__BB2_616;
	mul.wide.s32 	%rd1231, %r274, 4;
	add.s64 	%rd1232, %rd2, %rd1231;
	ld.global.f32 	%f768, [%rd1232+-4];
	st.shared.f32 	[%r87+36], %f768;
	ld.global.f32 	%f769, [%rd1232+4];
	add.s32 	%r3534, %r87, %r720;
	st.shared.f32 	[%r3534+36], %f769;
	sub.s32 	%r3535, %r274, %r4;
	add.s32 	%r3536, %r3535, -2;
	mul.wide.s32 	%rd1233, %r3536, 4;
	add.s64 	%rd1234, %rd2, %rd1233;
	ld.global.f32 	%f770, [%rd1234];
	add.s32 	%r3537, %r3534, %r720;
	st.shared.f32 	[%r3537+36], %f770;
	mul.wide.s32 	%rd1235, %r5, 4;
	add.s64 	%rd1236, %rd1232, %rd1235;
	ld.global.f32 	%f771, [%rd1236];
	add.s32 	%r3538, %r3537, %r720;
	st.shared.f32 	[%r3538+36], %f771;
$L__BB2_616:
	setp.ge.u32 	%p1178, %r264, %r5;
	add.s32 	%r3539, %r23, %r6;
	add.s32 	%r3540, %r3539, %r6;
	add.s32 	%r3541, %r3540, %r6;
	add.s32 	%r3542, %r3541, %r6;
	add.s32 	%r3543, %r3542, %r6;
	add.s32 	%r3544, %r3543, %r6;
	add.s32 	%r3545, %r3544, %r6;
	add.s32 	%r3546, %r3545, %r6;
	setp.ge.s32 	%p1179, %r3546, %r5;
	or.pred  	%p1180, %p1179, %p1178;
	@%p1180 bra 	$L__BB2_618;
	mul.wide.s32 	%rd1237, %r274, 4;
	add.s64 	%rd1238, %rd1, %rd1237;
	ld.global.f32 	%f772, [%rd1238];
	st.shared.f32 	[%r91+36], %f772;
$L__BB2_618:
	setp.gt.u32 	%p1181, %r264, %r4;
	add.s32 	%r275, %r274, %r6;
	add.s32 	%r3547, %r23, %r6;
	add.s32 	%r3548, %r3547, %r6;
	add.s32 	%r3549, %r3548, %r6;
	add.s32 	%r3550, %r3549, %r6;
	add.s32 	%r3551, %r3550, %r6;
	add.s32 	%r3552, %r3551, %r6;
	add.s32 	%r3553, %r3552, %r6;
	add.s32 	%r3554, %r3553, %r6;
	add.s32 	%r3555, %r3554, %r6;
	setp.lt.s32 	%p1182, %r3555, 1;
	setp.gt.s32 	%p1183, %r3555, %r4;
	or.pred  	%p1184, %p1182, %p1183;
	or.pred  	%p1185, %p1184, %p1181;
	@%p1185 bra 	$L__BB2_620;
	mul.wide.s32 	%rd1239, %r275, 4;
	add.s64 	%rd1240, %rd2, %rd1239;
	ld.global.f32 	%f773, [%rd1240+-4];
	st.shared.f32 	[%r94+36], %f773;
	ld.global.f32 	%f774, [%rd1240+4];
	add.s32 	%r3557, %r94, %r720;
	st.shared.f32 	[%r3557+36], %f774;
	sub.s32 	%r3558, %r275, %r4;
	add.s32 	%r3559, %r3558, -2;
	mul.wide.s32 	%rd1241, %r3559, 4;
	add.s64 	%rd1242, %rd2, %rd1241;
	ld.global.f32 	%f775, [%rd1242];
	add.s32 	%r3560, %r3557, %r720;
	st.shared.f32 	[%r3560+36], %f775;
	mul.wide.s32 	%rd1243, %r5, 4;
	add.s64 	%rd1244, %rd1240, %rd1243;
	ld.global.f32 	%f776, [%rd1244];
	add.s32 	%r3561, %r3560, %r720;
	st.shared.f32 	[%r3561+36], %f776;
$L__BB2_620:
	setp.ge.u32 	%p1186, %r264, %r5;
	add.s32 	%r3562, %r23, %r6;
	add.s32 	%r3563, %r3562, %r6;
	add.s32 	%r3564, %r3563, %r6;
	add.s32 	%r3565, %r3564, %r6;
	add.s32 	%r3566, %r3565, %r6;
	add.s32 	%r3567, %r3566, %r6;
	add.s32 	%r3568, %r3567, %r6;
	add.s32 	%r3569, %r3568, %r6;
	add.s32 	%r3570, %r3569, %r6;
	setp.ge.s32 	%p1187, %r3570, %r5;
	or.pred  	%p1188, %p1187, %p1186;
	@%p1188 bra 	$L__BB2_622;
	mul.wide.s32 	%rd1245, %r275, 4;
	add.s64 	%rd1246, %rd1, %rd1245;
	ld.global.f32 	%f777, [%rd1246];
	st.shared.f32 	[%r97+36], %f777;
$L__BB2_622:
	setp.gt.u32 	%p1189, %r264, %r4;
	add.s32 	%r276, %r275, %r6;
	add.s32 	%r3571, %r23, %r6;
	add.s32 	%r3572, %r3571, %r6;
	add.s32 	%r3573, %r3572, %r6;
	add.s32 	%r3574, %r3573, %r6;
	add.s32 	%r3575, %r3574, %r6;
	add.s32 	%r3576, %r3575, %r6;
	add.s32 	%r3577, %r3576, %r6;
	add.s32 	%r3578, %r3577, %r6;
	add.s32 	%r3579, %r3578, %r6;
	add.s32 	%r3580, %r3579, %r6;
	setp.lt.s32 	%p1190, %r3580, 1;
	setp.gt.s32 	%p1191, %r3580, %r4;
	or.pred  	%p1192, %p1190, %p1191;
	or.pred  	%p1193, %p1192, %p1189;
	@%p1193 bra 	$L__BB2_624;
	mul.wide.s32 	%rd1247, %r276, 4;
	add.s64 	%rd1248, %rd2, %rd1247;
	ld.global.f32 	%f778, [%rd1248+-4];
	st.shared.f32 	[%r100+36], %f778;
	ld.global.f32 	%f779, [%rd1248+4];
	st.shared.f32 	[%r101+36], %f779;
	sub.s32 	%r3581, %r276, %r4;
	add.s32 	%r3582, %r3581, -2;
	mul.wide.s32 	%rd1249, %r3582, 4;
	add.s64 	%rd1250, %rd2, %rd1249;
	ld.global.f32 	%f780, [%rd1250];
	st.shared.f32 	[%r102+36], %f780;
	mul.wide.s32 	%rd1251, %r5, 4;
	add.s64 	%rd1252, %rd1248, %rd1251;
	ld.global.f32 	%f781, [%rd1252];
	add.s32 	%r3584, %r102, %r720;
	st.shared.f32 	[%r3584+36], %f781;
$L__BB2_624:
	setp.ge.u32 	%p1194, %r264, %r5;
	add.s32 	%r3585, %r23, %r6;
	add.s32 	%r3586, %r3585, %r6;
	add.s32 	%r3587, %r3586, %r6;
	add.s32 	%r3588, %r3587, %r6;
	add.s32 	%r3589, %r3588, %r6;
	add.s32 	%r3590, %r3589, %r6;
	add.s32 	%r3591, %r3590, %r6;
	add.s32 	%r3592, %r3591, %r6;
	add.s32 	%r3593, %r3592, %r6;
	add.s32 	%r3594, %r3593, %r6;
	setp.ge.s32 	%p1195, %r3594, %r5;
	or.pred  	%p1196, %p1195, %p1194;
	@%p1196 bra 	$L__BB2_626;
	mul.wide.s32 	%rd1253, %r276, 4;
	add.s64 	%rd1254, %rd1, %rd1253;
	ld.global.f32 	%f782, [%rd1254];
	st.shared.f32 	[%r103+36], %f782;
$L__BB2_626:
	setp.gt.u32 	%p1197, %r264, %r4;
	add.s32 	%r277, %r276, %r6;
	add.s32 	%r3595, %r23, %r6;
	add.s32 	%r3596, %r3595, %r6;
	add.s32 	%r3597, %r3596, %r6;
	add.s32 	%r3598, %r3597, %r6;
	add.s32 	%r3599, %r3598, %r6;
	add.s32 	%r3600, %r3599, %r6;
	add.s32 	%r3601, %r3600, %r6;
	add.s32 	%r3602, %r3601, %r6;
	add.s32 	%r3603, %r3602, %r6;
	add.s32 	%r3604, %r3603, %r6;
	add.s32 	%r3605, %r3604, %r6;
	setp.lt.s32 	%p1198, %r3605, 1;
	setp.gt.s32 	%p1199, %r3605, %r4;
	or.pred  	%p1200, %p1198, %p1199;
	or.pred  	%p1201, %p1200, %p1197;
	@%p1201 bra 	$L__BB2_628;
	mul.wide.s32 	%rd1255, %r277, 4;
	add.s64 	%rd1256, %rd2, %rd1255;
	ld.global.f32 	%f783, [%rd1256+-4];
	st.shared.f32 	[%r106+36], %f783;
	ld.global.f32 	%f784, [%rd1256+4];
	st.shared.f32 	[%r107+36], %f784;
	sub.s32 	%r3606, %r277, %r4;
	add.s32 	%r3607, %r3606, -2;
	mul.wide.s32 	%rd1257, %r3607, 4;
	add.s64 	%rd1258, %rd2, %rd1257;
	ld.global.f32 	%f785, [%rd1258];
	st.shared.f32 	[%r108+36], %f785;
	mul.wide.s32 	%rd1259, %r5, 4;
	add.s64 	%rd1260, %rd1256, %rd1259;
	ld.global.f32 	%f786, [%rd1260];
	add.s32 	%r3609, %r108, %r720;
	st.shared.f32 	[%r3609+36], %f786;
$L__BB2_628:
	setp.ge.u32 	%p1202, %r264, %r5;
	add.s32 	%r3610, %r23, %r6;
	add.s32 	%r3611, %r3610, %r6;
	add.s32 	%r3612, %r3611, %r6;
	add.s32 	%r3613, %r3612, %r6;
	add.s32 	%r3614, %r3613, %r6;
	add.s32 	%r3615, %r3614, %r6;
	add.s32 	%r3616, %r3615, %r6;
	add.s32 	%r3617, %r3616, %r6;
	add.s32 	%r3618, %r3617, %r6;
	add.s32 	%r3619, %r3618, %r6;
	add.s32 	%r3620, %r3619, %r6;
	setp.ge.s32 	%p1203, %r3620, %r5;
	or.pred  	%p1204, %p1203, %p1202;
	@%p1204 bra 	$L__BB2_630;
	mul.wide.s32 	%rd1261, %r277, 4;
	add.s64 	%rd1262, %rd1, %rd1261;
	ld.global.f32 	%f787, [%rd1262];
	st.shared.f32 	[%r109+36], %f787;
$L__BB2_630:
	setp.gt.u32 	%p1205, %r264, %r4;
	add.s32 	%r278, %r277, %r6;
	add.s32 	%r3621, %r23, %r6;
	add.s32 	%r3622, %r3621, %r6;
	add.s32 	%r3623, %r3622, %r6;
	add.s32 	%r3624, %r3623, %r6;
	add.s32 	%r3625, %r3624, %r6;
	add.s32 	%r3626, %r3625, %r6;
	add.s32 	%r3627, %r3626, %r6;
	add.s32 	%r3628, %r3627, %r6;
	add.s32 	%r3629, %r3628, %r6;
	add.s32 	%r3630, %r3629, %r6;
	add.s32 	%r3631, %r3630, %r6;
	add.s32 	%r3632, %r3631, %r6;
	setp.lt.s32 	%p1206, %r3632, 1;
	setp.gt.s32 	%p1207, %r3632, %r4;
	or.pred  	%p1208, %p1206, %p1207;
	or.pred  	%p1209, %p1208, %p1205;
	@%p1209 bra 	$L__BB2_632;
	mul.wide.s32 	%rd1263, %r278, 4;
	add.s64 	%rd1264, %rd2, %rd1263;
	ld.global.f32 	%f788, [%rd1264+-4];
	st.shared.f32 	[%r112+36], %f788;
	ld.global.f32 	%f789, [%rd1264+4];
	st.shared.f32 	[%r113+36], %f789;
	sub.s32 	%r3633, %r278, %r4;
	add.s32 	%r3634, %r3633, -2;
	mul.wide.s32 	%rd1265, %r3634, 4;
	add.s64 	%rd1266, %rd2, %rd1265;
	ld.global.f32 	%f790, [%rd1266];
	st.shared.f32 	[%r114+36], %f790;
	mul.wide.s32 	%rd1267, %r5, 4;
	add.s64 	%rd1268, %rd1264, %rd1267;
	ld.global.f32 	%f791, [%rd1268];
	add.s32 	%r3636, %r114, %r720;
	st.shared.f32 	[%r3636+36], %f791;
$L__BB2_632:
	setp.ge.u32 	%p1210, %r264, %r5;
	add.s32 	%r3637, %r23, %r6;
	add.s32 	%r3638, %r3637, %r6;
	add.s32 	%r3639, %r3638, %r6;
	add.s32 	%r3640, %r3639, %r6;
	add.s32 	%r3641, %r3640, %r6;
	add.s32 	%r3642, %r3641, %r6;
	add.s32 	%r3643, %r3642, %r6;
	add.s32 	%r3644, %r3643, %r6;
	add.s32 	%r3645, %r3644, %r6;
	add.s32 	%r3646, %r3645, %r6;
	add.s32 	%r3647, %r3646, %r6;
	add.s32 	%r3648, %r3647, %r6;
	setp.ge.s32 	%p1211, %r3648, %r5;
	or.pred  	%p1212, %p1211, %p1210;
	@%p1212 bra 	$L__BB2_634;
	mul.wide.s32 	%rd1269, %r278, 4;
	add.s64 	%rd1270, %rd1, %rd1269;
	ld.global.f32 	%f792, [%rd1270];
	st.shared.f32 	[%r115+36], %f792;
$L__BB2_634:
	add.s32 	%r279, %r278, %r6;
	or.pred  	%p1214, %p1, %p1205;
	@%p1214 bra 	$L__BB2_636;
	mul.wide.s32 	%rd1271, %r279, 4;
	add.s64 	%rd1272, %rd2, %rd1271;
	ld.global.f32 	%f793, [%rd1272+-4];
	st.shared.f32 	[%r118+36], %f793;
	ld.global.f32 	%f794, [%rd1272+4];
	st.shared.f32 	[%r119+36], %f794;
	sub.s32 	%r3649, %r279, %r4;
	add.s32 	%r3650, %r3649, -2;
	mul.wide.s32 	%rd1273, %r3650, 4;
	add.s64 	%rd1274, %rd2, %rd1273;
	ld.global.f32 	%f795, [%rd1274];
	st.shared.f32 	[%r120+36], %f795;
	mul.wide.s32 	%rd1275, %r5, 4;
	add.s64 	%rd1276, %rd1272, %rd1275;
	ld.global.f32 	%f796, [%rd1276];
	add.s32 	%r3652, %r120, %r720;
	st.shared.f32 	[%r3652+36], %f796;
$L__BB2_636:
	add.s32 	%r3653, %r23, %r6;
	add.s32 	%r3654, %r3653, %r6;
	add.s32 	%r3655, %r3654, %r6;
	add.s32 	%r3656, %r3655, %r6;
	add.s32 	%r3657, %r3656, %r6;
	add.s32 	%r3658, %r3657, %r6;
	add.s32 	%r3659, %r3658, %r6;
	add.s32 	%r3660, %r3659, %r6;
	add.s32 	%r3661, %r3660, %r6;
	add.s32 	%r3662, %r3661, %r6;
	add.s32 	%r3663, %r3662, %r6;
	add.s32 	%r3664, %r3663, %r6;
	add.s32 	%r3665, %r3664, %r6;
	setp.ge.s32 	%p1216, %r3665, %r5;
	or.pred  	%p1217, %p1216, %p1210;
	@%p1217 bra 	$L__BB2_638;
	mul.wide.s32 	%rd1277, %r279, 4;
	add.s64 	%rd1278, %rd1, %rd1277;
	ld.global.f32 	%f797, [%rd1278];
	st.shared.f32 	[%r121+36], %f797;
$L__BB2_638:
	setp.gt.u32 	%p1218, %r264, %r4;
	add.s32 	%r280, %r279, %r6;
	or.pred  	%p1219, %p2, %p1218;
	@%p1219 bra 	$L__BB2_640;
	mul.wide.s32 	%rd1279, %r280, 4;
	add.s64 	%rd1280, %rd2, %rd1279;
	ld.global.f32 	%f798, [%rd1280+-4];
	st.shared.f32 	[%r124+36], %f798;
	ld.global.f32 	%f799, [%rd1280+4];
	st.shared.f32 	[%r125+36], %f799;
	sub.s32 	%r3666, %r280, %r4;
	add.s32 	%r3667, %r3666, -2;
	mul.wide.s32 	%rd1281, %r3667, 4;
	add.s64 	%rd1282, %rd2, %rd1281;
	ld.global.f32 	%f800, [%rd1282];
	st.shared.f32 	[%r126+36], %f800;
	mul.wide.s32 	%rd1283, %r5, 4;
	add.s64 	%rd1284, %rd1280, %rd1283;
	ld.global.f32 	%f801, [%rd1284];
	add.s32 	%r3669, %r126, %r720;
	st.shared.f32 	[%r3669+36], %f801;
$L__BB2_640:
	setp.ge.u32 	%p1220, %r264, %r5;
	@%p1220 bra 	$L__BB2_642;
	mul.wide.s32 	%rd1285, %r280, 4;
	add.s64 	%rd1286, %rd1, %rd1285;
	ld.global.f32 	%f802, [%rd1286];
	st.shared.f32 	[%r127+36], %f802;
$L__BB2_642:
	add.s32 	%r281, %r264, %r9;
	setp.gt.u32 	%p1221, %r281, %r4;
	mad.lo.s32 	%r282, %r281, %r5, %r1;
	or.pred  	%p1222, %p3, %p1221;
	@%p1222 bra 	$L__BB2_644;
	mul.wide.s32 	%rd1287, %r282, 4;
	add.s64 	%rd1288, %rd2, %rd1287;
	ld.global.f32 	%f803, [%rd1288+-4];
	st.shared.f32 	[%r17+40], %f803;
	ld.global.f32 	%f804, [%rd1288+4];
	st.shared.f32 	[%r19+40], %f804;
	sub.s32 	%r3670, %r282, %r4;
	add.s32 	%r3671, %r3670, -2;
	mul.wide.s32 	%rd1289, %r3671, 4;
	add.s64 	%rd1290, %rd2, %rd1289;
	ld.global.f32 	%f805, [%rd1290];
	st.shared.f32 	[%r20+40], %f805;
	mul.wide.s32 	%rd1291, %r5, 4;
	add.s64 	%rd1292, %rd1288, %rd1291;
	ld.global.f32 	%f806, [%rd1292];
	add.s32 	%r3673, %r20, %r720;
	st.shared.f32 	[%r3673+40], %f806;
$L__BB2_644:
	setp.ge.u32 	%p1223, %r281, %r5;
	setp.ge.s32 	%p1224, %r1, %r5;
	or.pred  	%p1225, %p1224, %p1223;
	@%p1225 bra 	$L__BB2_646;
	mul.wide.s32 	%rd1293, %r282, 4;
	add.s64 	%rd1294, %rd1, %rd1293;
	ld.global.f32 	%f807, [%rd1294];
	mov.u32 	%r3674, %tid.y;
	mov.u32 	%r3675, %ntid.x;
	mov.u32 	%r3676, %tid.x;
	mad.lo.s32 	%r3677, %r3674, %r3675, %r3676;
	mul.lo.s32 	%r3678, %r10, %r3677;
	shl.b32 	%r3679, %r3678, 2;
	mov.u32 	%r3680, sharedMem;
	add.s32 	%r3681, %r3680, %r3679;
	st.shared.f32 	[%r3681+40], %f807;
$L__BB2_646:
	setp.gt.u32 	%p1226, %r281, %r4;
	add.s32 	%r283, %r282, %r6;
	setp.lt.s32 	%p1227, %r23, 1;
	setp.gt.s32 	%p1228, %r23, %r4;
	or.pred  	%p1229, %p1227, %p1228;
	or.pred  	%p1230, %p1229, %p1226;
	@%p1230 bra 	$L__BB2_648;
	mul.wide.s32 	%rd1295, %r283, 4;
	add.s64 	%rd1296, %rd2, %rd1295;
	ld.global.f32 	%f808, [%rd1296+-4];
	shl.b32 	%r3682, %r7, 2;
	add.s32 	%r3683, %r17, %r3682;
	st.shared.f32 	[%r3683+44], %f808;
	ld.global.f32 	%f809, [%rd1296+4];
	st.shared.f32 	[%r26+44], %f809;
	sub.s32 	%r3684, %r283, %r4;
	add.s32 	%r3685, %r3684, -2;
	mul.wide.s32 	%rd1297, %r3685, 4;
	add.s64 	%rd1298, %rd2, %rd1297;
	ld.global.f32 	%f810, [%rd1298];
	st.shared.f32 	[%r27+44], %f810;
	mul.wide.s32 	%rd1299, %r5, 4;
	add.s64 	%rd1300, %rd1296, %rd1299;
	ld.global.f32 	%f811, [%rd1300];
	add.s32 	%r3687, %r27, %r720;
	st.shared.f32 	[%r3687+44], %f811;
$L__BB2_648:
	setp.ge.u32 	%p1231, %r281, %r5;
	setp.ge.s32 	%p1232, %r23, %r5;
	or.pred  	%p1233, %p1232, %p1231;
	@%p1233 bra 	$L__BB2_650;
	mul.wide.s32 	%rd1301, %r283, 4;
	add.s64 	%rd1302, %rd1, %rd1301;
	ld.global.f32 	%f812, [%rd1302];
	mov.u32 	%r3688, %tid.y;
	mov.u32 	%r3689, %ntid.x;
	mov.u32 	%r3690, %tid.x;
	mad.lo.s32 	%r3691, %r3688, %r3689, %r3690;
	mul.lo.s32 	%r3692, %r10, %r3691;
	shl.b32 	%r3693, %r3692, 2;
	mov.u32 	%r3694, sharedMem;
	add.s32 	%r3695, %r3694, %r3693;
	shl.b32 	%r3696, %r7, 2;
	add.s32 	%r3697, %r3695, %r3696;
	st.shared.f32 	[%r3697+44], %f812;
$L__BB2_650:
	setp.gt.u32 	%p1234, %r281, %r4;
	add.s32 	%r284, %r283, %r6;
	add.s32 	%r3698, %r23, %r6;
	setp.lt.s32 	%p1235, %r3698, 1;
	setp.gt.s32 	%p1236, %r3698, %r4;
	or.pred  	%p1237, %p1235, %p1236;
	or.pred  	%p1238, %p1237, %p1234;
	@%p1238 bra 	$L__BB2_652;
	mul.wide.s32 	%rd1303, %r284, 4;
	add.s64 	%rd1304, %rd2, %rd1303;
	ld.global.f32 	%f813, [%rd1304+-4];
	st.shared.f32 	[%r33+40], %f813;
	ld.global.f32 	%f814, [%rd1304+4];
	st.shared.f32 	[%r34+40], %f814;
	sub.s32 	%r3699, %r284, %r4;
	add.s32 	%r3700, %r3699, -2;
	mul.wide.s32 	%rd1305, %r3700, 4;
	add.s64 	%rd1306, %rd2, %rd1305;
	ld.global.f32 	%f815, [%rd1306];
	st.shared.f32 	[%r35+40], %f815;
	mul.wide.s32 	%rd1307, %r5, 4;
	add.s64 	%rd1308, %rd1304, %rd1307;
	ld.global.f32 	%f816, [%rd1308];
	add.s32 	%r3702, %r35, %r720;
	st.shared.f32 	[%r3702+40], %f816;
$L__BB2_652:
	setp.ge.u32 	%p1239, %r281, %r5;
	add.s32 	%r3703, %r23, %r6;
	setp.ge.s32 	%p1240, %r3703, %r5;
	or.pred  	%p1241, %p1240, %p1239;
	@%p1241 bra 	$L__BB2_654;
	mul.wide.s32 	%rd1309, %r284, 4;
	add.s64 	%rd1310, %rd1, %rd1309;
	ld.global.f32 	%f817, [%rd1310];
	mov.u32 	%r3704, %tid.y;
	mov.u32 	%r3705, %ntid.x;
	mov.u32 	%r3706, %tid.x;
	mad.lo.s32 	%r3707, %r3704, %r3705, %r3706;
	mul.lo.s32 	%r3708, %r10, %r3707;
	shl.b32 	%r3709, %r3708, 2;
	mov.u32 	%r3710, sharedMem;
	add.s32 	%r3711, %r3710, %r3709;
	shl.b32 	%r3712, %r8, 3;
	add.s32 	%r3713, %r3711, %r3712;
	st.shared.f32 	[%r3713+40], %f817;
$L__BB2_654:
	setp.gt.u32 	%p1242, %r281, %r4;
	add.s32 	%r285, %r284, %r6;
	add.s32 	%r3714, %r23, %r6;
	add.s32 	%r3715, %r3714, %r6;
	setp.lt.s32 	%p1243, %r3715, 1;
	setp.gt.s32 	%p1244, %r3715, %r4;
	or.pred  	%p1245, %p1243, %p1244;
	or.pred  	%p1246, %p1245, %p1242;
	@%p1246 bra 	$L__BB2_656;
	mul.wide.s32 	%rd1311, %r285, 4;
	add.s64 	%rd1312, %rd2, %rd1311;
	ld.global.f32 	%f818, [%rd1312+-4];
	shl.b32 	%r3716, %r8, 2;
	add.s32 	%r3717, %r33, %r3716;
	st.shared.f32 	[%r3717+40], %f818;
	ld.global.f32 	%f819, [%rd1312+4];
	st.shared.f32 	[%r42+40], %f819;
	sub.s32 	%r3718, %r285, %r4;
	add.s32 	%r3719, %r3718, -2;
	mul.wide.s32 	%rd1313, %r3719, 4;
	add.s64 	%rd1314, %rd2, %rd1313;
	ld.global.f32 	%f820, [%rd1314];
	st.shared.f32 	[%r43+40], %f820;
	mul.wide.s32 	%rd1315, %r5, 4;
	add.s64 	%rd1316, %rd1312, %rd1315;
	ld.global.f32 	%f821, [%rd1316];
	add.s32 	%r3721, %r43, %r720;
	st.shared.f32 	[%r3721+40], %f821;
$L__BB2_656:
	setp.ge.u32 	%p1247, %r281, %r5;
	add.s32 	%r3722, %r23, %r6;
	add.s32 	%r3723, %r3722, %r6;
	setp.ge.s32 	%p1248, %r3723, %r5;
	or.pred  	%p1249, %p1248, %p1247;
	@%p1249 bra 	$L__BB2_658;
	mul.wide.s32 	%rd1317, %r285, 4;
	add.s64 	%rd1318, %rd1, %rd1317;
	ld.global.f32 	%f822, [%rd1318];
	mov.u32 	%r3724, %tid.y;
	mov.u32 	%r3725, %ntid.x;
	mov.u32 	%r3726, %tid.x;
	mad.lo.s32 	%r3727, %r3724, %r3725, %r3726;
	mul.lo.s32 	%r3728, %r10, %r3727;
	shl.b32 	%r3729, %r3728, 2;
	mov.u32 	%r3730, sharedMem;
	add.s32 	%r3731, %r3730, %r3729;
	shl.b32 	%r3732, %r8, 3;
	add.s32 	%r3733, %r3731, %r3732;
	shl.b32 	%r3734, %r8, 2;
	add.s32 	%r3735, %r3733, %r3734;
	st.shared.f32 	[%r3735+40], %f822;
$L__BB2_658:
	setp.gt.u32 	%p1250, %r281, %r4;
	add.s32 	%r286, %r285, %r6;
	add.s32 	%r3736, %r23, %r6;
	add.s32 	%r3737, %r3736, %r6;
	add.s32 	%r3738, %r3737, %r6;
	setp.lt.s32 	%p1251, %r3738, 1;
	setp.gt.s32 	%p1252, %r3738, %r4;
	or.pred  	%p1253, %p1251, %p1252;
	or.pred  	%p1254, %p1253, %p1250;
	@%p1254 bra 	$L__BB2_660;
	mul.wide.s32 	%rd1319, %r286, 4;
	add.s64 	%rd1320, %rd2, %rd1319;
	ld.global.f32 	%f823, [%rd1320+-4];
	st.shared.f32 	[%r49+40], %f823;
	ld.global.f32 	%f824, [%rd1320+4];
	st.shared.f32 	[%r50+40], %f824;
	sub.s32 	%r3739, %r286, %r4;
	add.s32 	%r3740, %r3739, -2;
	mul.wide.s32 	%rd1321, %r3740, 4;
	add.s64 	%rd1322, %rd2, %rd1321;
	ld.global.f32 	%f825, [%rd1322];
	add.s32 	%r3742, %r50, %r720;
	st.shared.f32 	[%r3742+40], %f825;
	mul.wide.s32 	%rd1323, %r5, 4;
	add.s64 	%rd1324, %rd1320, %rd1323;
	ld.global.f32 	%f826, [%rd1324];
	add.s32 	%r3743, %r3742, %r720;
	st.shared.f32 	[%r3743+40], %f826;
$L__BB2_660:
	setp.ge.u32 	%p1255, %r281, %r5;
	add.s32 	%r3744, %r23, %r6;
	add.s32 	%r3745, %r3744, %r6;
	add.s32 	%r3746, %r3745, %r6;
	setp.ge.s32 	%p1256, %r3746, %r5;
	or.pred  	%p1257, %p1256, %p1255;
	@%p1257 bra 	$L__BB2_662;
	mul.wide.s32 	%rd1325, %r286, 4;
	add.s64 	%rd1326, %rd1, %rd1325;
	ld.global.f32 	%f827, [%rd1326];
	mov.u32 	%r3747, %tid.y;
	mov.u32 	%r3748, %ntid.x;
	mov.u32 	%r3749, %tid.x;
	mad.lo.s32 	%r3750, %r3747, %r3748, %r3749;
	mul.lo.s32 	%r3751, %r10, %r3750;
	shl.b32 	%r3752, %r3751, 2;
	mov.u32 	%r3753, sharedMem;
	add.s32 	%r3754, %r3753, %r3752;
	shl.b32 	%r3755, %r8, 3;
	add.s32 	%r3756, %r3754, %r3755;
	shl.b32 	%r3757, %r8, 2;
	add.s32 	%r3758, %r3756, %r3757;
	add.s32 	%r3759, %r3758, %r3757;
	st.shared.f32 	[%r3759+40], %f827;
$L__BB2_662:
	setp.gt.u32 	%p1258, %r281, %r4;
	add.s32 	%r287, %r286, %r6;
	add.s32 	%r3760, %r23, %r6;
	add.s32 	%r3761, %r3760, %r6;
	add.s32 	%r3762, %r3761, %r6;
	add.s32 	%r3763, %r3762, %r6;
	setp.lt.s32 	%p1259, %r3763, 1;
	setp.gt.s32 	%p1260, %r3763, %r4;
	or.pred  	%p1261, %p1259, %p1260;
	or.pred  	%p1262, %p1261, %p1258;
	@%p1262 bra 	$L__BB2_664;
	mul.wide.s32 	%rd1327, %r287, 4;
	add.s64 	%rd1328, %rd2, %rd1327;
	ld.global.f32 	%f828, [%rd1328+-4];
	st.shared.f32 	[%r57+40], %f828;
	ld.global.f32 	%f829, [%rd1328+4];
	add.s32 	%r3765, %r57, %r720;
	st.shared.f32 	[%r3765+40], %f829;
	sub.s32 	%r3766, %r287, %r4;
	add.s32 	%r3767, %r3766, -2;
	mul.wide.s32 	%rd1329, %r3767, 4;
	add.s64 	%rd1330, %rd2, %rd1329;
	ld.global.f32 	%f830, [%rd1330];
	add.s32 	%r3768, %r3765, %r720;
	st.shared.f32 	[%r3768+40], %f830;
	mul.wide.s32 	%rd1331, %r5, 4;
	add.s64 	%rd1332, %rd1328, %rd1331;
	ld.global.f32 	%f831, [%rd1332];
	add.s32 	%r3769, %r3768, %r720;
	st.shared.f32 	[%r3769+40], %f831;
$L__BB2_664:
	setp.ge.u32 	%p1263, %r281, %r5;
	add.s32 	%r3770, %r23, %r6;
	add.s32 	%r3771, %r3770, %r6;
	add.s32 	%r3772, %r3771, %r6;
	add.s32 	%r3773, %r3772, %r6;
	setp.ge.s32 	%p1264, %r3773, %r5;
	or.pred  	%p1265, %p1264, %p1263;
	@%p1265 bra 	$L__BB2_666;
	mul.wide.s32 	%rd1333, %r287, 4;
	add.s64 	%rd1334, %rd1, %rd1333;
	ld.global.f32 	%f832, [%rd1334];
	st.shared.f32 	[%r61+40], %f832;
$L__BB2_666:
	setp.gt.u32 	%p1266, %r281, %r4;
	add.s32 	%r288, %r287, %r6;
	add.s32 	%r3774, %r23, %r6;
	add.s32 	%r3775, %r3774, %r6;
	add.s32 	%r3776, %r3775, %r6;
	add.s32 	%r3777, %r3776, %r6;
	add.s32 	%r3778, %r3777, %r6;
	setp.lt.s32 	%p1267, %r3778, 1;
	setp.gt.s32 	%p1268, %r3778, %r4;
	or.pred  	%p1269, %p1267, %p1268;
	or.pred  	%p1270, %p1269, %p1266;
	@%p1270 bra 	$L__BB2_668;
	mul.wide.s32 	%rd1335, %r288, 4;
	add.s64 	%rd1336, %rd2, %rd1335;
	ld.global.f32 	%f833, [%rd1336+-4];
	st.shared.f32 	[%r65+40], %f833;
	ld.global.f32 	%f834, [%rd1336+4];
	add.s32 	%r3780, %r65, %r720;
	st.shared.f32 	[%r3780+40], %f834;
	sub.s32 	%r3781, %r288, %r4;
	add.s32 	%r3782, %r3781, -2;
	mul.wide.s32 	%rd1337, %r3782, 4;
	add.s64 	%rd1338, %rd2, %rd1337;
	ld.global.f32 	%f835, [%rd1338];
	add.s32 	%r3783, %r3780, %r720;
	st.shared.f32 	[%r3783+40], %f835;
	mul.wide.s32 	%rd1339, %r5, 4;
	add.s64 	%rd1340, %rd1336, %rd1339;
	ld.global.f32 	%f836, [%rd1340];
	add.s32 	%r3784, %r3783, %r720;
	st.shared.f32 	[%r3784+40], %f836;
$L__BB2_668:
	setp.ge.u32 	%p1271, %r281, %r5;
	add.s32 	%r3785, %r23, %r6;
	add.s32 	%r3786, %r3785, %r6;
	add.s32 	%r3787, %r3786, %r6;
	add.s32 	%r3788, %r3787, %r6;
	add.s32 	%r3789, %r3788, %r6;
	setp.ge.s32 	%p1272, %r3789, %r5;
	or.pred  	%p1273, %p1272, %p1271;
	@%p1273 bra 	$L__BB2_670;
	mul.wide.s32 	%rd1341, %r288, 4;
	add.s64 	%rd1342, %rd1, %rd1341;
	ld.global.f32 	%f837, [%rd1342];
	st.shared.f32 	[%r69+40], %f837;
$L__BB2_670:
	setp.gt.u32 	%p1274, %r281, %r4;
	add.s32 	%r289, %r288, %r6;
	add.s32 	%r3790, %r23, %r6;
	add.s32 	%r3791, %r3790, %r6;
	add.s32 	%r3792, %r3791, %r6;
	add.s32 	%r3793, %r3792, %r6;
	add.s32 	%r3794, %r3793, %r6;
	add.s32 	%r3795, %r3794, %r6;
	setp.lt.s32 	%p1275, %r3795, 1;
	setp.gt.s32 	%p1276, %r3795, %r4;
	or.pred  	%p1277, %p1275, %p1276;
	or.pred  	%p1278, %p1277, %p1274;
	@%p1278 bra 	$L__BB2_672;
	mul.wide.s32 	%rd1343, %r289, 4;
	add.s64 	%rd1344, %rd2, %rd1343;
	ld.global.f32 	%f838, [%rd1344+-4];
	st.shared.f32 	[%r73+40], %f838;
	ld.global.f32 	%f839, [%rd1344+4];
	add.s32 	%r3797, %r73, %r720;
	st.shared.f32 	[%r3797+40], %f839;
	sub.s32 	%r3798, %r289, %r4;
	add.s32 	%r3799, %r3798, -2;
	mul.wide.s32 	%rd1345, %r3799, 4;
	add.s64 	%rd1346, %rd2, %rd1345;
	ld.global.f32 	%f840, [%rd1346];
	add.s32 	%r3800, %r3797, %r720;
	st.shared.f32 	[%r3800+40], %f840;
	mul.wide.s32 	%rd1347, %r5, 4;
	add.s64 	%rd1348, %rd1344, %rd1347;
	ld.global.f32 	%f841, [%rd1348];
	add.s32 	%r3801, %r3800, %r720;
	st.shared.f32 	[%r3801+40], %f841;
$L__BB2_672:
	setp.ge.u32 	%p1279, %r281, %r5;
	add.s32 	%r3802, %r23, %r6;
	add.s32 	%r3803, %r3802, %r6;
	add.s32 	%r3804, %r3803, %r6;
	add.s32 	%r3805, %r3804, %r6;
	add.s32 	%r3806, %r3805, %r6;
	add.s32 	%r3807, %r3806, %r6;
	setp.ge.s32 	%p1280, %r3807, %r5;
	or.pred  	%p1281, %p1280, %p1279;
	@%p1281 bra 	$L__BB2_674;
	mul.wide.s32 	%rd1349, %r289, 4;
	add.s64 	%rd1350, %rd1, %rd1349;
	ld.global.f32 	%f842, [%rd1350];
	st.shared.f32 	[%r77+40], %f842;
$L__BB2_674:
	setp.gt.u32 	%p1282, %r281, %r4;
	add.s32 	%r290, %r289, %r6;
	add.s32 	%r3808, %r23, %r6;
	add.s32 	%r3809, %r3808, %r6;
	add.s32 	%r3810, %r3809, %r6;
	add.s32 	%r3811, %r3810, %r6;
	add.s32 	%r3812, %r3811, %r6;
	add.s32 	%r3813, %r3812, %r6;
	add.s32 	%r3814, %r3813, %r6;
	setp.lt.s32 	%p1283, %r3814, 1;
	setp.gt.s32 	%p1284, %r3814, %r4;
	or.pred  	%p1285, %p1283, %p1284;
	or.pred  	%p1286, %p1285, %p1282;
	@%p1286 bra 	$L__BB2_676;
	mul.wide.s32 	%rd1351, %r290, 4;
	add.s64 	%rd1352, %rd2, %rd1351;
	ld.global.f32 	%f843, [%rd1352+-4];
	st.shared.f32 	[%r80+40], %f843;
	ld.global.f32 	%f844, [%rd1352+4];
	add.s32 	%r3816, %r80, %r720;
	st.shared.f32 	[%r3816+40], %f844;
	sub.s32 	%r3817, %r290, %r4;
	add.s32 	%r3818, %r3817, -2;
	mul.wide.s32 	%rd1353, %r3818, 4;
	add.s64 	%rd1354, %rd2, %rd1353;
	ld.global.f32 	%f845, [%rd1354];
	add.s32 	%r3819, %r3816, %r720;
	st.shared.f32 	[%r3819+40], %f845;
	mul.wide.s32 	%rd1355, %r5, 4;
	add.s64 	%rd1356, %rd1352, %rd1355;
	ld.global.f32 	%f846, [%rd1356];
	add.s32 	%r3820, %r3819, %r720;
	st.shared.f32 	[%r3820+40], %f846;
$L__BB2_676:
	setp.ge.u32 	%p1287, %r281, %r5;
	add.s32 	%r3821, %r23, %r6;
	add.s32 	%r3822, %r3821, %r6;
	add.s32 	%r3823, %r3822, %r6;
	add.s32 	%r3824, %r3823, %r6;
	add.s32 	%r3825, %r3824, %r6;
	add.s32 	%r3826, %r3825, %r6;
	add.s32 	%r3827, %r3826, %r6;
	setp.ge.s32 	%p1288, %r3827, %r5;
	or.pred  	%p1289, %p1288, %p1287;
	@%p1289 bra 	$L__BB2_678;
	mul.wide.s32 	%rd1357, %r290, 4;
	add.s64 	%rd1358, %rd1, %rd1357;
	ld.global.f32 	%f847, [%rd1358];
	st.shared.f32 	[%r84+40], %f847;
$L__BB2_678:
	setp.gt.u32 	%p1290, %r281, %r4;
	add.s32 	%r291, %r290, %r6;
	add.s32 	%r3828, %r23, %r6;
	add.s32 	%r3829, %r3828, %r6;
	add.s32 	%r3830, %r3829, %r6;
	add.s32 	%r3831, %r3830, %r6;
	add.s32 	%r3832, %r3831, %r6;
	add.s32 	%r3833, %r3832, %r6;
	add.s32 	%r3834, %r3833, %r6;
	add.s32 	%r3835, %r3834, %r6;
	setp.lt.s32 	%p1291, %r3835, 1;
	setp.gt.s32 	%p1292, %r3835, %r4;
	or.pred  	%p1293, %p1291, %p1292;
	or.pred  	%p1294, %p1293, %p1290;
	@%p1294 bra 	$L__BB2_680;
	mul.wide.s32 	%rd1359, %r291, 4;
	add.s64 	%rd1360, %rd2, %rd1359;
	ld.global.f32 	%f848, [%rd1360+-4];
	st.shared.f32 	[%r87+40], %f848;
	ld.global.f32 	%f849, [%rd1360+4];
	add.s32 	%r3837, %r87, %r720;
	st.shared.f32 	[%r3837+40], %f849;
	sub.s32 	%r3838, %r291, %r4;
	add.s32 	%r3839, %r3838, -2;
	mul.wide.s32 	%rd1361, %r3839, 4;
	add.s64 	%rd1362, %rd2, %rd1361;
	ld.global.f32 	%f850, [%rd1362];
	add.s32 	%r3840, %r3837, %r720;
	st.shared.f32 	[%r3840+40], %f850;
	mul.wide.s32 	%rd1363, %r5, 4;
	add.s64 	%rd1364, %rd1360, %rd1363;
	ld.global.f32 	%f851, [%rd1364];
	add.s32 	%r3841, %r3840, %r720;
	st.shared.f32 	[%r3841+40], %f851;
$L__BB2_680:
	setp.ge.u32 	%p1295, %r281, %r5;
	add.s32 	%r3842, %r23, %r6;
	add.s32 	%r3843, %r3842, %r6;
	add.s32 	%r3844, %r3843, %r6;
	add.s32 	%r3845, %r3844, %r6;
	add.s32 	%r3846, %r3845, %r6;
	add.s32 	%r3847, %r3846, %r6;
	add.s32 	%r3848, %r3847, %r6;
	add.s32 	%r3849, %r3848, %r6;
	setp.ge.s32 	%p1296, %r3849, %r5;
	or.pred  	%p1297, %p1296, %p1295;
	@%p1297 bra 	$L__BB2_682;
	mul.wide.s32 	%rd1365, %r291, 4;
	add.s64 	%rd1366, %rd1, %rd1365;
	ld.global.f32 	%f852, [%rd1366];
	st.shared.f32 	[%r91+40], %f852;
$L__BB2_682:
	setp.gt.u32 	%p1298, %r281, %r4;
	add.s32 	%r292, %r291, %r6;
	add.s32 	%r3850, %r23, %r6;
	add.s32 	%r3851, %r3850, %r6;
	add.s32 	%r3852, %r3851, %r6;
	add.s32 	%r3853, %r3852, %r6;
	add.s32 	%r3854, %r3853, %r6;
	add.s32 	%r3855, %r3854, %r6;
	add.s32 	%r3856, %r3855, %r6;
	add.s32 	%r3857, %r3856, %r6;
	add.s32 	%r3858, %r3857, %r6;
	setp.lt.s32 	%p1299, %r3858, 1;
	setp.gt.s32 	%p1300, %r3858, %r4;
	or.pred  	%p1301, %p1299, %p1300;
	or.pred  	%p1302, %p1301, %p1298;
	@%p1302 bra 	$L__BB2_684;
	mul.wide.s32 	%rd1367, %r292, 4;
	add.s64 	%rd1368, %rd2, %rd1367;
	ld.global.f32 	%f853, [%rd1368+-4];
	st.shared.f32 	[%r94+40], %f853;
	ld.global.f32 	%f854, [%rd1368+4];
	add.s32 	%r3860, %r94, %r720;
	st.shared.f32 	[%r3860+40], %f854;
	sub.s32 	%r3861, %r292, %r4;
	add.s32 	%r3862, %r3861, -2;
	mul.wide.s32 	%rd1369, %r3862, 4;
	add.s64 	%rd1370, %rd2, %rd1369;
	ld.global.f32 	%f855, [%rd1370];
	add.s32 	%r3863, %r3860, %r720;
	st.shared.f32 	[%r3863+40], %f855;
	mul.wide.s32 	%rd1371, %r5, 4;
	add.s64 	%rd1372, %rd1368, %rd1371;
	ld.global.f32 	%f856, [%rd1372];
	add.s32 	%r3864, %r3863, %r720;
	st.shared.f32 	[%r3864+40], %f856;
$L__BB2_684:
	setp.ge.u32 	%p1303, %r281, %r5;
	add.s32 	%r3865, %r23, %r6;
	add.s32 	%r3866, %r3865, %r6;
	add.s32 	%r3867, %r3866, %r6;
	add.s32 	%r3868, %r3867, %r6;
	add.s32 	%r3869, %r3868, %r6;
	add.s32 	%r3870, %r3869, %r6;
	add.s32 	%r3871, %r3870, %r6;
	add.s32 	%r3872, %r3871, %r6;
	add.s32 	%r3873, %r3872, %r6;
	setp.ge.s32 	%p1304, %r3873, %r5;
	or.pred  	%p1305, %p1304, %p1303;
	@%p1305 bra 	$L__BB2_686;
	mul.wide.s32 	%rd1373, %r292, 4;
	add.s64 	%rd1374, %rd1, %rd1373;
	ld.global.f32 	%f857, [%rd1374];
	st.shared.f32 	[%r97+40], %f857;
$L__BB2_686:
	setp.gt.u32 	%p1306, %r281, %r4;
	add.s32 	%r293, %r292, %r6;
	add.s32 	%r3874, %r23, %r6;
	add.s32 	%r3875, %r3874, %r6;
	add.s32 	%r3876, %r3875, %r6;
	add.s32 	%r3877, %r3876, %r6;
	add.s32 	%r3878, %r3877, %r6;
	add.s32 	%r3879, %r3878, %r6;
	add.s32 	%r3880, %r3879, %r6;
	add.s32 	%r3881, %r3880, %r6;
	add.s32 	%r3882, %r3881, %r6;
	add.s32 	%r3883, %r3882, %r6;
	setp.lt.s32 	%p1307, %r3883, 1;
	setp.gt.s32 	%p1308, %r3883, %r4;
	or.pred  	%p1309, %p1307, %p1308;
	or.pred  	%p1310, %p1309, %p1306;
	@%p1310 bra 	$L__BB2_688;
	mul.wide.s32 	%rd1375, %r293, 4;
	add.s64 	%rd1376, %rd2, %rd1375;
	ld.global.f32 	%f858, [%rd1376+-4];
	st.shared.f32 	[%r100+40], %f858;
	ld.global.f32 	%f859, [%rd1376+4];
	st.shared.f32 	[%r101+40], %f859;
	sub.s32 	%r3884, %r293, %r4;
	add.s32 	%r3885, %r3884, -2;
	mul.wide.s32 	%rd1377, %r3885, 4;
	add.s64 	%rd1378, %rd2, %rd1377;
	ld.global.f32 	%f860, [%rd1378];
	st.shared.f32 	[%r102+40], %f860;
	mul.wide.s32 	%rd1379, %r5, 4;
	add.s64 	%rd1380, %rd1376, %rd1379;
	ld.global.f32 	%f861, [%rd1380];
	add.s32 	%r3887, %r102, %r720;
	st.shared.f32 	[%r3887+40], %f861;
$L__BB2_688:
	setp.ge.u32 	%p1311, %r281, %r5;
	add.s32 	%r3888, %r23, %r6;
	add.s32 	%r3889, %r3888, %r6;
	add.s32 	%r3890, %r3889, %r6;
	add.s32 	%r3891, %r3890, %r6;
	add.s32 	%r3892, %r3891, %r6;
	add.s32 	%r3893, %r3892, %r6;
	add.s32 	%r3894, %r3893, %r6;
	add.s32 	%r3895, %r3894, %r6;
	add.s32 	%r3896, %r3895, %r6;
	add.s32 	%r3897, %r3896, %r6;
	setp.ge.s32 	%p1312, %r3897, %r5;
	or.pred  	%p1313, %p1312, %p1311;
	@%p1313 bra 	$L__BB2_690;
	mul.wide.s32 	%rd1381, %r293, 4;
	add.s64 	%rd1382, %rd1, %rd1381;
	ld.global.f32 	%f862, [%rd1382];
	st.shared.f32 	[%r103+40], %f862;
$L__BB2_690:
	setp.gt.u32 	%p1314, %r281, %r4;
	add.s32 	%r294, %r293, %r6;
	add.s32 	%r3898, %r23, %r6;
	add.s32 	%r3899, %r3898, %r6;
	add.s32 	%r3900, %r3899, %r6;
	add.s32 	%r3901, %r3900, %r6;
	add.s32 	%r3902, %r3901, %r6;
	add.s32 	%r3903, %r3902, %r6;
	add.s32 	%r3904, %r3903, %r6;
	add.s32 	%r3905, %r3904, %r6;
	add.s32 	%r3906, %r3905, %r6;
	add.s32 	%r3907, %r3906, %r6;
	add.s32 	%r3908, %r3907, %r6;
	setp.lt.s32 	%p1315, %r3908, 1;
	setp.gt.s32 	%p1316, %r3908, %r4;
	or.pred  	%p1317, %p1315, %p1316;
	or.pred  	%p1318, %p1317, %p1314;
	@%p1318 bra 	$L__BB2_692;
	mul.wide.s32 	%rd1383, %r294, 4;
	add.s64 	%rd1384, %rd2, %rd1383;
	ld.global.f32 	%f863, [%rd1384+-4];
	st.shared.f32 	[%r106+40], %f863;
	ld.global.f32 	%f864, [%rd1384+4];
	st.shared.f32 	[%r107+40], %f864;
	sub.s32 	%r3909, %r294, %r4;
	add.s32 	%r3910, %r3909, -2;
	mul.wide.s32 	%rd1385, %r3910, 4;
	add.s64 	%rd1386, %rd2, %rd1385;
	ld.global.f32 	%f865, [%rd1386];
	st.shared.f32 	[%r108+40], %f865;
	mul.wide.s32 	%rd1387, %r5, 4;
	add.s64 	%rd1388, %rd1384, %rd1387;
	ld.global.f32 	%f866, [%rd1388];
	add.s32 	%r3912, %r108, %r720;
	st.shared.f32 	[%r3912+40], %f866;
$L__BB2_692:
	setp.ge.u32 	%p1319, %r281, %r5;
	add.s32 	%r3913, %r23, %r6;
	add.s32 	%r3914, %r3913, %r6;
	add.s32 	%r3915, %r3914, %r6;
	add.s32 	%r3916, %r3915, %r6;
	add.s32 	%r3917, %r3916, %r6;
	add.s32 	%r3918, %r3917, %r6;
	add.s32 	%r3919, %r3918, %r6;
	add.s32 	%r3920, %r3919, %r6;
	add.s32 	%r3921, %r3920, %r6;
	add.s32 	%r3922, %r3921, %r6;
	add.s32 	%r3923, %r3922, %r6;
	setp.ge.s32 	%p1320, %r3923, %r5;
	or.pred  	%p1321, %p1320, %p1319;
	@%p1321 bra 	$L__BB2_694;
	mul.wide.s32 	%rd1389, %r294, 4;
	add.s64 	%rd1390, %rd1, %rd1389;
	ld.global.f32 	%f867, [%rd1390];
	st.shared.f32 	[%r109+40], %f867;
$L__BB2_694:
	setp.gt.u32 	%p1322, %r281, %r4;
	add.s32 	%r295, %r294, %r6;
	add.s32 	%r3924, %r23, %r6;
	add.s32 	%r3925, %r3924, %r6;
	add.s32 	%r3926, %r3925, %r6;
	add.s32 	%r3927, %r3926, %r6;
	add.s32 	%r3928, %r3927, %r6;
	add.s32 	%r3929, %r3928, %r6;
	add.s32 	%r3930, %r3929, %r6;
	add.s32 	%r3931, %r3930, %r6;
	add.s32 	%r3932, %r3931, %r6;
	add.s32 	%r3933, %r3932, %r6;
	add.s32 	%r3934, %r3933, %r6;
	add.s32 	%r3935, %r3934, %r6;
	setp.lt.s32 	%p1323, %r3935, 1;
	setp.gt.s32 	%p1324, %r3935, %r4;
	or.pred  	%p1325, %p1323, %p1324;
	or.pred  	%p1326, %p1325, %p1322;
	@%p1326 bra 	$L__BB2_696;
	mul.wide.s32 	%rd1391, %r295, 4;
	add.s64 	%rd1392, %rd2, %rd1391;
	ld.global.f32 	%f868, [%rd1392+-4];
	st.shared.f32 	[%r112+40], %f868;
	ld.global.f32 	%f869, [%rd1392+4];
	st.shared.f32 	[%r113+40], %f869;
	sub.s32 	%r3936, %r295, %r4;
	add.s32 	%r3937, %r3936, -2;
	mul.wide.s32 	%rd1393, %r3937, 4;
	add.s64 	%rd1394, %rd2, %rd1393;
	ld.global.f32 	%f870, [%rd1394];
	st.shared.f32 	[%r114+40], %f870;
	mul.wide.s32 	%rd1395, %r5, 4;
	add.s64 	%rd1396, %rd1392, %rd1395;
	ld.global.f32 	%f871, [%rd1396];
	add.s32 	%r3939, %r114, %r720;
	st.shared.f32 	[%r3939+40], %f871;
$L__BB2_696:
	setp.ge.u32 	%p1327, %r281, %r5;
	add.s32 	%r3940, %r23, %r6;
	add.s32 	%r3941, %r3940, %r6;
	add.s32 	%r3942, %r3941, %r6;
	add.s32 	%r3943, %r3942, %r6;
	add.s32 	%r3944, %r3943, %r6;
	add.s32 	%r3945, %r3944, %r6;
	add.s32 	%r3946, %r3945, %r6;
	add.s32 	%r3947, %r3946, %r6;
	add.s32 	%r3948, %r3947, %r6;
	add.s32 	%r3949, %r3948, %r6;
	add.s32 	%r3950, %r3949, %r6;
	add.s32 	%r3951, %r3950, %r6;
	setp.ge.s32 	%p1328, %r3951, %r5;
	or.pred  	%p1329, %p1328, %p1327;
	@%p1329 bra 	$L__BB2_698;
	mul.wide.s32 	%rd1397, %r295, 4;
	add.s64 	%rd1398, %rd1, %rd1397;
	ld.global.f32 	%f872, [%rd1398];
	st.shared.f32 	[%r115+40], %f872;
$L__BB2_698:
	add.s32 	%r296, %r295, %r6;
	or.pred  	%p1331, %p1, %p1322;
	@%p1331 bra 	$L__BB2_700;
	mul.wide.s32 	%rd1399, %r296, 4;
	add.s64 	%rd1400, %rd2, %rd1399;
	ld.global.f32 	%f873, [%rd1400+-4];
	st.shared.f32 	[%r118+40], %f873;
	ld.global.f32 	%f874, [%rd1400+4];
	st.shared.f32 	[%r119+40], %f874;
	sub.s32 	%r3952, %r296, %r4;
	add.s32 	%r3953, %r3952, -2;
	mul.wide.s32 	%rd1401, %r3953, 4;
	add.s64 	%rd1402, %rd2, %rd1401;
	ld.global.f32 	%f875, [%rd1402];
	st.shared.f32 	[%r120+40], %f875;
	mul.wide.s32 	%rd1403, %r5, 4;
	add.s64 	%rd1404, %rd1400, %rd1403;
	ld.global.f32 	%f876, [%rd1404];
	add.s32 	%r3955, %r120, %r720;
	st.shared.f32 	[%r3955+40], %f876;
$L__BB2_700:
	add.s32 	%r3956, %r23, %r6;
	add.s32 	%r3957, %r3956, %r6;
	add.s32 	%r3958, %r3957, %r6;
	add.s32 	%r3959, %r3958, %r6;
	add.s32 	%r3960, %r3959, %r6;
	add.s32 	%r3961, %r3960, %r6;
	add.s32 	%r3962, %r3961, %r6;
	add.s32 	%r3963, %r3962, %r6;
	add.s32 	%r3964, %r3963, %r6;
	add.s32 	%r3965, %r3964, %r6;
	add.s32 	%r3966, %r3965, %r6;
	add.s32 	%r3967, %r3966, %r6;
	add.s32 	%r3968, %r3967, %r6;
	setp.ge.s32 	%p1333, %r3968, %r5;
	or.pred  	%p1334, %p1333, %p1327;
	@%p1334 bra 	$L__BB2_702;
	mul.wide.s32 	%rd1405, %r296, 4;
	add.s64 	%rd1406, %rd1, %rd1405;
	ld.global.f32 	%f877, [%rd1406];
	st.shared.f32 	[%r121+40], %f877;
$L__BB2_702:
	setp.gt.u32 	%p1335, %r281, %r4;
	add.s32 	%r297, %r296, %r6;
	or.pred  	%p1336, %p2, %p1335;
	@%p1336 bra 	$L__BB2_704;
	mul.wide.s32 	%rd1407, %r297, 4;
	add.s64 	%rd1408, %rd2, %rd1407;
	ld.global.f32 	%f878, [%rd1408+-4];
	st.shared.f32 	[%r124+40], %f878;
	ld.global.f32 	%f879, [%rd1408+4];
	st.shared.f32 	[%r125+40], %f879;
	sub.s32 	%r3969, %r297, %r4;
	add.s32 	%r3970, %r3969, -2;
	mul.wide.s32 	%rd1409, %r3970, 4;
	add.s64 	%rd1410, %rd2, %rd1409;
	ld.global.f32 	%f880, [%rd1410];
	st.shared.f32 	[%r126+40], %f880;
	mul.wide.s32 	%rd1411, %r5, 4;
	add.s64 	%rd1412, %rd1408, %rd1411;
	ld.global.f32 	%f881, [%rd1412];
	add.s32 	%r3972, %r126, %r720;
	st.shared.f32 	[%r3972+40], %f881;
$L__BB2_704:
	setp.ge.u32 	%p1337, %r281, %r5;
	@%p1337 bra 	$L__BB2_706;
	mul.wide.s32 	%rd1413, %r297, 4;
	add.s64 	%rd1414, %rd1, %rd1413;
	ld.global.f32 	%f882, [%rd1414];
	st.shared.f32 	[%r127+40], %f882;
$L__BB2_706:
	add.s32 	%r298, %r281, %r9;
	setp.gt.u32 	%p1338, %r298, %r4;
	mad.lo.s32 	%r299, %r298, %r5, %r1;
	or.pred  	%p1339, %p3, %p1338;
	@%p1339 bra 	$L__BB2_708;
	mul.wide.s32 	%rd1415, %r299, 4;
	add.s64 	%rd1416, %rd2, %rd1415;
	ld.global.f32 	%f883, [%rd1416+-4];
	st.shared.f32 	[%r17+44], %f883;
	ld.global.f32 	%f884, [%rd1416+4];
	st.shared.f32 	[%r19+44], %f884;
	sub.s32 	%r3973, %r299, %r4;
	add.s32 	%r3974, %r3973, -2;
	mul.wide.s32 	%rd1417, %r3974, 4;
	add.s64 	%rd1418, %rd2, %rd1417;
	ld.global.f32 	%f885, [%rd1418];
	st.shared.f32 	[%r20+44], %f885;
	mul.wide.s32 	%rd1419, %r5, 4;
	add.s64 	%rd1420, %rd1416, %rd1419;
	ld.global.f32 	%f886, [%rd1420];
	add.s32 	%r3976, %r20, %r720;
	st.shared.f32 	[%r3976+44], %f886;
$L__BB2_708:
	setp.ge.u32 	%p1340, %r298, %r5;
	setp.ge.s32 	%p1341, %r1, %r5;
	or.pred  	%p1342, %p1341, %p1340;
	@%p1342 bra 	$L__BB2_710;
	mul.wide.s32 	%rd1421, %r299, 4;
	add.s64 	%rd1422, %rd1, %rd1421;
	ld.global.f32 	%f887, [%rd1422];
	mov.u32 	%r3977, %tid.y;
	mov.u32 	%r3978, %ntid.x;
	mov.u32 	%r3979, %tid.x;
	mad.lo.s32 	%r3980, %r3977, %r3978, %r3979;
	mul.lo.s32 	%r3981, %r10, %r3980;
	shl.b32 	%r3982, %r3981, 2;
	mov.u32 	%r3983, sharedMem;
	add.s32 	%r3984, %r3983, %r3982;
	st.shared.f32 	[%r3984+44], %f887;
$L__BB2_710:
	setp.gt.u32 	%p1343, %r298, %r4;
	add.s32 	%r300, %r299, %r6;
	setp.lt.s32 	%p1344, %r23, 1;
	setp.gt.s32 	%p1345, %r23, %r4;
	or.pred  	%p1346, %p1344, %p1345;
	or.pred  	%p1347, %p1346, %p1343;
	@%p1347 bra 	$L__BB2_712;
	mul.wide.s32 	%rd1423, %r300, 4;
	add.s64 	%rd1424, %rd2, %rd1423;
	ld.global.f32 	%f888, [%rd1424+-4];
	shl.b32 	%r3985, %r7, 2;
	add.s32 	%r3986, %r17, %r3985;
	st.shared.f32 	[%r3986+48], %f888;
	ld.global.f32 	%f889, [%rd1424+4];
	st.shared.f32 	[%r26+48], %f889;
	sub.s32 	%r3987, %r300, %r4;
	add.s32 	%r3988, %r3987, -2;
	mul.wide.s32 	%rd1425, %r3988, 4;
	add.s64 	%rd1426, %rd2, %rd1425;
	ld.global.f32 	%f890, [%rd1426];
	st.shared.f32 	[%r27+48], %f890;
	mul.wide.s32 	%rd1427, %r5, 4;
	add.s64 	%rd1428, %rd1424, %rd1427;
	ld.global.f32 	%f891, [%rd1428];
	add.s32 	%r3990, %r27, %r720;
	st.shared.f32 	[%r3990+48], %f891;
$L__BB2_712:
	setp.ge.u32 	%p1348, %r298, %r5;
	setp.ge.s32 	%p1349, %r23, %r5;
	or.pred  	%p1350, %p1349, %p1348;
	@%p1350 bra 	$L__BB2_714;
	mul.wide.s32 	%rd1429, %r300, 4;
	add.s64 	%rd1430, %rd1, %rd1429;
	ld.global.f32 	%f892, [%rd1430];
	mov.u32 	%r3991, %tid.y;
	mov.u32 	%r3992, %ntid.x;
	mov.u32 	%r3993, %tid.x;
	mad.lo.s32 	%r3994, %r3991, %r3992, %r3993;
	mul.lo.s32 	%r3995, %r10, %r3994;
	shl.b32 	%r3996, %r3995, 2;
	mov.u32 	%r3997, sharedMem;
	add.s32 	%r3998, %r3997, %r3996;
	shl.b32 	%r3999, %r7, 2;
	add.s32 	%r4000, %r3998, %r3999;
	st.shared.f32 	[%r4000+48], %f892;
$L__BB2_714:
	setp.gt.u32 	%p1351, %r298, %r4;
	add.s32 	%r301, %r300, %r6;
	add.s32 	%r4001, %r23, %r6;
	setp.lt.s32 	%p1352, %r4001, 1;
	setp.gt.s32 	%p1353, %r4001, %r4;
	or.pred  	%p1354, %p1352, %p1353;
	or.pred  	%p1355, %p1354, %p1351;
	@%p1355 bra 	$L__BB2_716;
	mul.wide.s32 	%rd1431, %r301, 4;
	add.s64 	%rd1432, %rd2, %rd1431;
	ld.global.f32 	%f893, [%rd1432+-4];
	st.shared.f32 	[%r33+44], %f893;
	ld.global.f32 	%f894, [%rd1432+4];
	st.shared.f32 	[%r34+44], %f894;
	sub.s32 	%r4002, %r301, %r4;
	add.s32 	%r4003, %r4002, -2;
	mul.wide.s32 	%rd1433, %r4003, 4;
	add.s64 	%rd1434, %rd2, %rd1433;
	ld.global.f32 	%f895, [%rd1434];
	st.shared.f32 	[%r35+44], %f895;
	mul.wide.s32 	%rd1435, %r5, 4;
	add.s64 	%rd1436, %rd1432, %rd1435;
	ld.global.f32 	%f896, [%rd1436];
	add.s32 	%r4005, %r35, %r720;
	st.shared.f32 	[%r4005+44], %f896;
$L__BB2_716:
	setp.ge.u32 	%p1356, %r298, %r5;
	add.s32 	%r4006, %r23, %r6;
	setp.ge.s32 	%p1357, %r4006, %r5;
	or.pred  	%p1358, %p1357, %p1356;
	@%p1358 bra 	$L__BB2_718;
	mul.wide.s32 	%rd1437, %r301, 4;
	add.s64 	%rd1438, %rd1, %rd1437;
	ld.global.f32 	%f897, [%rd1438];
	mov.u32 	%r4007, %tid.y;
	mov.u32 	%r4008, %ntid.x;
	mov.u32 	%r4009, %tid.x;
	mad.lo.s32 	%r4010, %r4007, %r4008, %r4009;
	mul.lo.s32 	%r4011, %r10, %r4010;
	shl.b32 	%r4012, %r4011, 2;
	mov.u32 	%r4013, sharedMem;
	add.s32 	%r4014, %r4013, %r4012;
	shl.b32 	%r4015, %r8, 3;
	add.s32 	%r4016, %r4014, %r4015;
	st.shared.f32 	[%r4016+44], %f897;
$L__BB2_718:
	setp.gt.u32 	%p1359, %r298, %r4;
	add.s32 	%r302, %r301, %r6;
	add.s32 	%r4017, %r23, %r6;
	add.s32 	%r4018, %r4017, %r6;
	setp.lt.s32 	%p1360, %r4018, 1;
	setp.gt.s32 	%p1361, %r4018, %r4;
	or.pred  	%p1362, %p1360, %p1361;
	or.pred  	%p1363, %p1362, %p1359;
	@%p1363 bra 	$L__BB2_720;
	mul.wide.s32 	%rd1439, %r302, 4;
	add.s64 	%rd1440, %rd2, %rd1439;
	ld.global.f32 	%f898, [%rd1440+-4];
	shl.b32 	%r4019, %r8, 2;
	add.s32 	%r4020, %r33, %r4019;
	st.shared.f32 	[%r4020+44], %f898;
	ld.global.f32 	%f899, [%rd1440+4];
	st.shared.f32 	[%r42+44], %f899;
	sub.s32 	%r4021, %r302, %r4;
	add.s32 	%r4022, %r4021, -2;
	mul.wide.s32 	%rd1441, %r4022, 4;
	add.s64 	%rd1442, %rd2, %rd1441;
	ld.global.f32 	%f900, [%rd1442];
	st.shared.f32 	[%r43+44], %f900;
	mul.wide.s32 	%rd1443, %r5, 4;
	add.s64 	%rd1444, %rd1440, %rd1443;
	ld.global.f32 	%f901, [%rd1444];
	add.s32 	%r4024, %r43, %r720;
	st.shared.f32 	[%r4024+44], %f901;
$L__BB2_720:
	setp.ge.u32 	%p1364, %r298, %r5;
	add.s32 	%r4025, %r23, %r6;
	add.s32 	%r4026, %r4025, %r6;
	setp.ge.s32 	%p1365, %r4026, %r5;
	or.pred  	%p1366, %p1365, %p1364;
	@%p1366 bra 	$L__BB2_722;
	mul.wide.s32 	%rd1445, %r302, 4;
	add.s64 	%rd1446, %rd1, %rd1445;
	ld.global.f32 	%f902, [%rd1446];
	mov.u32 	%r4027, %tid.y;
	mov.u32 	%r4028, %ntid.x;
	mov.u32 	%r4029, %tid.x;
	mad.lo.s32 	%r4030, %r4027, %r4028, %r4029;
	mul.lo.s32 	%r4031, %r10, %r4030;
	shl.b32 	%r4032, %r4031, 2;
	mov.u32 	%r4033, sharedMem;
	add.s32 	%r4034, %r4033, %r4032;
	shl.b32 	%r4035, %r8, 3;
	add.s32 	%r4036, %r4034, %r4035;
	shl.b32 	%r4037, %r8, 2;
	add.s32 	%r4038, %r4036, %r4037;
	st.shared.f32 	[%r4038+44], %f902;
$L__BB2_722:
	setp.gt.u32 	%p1367, %r298, %r4;
	add.s32 	%r303, %r302, %r6;
	add.s32 	%r4039, %r23, %r6;
	add.s32 	%r4040, %r4039, %r6;
	add.s32 	%r4041, %r4040, %r6;
	setp.lt.s32 	%p1368, %r4041, 1;
	setp.gt.s32 	%p1369, %r4041, %r4;
	or.pred  	%p1370, %p1368, %p1369;
	or.pred  	%p1371, %p1370, %p1367;
	@%p1371 bra 	$L__BB2_724;
	mul.wide.s32 	%rd1447, %r303, 4;
	add.s64 	%rd1448, %rd2, %rd1447;
	ld.global.f32 	%f903, [%rd1448+-4];
	st.shared.f32 	[%r49+44], %f903;
	ld.global.f32 	%f904, [%rd1448+4];
	st.shared.f32 	[%r50+44], %f904;
	sub.s32 	%r4042, %r303, %r4;
	add.s32 	%r4043, %r4042, -2;
	mul.wide.s32 	%rd1449, %r4043, 4;
	add.s64 	%rd1450, %rd2, %rd1449;
	ld.global.f32 	%f905, [%rd1450];
	add.s32 	%r4045, %r50, %r720;
	st.shared.f32 	[%r4045+44], %f905;
	mul.wide.s32 	%rd1451, %r5, 4;
	add.s64 	%rd1452, %rd1448, %rd1451;
	ld.global.f32 	%f906, [%rd1452];
	add.s32 	%r4046, %r4045, %r720;
	st.shared.f32 	[%r4046+44], %f906;
$L__BB2_724:
	setp.ge.u32 	%p1372, %r298, %r5;
	add.s32 	%r4047, %r23, %r6;
	add.s32 	%r4048, %r4047, %r6;
	add.s32 	%r4049, %r4048, %r6;
	setp.ge.s32 	%p1373, %r4049, %r5;
	or.pred  	%p1374, %p1373, %p1372;
	@%p1374 bra 	$L__BB2_726;
	mul.wide.s32 	%rd1453, %r303, 4;
	add.s64 	%rd1454, %rd1, %rd1453;
	ld.global.f32 	%f907, [%rd1454];
	mov.u32 	%r4050, %tid.y;
	mov.u32 	%r4051, %ntid.x;
	mov.u32 	%r4052, %tid.x;
	mad.lo.s32 	%r4053, %r4050, %r4051, %r4052;
	mul.lo.s32 	%r4054, %r10, %r4053;
	shl.b32 	%r4055, %r4054, 2;
	mov.u32 	%r4056, sharedMem;
	add.s32 	%r4057, %r4056, %r4055;
	shl.b32 	%r4058, %r8, 3;
	add.s32 	%r4059, %r4057, %r4058;
	shl.b32 	%r4060, %r8, 2;
	add.s32 	%r4061, %r4059, %r4060;
	add.s32 	%r4062, %r4061, %r4060;
	st.shared.f32 	[%r4062+44], %f907;
$L__BB2_726:
	setp.gt.u32 	%p1375, %r298, %r4;
	add.s32 	%r304, %r303, %r6;
	add.s32 	%r4063, %r23, %r6;
	add.s32 	%r4064, %r4063, %r6;
	add.s32 	%r4065, %r4064, %r6;
	add.s32 	%r4066, %r4065, %r6;
	setp.lt.s32 	%p1376, %r4066, 1;
	setp.gt.s32 	%p1377, %r4066, %r4;
	or.pred  	%p1378, %p1376, %p1377;
	or.pred  	%p1379, %p1378, %p1375;
	@%p1379 bra 	$L__BB2_728;
	mul.wide.s32 	%rd1455, %r304, 4;
	add.s64 	%rd1456, %rd2, %rd1455;
	ld.global.f32 	%f908, [%rd1456+-4];
	st.shared.f32 	[%r57+44], %f908;
	ld.global.f32 	%f909, [%rd1456+4];
	add.s32 	%r4068, %r57, %r720;
	st.shared.f32 	[%r4068+44], %f909;
	sub.s32 	%r4069, %r304, %r4;
	add.s32 	%r4070, %r4069, -2;
	mul.wide.s32 	%rd1457, %r4070, 4;
	add.s64 	%rd1458, %rd2, %rd1457;
	ld.global.f32 	%f910, [%rd1458];
	add.s32 	%r4071, %r4068, %r720;
	st.shared.f32 	[%r4071+44], %f910;
	mul.wide.s32 	%rd1459, %r5, 4;
	add.s64 	%rd1460, %rd1456, %rd1459;
	ld.global.f32 	%f911, [%rd1460];
	add.s32 	%r4072, %r4071, %r720;
	st.shared.f32 	[%r4072+44], %f911;
$L__BB2_728:
	setp.ge.u32 	%p1380, %r298, %r5;
	add.s32 	%r4073, %r23, %r6;
	add.s32 	%r4074, %r4073, %r6;
	add.s32 	%r4075, %r4074, %r6;
	add.s32 	%r4076, %r4075, %r6;
	setp.ge.s32 	%p1381, %r4076, %r5;
	or.pred  	%p1382, %p1381, %p1380;
	@%p1382 bra 	$L__BB2_730;
	mul.wide.s32 	%rd1461, %r304, 4;
	add.s64 	%rd1462, %rd1, %rd1461;
	ld.global.f32 	%f912, [%rd1462];
	st.shared.f32 	[%r61+44], %f912;
$L__BB2_730:
	setp.gt.u32 	%p1383, %r298, %r4;
	add.s32 	%r305, %r304, %r6;
	add.s32 	%r4077, %r23, %r6;
	add.s32 	%r4078, %r4077, %r6;
	add.s32 	%r4079, %r4078, %r6;
	add.s32 	%r4080, %r4079, %r6;
	add.s32 	%r4081, %r4080, %r6;
	setp.lt.s32 	%p1384, %r4081, 1;
	setp.gt.s32 	%p1385, %r4081, %r4;
	or.pred  	%p1386, %p1384, %p1385;
	or.pred  	%p1387, %p1386, %p1383;
	@%p1387 bra 	$L__BB2_732;
	mul.wide.s32 	%rd1463, %r305, 4;
	add.s64 	%rd1464, %rd2, %rd1463;
	ld.global.f32 	%f913, [%rd1464+-4];
	st.shared.f32 	[%r65+44], %f913;
	ld.global.f32 	%f914, [%rd1464+4];
	add.s32 	%r4083, %r65, %r720;
	st.shared.f32 	[%r4083+44], %f914;
	sub.s32 	%r4084, %r305, %r4;
	add.s32 	%r4085, %r4084, -2;
	mul.wide.s32 	%rd1465, %r4085, 4;
	add.s64 	%rd1466, %rd2, %rd1465;
	ld.global.f32 	%f915, [%rd1466];
	add.s32 	%r4086, %r4083, %r720;
	st.shared.f32 	[%r4086+44], %f915;
	mul.wide.s32 	%rd1467, %r5, 4;
	add.s64 	%rd1468, %rd1464, %rd1467;
	ld.global.f32 	%f916, [%rd1468];
	add.s32 	%r4087, %r4086, %r720;
	st.shared.f32 	[%r4087+44], %f916;
$L__BB2_732:
	setp.ge.u32 	%p1388, %r298, %r5;
	add.s32 	%r4088, %r23, %r6;
	add.s32 	%r4089, %r4088, %r6;
	add.s32 	%r4090, %r4089, %r6;
	add.s32 	%r4091, %r4090, %r6;
	add.s32 	%r4092, %r4091, %r6;
	setp.ge.s32 	%p1389, %r4092, %r5;
	or.pred  	%p1390, %p1389, %p1388;
	@%p1390 bra 	$L__BB2_734;
	mul.wide.s32 	%rd1469, %r305, 4;
	add.s64 	%rd1470, %rd1, %rd1469;
	ld.global.f32 	%f917, [%rd1470];
	st.shared.f32 	[%r69+44], %f917;
$L__BB2_734:
	setp.gt.u32 	%p1391, %r298, %r4;
	add.s32 	%r306, %r305, %r6;
	add.s32 	%r4093, %r23, %r6;
	add.s32 	%r4094, %r4093, %r6;
	add.s32 	%r4095, %r4094, %r6;
	add.s32 	%r4096, %r4095, %r6;
	add.s32 	%r4097, %r4096, %r6;
	add.s32 	%r4098, %r4097, %r6;
	setp.lt.s32 	%p1392, %r4098, 1;
	setp.gt.s32 	%p1393, %r4098, %r4;
	or.pred  	%p1394, %p1392, %p1393;
	or.pred  	%p1395, %p1394, %p1391;
	@%p1395 bra 	$L__BB2_736;
	mul.wide.s32 	%rd1471, %r306, 4;
	add.s64 	%rd1472, %rd2, %rd1471;
	ld.global.f32 	%f918, [%rd1472+-4];
	st.shared.f32 	[%r73+44], %f918;
	ld.global.f32 	%f919, [%rd1472+4];
	add.s32 	%r4100, %r73, %r720;
	st.shared.f32 	[%r4100+44], %f919;
	sub.s32 	%r4101, %r306, %r4;
	add.s32 	%r4102, %r4101, -2;
	mul.wide.s32 	%rd1473, %r4102, 4;
	add.s64 	%rd1474, %rd2, %rd1473;
	ld.global.f32 	%f920, [%rd1474];
	add.s32 	%r4103, %r4100, %r720;
	st.shared.f32 	[%r4103+44], %f920;
	mul.wide.s32 	%rd1475, %r5, 4;
	add.s64 	%rd1476, %rd1472, %rd1475;
	ld.global.f32 	%f921, [%rd1476];
	add.s32 	%r4104, %r4103, %r720;
	st.shared.f32 	[%r4104+44], %f921;
$L__BB2_736:
	setp.ge.u32 	%p1396, %r298, %r5;
	add.s32 	%r4105, %r23, %r6;
	add.s32 	%r4106, %r4105, %r6;
	add.s32 	%r4107, %r4106, %r6;
	add.s32 	%r4108, %r4107, %r6;
	add.s32 	%r4109, %r4108, %r6;
	add.s32 	%r4110, %r4109, %r6;
	setp.ge.s32 	%p1397, %r4110, %r5;
	or.pred  	%p1398, %p1397, %p1396;
	@%p1398 bra 	$L__BB2_738;
	mul.wide.s32 	%rd1477, %r306, 4;
	add.s64 	%rd1478, %rd1, %rd1477;
	ld.global.f32 	%f922, [%rd1478];
	st.shared.f32 	[%r77+44], %f922;
$L__BB2_738:
	setp.gt.u32 	%p1399, %r298, %r4;
	add.s32 	%r307, %r306, %r6;
	add.s32 	%r4111, %r23, %r6;
	add.s32 	%r4112, %r4111, %r6;
	add.s32 	%r4113, %r4112, %r6;
	add.s32 	%r4114, %r4113, %r6;
	add.s32 	%r4115, %r4114, %r6;
	add.s32 	%r4116, %r4115, %r6;
	add.s32 	%r4117, %r4116, %r6;
	setp.lt.s32 	%p1400, %r4117, 1;
	setp.gt.s32 	%p1401, %r4117, %r4;
	or.pred  	%p1402, %p1400, %p1401;
	or.pred  	%p1403, %p1402, %p1399;
	@%p1403 bra 	$L__BB2_740;
	mul.wide.s32 	%rd1479, %r307, 4;
	add.s64 	%rd1480, %rd2, %rd1479;
	ld.global.f32 	%f923, [%rd1480+-4];
	st.shared.f32 	[%r80+44], %f923;
	ld.global.f32 	%f924, [%rd1480+4];
	add.s32 	%r4119, %r80, %r720;
	st.shared.f32 	[%r4119+44], %f924;
	sub.s32 	%r4120, %r307, %r4;
	add.s32 	%r4121, %r4120, -2;
	mul.wide.s32 	%rd1481, %r4121, 4;
	add.s64 	%rd1482, %rd2, %rd1481;
	ld.global.f32 	%f925, [%rd1482];
	add.s32 	%r4122, %r4119, %r720;
	st.shared.f32 	[%r4122+44], %f925;
	mul.wide.s32 	%rd1483, %r5, 4;
	add.s64 	%rd1484, %rd1480, %rd1483;
	ld.global.f32 	%f926, [%rd1484];
	add.s32 	%r4123, %r4122, %r720;
	st.shared.f32 	[%r4123+44], %f926;
$L__BB2_740:
	setp.ge.u32 	%p1404, %r298, %r5;
	add.s32 	%r4124, %r23, %r6;
	add.s32 	%r4125, %r4124, %r6;
	add.s32 	%r4126, %r4125, %r6;
	add.s32 	%r4127, %r4126, %r6;
	add.s32 	%r4128, %r4127, %r6;
	add.s32 	%r4129, %r4128, %r6;
	add.s32 	%r4130, %r4129, %r6;
	setp.ge.s32 	%p1405, %r4130, %r5;
	or.pred  	%p1406, %p1405, %p1404;
	@%p1406 bra 	$L__BB2_742;
	mul.wide.s32 	%rd1485, %r307, 4;
	add.s64 	%rd1486, %rd1, %rd1485;
	ld.global.f32 	%f927, [%rd1486];
	st.shared.f32 	[%r84+44], %f927;
$L__BB2_742:
	setp.gt.u32 	%p1407, %r298, %r4;
	add.s32 	%r308, %r307, %r6;
	add.s32 	%r4131, %r23, %r6;
	add.s32 	%r4132, %r4131, %r6;
	add.s32 	%r4133, %r4132, %r6;
	add.s32 	%r4134, %r4133, %r6;
	add.s32 	%r4135, %r4134, %r6;
	add.s32 	%r4136, %r4135, %r6;
	add.s32 	%r4137, %r4136, %r6;
	add.s32 	%r4138, %r4137, %r6;
	setp.lt.s32 	%p1408, %r4138, 1;
	setp.gt.s32 	%p1409, %r4138, %r4;
	or.pred  	%p1410, %p1408, %p1409;
	or.pred  	%p1411, %p1410, %p1407;
	@%p1411 bra 	$L__BB2_744;
	mul.wide.s32 	%rd1487, %r308, 4;
	add.s64 	%rd1488, %rd2, %rd1487;
	ld.global.f32 	%f928, [%rd1488+-4];
	st.shared.f32 	[%r87+44], %f928;
	ld.global.f32 	%f929, [%rd1488+4];
	add.s32 	%r4140, %r87, %r720;
	st.shared.f32 	[%r4140+44], %f929;
	sub.s32 	%r4141, %r308, %r4;
	add.s32 	%r4142, %r4141, -2;
	mul.wide.s32 	%rd1489, %r4142, 4;
	add.s64 	%rd1490, %rd2, %rd1489;
	ld.global.f32 	%f930, [%rd1490];
	add.s32 	%r4143, %r4140, %r720;
	st.shared.f32 	[%r4143+44], %f930;
	mul.wide.s32 	%rd1491, %r5, 4;
	add.s64 	%rd1492, %rd1488, %rd1491;
	ld.global.f32 	%f931, [%rd1492];
	add.s32 	%r4144, %r4143, %r720;
	st.shared.f32 	[%r4144+44], %f931;
$L__BB2_744:
	setp.ge.u32 	%p1412, %r298, %r5;
	add.s32 	%r4145, %r23, %r6;
	add.s32 	%r4146, %r4145, %r6;
	add.s32 	%r4147, %r4146, %r6;
	add.s32 	%r4148, %r4147, %r6;
	add.s32 	%r4149, %r4148, %r6;
	add.s32 	%r4150, %r4149, %r6;
	add.s32 	%r4151, %r4150, %r6;
	add.s32 	%r4152, %r4151, %r6;
	setp.ge.s32 	%p1413, %r4152, %r5;
	or.pred  	%p1414, %p1413, %p1412;
	@%p1414 bra 	$L__BB2_746;
	mul.wide.s32 	%rd1493, %r308, 4;
	add.s64 	%rd1494, %rd1, %rd1493;
	ld.global.f32 	%f932, [%rd1494];
	st.shared.f32 	[%r91+44], %f932;
$L__BB2_746:
	setp.gt.u32 	%p1415, %r298, %r4;
	add.s32 	%r309, %r308, %r6;
	add.s32 	%r4153, %r23, %r6;
	add.s32 	%r4154, %r4153, %r6;
	add.s32 	%r4155, %r4154, %r6;
	add.s32 	%r4156, %r4155, %r6;
	add.s32 	%r4157, %r4156, %r6;
	add.s32 	%r4158, %r4157, %r6;
	add.s32 	%r4159, %r4158, %r6;
	add.s32 	%r4160, %r4159, %r6;
	add.s32 	%r4161, %r4160, %r6;
	setp.lt.s32 	%p1416, %r4161, 1;
	setp.gt.s32 	%p1417, %r4161, %r4;
	or.pred  	%p1418, %p1416, %p1417;
	or.pred  	%p1419, %p1418, %p1415;
	@%p1419 bra 	$L__BB2_748;
	mul.wide.s32 	%rd1495, %r309, 4;
	add.s64 	%rd1496, %rd2, %rd1495;
	ld.global.f32 	%f933, [%rd1496+-4];
	st.shared.f32 	[%r94+44], %f933;
	ld.global.f32 	%f934, [%rd1496+4];
	add.s32 	%r4163, %r94, %r720;
	st.shared.f32 	[%r4163+44], %f934;
	sub.s32 	%r4164, %r309, %r4;
	add.s32 	%r4165, %r4164, -2;
	mul.wide.s32 	%rd1497, %r4165, 4;
	add.s64 	%rd1498, %rd2, %rd1497;
	ld.global.f32 	%f935, [%rd1498];
	add.s32 	%r4166, %r4163, %r720;
	st.shared.f32 	[%r4166+44], %f935;
	mul.wide.s32 	%rd1499, %r5, 4;
	add.s64 	%rd1500, %rd1496, %rd1499;
	ld.global.f32 	%f936, [%rd1500];
	add.s32 	%r4167, %r4166, %r720;
	st.shared.f32 	[%r4167+44], %f936;
$L__BB2_748:
	setp.ge.u32 	%p1420, %r298, %r5;
	add.s32 	%r4168, %r23, %r6;
	add.s32 	%r4169, %r4168, %r6;
	add.s32 	%r4170, %r4169, %r6;
	add.s32 	%r4171, %r4170, %r6;
	add.s32 	%r4172, %r4171, %r6;
	add.s32 	%r4173, %r4172, %r6;
	add.s32 	%r4174, %r4173, %r6;
	add.s32 	%r4175, %r4174, %r6;
	add.s32 	%r4176, %r4175, %r6;
	setp.ge.s32 	%p1421, %r4176, %r5;
	or.pred  	%p1422, %p1421, %p1420;
	@%p1422 bra 	$L__BB2_750;
	mul.wide.s32 	%rd1501, %r309, 4;
	add.s64 	%rd1502, %rd1, %rd1501;
	ld.global.f32 	%f937, [%rd1502];
	st.shared.f32 	[%r97+44], %f937;
$L__BB2_750:
	setp.gt.u32 	%p1423, %r298, %r4;
	add.s32 	%r310, %r309, %r6;
	add.s32 	%r4177, %r23, %r6;
	add.s32 	%r4178, %r4177, %r6;
	add.s32 	%r4179, %r4178, %r6;
	add.s32 	%r4180, %r4179, %r6;
	add.s32 	%r4181, %r4180, %r6;
	add.s32 	%r4182, %r4181, %r6;
	add.s32 	%r4183, %r4182, %r6;
	add.s32 	%r4184, %r4183, %r6;
	add.s32 	%r4185, %r4184, %r6;
	add.s32 	%r4186, %r4185, %r6;
	setp.lt.s32 	%p1424, %r4186, 1;
	setp.gt.s32 	%p1425, %r4186, %r4;
	or.pred  	%p1426, %p1424, %p1425;
	or.pred  	%p1427, %p1426, %p1423;
	@%p1427 bra 	$L__BB2_752;
	mul.wide.s32 	%rd1503, %r310, 4;
	add.s64 	%rd1504, %rd2, %rd1503;
	ld.global.f32 	%f938, [%rd1504+-4];
	st.shared.f32 	[%r100+44], %f938;
	ld.global.f32 	%f939, [%rd1504+4];
	st.shared.f32 	[%r101+44], %f939;
	sub.s32 	%r4187, %r310, %r4;
	add.s32 	%r4188, %r4187, -2;
	mul.wide.s32 	%rd1505, %r4188, 4;
	add.s64 	%rd1506, %rd2, %rd1505;
	ld.global.f32 	%f940, [%rd1506];
	st.shared.f32 	[%r102+44], %f940;
	mul.wide.s32 	%rd1507, %r5, 4;
	add.s64 	%rd1508, %rd1504, %rd1507;
	ld.global.f32 	%f941, [%rd1508];
	add.s32 	%r4190, %r102, %r720;
	st.shared.f32 	[%r4190+44], %f941;
$L__BB2_752:
	setp.ge.u32 	%p1428, %r298, %r5;
	add.s32 	%r4191, %r23, %r6;
	add.s32 	%r4192, %r4191, %r6;
	add.s32 	%r4193, %r4192, %r6;
	add.s32 	%r4194, %r4193, %r6;
	add.s32 	%r4195, %r4194, %r6;
	add.s32 	%r4196, %r4195, %r6;
	add.s32 	%r4197, %r4196, %r6;
	add.s32 	%r4198, %r4197, %r6;
	add.s32 	%r4199, %r4198, %r6;
	add.s32 	%r4200, %r4199, %r6;
	setp.ge.s32 	%p1429, %r4200, %r5;
	or.pred  	%p1430, %p1429, %p1428;
	@%p1430 bra 	$L__BB2_754;
	mul.wide.s32 	%rd1509, %r310, 4;
	add.s64 	%rd1510, %rd1, %rd1509;
	ld.global.f32 	%f942, [%rd1510];
	st.shared.f32 	[%r103+44], %f942;
$L__BB2_754:
	setp.gt.u32 	%p1431, %r298, %r4;
	add.s32 	%r311, %r310, %r6;
	add.s32 	%r4201, %r23, %r6;
	add.s32 	%r4202, %r4201, %r6;
	add.s32 	%r4203, %r4202, %r6;
	add.s32 	%r4204, %r4203, %r6;
	add.s32 	%r4205, %r4204, %r6;
	add.s32 	%r4206, %r4205, %r6;
	add.s32 	%r4207, %r4206, %r6;
	add.s32 	%r4208, %r4207, %r6;
	add.s32 	%r4209, %r4208, %r6;
	add.s32 	%r4210, %r4209, %r6;
	add.s32 	%r4211, %r4210, %r6;
	setp.lt.s32 	%p1432, %r4211, 1;
	setp.gt.s32 	%p1433, %r4211, %r4;
	or.pred  	%p1434, %p1432, %p1433;
	or.pred  	%p1435, %p1434, %p1431;
	@%p1435 bra 	$L__BB2_756;
	mul.wide.s32 	%rd1511, %r311, 4;
	add.s64 	%rd1512, %rd2, %rd1511;
	ld.global.f32 	%f943, [%rd1512+-4];
	st.shared.f32 	[%r106+44], %f943;
	ld.global.f32 	%f944, [%rd1512+4];
	st.shared.f32 	[%r107+44], %f944;
	sub.s32 	%r4212, %r311, %r4;
	add.s32 	%r4213, %r4212, -2;
	mul.wide.s32 	%rd1513, %r4213, 4;
	add.s64 	%rd1514, %rd2, %rd1513;
	ld.global.f32 	%f945, [%rd1514];
	st.shared.f32 	[%r108+44], %f945;
	mul.wide.s32 	%rd1515, %r5, 4;
	add.s64 	%rd1516, %rd1512, %rd1515;
	ld.global.f32 	%f946, [%rd1516];
	add.s32 	%r4215, %r108, %r720;
	st.shared.f32 	[%r4215+44], %f946;
$L__BB2_756:
	setp.ge.u32 	%p1436, %r298, %r5;
	add.s32 	%r4216, %r23, %r6;
	add.s32 	%r4217, %r4216, %r6;
	add.s32 	%r4218, %r4217, %r6;
	add.s32 	%r4219, %r4218, %r6;
	add.s32 	%r4220, %r4219, %r6;
	add.s32 	%r4221, %r4220, %r6;
	add.s32 	%r4222, %r4221, %r6;
	add.s32 	%r4223, %r4222, %r6;
	add.s32 	%r4224, %r4223, %r6;
	add.s32 	%r4225, %r4224, %r6;
	add.s32 	%r4226, %r4225, %r6;
	setp.ge.s32 	%p1437, %r4226, %r5;
	or.pred  	%p1438, %p1437, %p1436;
	@%p1438 bra 	$L__BB2_758;
	mul.wide.s32 	%rd1517, %r311, 4;
	add.s64 	%rd1518, %rd1, %rd1517;
	ld.global.f32 	%f947, [%rd1518];
	st.shared.f32 	[%r109+44], %f947;
$L__BB2_758:
	setp.gt.u32 	%p1439, %r298, %r4;
	add.s32 	%r312, %r311, %r6;
	add.s32 	%r4227, %r23, %r6;
	add.s32 	%r4228, %r4227, %r6;
	add.s32 	%r4229, %r4228, %r6;
	add.s32 	%r4230, %r4229, %r6;
	add.s32 	%r4231, %r4230, %r6;
	add.s32 	%r4232, %r4231, %r6;
	add.s32 	%r4233, %r4232, %r6;
	add.s32 	%r4234, %r4233, %r6;
	add.s32 	%r4235, %r4234, %r6;
	add.s32 	%r4236, %r4235, %r6;
	add.s32 	%r4237, %r4236, %r6;
	add.s32 	%r4238, %r4237, %r6;
	setp.lt.s32 	%p1440, %r4238, 1;
	setp.gt.s32 	%p1441, %r4238, %r4;
	or.pred  	%p1442, %p1440, %p1441;
	or.pred  	%p1443, %p1442, %p1439;
	@%p1443 bra 	$L__BB2_760;
	mul.wide.s32 	%rd1519, %r312, 4;
	add.s64 	%rd1520, %rd2, %rd1519;
	ld.global.f32 	%f948, [%rd1520+-4];
	st.shared.f32 	[%r112+44], %f948;
	ld.global.f32 	%f949, [%rd1520+4];
	st.shared.f32 	[%r113+44], %f949;
	sub.s32 	%r4239, %r312, %r4;
	add.s32 	%r4240, %r4239, -2;
	mul.wide.s32 	%rd1521, %r4240, 4;
	add.s64 	%rd1522, %rd2, %rd1521;
	ld.global.f32 	%f950, [%rd1522];
	st.shared.f32 	[%r114+44], %f950;
	mul.wide.s32 	%rd1523, %r5, 4;
	add.s64 	%rd1524, %rd1520, %rd1523;
	ld.global.f32 	%f951, [%rd1524];
	add.s32 	%r4242, %r114, %r720;
	st.shared.f32 	[%r4242+44], %f951;
$L__BB2_760:
	setp.ge.u32 	%p1444, %r298, %r5;
	add.s32 	%r4243, %r23, %r6;
	add.s32 	%r4244, %r4243, %r6;
	add.s32 	%r4245, %r4244, %r6;
	add.s32 	%r4246, %r4245, %r6;
	add.s32 	%r4247, %r4246, %r6;
	add.s32 	%r4248, %r4247, %r6;
	add.s32 	%r4249, %r4248, %r6;
	add.s32 	%r4250, %r4249, %r6;
	add.s32 	%r4251, %r4250, %r6;
	add.s32 	%r4252, %r4251, %r6;
	add.s32 	%r4253, %r4252, %r6;
	add.s32 	%r4254, %r4253, %r6;
	setp.ge.s32 	%p1445, %r4254, %r5;
	or.pred  	%p1446, %p1445, %p1444;
	@%p1446 bra 	$L__BB2_762;
	mul.wide.s32 	%rd1525, %r312, 4;
	add.s64 	%rd1526, %rd1, %rd1525;
	ld.global.f32 	%f952, [%rd1526];
	st.shared.f32 	[%r115+44], %f952;
$L__BB2_762:
	add.s32 	%r313, %r312, %r6;
	or.pred  	%p1448, %p1, %p1439;
	@%p1448 bra 	$L__BB2_764;
	mul.wide.s32 	%rd1527, %r313, 4;
	add.s64 	%rd1528, %rd2, %rd1527;
	ld.global.f32 	%f953, [%rd1528+-4];
	st.shared.f32 	[%r118+44], %f953;
	ld.global.f32 	%f954, [%rd1528+4];
	st.shared.f32 	[%r119+44], %f954;
	sub.s32 	%r4255, %r313, %r4;
	add.s32 	%r4256, %r4255, -2;
	mul.wide.s32 	%rd1529, %r4256, 4;
	add.s64 	%rd1530, %rd2, %rd1529;
	ld.global.f32 	%f955, [%rd1530];
	st.shared.f32 	[%r120+44], %f955;
	mul.wide.s32 	%rd1531, %r5, 4;
	add.s64 	%rd1532, %rd1528, %rd1531;
	ld.global.f32 	%f956, [%rd1532];
	add.s32 	%r4258, %r120, %r720;
	st.shared.f32 	[%r4258+44], %f956;
$L__BB2_764:
	add.s32 	%r4259, %r23, %r6;
	add.s32 	%r4260, %r4259, %r6;
	add.s32 	%r4261, %r4260, %r6;
	add.s32 	%r4262, %r4261, %r6;
	add.s32 	%r4263, %r4262, %r6;
	add.s32 	%r4264, %r4263, %r6;
	add.s32 	%r4265, %r4264, %r6;
	add.s32 	%r4266, %r4265, %r6;
	add.s32 	%r4267, %r4266, %r6;
	add.s32 	%r4268, %r4267, %r6;
	add.s32 	%r4269, %r4268, %r6;
	add.s32 	%r4270, %r4269, %r6;
	add.s32 	%r4271, %r4270, %r6;
	setp.ge.s32 	%p1450, %r4271, %r5;
	or.pred  	%p1451, %p1450, %p1444;
	@%p1451 bra 	$L__BB2_766;
	mul.wide.s32 	%rd1533, %r313, 4;
	add.s64 	%rd1534, %rd1, %rd1533;
	ld.global.f32 	%f957, [%rd1534];
	st.shared.f32 	[%r121+44], %f957;
$L__BB2_766:
	setp.gt.u32 	%p1452, %r298, %r4;
	add.s32 	%r314, %r313, %r6;
	or.pred  	%p1453, %p2, %p1452;
	@%p1453 bra 	$L__BB2_768;
	mul.wide.s32 	%rd1535, %r314, 4;
	add.s64 	%rd1536, %rd2, %rd1535;
	ld.global.f32 	%f958, [%rd1536+-4];
	st.shared.f32 	[%r124+44], %f958;
	ld.global.f32 	%f959, [%rd1536+4];
	st.shared.f32 	[%r125+44], %f959;
	sub.s32 	%r4272, %r314, %r4;
	add.s32 	%r4273, %r4272, -2;
	mul.wide.s32 	%rd1537, %r4273, 4;
	add.s64 	%rd1538, %rd2, %rd1537;
	ld.global.f32 	%f960, [%rd1538];
	st.shared.f32 	[%r126+44], %f960;
	mul.wide.s32 	%rd1539, %r5, 4;
	add.s64 	%rd1540, %rd1536, %rd1539;
	ld.global.f32 	%f961, [%rd1540];
	add.s32 	%r4275, %r126, %r720;
	st.shared.f32 	[%r4275+44], %f961;
$L__BB2_768:
	setp.ge.u32 	%p1454, %r298, %r5;
	@%p1454 bra 	$L__BB2_770;
	mul.wide.s32 	%rd1541, %r314, 4;
	add.s64 	%rd1542, %rd1, %rd1541;
	ld.global.f32 	%f962, [%rd1542];
	st.shared.f32 	[%r127+44], %f962;
$L__BB2_770:
	add.s32 	%r315, %r298, %r9;
	setp.gt.u32 	%p1455, %r315, %r4;
	mad.lo.s32 	%r316, %r315, %r5, %r1;
	or.pred  	%p1456, %p3, %p1455;
	@%p1456 bra 	$L__BB2_772;
	mul.wide.s32 	%rd1543, %r316, 4;
	add.s64 	%rd1544, %rd2, %rd1543;
	ld.global.f32 	%f963, [%rd1544+-4];
	st.shared.f32 	[%r17+48], %f963;
	ld.global.f32 	%f964, [%rd1544+4];
	st.shared.f32 	[%r19+48], %f964;
	sub.s32 	%r4276, %r316, %r4;
	add.s32 	%r4277, %r4276, -2;
	mul.wide.s32 	%rd1545, %r4277, 4;
	add.s64 	%rd1546, %rd2, %rd1545;
	ld.global.f32 	%f965, [%rd1546];
	st.shared.f32 	[%r20+48], %f965;
	mul.wide.s32 	%rd1547, %r5, 4;
	add.s64 	%rd1548, %rd1544, %rd1547;
	ld.global.f32 	%f966, [%rd1548];
	add.s32 	%r4279, %r20, %r720;
	st.shared.f32 	[%r4279+48], %f966;
$L__BB2_772:
	setp.ge.u32 	%p1457, %r315, %r5;
	setp.ge.s32 	%p1458, %r1, %r5;
	or.pred  	%p1459, %p1458, %p1457;
	@%p1459 bra 	$L__BB2_774;
	mul.wide.s32 	%rd1549, %r316, 4;
	add.s64 	%rd1550, %rd1, %rd1549;
	ld.global.f32 	%f967, [%rd1550];
	mov.u32 	%r4280, %tid.y;
	mov.u32 	%r4281, %ntid.x;
	mov.u32 	%r4282, %tid.x;
	mad.lo.s32 	%r4283, %r4280, %r4281, %r4282;
	mul.lo.s32 	%r4284, %r10, %r4283;
	shl.b32 	%r4285, %r4284, 2;
	mov.u32 	%r4286, sharedMem;
	add.s32 	%r4287, %r4286, %r4285;
	st.shared.f32 	[%r4287+48], %f967;
$L__BB2_774:
	setp.gt.u32 	%p1460, %r315, %r4;
	add.s32 	%r317, %r316, %r6;
	setp.lt.s32 	%p1461, %r23, 1;
	setp.gt.s32 	%p1462, %r23, %r4;
	or.pred  	%p1463, %p1461, %p1462;
	or.pred  	%p1464, %p1463, %p1460;
	@%p1464 bra 	$L__BB2_776;
	mul.wide.s32 	%rd1551, %r317, 4;
	add.s64 	%rd1552, %rd2, %rd1551;
	ld.global.f32 	%f968, [%rd1552+-4];
	shl.b32 	%r4288, %r7, 2;
	add.s32 	%r4289, %r17, %r4288;
	st.shared.f32 	[%r4289+52], %f968;
	ld.global.f32 	%f969, [%rd1552+4];
	st.shared.f32 	[%r26+52], %f969;
	sub.s32 	%r4290, %r317, %r4;
	add.s32 	%r4291, %r4290, -2;
	mul.wide.s32 	%rd1553, %r4291, 4;
	add.s64 	%rd1554, %rd2, %rd1553;
	ld.global.f32 	%f970, [%rd1554];
	st.shared.f32 	[%r27+52], %f970;
	mul.wide.s32 	%rd1555, %r5, 4;
	add.s64 	%rd1556, %rd1552, %rd1555;
	ld.global.f32 	%f971, [%rd1556];
	add.s32 	%r4293, %r27, %r720;
	st.shared.f32 	[%r4293+52], %f971;
$L__BB2_776:
	setp.ge.u32 	%p1465, %r315, %r5;
	setp.ge.s32 	%p1466, %r23, %r5;
	or.pred  	%p1467, %p1466, %p1465;
	@%p1467 bra 	$L__BB2_778;
	mul.wide.s32 	%rd1557, %r317, 4;
	add.s64 	%rd1558, %rd1, %rd1557;
	ld.global.f32 	%f972, [%rd1558];
	mov.u32 	%r4294, %tid.y;
	mov.u32 	%r4295, %ntid.x;
	mov.u32 	%r4296, %tid.x;
	mad.lo.s32 	%r4297, %r4294, %r4295, %r4296;
	mul.lo.s32 	%r4298, %r10, %r4297;
	shl.b32 	%r4299, %r4298, 2;
	mov.u32 	%r4300, sharedMem;
	add.s32 	%r4301, %r4300, %r4299;
	shl.b32 	%r4302, %r7, 2;
	add.s32 	%r4303, %r4301, %r4302;
	st.shared.f32 	[%r4303+52], %f972;
$L__BB2_778:
	setp.gt.u32 	%p1468, %r315, %r4;
	add.s32 	%r318, %r317, %r6;
	add.s32 	%r4304, %r23, %r6;
	setp.lt.s32 	%p1469, %r4304, 1;
	setp.gt.s32 	%p1470, %r4304, %r4;
	or.pred  	%p1471, %p1469, %p1470;
	or.pred  	%p1472, %p1471, %p1468;
	@%p1472 bra 	$L__BB2_780;
	mul.wide.s32 	%rd1559, %r318, 4;
	add.s64 	%rd1560, %rd2, %rd1559;
	ld.global.f32 	%f973, [%rd1560+-4];
	st.shared.f32 	[%r33+48], %f973;
	ld.global.f32 	%f974, [%rd1560+4];
	st.shared.f32 	[%r34+48], %f974;
	sub.s32 	%r4305, %r318, %r4;
	add.s32 	%r4306, %r4305, -2;
	mul.wide.s32 	%rd1561, %r4306, 4;
	add.s64 	%rd1562, %rd2, %rd1561;
	ld.global.f32 	%f975, [%rd1562];
	st.shared.f32 	[%r35+48], %f975;
	mul.wide.s32 	%rd1563, %r5, 4;
	add.s64 	%rd1564, %rd1560, %rd1563;
	ld.global.f32 	%f976, [%rd1564];
	add.s32 	%r4308, %r35, %r720;
	st.shared.f32 	[%r4308+48], %f976;
$L__BB2_780:
	setp.ge.u32 	%p1473, %r315, %r5;
	add.s32 	%r4309, %r23, %r6;
	setp.ge.s32 	%p1474, %r4309, %r5;
	or.pred  	%p1475, %p1474, %p1473;
	@%p1475 bra 	$L__BB2_782;
	mul.wide.s32 	%rd1565, %r318, 4;
	add.s64 	%rd1566, %rd1, %rd1565;
	ld.global.f32 	%f977, [%rd1566];
	mov.u32 	%r4310, %tid.y;
	mov.u32 	%r4311, %ntid.x;
	mov.u32 	%r4312, %tid.x;
	mad.lo.s32 	%r4313, %r4310, %r4311, %r4312;
	mul.lo.s32 	%r4314, %r10, %r4313;
	shl.b32 	%r4315, %r4314, 2;
	mov.u32 	%r4316, sharedMem;
	add.s32 	%r4317, %r4316, %r4315;
	shl.b32 	%r4318, %r8, 3;
	add.s32 	%r4319, %r4317, %r4318;
	st.shared.f32 	[%r4319+48], %f977;
$L__BB2_782:
	setp.gt.u32 	%p1476, %r315, %r4;
	add.s32 	%r319, %r318, %r6;
	add.s32 	%r4320, %r23, %r6;
	add.s32 	%r4321, %r4320, %r6;
	setp.lt.s32 	%p1477, %r4321, 1;
	setp.gt.s32 	%p1478, %r4321, %r4;
	or.pred  	%p1479, %p1477, %p1478;
	or.pred  	%p1480, %p1479, %p1476;
	@%p1480 bra 	$L__BB2_784;
	mul.wide.s32 	%rd1567, %r319, 4;
	add.s64 	%rd1568, %rd2, %rd1567;
	ld.global.f32 	%f978, [%rd1568+-4];
	shl.b32 	%r4322, %r8, 2;
	add.s32 	%r4323, %r33, %r4322;
	st.shared.f32 	[%r4323+48], %f978;
	ld.global.f32 	%f979, [%rd1568+4];
	st.shared.f32 	[%r42+48], %f979;
	sub.s32 	%r4324, %r319, %r4;
	add.s32 	%r4325, %r4324, -2;
	mul.wide.s32 	%rd1569, %r4325, 4;
	add.s64 	%rd1570, %rd2, %rd1569;
	ld.global.f32 	%f980, [%rd1570];
	st.shared.f32 	[%r43+48], %f980;
	mul.wide.s32 	%rd1571, %r5, 4;
	add.s64 	%rd1572, %rd1568, %rd1571;
	ld.global.f32 	%f981, [%rd1572];
	add.s32 	%r4327, %r43, %r720;
	st.shared.f32 	[%r4327+48], %f981;
$L__BB2_784:
	setp.ge.u32 	%p1481, %r315, %r5;
	add.s32 	%r4328, %r23, %r6;
	add.s32 	%r4329, %r4328, %r6;
	setp.ge.s32 	%p1482, %r4329, %r5;
	or.pred  	%p1483, %p1482, %p1481;
	@%p1483 bra 	$L__BB2_786;
	mul.wide.s32 	%rd1573, %r319, 4;
	add.s64 	%rd1574, %rd1, %rd1573;
	ld.global.f32 	%f982, [%rd1574];
	mov.u32 	%r4330, %tid.y;
	mov.u32 	%r4331, %ntid.x;
	mov.u32 	%r4332, %tid.x;
	mad.lo.s32 	%r4333, %r4330, %r4331, %r4332;
	mul.lo.s32 	%r4334, %r10, %r4333;
	shl.b32 	%r4335, %r4334, 2;
	mov.u32 	%r4336, sharedMem;
	add.s32 	%r4337, %r4336, %r4335;
	shl.b32 	%r4338, %r8, 3;
	add.s32 	%r4339, %r4337, %r4338;
	shl.b32 	%r4340, %r8, 2;
	add.s32 	%r4341, %r4339, %r4340;
	st.shared.f32 	[%r4341+48], %f982;
$L__BB2_786:
	setp.gt.u32 	%p1484, %r315, %r4;
	add.s32 	%r320, %r319, %r6;
	add.s32 	%r4342, %r23, %r6;
	add.s32 	%r4343, %r4342, %r6;
	add.s32 	%r4344, %r4343, %r6;
	setp.lt.s32 	%p1485, %r4344, 1;
	setp.gt.s32 	%p1486, %r4344, %r4;
	or.pred  	%p1487, %p1485, %p1486;
	or.pred  	%p1488, %p1487, %p1484;
	@%p1488 bra 	$L__BB2_788;
	mul.wide.s32 	%rd1575, %r320, 4;
	add.s64 	%rd1576, %rd2, %rd1575;
	ld.global.f32 	%f983, [%rd1576+-4];
	st.shared.f32 	[%r49+48], %f983;
	ld.global.f32 	%f984, [%rd1576+4];
	st.shared.f32 	[%r50+48], %f984;
	sub.s32 	%r4345, %r320, %r4;
	add.s32 	%r4346, %r4345, -2;
	mul.wide.s32 	%rd1577, %r4346, 4;
	add.s64 	%rd1578, %rd2, %rd1577;
	ld.global.f32 	%f985, [%rd1578];
	add.s32 	%r4348, %r50, %r720;
	st.shared.f32 	[%r4348+48], %f985;
	mul.wide.s32 	%rd1579, %r5, 4;
	add.s64 	%rd1580, %rd1576, %rd1579;
	ld.global.f32 	%f986, [%rd1580];
	add.s32 	%r4349, %r4348, %r720;
	st.shared.f32 	[%r4349+48], %f986;
$L__BB2_788:
	setp.ge.u32 	%p1489, %r315, %r5;
	add.s32 	%r4350, %r23, %r6;
	add.s32 	%r4351, %r4350, %r6;
	add.s32 	%r4352, %r4351, %r6;
	setp.ge.s32 	%p1490, %r4352, %r5;
	or.pred  	%p1491, %p1490, %p1489;
	@%p1491 bra 	$L__BB2_790;
	mul.wide.s32 	%rd1581, %r320, 4;
	add.s64 	%rd1582, %rd1, %rd1581;
	ld.global.f32 	%f987, [%rd1582];
	mov.u32 	%r4353, %tid.y;
	mov.u32 	%r4354, %ntid.x;
	mov.u32 	%r4355, %tid.x;
	mad.lo.s32 	%r4356, %r4353, %r4354, %r4355;
	mul.lo.s32 	%r4357, %r10, %r4356;
	shl.b32 	%r4358, %r4357, 2;
	mov.u32 	%r4359, sharedMem;
	add.s32 	%r4360, %r4359, %r4358;
	shl.b32 	%r4361, %r8, 3;
	add.s32 	%r4362, %r4360, %r4361;
	shl.b32 	%r4363, %r8, 2;
	add.s32 	%r4364, %r4362, %r4363;
	add.s32 	%r4365, %r4364, %r4363;
	st.shared.f32 	[%r4365+48], %f987;
$L__BB2_790:
	setp.gt.u32 	%p1492, %r315, %r4;
	add.s32 	%r321, %r320, %r6;
	add.s32 	%r4366, %r23, %r6;
	add.s32 	%r4367, %r4366, %r6;
	add.s32 	%r4368, %r4367, %r6;
	add.s32 	%r4369, %r4368, %r6;
	setp.lt.s32 	%p1493, %r4369, 1;
	setp.gt.s32 	%p1494, %r4369, %r4;
	or.pred  	%p1495, %p1493, %p1494;
	or.pred  	%p1496, %p1495, %p1492;
	@%p1496 bra 	$L__BB2_792;
	mul.wide.s32 	%rd1583, %r321, 4;
	add.s64 	%rd1584, %rd2, %rd1583;
	ld.global.f32 	%f988, [%rd1584+-4];
	st.shared.f32 	[%r57+48], %f988;
	ld.global.f32 	%f989, [%rd1584+4];
	add.s32 	%r4371, %r57, %r720;
	st.shared.f32 	[%r4371+48], %f989;
	sub.s32 	%r4372, %r321, %r4;
	add.s32 	%r4373, %r4372, -2;
	mul.wide.s32 	%rd1585, %r4373, 4;
	add.s64 	%rd1586, %rd2, %rd1585;
	ld.global.f32 	%f990, [%rd1586];
	add.s32 	%r4374, %r4371, %r720;
	st.shared.f32 	[%r4374+48], %f990;
	mul.wide.s32 	%rd1587, %r5, 4;
	add.s64 	%rd1588, %rd1584, %rd1587;
	ld.global.f32 	%f991, [%rd1588];
	add.s32 	%r4375, %r4374, %r720;
	st.shared.f32 	[%r4375+48], %f991;
$L__BB2_792:
	setp.ge.u32 	%p1497, %r315, %r5;
	add.s32 	%r4376, %r23, %r6;
	add.s32 	%r4377, %r4376, %r6;
	add.s32 	%r4378, %r4377, %r6;
	add.s32 	%r4379, %r4378, %r6;
	setp.ge.s32 	%p1498, %r4379, %r5;
	or.pred  	%p1499, %p1498, %p1497;
	@%p1499 bra 	$L__BB2_794;
	mul.wide.s32 	%rd1589, %r321, 4;
	add.s64 	%rd1590, %rd1, %rd1589;
	ld.global.f32 	%f992, [%rd1590];
	st.shared.f32 	[%r61+48], %f992;
$L__BB2_794:
	setp.gt.u32 	%p1500, %r315, %r4;
	add.s32 	%r322, %r321, %r6;
	add.s32 	%r4380, %r23, %r6;
	add.s32 	%r4381, %r4380, %r6;
	add.s32 	%r4382, %r4381, %r6;
	add.s32 	%r4383, %r4382, %r6;
	add.s32 	%r4384, %r4383, %r6;
	setp.lt.s32 	%p1501, %r4384, 1;
	setp.gt.s32 	%p1502, %r4384, %r4;
	or.pred  	%p1503, %p1501, %p1502;
	or.pred  	%p1504, %p1503, %p1500;
	@%p1504 bra 	$L__BB2_796;
	mul.wide.s32 	%rd1591, %r322, 4;
	add.s64 	%rd1592, %rd2, %rd1591;
	ld.global.f32 	%f993, [%rd1592+-4];
	st.shared.f32 	[%r65+48], %f993;
	ld.global.f32 	%f994, [%rd1592+4];
	add.s32 	%r4386, %r65, %r720;
	st.shared.f32 	[%r4386+48], %f994;
	sub.s32 	%r4387, %r322, %r4;
	add.s32 	%r4388, %r4387, -2;
	mul.wide.s32 	%rd1593, %r4388, 4;
	add.s64 	%rd1594, %rd2, %rd1593;
	ld.global.f32 	%f995, [%rd1594];
	add.s32 	%r4389, %r4386, %r720;
	st.shared.f32 	[%r4389+48], %f995;
	mul.wide.s32 	%rd1595, %r5, 4;
	add.s64 	%rd1596, %rd1592, %rd1595;
	ld.global.f32 	%f996, [%rd1596];
	add.s32 	%r4390, %r4389, %r720;
	st.shared.f32 	[%r4390+48], %f996;
$L__BB2_796:
	setp.ge.u32 	%p1505, %r315, %r5;
	add.s32 	%r4391, %r23, %r6;
	add.s32 	%r4392, %r4391, %r6;
	add.s32 	%r4393, %r4392, %r6;
	add.s32 	%r4394, %r4393, %r6;
	add.s32 	%r4395, %r4394, %r6;
	setp.ge.s32 	%p1506, %r4395, %r5;
	or.pred  	%p1507, %p1506, %p1505;
	@%p1507 bra 	$L__BB2_798;
	mul.wide.s32 	%rd1597, %r322, 4;
	add.s64 	%rd1598, %rd1, %rd1597;
	ld.global.f32 	%f997, [%rd1598];
	st.shared.f32 	[%r69+48], %f997;
$L__BB2_798:
	setp.gt.u32 	%p1508, %r315, %r4;
	add.s32 	%r323, %r322, %r6;
	add.s32 	%r4396, %r23, %r6;
	add.s32 	%r4397, %r4396, %r6;
	add.s32 	%r4398, %r4397, %r6;
	add.s32 	%r4399, %r4398, %r6;
	add.s32 	%r4400, %r4399, %r6;
	add.s32 	%r4401, %r4400, %r6;
	setp.lt.s32 	%p1509, %r4401, 1;
	setp.gt.s32 	%p1510, %r4401, %r4;
	or.pred  	%p1511, %p1509, %p1510;
	or.pred  	%p1512, %p1511, %p1508;
	@%p1512 bra 	$L__BB2_800;
	mul.wide.s32 	%rd1599, %r323, 4;
	add.s64 	%rd1600, %rd2, %rd1599;
	ld.global.f32 	%f998, [%rd1600+-4];
	st.shared.f32 	[%r73+48], %f998;
	ld.global.f32 	%f999, [%rd1600+4];
	add.s32 	%r4403, %r73, %r720;
	st.shared.f32 	[%r4403+48], %f999;
	sub.s32 	%r4404, %r323, %r4;
	add.s32 	%r4405, %r4404, -2;
	mul.wide.s32 	%rd1601, %r4405, 4;
	add.s64 	%rd1602, %rd2, %rd1601;
	ld.global.f32 	%f1000, [%rd1602];
	add.s32 	%r4406, %r4403, %r720;
	st.shared.f32 	[%r4406+48], %f1000;
	mul.wide.s32 	%rd1603, %r5, 4;
	add.s64 	%rd1604, %rd1600, %rd1603;
	ld.global.f32 	%f1001, [%rd1604];
	add.s32 	%r4407, %r4406, %r720;
	st.shared.f32 	[%r4407+48], %f1001;
$L__BB2_800:
	setp.ge.u32 	%p1513, %r315, %r5;
	add.s32 	%r4408, %r23, %r6;
	add.s32 	%r4409, %r4408, %r6;
	add.s32 	%r4410, %r4409, %r6;
	add.s32 	%r4411, %r4410, %r6;
	add.s32 	%r4412, %r4411, %r6;
	add.s32 	%r4413, %r4412, %r6;
	setp.ge.s32 	%p1514, %r4413, %r5;
	or.pred  	%p1515, %p1514, %p1513;
	@%p1515 bra 	$L__BB2_802;
	mul.wide.s32 	%rd1605, %r323, 4;
	add.s64 	%rd1606, %rd1, %rd1605;
	ld.global.f32 	%f1002, [%rd1606];
	st.shared.f32 	[%r77+48], %f1002;
$L__BB2_802:
	setp.gt.u32 	%p1516, %r315, %r4;
	add.s32 	%r324, %r323, %r6;
	add.s32 	%r4414, %r23, %r6;
	add.s32 	%r4415, %r4414, %r6;
	add.s32 	%r4416, %r4415, %r6;
	add.s32 	%r4417, %r4416, %r6;
	add.s32 	%r4418, %r4417, %r6;
	add.s32 	%r4419, %r4418, %r6;
	add.s32 	%r4420, %r4419, %r6;
	setp.lt.s32 	%p1517, %r4420, 1;
	setp.gt.s32 	%p1518, %r4420, %r4;
	or.pred  	%p1519, %p1517, %p1518;
	or.pred  	%p1520, %p1519, %p1516;
	@%p1520 bra 	$L__BB2_804;
	mul.wide.s32 	%rd1607, %r324, 4;
	add.s64 	%rd1608, %rd2, %rd1607;
	ld.global.f32 	%f1003, [%rd1608+-4];
	st.shared.f32 	[%r80+48], %f1003;
	ld.global.f32 	%f1004, [%rd1608+4];
	add.s32 	%r4422, %r80, %r720;
	st.shared.f32 	[%r4422+48], %f1004;
	sub.s32 	%r4423, %r324, %r4;
	add.s32 	%r4424, %r4423, -2;
	mul.wide.s32 	%rd1609, %r4424, 4;
	add.s64 	%rd1610, %rd2, %rd1609;
	ld.global.f32 	%f1005, [%rd1610];
	add.s32 	%r4425, %r4422, %r720;
	st.shared.f32 	[%r4425+48], %f1005;
	mul.wide.s32 	%rd1611, %r5, 4;
	add.s64 	%rd1612, %rd1608, %rd1611;
	ld.global.f32 	%f1006, [%rd1612];
	add.s32 	%r4426, %r4425, %r720;
	st.shared.f32 	[%r4426+48], %f1006;
$L__BB2_804:
	setp.ge.u32 	%p1521, %r315, %r5;
	add.s32 	%r4427, %r23, %r6;
	add.s32 	%r4428, %r4427, %r6;
	add.s32 	%r4429, %r4428, %r6;
	add.s32 	%r4430, %r4429, %r6;
	add.s32 	%r4431, %r4430, %r6;
	add.s32 	%r4432, %r4431, %r6;
	add.s32 	%r4433, %r4432, %r6;
	setp.ge.s32 	%p1522, %r4433, %r5;
	or.pred  	%p1523, %p1522, %p1521;
	@%p1523 bra 	$L__BB2_806;
	mul.wide.s32 	%rd1613, %r324, 4;
	add.s64 	%rd1614, %rd1, %rd1613;
	ld.global.f32 	%f1007, [%rd1614];
	st.shared.f32 	[%r84+48], %f1007;
$L__BB2_806:
	setp.gt.u32 	%p1524, %r315, %r4;
	add.s32 	%r325, %r324, %r6;
	add.s32 	%r4434, %r23, %r6;
	add.s32 	%r4435, %r4434, %r6;
	add.s32 	%r4436, %r4435, %r6;
	add.s32 	%r4437, %r4436, %r6;
	add.s32 	%r4438, %r4437, %r6;
	add.s32 	%r4439, %r4438, %r6;
	add.s32 	%r4440, %r4439, %r6;
	add.s32 	%r4441, %r4440, %r6;
	setp.lt.s32 	%p1525, %r4441, 1;
	setp.gt.s32 	%p1526, %r4441, %r4;
	or.pred  	%p1527, %p1525, %p1526;
	or.pred  	%p1528, %p1527, %p1524;
	@%p1528 bra 	$L__BB2_808;
	mul.wide.s32 	%rd1615, %r325, 4;
	add.s64 	%rd1616, %rd2, %rd1615;
	ld.global.f32 	%f1008, [%rd1616+-4];
	st.shared.f32 	[%r87+48], %f1008;
	ld.global.f32 	%f1009, [%rd1616+4];
	add.s32 	%r4443, %r87, %r720;
	st.shared.f32 	[%r4443+48], %f1009;
	sub.s32 	%r4444, %r325, %r4;
	add.s32 	%r4445, %r4444, -2;
	mul.wide.s32 	%rd1617, %r4445, 4;
	add.s64 	%rd1618, %rd2, %rd1617;
	ld.global.f32 	%f1010, [%rd1618];
	add.s32 	%r4446, %r4443, %r720;
	st.shared.f32 	[%r4446+48], %f1010;
	mul.wide.s32 	%rd1619, %r5, 4;
	add.s64 	%rd1620, %rd1616, %rd1619;
	ld.global.f32 	%f1011, [%rd1620];
	add.s32 	%r4447, %r4446, %r720;
	st.shared.f32 	[%r4447+48], %f1011;
$L__BB2_808:
	setp.ge.u32 	%p1529, %r315, %r5;
	add.s32 	%r4448, %r23, %r6;
	add.s32 	%r4449, %r4448, %r6;
	add.s32 	%r4450, %r4449, %r6;
	add.s32 	%r4451, %r4450, %r6;
	add.s32 	%r4452, %r4451, %r6;
	add.s32 	%r4453, %r4452, %r6;
	add.s32 	%r4454, %r4453, %r6;
	add.s32 	%r4455, %r4454, %r6;
	setp.ge.s32 	%p1530, %r4455, %r5;
	or.pred  	%p1531, %p1530, %p1529;
	@%p1531 bra 	$L__BB2_810;
	mul.wide.s32 	%rd1621, %r325, 4;
	add.s64 	%rd1622, %rd1, %rd1621;
	ld.global.f32 	%f1012, [%rd1622];
	st.shared.f32 	[%r91+48], %f1012;
$L__BB2_810:
	setp.gt.u32 	%p1532, %r315, %r4;
	add.s32 	%r326, %r325, %r6;
	add.s32 	%r4456, %r23, %r6;
	add.s32 	%r4457, %r4456, %r6;
	add.s32 	%r4458, %r4457, %r6;
	add.s32 	%r4459, %r4458, %r6;
	add.s32 	%r4460, %r4459, %r6;
	add.s32 	%r4461, %r4460, %r6;
	add.s32 	%r4462, %r4461, %r6;
	add.s32 	%r4463, %r4462, %r6;
	add.s32 	%r4464, %r4463, %r6;
	setp.lt.s32 	%p1533, %r4464, 1;
	setp.gt.s32 	%p1534, %r4464, %r4;
	or.pred  	%p1535, %p1533, %p1534;
	or.pred  	%p1536, %p1535, %p1532;
	@%p1536 bra 	$L__BB2_812;
	mul.wide.s32 	%rd1623, %r326, 4;
	add.s64 	%rd1624, %rd2, %rd1623;
	ld.global.f32 	%f1013, [%rd1624+-4];
	st.shared.f32 	[%r94+48], %f1013;
	ld.global.f32 	%f1014, [%rd1624+4];
	add.s32 	%r4466, %r94, %r720;
	st.shared.f32 	[%r4466+48], %f1014;
	sub.s32 	%r4467, %r326, %r4;
	add.s32 	%r4468, %r4467, -2;
	mul.wide.s32 	%rd1625, %r4468, 4;
	add.s64 	%rd1626, %rd2, %rd1625;
	ld.global.f32 	%f1015, [%rd1626];
	add.s32 	%r4469, %r4466, %r720;
	st.shared.f32 	[%r4469+48], %f1015;
	mul.wide.s32 	%rd1627, %r5, 4;
	add.s64 	%rd1628, %rd1624, %rd1627;
	ld.global.f32 	%f1016, [%rd1628];
	add.s32 	%r4470, %r4469, %r720;
	st.shared.f32 	[%r4470+48], %f1016;
$L__BB2_812:
	setp.ge.u32 	%p1537, %r315, %r5;
	add.s32 	%r4471, %r23, %r6;
	add.s32 	%r4472, %r4471, %r6;
	add.s32 	%r4473, %r4472, %r6;
	add.s32 	%r4474, %r4473, %r6;
	add.s32 	%r4475, %r4474, %r6;
	add.s32 	%r4476, %r4475, %r6;
	add.s32 	%r4477, %r4476, %r6;
	add.s32 	%r4478, %r4477, %r6;
	add.s32 	%r4479, %r4478, %r6;
	setp.ge.s32 	%p1538, %r4479, %r5;
	or.pred  	%p1539, %p1538, %p1537;
	@%p1539 bra 	$L__BB2_814;
	mul.wide.s32 	%rd1629, %r326, 4;
	add.s64 	%rd1630, %rd1, %rd1629;
	ld.global.f32 	%f1017, [%rd1630];
	st.shared.f32 	[%r97+48], %f1017;
$L__BB2_814:
	setp.gt.u32 	%p1540, %r315, %r4;
	add.s32 	%r327, %r326, %r6;
	add.s32 	%r4480, %r23, %r6;
	add.s32 	%r4481, %r4480, %r6;
	add.s32 	%r4482, %r4481, %r6;
	add.s32 	%r4483, %r4482, %r6;
	add.s32 	%r4484, %r4483, %r6;
	add.s32 	%r4485, %r4484, %r6;
	add.s32 	%r4486, %r4485, %r6;
	add.s32 	%r4487, %r4486, %r6;
	add.s32 	%r4488, %r4487, %r6;
	add.s32 	%r4489, %r4488, %r6;
	setp.lt.s32 	%p1541, %r4489, 1;
	setp.gt.s32 	%p1542, %r4489, %r4;
	or.pred  	%p1543, %p1541, %p1542;
	or.pred  	%p1544, %p1543, %p1540;
	@%p1544 bra 	$L__BB2_816;
	mul.wide.s32 	%rd1631, %r327, 4;
	add.s64 	%rd1632, %rd2, %rd1631;
	ld.global.f32 	%f1018, [%rd1632+-4];
	st.shared.f32 	[%r100+48], %f1018;
	ld.global.f32 	%f1019, [%rd1632+4];
	st.shared.f32 	[%r101+48], %f1019;
	sub.s32 	%r4490, %r327, %r4;
	add.s32 	%r4491, %r4490, -2;
	mul.wide.s32 	%rd1633, %r4491, 4;
	add.s64 	%rd1634, %rd2, %rd1633;
	ld.global.f32 	%f1020, [%rd1634];
	st.shared.f32 	[%r102+48], %f1020;
	mul.wide.s32 	%rd1635, %r5, 4;
	add.s64 	%rd1636, %rd1632, %rd1635;
	ld.global.f32 	%f1021, [%rd1636];
	add.s32 	%r4493, %r102, %r720;
	st.shared.f32 	[%r4493+48], %f1021;
$L__BB2_816:
	setp.ge.u32 	%p1545, %r315, %r5;
	add.s32 	%r4494, %r23, %r6;
	add.s32 	%r4495, %r4494, %r6;
	add.s32 	%r4496, %r4495, %r6;
	add.s32 	%r4497, %r4496, %r6;
	add.s32 	%r4498, %r4497, %r6;
	add.s32 	%r4499, %r4498, %r6;
	add.s32 	%r4500, %r4499, %r6;
	add.s32 	%r4501, %r4500, %r6;
	add.s32 	%r4502, %r4501, %r6;
	add.s32 	%r4503, %r4502, %r6;
	setp.ge.s32 	%p1546, %r4503, %r5;
	or.pred  	%p1547, %p1546, %p1545;
	@%p1547 bra 	$L__BB2_818;
	mul.wide.s32 	%rd1637, %r327, 4;
	add.s64 	%rd1638, %rd1, %rd1637;
	ld.global.f32 	%f1022, [%rd1638];
	st.shared.f32 	[%r103+48], %f1022;
$L__BB2_818:
	setp.gt.u32 	%p1548, %r315, %r4;
	add.s32 	%r328, %r327, %r6;
	add.s32 	%r4504, %r23, %r6;
	add.s32 	%r4505, %r4504, %r6;
	add.s32 	%r4506, %r4505, %r6;
	add.s32 	%r4507, %r4506, %r6;
	add.s32 	%r4508, %r4507, %r6;
	add.s32 	%r4509, %r4508, %r6;
	add.s32 	%r4510, %r4509, %r6;
	add.s32 	%r4511, %r4510, %r6;
	add.s32 	%r4512, %r4511, %r6;
	add.s32 	%r4513, %r4512, %r6;
	add.s32 	%r4514, %r4513, %r6;
	setp.lt.s32 	%p1549, %r4514, 1;
	setp.gt.s32 	%p1550, %r4514, %r4;
	or.pred  	%p1551, %p1549, %p1550;
	or.pred  	%p1552, %p1551, %p1548;
	@%p1552 bra 	$L__BB2_820;
	mul.wide.s32 	%rd1639, %r328, 4;
	add.s64 	%rd1640, %rd2, %rd1639;
	ld.global.f32 	%f1023, [%rd1640+-4];
	st.shared.f32 	[%r106+48], %f1023;
	ld.global.f32 	%f1024, [%rd1640+4];
	st.shared.f32 	[%r107+48], %f1024;
	sub.s32 	%r4515, %r328, %r4;
	add.s32 	%r4516, %r4515, -2;
	mul.wide.s32 	%rd1641, %r4516, 4;
	add.s64 	%rd1642, %rd2, %rd1641;
	ld.global.f32 	%f1025, [%rd1642];
	st.shared.f32 	[%r108+48], %f1025;
	mul.wide.s32 	%rd1643, %r5, 4;
	add.s64 	%rd1644, %rd1640, %rd1643;
	ld.global.f32 	%f1026, [%rd1644];
	add.s32 	%r4518, %r108, %r720;
	st.shared.f32 	[%r4518+48], %f1026;
$L__BB2_820:
	setp.ge.u32 	%p1553, %r315, %r5;
	add.s32 	%r4519, %r23, %r6;
	add.s32 	%r4520, %r4519, %r6;
	add.s32 	%r4521, %r4520, %r6;
	add.s32 	%r4522, %r4521, %r6;
	add.s32 	%r4523, %r4522, %r6;
	add.s32 	%r4524, %r4523, %r6;
	add.s32 	%r4525, %r4524, %r6;
	add.s32 	%r4526, %r4525, %r6;
	add.s32 	%r4527, %r4526, %r6;
	add.s32 	%r4528, %r4527, %r6;
	add.s32 	%r4529, %r4528, %r6;
	setp.ge.s32 	%p1554, %r4529, %r5;
	or.pred  	%p1555, %p1554, %p1553;
	@%p1555 bra 	$L__BB2_822;
	mul.wide.s32 	%rd1645, %r328, 4;
	add.s64 	%rd1646, %rd1, %rd1645;
	ld.global.f32 	%f1027, [%rd1646];
	st.shared.f32 	[%r109+48], %f1027;
$L__BB2_822:
	setp.gt.u32 	%p1556, %r315, %r4;
	add.s32 	%r329, %r328, %r6;
	add.s32 	%r4530, %r23, %r6;
	add.s32 	%r4531, %r4530, %r6;
	add.s32 	%r4532, %r4531, %r6;
	add.s32 	%r4533, %r4532, %r6;
	add.s32 	%r4534, %r4533, %r6;
	add.s32 	%r4535, %r4534, %r6;
	add.s32 	%r4536, %r4535, %r6;
	add.s32 	%r4537, %r4536, %r6;
	add.s32 	%r4538, %r4537, %r6;
	add.s32 	%r4539, %r4538, %r6;
	add.s32 	%r4540, %r4539, %r6;
	add.s32 	%r4541, %r4540, %r6;
	setp.lt.s32 	%p1557, %r4541, 1;
	setp.gt.s32 	%p1558, %r4541, %r4;
	or.pred  	%p1559, %p1557, %p1558;
	or.pred  	%p1560, %p1559, %p1556;
	@%p1560 bra 	$L__BB2_824;
	mul.wide.s32 	%rd1647, %r329, 4;
	add.s64 	%rd1648, %rd2, %rd1647;
	ld.global.f32 	%f1028, [%rd1648+-4];
	st.shared.f32 	[%r112+48], %f1028;
	ld.global.f32 	%f1029, [%rd1648+4];
	st.shared.f32 	[%r113+48], %f1029;
	sub.s32 	%r4542, %r329, %r4;
	add.s32 	%r4543, %r4542, -2;
	mul.wide.s32 	%rd1649, %r4543, 4;
	add.s64 	%rd1650, %rd2, %rd1649;
	ld.global.f32 	%f1030, [%rd1650];
	st.shared.f32 	[%r114+48], %f1030;
	mul.wide.s32 	%rd1651, %r5, 4;
	add.s64 	%rd1652, %rd1648, %rd1651;
	ld.global.f32 	%f1031, [%rd1652];
	add.s32 	%r4545, %r114, %r720;
	st.shared.f32 	[%r4545+48], %f1031;
$L__BB2_824:
	setp.ge.u32 	%p1561, %r315, %r5;
	add.s32 	%r4546, %r23, %r6;
	add.s32 	%r4547, %r4546, %r6;
	add.s32 	%r4548, %r4547, %r6;
	add.s32 	%r4549, %r4548, %r6;
	add.s32 	%r4550, %r4549, %r6;
	add.s32 	%r4551, %r4550, %r6;
	add.s32 	%r4552, %r4551, %r6;
	add.s32 	%r4553, %r4552, %r6;
	add.s32 	%r4554, %r4553, %r6;
	add.s32 	%r4555, %r4554, %r6;
	add.s32 	%r4556, %r4555, %r6;
	add.s32 	%r4557, %r4556, %r6;
	setp.ge.s32 	%p1562, %r4557, %r5;
	or.pred  	%p1563, %p1562, %p1561;
	@%p1563 bra 	$L__BB2_826;
	mul.wide.s32 	%rd1653, %r329, 4;
	add.s64 	%rd1654, %rd1, %rd1653;
	ld.global.f32 	%f1032, [%rd1654];
	st.shared.f32 	[%r115+48], %f1032;
$L__BB2_826:
	add.s32 	%r330, %r329, %r6;
	or.pred  	%p1565, %p1, %p1556;
	@%p1565 bra 	$L__BB2_828;
	mul.wide.s32 	%rd1655, %r330, 4;
	add.s64 	%rd1656, %rd2, %rd1655;
	ld.global.f32 	%f1033, [%rd1656+-4];
	st.shared.f32 	[%r118+48], %f1033;
	ld.global.f32 	%f1034, [%rd1656+4];
	st.shared.f32 	[%r119+48], %f1034;
	sub.s32 	%r4558, %r330, %r4;
	add.s32 	%r4559, %r4558, -2;
	mul.wide.s32 	%rd1657, %r4559, 4;
	add.s64 	%rd1658, %rd2, %rd1657;
	ld.global.f32 	%f1035, [%rd1658];
	st.shared.f32 	[%r120+48], %f1035;
	mul.wide.s32 	%rd1659, %r5, 4;
	add.s64 	%rd1660, %rd1656, %rd1659;
	ld.global.f32 	%f1036, [%rd1660];
	add.s32 	%r4561, %r120, %r720;
	st.shared.f32 	[%r4561+48], %f1036;
$L__BB2_828:
	add.s32 	%r4562, %r23, %r6;
	add.s32 	%r4563, %r4562, %r6;
	add.s32 	%r4564, %r4563, %r6;
	add.s32 	%r4565, %r4564, %r6;
	add.s32 	%r4566, %r4565, %r6;
	add.s32 	%r4567, %r4566, %r6;
	add.s32 	%r4568, %r4567, %r6;
	add.s32 	%r4569, %r4568, %r6;
	add.s32 	%r4570, %r4569, %r6;
	add.s32 	%r4571, %r4570, %r6;
	add.s32 	%r4572, %r4571, %r6;
	add.s32 	%r4573, %r4572, %r6;
	add.s32 	%r4574, %r4573, %r6;
	setp.ge.s32 	%p1567, %r4574, %r5;
	or.pred  	%p1568, %p1567, %p1561;
	@%p1568 bra 	$L__BB2_830;
	mul.wide.s32 	%rd1661, %r330, 4;
	add.s64 	%rd1662, %rd1, %rd1661;
	ld.global.f32 	%f1037, [%rd1662];
	st.shared.f32 	[%r121+48], %f1037;
$L__BB2_830:
	setp.gt.u32 	%p1569, %r315, %r4;
	add.s32 	%r331, %r330, %r6;
	or.pred  	%p1570, %p2, %p1569;
	@%p1570 bra 	$L__BB2_832;
	mul.wide.s32 	%rd1663, %r331, 4;
	add.s64 	%rd1664, %rd2, %rd1663;
	ld.global.f32 	%f1038, [%rd1664+-4];
	st.shared.f32 	[%r124+48], %f1038;
	ld.global.f32 	%f1039, [%rd1664+4];
	st.shared.f32 	[%r125+48], %f1039;
	sub.s32 	%r4575, %r331, %r4;
	add.s32 	%r4576, %r4575, -2;
	mul.wide.s32 	%rd1665, %r4576, 4;
	add.s64 	%rd1666, %rd2, %rd1665;
	ld.global.f32 	%f1040, [%rd1666];
	st.shared.f32 	[%r126+48], %f1040;
	mul.wide.s32 	%rd1667, %r5, 4;
	add.s64 	%rd1668, %rd1664, %rd1667;
	ld.global.f32 	%f1041, [%rd1668];
	add.s32 	%r4578, %r126, %r720;
	st.shared.f32 	[%r4578+48], %f1041;
$L__BB2_832:
	setp.ge.u32 	%p1571, %r315, %r5;
	@%p1571 bra 	$L__BB2_834;
	mul.wide.s32 	%rd1669, %r331, 4;
	add.s64 	%rd1670, %rd1, %rd1669;
	ld.global.f32 	%f1042, [%rd1670];
	st.shared.f32 	[%r127+48], %f1042;
$L__BB2_834:
	add.s32 	%r332, %r315, %r9;
	setp.gt.u32 	%p1572, %r332, %r4;
	mad.lo.s32 	%r333, %r332, %r5, %r1;
	or.pred  	%p1573, %p3, %p1572;
	@%p1573 bra 	$L__BB2_836;
	mul.wide.s32 	%rd1671, %r333, 4;
	add.s64 	%rd1672, %rd2, %rd1671;
	ld.global.f32 	%f1043, [%rd1672+-4];
	st.shared.f32 	[%r17+52], %f1043;
	ld.global.f32 	%f1044, [%rd1672+4];
	st.shared.f32 	[%r19+52], %f1044;
	sub.s32 	%r4579, %r333, %r4;
	add.s32 	%r4580, %r4579, -2;
	mul.wide.s32 	%rd1673, %r4580, 4;
	add.s64 	%rd1674, %rd2, %rd1673;
	ld.global.f32 	%f1045, [%rd1674];
	st.shared.f32 	[%r20+52], %f1045;
	mul.wide.s32 	%rd1675, %r5, 4;
	add.s64 	%rd1676, %rd1672, %rd1675;
	ld.global.f32 	%f1046, [%rd1676];
	add.s32 	%r4582, %r20, %r720;
	st.shared.f32 	[%r4582+52], %f1046;
$L__BB2_836:
	setp.ge.u32 	%p1574, %r332, %r5;
	setp.ge.s32 	%p1575, %r1, %r5;
	or.pred  	%p1576, %p1575, %p1574;
	@%p1576 bra 	$L__BB2_838;
	mul.wide.s32 	%rd1677, %r333, 4;
	add.s64 	%rd1678, %rd1, %rd1677;
	ld.global.f32 	%f1047, [%rd1678];
	mov.u32 	%r4583, %tid.y;
	mov.u32 	%r4584, %ntid.x;
	mov.u32 	%r4585, %tid.x;
	mad.lo.s32 	%r4586, %r4583, %r4584, %r4585;
	mul.lo.s32 	%r4587, %r10, %r4586;
	shl.b32 	%r4588, %r4587, 2;
	mov.u32 	%r4589, sharedMem;
	add.s32 	%r4590, %r4589, %r4588;
	st.shared.f32 	[%r4590+52], %f1047;
$L__BB2_838:
	setp.gt.u32 	%p1577, %r332, %r4;
	add.s32 	%r334, %r333, %r6;
	setp.lt.s32 	%p1578, %r23, 1;
	setp.gt.s32 	%p1579, %r23, %r4;
	or.pred  	%p1580, %p1578, %p1579;
	or.pred  	%p1581, %p1580, %p1577;
	@%p1581 bra 	$L__BB2_840;
	mul.wide.s32 	%rd1679, %r334, 4;
	add.s64 	%rd1680, %rd2, %rd1679;
	ld.global.f32 	%f1048, [%rd1680+-4];
	shl.b32 	%r4591, %r7, 2;
	add.s32 	%r4592, %r17, %r4591;
	st.shared.f32 	[%r4592+56], %f1048;
	ld.global.f32 	%f1049, [%rd1680+4];
	st.shared.f32 	[%r26+56], %f1049;
	sub.s32 	%r4593, %r334, %r4;
	add.s32 	%r4594, %r4593, -2;
	mul.wide.s32 	%rd1681, %r4594, 4;
	add.s64 	%rd1682, %rd2, %rd1681;
	ld.global.f32 	%f1050, [%rd1682];
	st.shared.f32 	[%r27+56], %f1050;
	mul.wide.s32 	%rd1683, %r5, 4;
	add.s64 	%rd1684, %rd1680, %rd1683;
	ld.global.f32 	%f1051, [%rd1684];
	add.s32 	%r4596, %r27, %r720;
	st.shared.f32 	[%r4596+56], %f1051;
$L__BB2_840:
	setp.ge.u32 	%p1582, %r332, %r5;
	setp.ge.s32 	%p1583, %r23, %r5;
	or.pred  	%p1584, %p1583, %p1582;
	@%p1584 bra 	$L__BB2_842;
	mul.wide.s32 	%rd1685, %r334, 4;
	add.s64 	%rd1686, %rd1, %rd1685;
	ld.global.f32 	%f1052, [%rd1686];
	mov.u32 	%r4597, %tid.y;
	mov.u32 	%r4598, %ntid.x;
	mov.u32 	%r4599, %tid.x;
	mad.lo.s32 	%r4600, %r4597, %r4598, %r4599;
	mul.lo.s32 	%r4601, %r10, %r4600;
	shl.b32 	%r4602, %r4601, 2;
	mov.u32 	%r4603, sharedMem;
	add.s32 	%r4604, %r4603, %r4602;
	shl.b32 	%r4605, %r7, 2;
	add.s32 	%r4606, %r4604, %r4605;
	st.shared.f32 	[%r4606+56], %f1052;
$L__BB2_842:
	setp.gt.u32 	%p1585, %r332, %r4;
	add.s32 	%r335, %r334, %r6;
	add.s32 	%r4607, %r23, %r6;
	setp.lt.s32 	%p1586, %r4607, 1;
	setp.gt.s32 	%p1587, %r4607, %r4;
	or.pred  	%p1588, %p1586, %p1587;
	or.pred  	%p1589, %p1588, %p1585;
	@%p1589 bra 	$L__BB2_844;
	mul.wide.s32 	%rd1687, %r335, 4;
	add.s64 	%rd1688, %rd2, %rd1687;
	ld.global.f32 	%f1053, [%rd1688+-4];
	st.shared.f32 	[%r33+52], %f1053;
	ld.global.f32 	%f1054, [%rd1688+4];
	st.shared.f32 	[%r34+52], %f1054;
	sub.s32 	%r4608, %r335, %r4;
	add.s32 	%r4609, %r4608, -2;
	mul.wide.s32 	%rd1689, %r4609, 4;
	add.s64 	%rd1690, %rd2, %rd1689;
	ld.global.f32 	%f1055, [%rd1690];
	st.shared.f32 	[%r35+52], %f1055;
	mul.wide.s32 	%rd1691, %r5, 4;
	add.s64 	%rd1692, %rd1688, %rd1691;
	ld.global.f32 	%f1056, [%rd1692];
	add.s32 	%r4611, %r35, %r720;
	st.shared.f32 	[%r4611+52], %f1056;
$L__BB2_844:
	setp.ge.u32 	%p1590, %r332, %r5;
	add.s32 	%r4612, %r23, %r6;
	setp.ge.s32 	%p1591, %r4612, %r5;
	or.pred  	%p1592, %p1591, %p1590;
	@%p1592 bra 	$L__BB2_846;
	mul.wide.s32 	%rd1693, %r335, 4;
	add.s64 	%rd1694, %rd1, %rd1693;
	ld.global.f32 	%f1057, [%rd1694];
	mov.u32 	%r4613, %tid.y;
	mov.u32 	%r4614, %ntid.x;
	mov.u32 	%r4615, %tid.x;
	mad.lo.s32 	%r4616, %r4613, %r4614, %r4615;
	mul.lo.s32 	%r4617, %r10, %r4616;
	shl.b32 	%r4618, %r4617, 2;
	mov.u32 	%r4619, sharedMem;
	add.s32 	%r4620, %r4619, %r4618;
	shl.b32 	%r4621, %r8, 3;
	add.s32 	%r4622, %r4620, %r4621;
	st.shared.f32 	[%r4622+52], %f1057;
$L__BB2_846:
	setp.gt.u32 	%p1593, %r332, %r4;
	add.s32 	%r336, %r335, %r6;
	add.s32 	%r4623, %r23, %r6;
	add.s32 	%r4624, %r4623, %r6;
	setp.lt.s32 	%p1594, %r4624, 1;
	setp.gt.s32 	%p1595, %r4624, %r4;
	or.pred  	%p1596, %p1594, %p1595;
	or.pred  	%p1597, %p1596, %p1593;
	@%p1597 bra 	$L__BB2_848;
	mul.wide.s32 	%rd1695, %r336, 4;
	add.s64 	%rd1696, %rd2, %rd1695;
	ld.global.f32 	%f1058, [%rd1696+-4];
	shl.b32 	%r4625, %r8, 2;
	add.s32 	%r4626, %r33, %r4625;
	st.shared.f32 	[%r4626+52], %f1058;
	ld.global.f32 	%f1059, [%rd1696+4];
	st.shared.f32 	[%r42+52], %f1059;
	sub.s32 	%r4627, %r336, %r4;
	add.s32 	%r4628, %r4627, -2;
	mul.wide.s32 	%rd1697, %r4628, 4;
	add.s64 	%rd1698, %rd2, %rd1697;
	ld.global.f32 	%f1060, [%rd1698];
	st.shared.f32 	[%r43+52], %f1060;
	mul.wide.s32 	%rd1699, %r5, 4;
	add.s64 	%rd1700, %rd1696, %rd1699;
	ld.global.f32 	%f1061, [%rd1700];
	add.s32 	%r4630, %r43, %r720;
	st.shared.f32 	[%r4630+52], %f1061;
$L__BB2_848:
	setp.ge.u32 	%p1598, %r332, %r5;
	add.s32 	%r4631, %r23, %r6;
	add.s32 	%r4632, %r4631, %r6;
	setp.ge.s32 	%p1599, %r4632, %r5;
	or.pred  	%p1600, %p1599, %p1598;
	@%p1600 bra 	$L__BB2_850;
	mul.wide.s32 	%rd1701, %r336, 4;
	add.s64 	%rd1702, %rd1, %rd1701;
	ld.global.f32 	%f1062, [%rd1702];
	mov.u32 	%r4633, %tid.y;
	mov.u32 	%r4634, %ntid.x;
	mov.u32 	%r4635, %tid.x;
	mad.lo.s32 	%r4636, %r4633, %r4634, %r4635;
	mul.lo.s32 	%r4637, %r10, %r4636;
	shl.b32 	%r4638, %r4637, 2;
	mov.u32 	%r4639, sharedMem;
	add.s32 	%r4640, %r4639, %r4638;
	shl.b32 	%r4641, %r8, 3;
	add.s32 	%r4642, %r4640, %r4641;
	shl.b32 	%r4643, %r8, 2;
	add.s32 	%r4644, %r4642, %r4643;
	st.shared.f32 	[%r4644+52], %f1062;
$L__BB2_850:
	setp.gt.u32 	%p1601, %r332, %r4;
	add.s32 	%r337, %r336, %r6;
	add.s32 	%r4645, %r23, %r6;
	add.s32 	%r4646, %r4645, %r6;
	add.s32 	%r4647, %r4646, %r6;
	setp.lt.s32 	%p1602, %r4647, 1;
	setp.gt.s32 	%p1603, %r4647, %r4;
	or.pred  	%p1604, %p1602, %p1603;
	or.pred  	%p1605, %p1604, %p1601;
	@%p1605 bra 	$L__BB2_852;
	mul.wide.s32 	%rd1703, %r337, 4;
	add.s64 	%rd1704, %rd2, %rd1703;
	ld.global.f32 	%f1063, [%rd1704+-4];
	st.shared.f32 	[%r49+52], %f1063;
	ld.global.f32 	%f1064, [%rd1704+4];
	st.shared.f32 	[%r50+52], %f1064;
	sub.s32 	%r4648, %r337, %r4;
	add.s32 	%r4649, %r4648, -2;
	mul.wide.s32 	%rd1705, %r4649, 4;
	add.s64 	%rd1706, %rd2, %rd1705;
	ld.global.f32 	%f1065, [%rd1706];
	add.s32 	%r4651, %r50, %r720;
	st.shared.f32 	[%r4651+52], %f1065;
	mul.wide.s32 	%rd1707, %r5, 4;
	add.s64 	%rd1708, %rd1704, %rd1707;
	ld.global.f32 	%f1066, [%rd1708];
	add.s32 	%r4652, %r4651, %r720;
	st.shared.f32 	[%r4652+52], %f1066;
$L__BB2_852:
	setp.ge.u32 	%p1606, %r332, %r5;
	add.s32 	%r4653, %r23, %r6;
	add.s32 	%r4654, %r4653, %r6;
	add.s32 	%r4655, %r4654, %r6;
	setp.ge.s32 	%p1607, %r4655, %r5;
	or.pred  	%p1608, %p1607, %p1606;
	@%p1608 bra 	$L__BB2_854;
	mul.wide.s32 	%rd1709, %r337, 4;
	add.s64 	%rd1710, %rd1, %rd1709;
	ld.global.f32 	%f1067, [%rd1710];
	mov.u32 	%r4656, %tid.y;
	mov.u32 	%r4657, %ntid.x;
	mov.u32 	%r4658, %tid.x;
	mad.lo.s32 	%r4659, %r4656, %r4657, %r4658;
	mul.lo.s32 	%r4660, %r10, %r4659;
	shl.b32 	%r4661, %r4660, 2;
	mov.u32 	%r4662, sharedMem;
	add.s32 	%r4663, %r4662, %r4661;
	shl.b32 	%r4664, %r8, 3;
	add.s32 	%r4665, %r4663, %r4664;
	shl.b32 	%r4666, %r8, 2;
	add.s32 	%r4667, %r4665, %r4666;
	add.s32 	%r4668, %r4667, %r4666;
	st.shared.f32 	[%r4668+52], %f1067;
$L__BB2_854:
	setp.gt.u32 	%p1609, %r332, %r4;
	add.s32 	%r338, %r337, %r6;
	add.s32 	%r4669, %r23, %r6;
	add.s32 	%r4670, %r4669, %r6;
	add.s32 	%r4671, %r4670, %r6;
	add.s32 	%r4672, %r4671, %r6;
	setp.lt.s32 	%p1610, %r4672, 1;
	setp.gt.s32 	%p1611, %r4672, %r4;
	or.pred  	%p1612, %p1610, %p1611;
	or.pred  	%p1613, %p1612, %p1609;
	@%p1613 bra 	$L__BB2_856;
	mul.wide.s32 	%rd1711, %r338, 4;
	add.s64 	%rd1712, %rd2, %rd1711;
	ld.global.f32 	%f1068, [%rd1712+-4];
	st.shared.f32 	[%r57+52], %f1068;
	ld.global.f32 	%f1069, [%rd1712+4];
	add.s32 	%r4674, %r57, %r720;
	st.shared.f32 	[%r4674+52], %f1069;
	sub.s32 	%r4675, %r338, %r4;
	add.s32 	%r4676, %r4675, -2;
	mul.wide.s32 	%rd1713, %r4676, 4;
	add.s64 	%rd1714, %rd2, %rd1713;
	ld.global.f32 	%f1070, [%rd1714];
	add.s32 	%r4677, %r4674, %r720;
	st.shared.f32 	[%r4677+52], %f1070;
	mul.wide.s32 	%rd1715, %r5, 4;
	add.s64 	%rd1716, %rd1712, %rd1715;
	ld.global.f32 	%f1071, [%rd1716];
	add.s32 	%r4678, %r4677, %r720;
	st.shared.f32 	[%r4678+52], %f1071;
$L__BB2_856:
	setp.ge.u32 	%p1614, %r332, %r5;
	add.s32 	%r4679, %r23, %r6;
	add.s32 	%r4680, %r4679, %r6;
	add.s32 	%r4681, %r4680, %r6;
	add.s32 	%r4682, %r4681, %r6;
	setp.ge.s32 	%p1615, %r4682, %r5;
	or.pred  	%p1616, %p1615, %p1614;
	@%p1616 bra 	$L__BB2_858;
	mul.wide.s32 	%rd1717, %r338, 4;
	add.s64 	%rd1718, %rd1, %rd1717;
	ld.global.f32 	%f1072, [%rd1718];
	st.shared.f32 	[%r61+52], %f1072;
$L__BB2_858:
	setp.gt.u32 	%p1617, %r332, %r4;
	add.s32 	%r339, %r338, %r6;
	add.s32 	%r4683, %r23, %r6;
	add.s32 	%r4684, %r4683, %r6;
	add.s32 	%r4685, %r4684, %r6;
	add.s32 	%r4686, %r4685, %r6;
	add.s32 	%r4687, %r4686, %r6;
	setp.lt.s32 	%p1618, %r4687, 1;
	setp.gt.s32 	%p1619, %r4687, %r4;
	or.pred  	%p1620, %p1618, %p1619;
	or.pred  	%p1621, %p1620, %p1617;
	@%p1621 bra 	$L__BB2_860;
	mul.wide.s32 	%rd1719, %r339, 4;
	add.s64 	%rd1720, %rd2, %rd1719;
	ld.global.f32 	%f1073, [%rd1720+-4];
	st.shared.f32 	[%r65+52], %f1073;
	ld.global.f32 	%f1074, [%rd1720+4];
	add.s32 	%r4689, %r65, %r720;
	st.shared.f32 	[%r4689+52], %f1074;
	sub.s32 	%r4690, %r339, %r4;
	add.s32 	%r4691, %r4690, -2;
	mul.wide.s32 	%rd1721, %r4691, 4;
	add.s64 	%rd1722, %rd2, %rd1721;
	ld.global.f32 	%f1075, [%rd1722];
	add.s32 	%r4692, %r4689, %r720;
	st.shared.f32 	[%r4692+52], %f1075;
	mul.wide.s32 	%rd1723, %r5, 4;
	add.s64 	%rd1724, %rd1720, %rd1723;
	ld.global.f32 	%f1076, [%rd1724];
	add.s32 	%r4693, %r4692, %r720;
	st.shared.f32 	[%r4693+52], %f1076;
$L__BB2_860:
	setp.ge.u32 	%p1622, %r332, %r5;
	add.s32 	%r4694, %r23, %r6;
	add.s32 	%r4695, %r4694, %r6;
	add.s32 	%r4696, %r4695, %r6;
	add.s32 	%r4697, %r4696, %r6;
	add.s32 	%r4698, %r4697, %r6;
	setp.ge.s32 	%p1623, %r4698, %r5;
	or.pred  	%p1624, %p1623, %p1622;
	@%p1624 bra 	$L__BB2_862;
	mul.wide.s32 	%rd1725, %r339, 4;
	add.s64 	%rd1726, %rd1, %rd1725;
	ld.global.f32 	%f1077, [%rd1726];
	st.shared.f32 	[%r69+52], %f1077;
$L__BB2_862:
	setp.gt.u32 	%p1625, %r332, %r4;
	add.s32 	%r340, %r339, %r6;
	add.s32 	%r4699, %r23, %r6;
	add.s32 	%r4700, %r4699, %r6;
	add.s32 	%r4701, %r4700, %r6;
	add.s32 	%r4702, %r4701, %r6;
	add.s32 	%r4703, %r4702, %r6;
	add.s32 	%r4704, %r4703, %r6;
	setp.lt.s32 	%p1626, %r4704, 1;
	setp.gt.s32 	%p1627, %r4704, %r4;
	or.pred  	%p1628, %p1626, %p1627;
	or.pred  	%p1629, %p1628, %p1625;
	@%p1629 bra 	$L__BB2_864;
	mul.wide.s32 	%rd1727, %r340, 4;
	add.s64 	%rd1728, %rd2, %rd1727;
	ld.global.f32 	%f1078, [%rd1728+-4];
	st.shared.f32 	[%r73+52], %f1078;
	ld.global.f32 	%f1079, [%rd1728+4];
	add.s32 	%r4706, %r73, %r720;
	st.shared.f32 	[%r4706+52], %f1079;
	sub.s32 	%r4707, %r340, %r4;
	add.s32 	%r4708, %r4707, -2;
	mul.wide.s32 	%rd1729, %r4708, 4;
	add.s64 	%rd1730, %rd2, %rd1729;
	ld.global.f32 	%f1080, [%rd1730];
	add.s32 	%r4709, %r4706, %r720;
	st.shared.f32 	[%r4709+52], %f1080;
	mul.wide.s32 	%rd1731, %r5, 4;
	add.s64 	%rd1732, %rd1728, %rd1731;
	ld.global.f32 	%f1081, [%rd1732];
	add.s32 	%r4710, %r4709, %r720;
	st.shared.f32 	[%r4710+52], %f1081;
$L__BB2_864:
	setp.ge.u32 	%p1630, %r332, %r5;
	add.s32 	%r4711, %r23, %r6;
	add.s32 	%r4712, %r4711, %r6;
	add.s32 	%r4713, %r4712, %r6;
	add.s32 	%r4714, %r4713, %r6;
	add.s32 	%r4715, %r4714, %r6;
	add.s32 	%r4716, %r4715, %r6;
	setp.ge.s32 	%p1631, %r4716, %r5;
	or.pred  	%p1632, %p1631, %p1630;
	@%p1632 bra 	$L__BB2_866;
	mul.wide.s32 	%rd1733, %r340, 4;
	add.s64 	%rd1734, %rd1, %rd1733;
	ld.global.f32 	%f1082, [%rd1734];
	st.shared.f32 	[%r77+52], %f1082;
$L__BB2_866:
	setp.gt.u32 	%p1633, %r332, %r4;
	add.s32 	%r341, %r340, %r6;
	add.s32 	%r4717, %r23, %r6;
	add.s32 	%r4718, %r4717, %r6;
	add.s32 	%r4719, %r4718, %r6;
	add.s32 	%r4720, %r4719, %r6;
	add.s32 	%r4721, %r4720, %r6;
	add.s32 	%r4722, %r4721, %r6;
	add.s32 	%r4723, %r4722, %r6;
	setp.lt.s32 	%p1634, %r4723, 1;
	setp.gt.s32 	%p1635, %r4723, %r4;
	or.pred  	%p1636, %p1634, %p1635;
	or.pred  	%p1637, %p1636, %p1633;
	@%p1637 bra 	$L__BB2_868;
	mul.wide.s32 	%rd1735, %r341, 4;
	add.s64 	%rd1736, %rd2, %rd1735;
	ld.global.f32 	%f1083, [%rd1736+-4];
	st.shared.f32 	[%r80+52], %f1083;
	ld.global.f32 	%f1084, [%rd1736+4];
	add.s32 	%r4725, %r80, %r720;
	st.shared.f32 	[%r4725+52], %f1084;
	sub.s32 	%r4726, %r341, %r4;
	add.s32 	%r4727, %r4726, -2;
	mul.wide.s32 	%rd1737, %r4727, 4;
	add.s64 	%rd1738, %rd2, %rd1737;
	ld.global.f32 	%f1085, [%rd1738];
	add.s32 	%r4728, %r4725, %r720;
	st.shared.f32 	[%r4728+52], %f1085;
	mul.wide.s32 	%rd1739, %r5, 4;
	add.s64 	%rd1740, %rd1736, %rd1739;
	ld.global.f32 	%f1086, [%rd1740];
	add.s32 	%r4729, %r4728, %r720;
	st.shared.f32 	[%r4729+52], %f1086;
$L__BB2_868:
	setp.ge.u32 	%p1638, %r332, %r5;
	add.s32 	%r4730, %r23, %r6;
	add.s32 	%r4731, %r4730, %r6;
	add.s32 	%r4732, %r4731, %r6;
	add.s32 	%r4733, %r4732, %r6;
	add.s32 	%r4734, %r4733, %r6;
	add.s32 	%r4735, %r4734, %r6;
	add.s32 	%r4736, %r4735, %r6;
	setp.ge.s32 	%p1639, %r4736, %r5;
	or.pred  	%p1640, %p1639, %p1638;
	@%p1640 bra 	$L__BB2_870;
	mul.wide.s32 	%rd1741, %r341, 4;
	add.s64 	%rd1742, %rd1, %rd1741;
	ld.global.f32 	%f1087, [%rd1742];
	st.shared.f32 	[%r84+52], %f1087;
$L__BB2_870:
	setp.gt.u32 	%p1641, %r332, %r4;
	add.s32 	%r342, %r341, %r6;
	add.s32 	%r4737, %r23, %r6;
	add.s32 	%r4738, %r4737, %r6;
	add.s32 	%r4739, %r4738, %r6;
	add.s32 	%r4740, %r4739, %r6;
	add.s32 	%r4741, %r4740, %r6;
	add.s32 	%r4742, %r4741, %r6;
	add.s32 	%r4743, %r4742, %r6;
	add.s32 	%r4744, %r4743, %r6;
	setp.lt.s32 	%p1642, %r4744, 1;
	setp.gt.s32 	%p1643, %r4744, %r4;
	or.pred  	%p1644, %p1642, %p1643;
	or.pred  	%p1645, %p1644, %p1641;
	@%p1645 bra 	$L__BB2_872;
	mul.wide.s32 	%rd1743, %r342, 4;
	add.s64 	%rd1744, %rd2, %rd1743;
	ld.global.f32 	%f1088, [%rd1744+-4];
	st.shared.f32 	[%r87+52], %f1088;
	ld.global.f32 	%f1089, [%rd1744+4];
	add.s32 	%r4746, %r87, %r720;
	st.shared.f32 	[%r4746+52], %f1089;
	sub.s32 	%r4747, %r342, %r4;
	add.s32 	%r4748, %r4747, -2;
	mul.wide.s32 	%rd1745, %r4748, 4;
	add.s64 	%rd1746, %rd2, %rd1745;
	ld.global.f32 	%f1090, [%rd1746];
	add.s32 	%r4749, %r4746, %r720;
	st.shared.f32 	[%r4749+52], %f1090;
	mul.wide.s32 	%rd1747, %r5, 4;
	add.s64 	%rd1748, %rd1744, %rd1747;
	ld.global.f32 	%f1091, [%rd1748];
	add.s32 	%r4750, %r4749, %r720;
	st.shared.f32 	[%r4750+52], %f1091;
$L__BB2_872:
	setp.ge.u32 	%p1646, %r332, %r5;
	add.s32 	%r4751, %r23, %r6;
	add.s32 	%r4752, %r4751, %r6;
	add.s32 	%r4753, %r4752, %r6;
	add.s32 	%r4754, %r4753, %r6;
	add.s32 	%r4755, %r4754, %r6;
	add.s32 	%r4756, %r4755, %r6;
	add.s32 	%r4757, %r4756, %r6;
	add.s32 	%r4758, %r4757, %r6;
	setp.ge.s32 	%p1647, %r4758, %r5;
	or.pred  	%p1648, %p1647, %p1646;
	@%p1648 bra 	$L__BB2_874;
	mul.wide.s32 	%rd1749, %r342, 4;
	add.s64 	%rd1750, %rd1, %rd1749;
	ld.global.f32 	%f1092, [%rd1750];
	st.shared.f32 	[%r91+52], %f1092;
$L__BB2_874:
	setp.gt.u32 	%p1649, %r332, %r4;
	add.s32 	%r343, %r342, %r6;
	add.s32 	%r4759, %r23, %r6;
	add.s32 	%r4760, %r4759, %r6;
	add.s32 	%r4761, %r4760, %r6;
	add.s32 	%r4762, %r4761, %r6;
	add.s32 	%r4763, %r4762, %r6;
	add.s32 	%r4764, %r4763, %r6;
	add.s32 	%r4765, %r4764, %r6;
	add.s32 	%r4766, %r4765, %r6;
	add.s32 	%r4767, %r4766, %r6;
	setp.lt.s32 	%p1650, %r4767, 1;
	setp.gt.s32 	%p1651, %r4767, %r4;
	or.pred  	%p1652, %p1650, %p1651;
	or.pred  	%p1653, %p1652, %p1649;
	@%p1653 bra 	$L__BB2_876;
	mul.wide.s32 	%rd1751, %r343, 4;
	add.s64 	%rd1752, %rd2, %rd1751;
	ld.global.f32 	%f1093, [%rd1752+-4];
	st.shared.f32 	[%r94+52], %f1093;
	ld.global.f32 	%f1094, [%rd1752+4];
	add.s32 	%r4769, %r94, %r720;
	st.shared.f32 	[%r4769+52], %f1094;
	sub.s32 	%r4770, %r343, %r4;
	add.s32 	%r4771, %r4770, -2;
	mul.wide.s32 	%rd1753, %r4771, 4;
	add.s64 	%rd1754, %rd2, %rd1753;
	ld.global.f32 	%f1095, [%rd1754];
	add.s32 	%r4772, %r4769, %r720;
	st.shared.f32 	[%r4772+52], %f1095;
	mul.wide.s32 	%rd1755, %r5, 4;
	add.s64 	%rd1756, %rd1752, %rd1755;
	ld.global.f32 	%f1096, [%rd1756];
	add.s32 	%r4773, %r4772, %r720;
	st.shared.f32 	[%r4773+52], %f1096;
$L__BB2_876:
	setp.ge.u32 	%p1654, %r332, %r5;
	add.s32 	%r4774, %r23, %r6;
	add.s32 	%r4775, %r4774, %r6;
	add.s32 	%r4776, %r4775, %r6;
	add.s32 	%r4777, %r4776, %r6;
	add.s32 	%r4778, %r4777, %r6;
	add.s32 	%r4779, %r4778, %r6;
	add.s32 	%r4780, %r4779, %r6;
	add.s32 	%r4781, %r4780, %r6;
	add.s32 	%r4782, %r4781, %r6;
	setp.ge.s32 	%p1655, %r4782, %r5;
	or.pred  	%p1656, %p1655, %p1654;
	@%p1656 bra 	$L__BB2_878;
	mul.wide.s32 	%rd1757, %r343, 4;
	add.s64 	%rd1758, %rd1, %rd1757;
	ld.global.f32 	%f1097, [%rd1758];
	st.shared.f32 	[%r97+52], %f1097;
$L__BB2_878:
	setp.gt.u32 	%p1657, %r332, %r4;
	add.s32 	%r344, %r343, %r6;
	add.s32 	%r4783, %r23, %r6;
	add.s32 	%r4784, %r4783, %r6;
	add.s32 	%r4785, %r4784, %r6;
	add.s32 	%r4786, %r4785, %r6;
	add.s32 	%r4787, %r4786, %r6;
	add.s32 	%r4788, %r4787, %r6;
	add.s32 	%r4789, %r4788, %r6;
	add.s32 	%r4790, %r4789, %r6;
	add.s32 	%r4791, %r4790, %r6;
	add.s32 	%r4792, %r4791, %r6;
	setp.lt.s32 	%p1658, %r4792, 1;
	setp.gt.s32 	%p1659, %r4792, %r4;
	or.pred  	%p1660, %p1658, %p1659;
	or.pred  	%p1661, %p1660, %p1657;
	@%p1661 bra 	$L__BB2_880;
	mul.wide.s32 	%rd1759, %r344, 4;
	add.s64 	%rd1760, %rd2, %rd1759;
	ld.global.f32 	%f1098, [%rd1760+-4];
	st.shared.f32 	[%r100+52], %f1098;
	ld.global.f32 	%f1099, [%rd1760+4];
	st.shared.f32 	[%r101+52], %f1099;
	sub.s32 	%r4793, %r344, %r4;
	add.s32 	%r4794, %r4793, -2;
	mul.wide.s32 	%rd1761, %r4794, 4;
	add.s64 	%rd1762, %rd2, %rd1761;
	ld.global.f32 	%f1100, [%rd1762];
	st.shared.f32 	[%r102+52], %f1100;
	mul.wide.s32 	%rd1763, %r5, 4;
	add.s64 	%rd1764, %rd1760, %rd1763;
	ld.global.f32 	%f1101, [%rd1764];
	add.s32 	%r4796, %r102, %r720;
	st.shared.f32 	[%r4796+52], %f1101;
$L__BB2_880:
	setp.ge.u32 	%p1662, %r332, %r5;
	add.s32 	%r4797, %r23, %r6;
	add.s32 	%r4798, %r4797, %r6;
	add.s32 	%r4799, %r4798, %r6;
	add.s32 	%r4800, %r4799, %r6;
	add.s32 	%r4801, %r4800, %r6;
	add.s32 	%r4802, %r4801, %r6;
	add.s32 	%r4803, %r4802, %r6;
	add.s32 	%r4804, %r4803, %r6;
	add.s32 	%r4805, %r4804, %r6;
	add.s32 	%r4806, %r4805, %r6;
	setp.ge.s32 	%p1663, %r4806, %r5;
	or.pred  	%p1664, %p1663, %p1662;
	@%p1664 bra 	$L__BB2_882;
	mul.wide.s32 	%rd1765, %r344, 4;
	add.s64 	%rd1766, %rd1, %rd1765;
	ld.global.f32 	%f1102, [%rd1766];
	st.shared.f32 	[%r103+52], %f1102;
$L__BB2_882:
	setp.gt.u32 	%p1665, %r332, %r4;
	add.s32 	%r345, %r344, %r6;
	add.s32 	%r4807, %r23, %r6;
	add.s32 	%r4808, %r4807, %r6;
	add.s32 	%r4809, %r4808, %r6;
	add.s32 	%r4810, %r4809, %r6;
	add.s32 	%r4811, %r4810, %r6;
	add.s32 	%r4812, %r4811, %r6;
	add.s32 	%r4813, %r4812, %r6;
	add.s32 	%r4814, %r4813, %r6;
	add.s32 	%r4815, %r4814, %r6;
	add.s32 	%r4816, %r4815, %r6;
	add.s32 	%r4817, %r4816, %r6;
	setp.lt.s32 	%p1666, %r4817, 1;
	setp.gt.s32 	%p1667, %r4817, %r4;
	or.pred  	%p1668, %p1666, %p1667;
	or.pred  	%p1669, %p1668, %p1665;
	@%p1669 bra 	$L__BB2_884;
	mul.wide.s32 	%rd1767, %r345, 4;
	add.s64 	%rd1768, %rd2, %rd1767;
	ld.global.f32 	%f1103, [%rd1768+-4];
	st.shared.f32 	[%r106+52], %f1103;
	ld.global.f32 	%f1104, [%rd1768+4];
	st.shared.f32 	[%r107+52], %f1104;
	sub.s32 	%r4818, %r345, %r4;
	add.s32 	%r4819, %r4818, -2;
	mul.wide.s32 	%rd1769, %r4819, 4;
	add.s64 	%rd1770, %rd2, %rd1769;
	ld.global.f32 	%f1105, [%rd1770];
	st.shared.f32 	[%r108+52], %f1105;
	mul.wide.s32 	%rd1771, %r5, 4;
	add.s64 	%rd1772, %rd1768, %rd1771;
	ld.global.f32 	%f1106, [%rd1772];
	add.s32 	%r4821, %r108, %r720;
	st.shared.f32 	[%r4821+52], %f1106;
$L__BB2_884:
	setp.ge.u32 	%p1670, %r332, %r5;
	add.s32 	%r4822, %r23, %r6;
	add.s32 	%r4823, %r4822, %r6;
	add.s32 	%r4824, %r4823, %r6;
	add.s32 	%r4825, %r4824, %r6;
	add.s32 	%r4826, %r4825, %r6;
	add.s32 	%r4827, %r4826, %r6;
	add.s32 	%r4828, %r4827, %r6;
	add.s32 	%r4829, %r4828, %r6;
	add.s32 	%r4830, %r4829, %r6;
	add.s32 	%r4831, %r4830, %r6;
	add.s32 	%r4832, %r4831, %r6;
	setp.ge.s32 	%p1671, %r4832, %r5;
	or.pred  	%p1672, %p1671, %p1670;
	@%p1672 bra 	$L__BB2_886;
	mul.wide.s32 	%rd1773, %r345, 4;
	add.s64 	%rd1774, %rd1, %rd1773;
	ld.global.f32 	%f1107, [%rd1774];
	st.shared.f32 	[%r109+52], %f1107;
$L__BB2_886:
	setp.gt.u32 	%p1673, %r332, %r4;
	add.s32 	%r346, %r345, %r6;
	add.s32 	%r4833, %r23, %r6;
	add.s32 	%r4834, %r4833, %r6;
	add.s32 	%r4835, %r4834, %r6;
	add.s32 	%r4836, %r4835, %r6;
	add.s32 	%r4837, %r4836, %r6;
	add.s32 	%r4838, %r4837, %r6;
	add.s32 	%r4839, %r4838, %r6;
	add.s32 	%r4840, %r4839, %r6;
	add.s32 	%r4841, %r4840, %r6;
	add.s32 	%r4842, %r4841, %r6;
	add.s32 	%r4843, %r4842, %r6;
	add.s32 	%r4844, %r4843, %r6;
	setp.lt.s32 	%p1674, %r4844, 1;
	setp.gt.s32 	%p1675, %r4844, %r4;
	or.pred  	%p1676, %p1674, %p1675;
	or.pred  	%p1677, %p1676, %p1673;
	@%p1677 bra 	$L__BB2_888;
	mul.wide.s32 	%rd1775, %r346, 4;
	add.s64 	%rd1776, %rd2, %rd1775;
	ld.global.f32 	%f1108, [%rd1776+-4];
	st.shared.f32 	[%r112+52], %f1108;
	ld.global.f32 	%f1109, [%rd1776+4];
	st.shared.f32 	[%r113+52], %f1109;
	sub.s32 	%r4845, %r346, %r4;
	add.s32 	%r4846, %r4845, -2;
	mul.wide.s32 	%rd1777, %r4846, 4;
	add.s64 	%rd1778, %rd2, %rd1777;
	ld.global.f32 	%f1110, [%rd1778];
	st.shared.f32 	[%r114+52], %f1110;
	mul.wide.s32 	%rd1779, %r5, 4;
	add.s64 	%rd1780, %rd1776, %rd1779;
	ld.global.f32 	%f1111, [%rd1780];
	add.s32 	%r4848, %r114, %r720;
	st.shared.f32 	[%r4848+52], %f1111;
$L__BB2_888:
	setp.ge.u32 	%p1678, %r332, %r5;
	add.s32 	%r4849, %r23, %r6;
	add.s32 	%r4850, %r4849, %r6;
	add.s32 	%r4851, %r4850, %r6;
	add.s32 	%r4852, %r4851, %r6;
	add.s32 	%r4853, %r4852, %r6;
	add.s32 	%r4854, %r4853, %r6;
	add.s32 	%r4855, %r4854, %r6;
	add.s32 	%r4856, %r4855, %r6;
	add.s32 	%r4857, %r4856, %r6;
	add.s32 	%r4858, %r4857, %r6;
	add.s32 	%r4859, %r4858, %r6;
	add.s32 	%r4860, %r4859, %r6;
	setp.ge.s32 	%p1679, %r4860, %r5;
	or.pred  	%p1680, %p1679, %p1678;
	@%p1680 bra 	$L__BB2_890;
	mul.wide.s32 	%rd1781, %r346, 4;
	add.s64 	%rd1782, %rd1, %rd1781;
	ld.global.f32 	%f1112, [%rd1782];
	st.shared.f32 	[%r115+52], %f1112;
$L__BB2_890:
	add.s32 	%r347, %r346, %r6;
	or.pred  	%p1682, %p1, %p1673;
	@%p1682 bra 	$L__BB2_892;
	mul.wide.s32 	%rd1783, %r347, 4;
	add.s64 	%rd1784, %rd2, %rd1783;
	ld.global.f32 	%f1113, [%rd1784+-4];
	st.shared.f32 	[%r118+52], %f1113;
	ld.global.f32 	%f1114, [%rd1784+4];
	st.shared.f32 	[%r119+52], %f1114;
	sub.s32 	%r4861, %r347, %r4;
	add.s32 	%r4862, %r4861, -2;
	mul.wide.s32 	%rd1785, %r4862, 4;
	add.s64 	%rd1786, %rd2, %rd1785;
	ld.global.f32 	%f1115, [%rd1786];
	st.shared.f32 	[%r120+52], %f1115;
	mul.wide.s32 	%rd1787, %r5, 4;
	add.s64 	%rd1788, %rd1784, %rd1787;
	ld.global.f32 	%f1116, [%rd1788];
	add.s32 	%r4864, %r120, %r720;
	st.shared.f32 	[%r4864+52], %f1116;
$L__BB2_892:
	add.s32 	%r4865, %r23, %r6;
	add.s32 	%r4866, %r4865, %r6;
	add.s32 	%r4867, %r4866, %r6;
	add.s32 	%r4868, %r4867, %r6;
	add.s32 	%r4869, %r4868, %r6;
	add.s32 	%r4870, %r4869, %r6;
	add.s32 	%r4871, %r4870, %r6;
	add.s32 	%r4872, %r4871, %r6;
	add.s32 	%r4873, %r4872, %r6;
	add.s32 	%r4874, %r4873, %r6;
	add.s32 	%r4875, %r4874, %r6;
	add.s32 	%r4876, %r4875, %r6;
	add.s32 	%r4877, %r4876, %r6;
	setp.ge.s32 	%p1684, %r4877, %r5;
	or.pred  	%p1685, %p1684, %p1678;
	@%p1685 bra 	$L__BB2_894;
	mul.wide.s32 	%rd1789, %r347, 4;
	add.s64 	%rd1790, %rd1, %rd1789;
	ld.global.f32 	%f1117, [%rd1790];
	st.shared.f32 	[%r121+52], %f1117;
$L__BB2_894:
	setp.gt.u32 	%p1686, %r332, %r4;
	add.s32 	%r348, %r347, %r6;
	or.pred  	%p1687, %p2, %p1686;
	@%p1687 bra 	$L__BB2_896;
	mul.wide.s32 	%rd1791, %r348, 4;
	add.s64 	%rd1792, %rd2, %rd1791;
	ld.global.f32 	%f1118, [%rd1792+-4];
	st.shared.f32 	[%r124+52], %f1118;
	ld.global.f32 	%f1119, [%rd1792+4];
	st.shared.f32 	[%r125+52], %f1119;
	sub.s32 	%r4878, %r348, %r4;
	add.s32 	%r4879, %r4878, -2;
	mul.wide.s32 	%rd1793, %r4879, 4;
	add.s64 	%rd1794, %rd2, %rd1793;
	ld.global.f32 	%f1120, [%rd1794];
	st.shared.f32 	[%r126+52], %f1120;
	mul.wide.s32 	%rd1795, %r5, 4;
	add.s64 	%rd1796, %rd1792, %rd1795;
	ld.global.f32 	%f1121, [%rd1796];
	add.s32 	%r4881, %r126, %r720;
	st.shared.f32 	[%r4881+52], %f1121;
$L__BB2_896:
	setp.ge.u32 	%p1688, %r332, %r5;
	@%p1688 bra 	$L__BB2_898;
	mul.wide.s32 	%rd1797, %r348, 4;
	add.s64 	%rd1798, %rd1, %rd1797;
	ld.global.f32 	%f1122, [%rd1798];
	st.shared.f32 	[%r127+52], %f1122;
$L__BB2_898:
	add.s32 	%r349, %r332, %r9;
	setp.gt.u32 	%p1689, %r349, %r4;
	mad.lo.s32 	%r350, %r349, %r5, %r1;
	or.pred  	%p1690, %p3, %p1689;
	@%p1690 bra 	$L__BB2_900;
	mul.wide.s32 	%rd1799, %r350, 4;
	add.s64 	%rd1800, %rd2, %rd1799;
	ld.global.f32 	%f1123, [%rd1800+-4];
	st.shared.f32 	[%r17+56], %f1123;
	ld.global.f32 	%f1124, [%rd1800+4];
	st.shared.f32 	[%r19+56], %f1124;
	sub.s32 	%r4882, %r350, %r4;
	add.s32 	%r4883, %r4882, -2;
	mul.wide.s32 	%rd1801, %r4883, 4;
	add.s64 	%rd1802, %rd2, %rd1801;
	ld.global.f32 	%f1125, [%rd1802];
	st.shared.f32 	[%r20+56], %f1125;
	mul.wide.s32 	%rd1803, %r5, 4;
	add.s64 	%rd1804, %rd1800, %rd1803;
	ld.global.f32 	%f1126, [%rd1804];
	add.s32 	%r4885, %r20, %r720;
	st.shared.f32 	[%r4885+56], %f1126;
$L__BB2_900:
	setp.ge.u32 	%p1691, %r349, %r5;
	setp.ge.s32 	%p1692, %r1, %r5;
	or.pred  	%p1693, %p1692, %p1691;
	@%p1693 bra 	$L__BB2_902;
	mul.wide.s32 	%rd1805, %r350, 4;
	add.s64 	%rd1806, %rd1, %rd1805;
	ld.global.f32 	%f1127, [%rd1806];
	mov.u32 	%r4886, %tid.y;
	mov.u32 	%r4887, %ntid.x;
	mov.u32 	%r4888, %tid.x;
	mad.lo.s32 	%r4889, %r4886, %r4887, %r4888;
	mul.lo.s32 	%r4890, %r10, %r4889;
	shl.b32 	%r4891, %r4890, 2;
	mov.u32 	%r4892, sharedMem;
	add.s32 	%r4893, %r4892, %r4891;
	st.shared.f32 	[%r4893+56], %f1127;
$L__BB2_902:
	setp.gt.u32 	%p1694, %r349, %r4;
	add.s32 	%r351, %r350, %r6;
	setp.lt.s32 	%p1695, %r23, 1;
	setp.gt.s32 	%p1696, %r23, %r4;
	or.pred  	%p1697, %p1695, %p1696;
	or.pred  	%p1698, %p1697, %p1694;
	@%p1698 bra 	$L__BB2_904;
	mul.wide.s32 	%rd1807, %r351, 4;
	add.s64 	%rd1808, %rd2, %rd1807;
	ld.global.f32 	%f1128, [%rd1808+-4];
	shl.b32 	%r4894, %r7, 2;
	add.s32 	%r4895, %r17, %r4894;
	st.shared.f32 	[%r4895+60], %f1128;
	ld.global.f32 	%f1129, [%rd1808+4];
	st.shared.f32 	[%r26+60], %f1129;
	sub.s32 	%r4896, %r351, %r4;
	add.s32 	%r4897, %r4896, -2;
	mul.wide.s32 	%rd1809, %r4897, 4;
	add.s64 	%rd1810, %rd2, %rd1809;
	ld.global.f32 	%f1130, [%rd1810];
	st.shared.f32 	[%r27+60], %f1130;
	mul.wide.s32 	%rd1811, %r5, 4;
	add.s64 	%rd1812, %rd1808, %rd1811;
	ld.global.f32 	%f1131, [%rd1812];
	add.s32 	%r4899, %r27, %r720;
	st.shared.f32 	[%r4899+60], %f1131;
$L__BB2_904:
	setp.ge.u32 	%p1699, %r349, %r5;
	setp.ge.s32 	%p1700, %r23, %r5;
	or.pred  	%p1701, %p1700, %p1699;
	@%p1701 bra 	$L__BB2_906;
	mul.wide.s32 	%rd1813, %r351, 4;
	add.s64 	%rd1814, %rd1, %rd1813;
	ld.global.f32 	%f1132, [%rd1814];
	mov.u32 	%r4900, %tid.y;
	mov.u32 	%r4901, %ntid.x;
	mov.u32 	%r4902, %tid.x;
	mad.lo.s32 	%r4903, %r4900, %r4901, %r4902;
	mul.lo.s32 	%r4904, %r10, %r4903;
	shl.b32 	%r4905, %r4904, 2;
	mov.u32 	%r4906, sharedMem;
	add.s32 	%r4907, %r4906, %r4905;
	shl.b32 	%r4908, %r7, 2;
	add.s32 	%r4909, %r4907, %r4908;
	st.shared.f32 	[%r4909+60], %f1132;
$L__BB2_906:
	setp.gt.u32 	%p1702, %r349, %r4;
	add.s32 	%r352, %r351, %r6;
	add.s32 	%r4910, %r23, %r6;
	setp.lt.s32 	%p1703, %r4910, 1;
	setp.gt.s32 	%p1704, %r4910, %r4;
	or.pred  	%p1705, %p1703, %p1704;
	or.pred  	%p1706, %p1705, %p1702;
	@%p1706 bra 	$L__BB2_908;
	mul.wide.s32 	%rd1815, %r352, 4;
	add.s64 	%rd1816, %rd2, %rd1815;
	ld.global.f32 	%f1133, [%rd1816+-4];
	st.shared.f32 	[%r33+56], %f1133;
	ld.global.f32 	%f1134, [%rd1816+4];
	st.shared.f32 	[%r34+56], %f1134;
	sub.s32 	%r4911, %r352, %r4;
	add.s32 	%r4912, %r4911, -2;
	mul.wide.s32 	%rd1817, %r4912, 4;
	add.s64 	%rd1818, %rd2, %rd1817;
	ld.global.f32 	%f1135, [%rd1818];
	st.shared.f32 	[%r35+56], %f1135;
	mul.wide.s32 	%rd1819, %r5, 4;
	add.s64 	%rd1820, %rd1816, %rd1819;
	ld.global.f32 	%f1136, [%rd1820];
	add.s32 	%r4914, %r35, %r720;
	st.shared.f32 	[%r4914+56], %f1136;
$L__BB2_908:
	setp.ge.u32 	%p1707, %r349, %r5;
	add.s32 	%r4915, %r23, %r6;
	setp.ge.s32 	%p1708, %r4915, %r5;
	or.pred  	%p1709, %p1708, %p1707;
	@%p1709 bra 	$L__BB2_910;
	mul.wide.s32 	%rd1821, %r352, 4;
	add.s64 	%rd1822, %rd1, %rd1821;
	ld.global.f32 	%f1137, [%rd1822];
	mov.u32 	%r4916, %tid.y;
	mov.u32 	%r4917, %ntid.x;
	mov.u32 	%r4918, %tid.x;
	mad.lo.s32 	%r4919, %r4916, %r4917, %r4918;
	mul.lo.s32 	%r4920, %r10, %r4919;
	shl.b32 	%r4921, %r4920, 2;
	mov.u32 	%r4922, sharedMem;
	add.s32 	%r4923, %r4922, %r4921;
	shl.b32 	%r4924, %r8, 3;
	add.s32 	%r4925, %r4923, %r4924;
	st.shared.f32 	[%r4925+56], %f1137;
$L__BB2_910:
	setp.gt.u32 	%p1710, %r349, %r4;
	add.s32 	%r353, %r352, %r6;
	add.s32 	%r4926, %r23, %r6;
	add.s32 	%r4927, %r4926, %r6;
	setp.lt.s32 	%p1711, %r4927, 1;
	setp.gt.s32 	%p1712, %r4927, %r4;
	or.pred  	%p1713, %p1711, %p1712;
	or.pred  	%p1714, %p1713, %p1710;
	@%p1714 bra 	$L__BB2_912;
	mul.wide.s32 	%rd1823, %r353, 4;
	add.s64 	%rd1824, %rd2, %rd1823;
	ld.global.f32 	%f1138, [%rd1824+-4];
	shl.b32 	%r4928, %r8, 2;
	add.s32 	%r4929, %r33, %r4928;
	st.shared.f32 	[%r4929+56], %f1138;
	ld.global.f32 	%f1139, [%rd1824+4];
	st.shared.f32 	[%r42+56], %f1139;
	sub.s32 	%r4930, %r353, %r4;
	add.s32 	%r4931, %r4930, -2;
	mul.wide.s32 	%rd1825, %r4931, 4;
	add.s64 	%rd1826, %rd2, %rd1825;
	ld.global.f32 	%f1140, [%rd1826];
	st.shared.f32 	[%r43+56], %f1140;
	mul.wide.s32 	%rd1827, %r5, 4;
	add.s64 	%rd1828, %rd1824, %rd1827;
	ld.global.f32 	%f1141, [%rd1828];
	add.s32 	%r4933, %r43, %r720;
	st.shared.f32 	[%r4933+56], %f1141;
$L__BB2_912:
	setp.ge.u32 	%p1715, %r349, %r5;
	add.s32 	%r4934, %r23, %r6;
	add.s32 	%r4935, %r4934, %r6;
	setp.ge.s32 	%p1716, %r4935, %r5;
	or.pred  	%p1717, %p1716, %p1715;
	@%p1717 bra 	$L__BB2_914;
	mul.wide.s32 	%rd1829, %r353, 4;
	add.s64 	%rd1830, %rd1, %rd1829;
	ld.global.f32 	%f1142, [%rd1830];
	mov.u32 	%r4936, %tid.y;
	mov.u32 	%r4937, %ntid.x;
	mov.u32 	%r4938, %tid.x;
	mad.lo.s32 	%r4939, %r4936, %r4937, %r4938;
	mul.lo.s32 	%r4940, %r10, %r4939;
	shl.b32 	%r4941, %r4940, 2;
	mov.u32 	%r4942, sharedMem;
	add.s32 	%r4943, %r4942, %r4941;
	shl.b32 	%r4944, %r8, 3;
	add.s32 	%r4945, %r4943, %r4944;
	shl.b32 	%r4946, %r8, 2;
	add.s32 	%r4947, %r4945, %r4946;
	st.shared.f32 	[%r4947+56], %f1142;
$L__BB2_914:
	setp.gt.u32 	%p1718, %r349, %r4;
	add.s32 	%r354, %r353, %r6;
	add.s32 	%r4948, %r23, %r6;
	add.s32 	%r4949, %r4948, %r6;
	add.s32 	%r4950, %r4949, %r6;
	setp.lt.s32 	%p1719, %r4950, 1;
	setp.gt.s32 	%p1720, %r4950, %r4;
	or.pred  	%p1721, %p1719, %p1720;
	or.pred  	%p1722, %p1721, %p1718;
	@%p1722 bra 	$L__BB2_916;
	mul.wide.s32 	%rd1831, %r354, 4;
	add.s64 	%rd1832, %rd2, %rd1831;
	ld.global.f32 	%f1143, [%rd1832+-4];
	st.shared.f32 	[%r49+56], %f1143;
	ld.global.f32 	%f1144, [%rd1832+4];
	st.shared.f32 	[%r50+56], %f1144;
	sub.s32 	%r4951, %r354, %r4;
	add.s32 	%r4952, %r4951, -2;
	mul.wide.s32 	%rd1833, %r4952, 4;
	add.s64 	%rd1834, %rd2, %rd1833;
	ld.global.f32 	%f1145, [%rd1834];
	add.s32 	%r4954, %r50, %r720;
	st.shared.f32 	[%r4954+56], %f1145;
	mul.wide.s32 	%rd1835, %r5, 4;
	add.s64 	%rd1836, %rd1832, %rd1835;
	ld.global.f32 	%f1146, [%rd1836];
	add.s32 	%r4955, %r4954, %r720;
	st.shared.f32 	[%r4955+56], %f1146;
$L__BB2_916:
	setp.ge.u32 	%p1723, %r349, %r5;
	add.s32 	%r4956, %r23, %r6;
	add.s32 	%r4957, %r4956, %r6;
	add.s32 	%r4958, %r4957, %r6;
	setp.ge.s32 	%p1724, %r4958, %r5;
	or.pred  	%p1725, %p1724, %p1723;
	@%p1725 bra 	$L__BB2_918;
	mul.wide.s32 	%rd1837, %r354, 4;
	add.s64 	%rd1838, %rd1, %rd1837;
	ld.global.f32 	%f1147, [%rd1838];
	mov.u32 	%r4959, %tid.y;
	mov.u32 	%r4960, %ntid.x;
	mov.u32 	%r4961, %tid.x;
	mad.lo.s32 	%r4962, %r4959, %r4960, %r4961;
	mul.lo.s32 	%r4963, %r10, %r4962;
	shl.b32 	%r4964, %r4963, 2;
	mov.u32 	%r4965, sharedMem;
	add.s32 	%r4966, %r4965, %r4964;
	shl.b32 	%r4967, %r8, 3;
	add.s32 	%r4968, %r4966, %r4967;
	shl.b32 	%r4969, %r8, 2;
	add.s32 	%r4970, %r4968, %r4969;
	add.s32 	%r4971, %r4970, %r4969;
	st.shared.f32 	[%r4971+56], %f1147;
$L__BB2_918:
	setp.gt.u32 	%p1726, %r349, %r4;
	add.s32 	%r355, %r354, %r6;
	add.s32 	%r4972, %r23, %r6;
	add.s32 	%r4973, %r4972, %r6;
	add.s32 	%r4974, %r4973, %r6;
	add.s32 	%r4975, %r4974, %r6;
	setp.lt.s32 	%p1727, %r4975, 1;
	setp.gt.s32 	%p1728, %r4975, %r4;
	or.pred  	%p1729, %p1727, %p1728;
	or.pred  	%p1730, %p1729, %p1726;
	@%p1730 bra 	$L__BB2_920;
	mul.wide.s32 	%rd1839, %r355, 4;
	add.s64 	%rd1840, %rd2, %rd1839;
	ld.global.f32 	%f1148, [%rd1840+-4];
	st.shared.f32 	[%r57+56], %f1148;
	ld.global.f32 	%f1149, [%rd1840+4];
	add.s32 	%r4977, %r57, %r720;
	st.shared.f32 	[%r4977+56], %f1149;
	sub.s32 	%r4978, %r355, %r4;
	add.s32 	%r4979, %r4978, -2;
	mul.wide.s32 	%rd1841, %r4979, 4;
	add.s64 	%rd1842, %rd2, %rd1841;
	ld.global.f32 	%f1150, [%rd1842];
	add.s32 	%r4980, %r4977, %r720;
	st.shared.f32 	[%r4980+56], %f1150;
	mul.wide.s32 	%rd1843, %r5, 4;
	add.s64 	%rd1844, %rd1840, %rd1843;
	ld.global.f32 	%f1151, [%rd1844];
	add.s32 	%r4981, %r4980, %r720;
	st.shared.f32 	[%r4981+56], %f1151;
$L__BB2_920:
	setp.ge.u32 	%p1731, %r349, %r5;
	add.s32 	%r4982, %r23, %r6;
	add.s32 	%r4983, %r4982, %r6;
	add.s32 	%r4984, %r4983, %r6;
	add.s32 	%r4985, %r4984, %r6;
	setp.ge.s32 	%p1732, %r4985, %r5;
	or.pred  	%p1733, %p1732, %p1731;
	@%p1733 bra 	$L__BB2_922;
	mul.wide.s32 	%rd1845, %r355, 4;
	add.s64 	%rd1846, %rd1, %rd1845;
	ld.global.f32 	%f1152, [%rd1846];
	st.shared.f32 	[%r61+56], %f1152;
$L__BB2_922:
	setp.gt.u32 	%p1734, %r349, %r4;
	add.s32 	%r356, %r355, %r6;
	add.s32 	%r4986, %r23, %r6;
	add.s32 	%r4987, %r4986, %r6;
	add.s32 	%r4988, %r4987, %r6;
	add.s32 	%r4989, %r4988, %r6;
	add.s32 	%r4990, %r4989, %r6;
	setp.lt.s32 	%p1735, %r4990, 1;
	setp.gt.s32 	%p1736, %r4990, %r4;
	or.pred  	%p1737, %p1735, %p1736;
	or.pred  	%p1738, %p1737, %p1734;
	@%p1738 bra 	$L__BB2_924;
	mul.wide.s32 	%rd1847, %r356, 4;
	add.s64 	%rd1848, %rd2, %rd1847;
	ld.global.f32 	%f1153, [%rd1848+-4];
	st.shared.f32 	[%r65+56], %f1153;
	ld.global.f32 	%f1154, [%rd1848+4];
	add.s32 	%r4992, %r65, %r720;
	st.shared.f32 	[%r4992+56], %f1154;
	sub.s32 	%r4993, %r356, %r4;
	add.s32 	%r4994, %r4993, -2;
	mul.wide.s32 	%rd1849, %r4994, 4;
	add.s64 	%rd1850, %rd2, %rd1849;
	ld.global.f32 	%f1155, [%rd1850];
	add.s32 	%r4995, %r4992, %r720;
	st.shared.f32 	[%r4995+56], %f1155;
	mul.wide.s32 	%rd1851, %r5, 4;
	add.s64 	%rd1852, %rd1848, %rd1851;
	ld.global.f32 	%f1156, [%rd1852];
	add.s32 	%r4996, %r4995, %r720;
	st.shared.f32 	[%r4996+56], %f1156;
$L__BB2_924:
	setp.ge.u32 	%p1739, %r349, %r5;
	add.s32 	%r4997, %r23, %r6;
	add.s32 	%r4998, %r4997, %r6;
	add.s32 	%r4999, %r4998, %r6;
	add.s32 	%r5000, %r4999, %r6;
	add.s32 	%r5001, %r5000, %r6;
	setp.ge.s32 	%p1740, %r5001, %r5;
	or.pred  	%p1741, %p1740, %p1739;
	@%p1741 bra 	$L__BB2_926;
	mul.wide.s32 	%rd1853, %r356, 4;
	add.s64 	%rd1854, %rd1, %rd1853;
	ld.global.f32 	%f1157, [%rd1854];
	st.shared.f32 	[%r69+56], %f1157;
$L__BB2_926:
	setp.gt.u32 	%p1742, %r349, %r4;
	add.s32 	%r357, %r356, %r6;
	add.s32 	%r5002, %r23, %r6;
	add.s32 	%r5003, %r5002, %r6;
	add.s32 	%r5004, %r5003, %r6;
	add.s32 	%r5005, %r5004, %r6;
	add.s32 	%r5006, %r5005, %r6;
	add.s32 	%r5007, %r5006, %r6;
	setp.lt.s32 	%p1743, %r5007, 1;
	setp.gt.s32 	%p1744, %r5007, %r4;
	or.pred  	%p1745, %p1743, %p1744;
	or.pred  	%p1746, %p1745, %p1742;
	@%p1746 bra 	$L__BB2_928;
	mul.wide.s32 	%rd1855, %r357, 4;
	add.s64 	%rd1856, %rd2, %rd1855;
	ld.global.f32 	%f1158, [%rd1856+-4];
	st.shared.f32 	[%r73+56], %f1158;
	ld.global.f32 	%f1159, [%rd1856+4];
	add.s32 	%r5009, %r73, %r720;
	st.shared.f32 	[%r5009+56], %f1159;
	sub.s32 	%r5010, %r357, %r4;
	add.s32 	%r5011, %r5010, -2;
	mul.wide.s32 	%rd1857, %r5011, 4;
	add.s64 	%rd1858, %rd2, %rd1857;
	ld.global.f32 	%f1160, [%rd1858];
	add.s32 	%r5012, %r5009, %r720;
	st.shared.f32 	[%r5012+56], %f1160;
	mul.wide.s32 	%rd1859, %r5, 4;
	add.s64 	%rd1860, %rd1856, %rd1859;
	ld.global.f32 	%f1161, [%rd1860];
	add.s32 	%r5013, %r5012, %r720;
	st.shared.f32 	[%r5013+56], %f1161;
$L__BB2_928:
	setp.ge.u32 	%p1747, %r349, %r5;
	add.s32 	%r5014, %r23, %r6;
	add.s32 	%r5015, %r5014, %r6;
	add.s32 	%r5016, %r5015, %r6;
	add.s32 	%r5017, %r5016, %r6;
	add.s32 	%r5018, %r5017, %r6;
	add.s32 	%r5019, %r5018, %r6;
	setp.ge.s32 	%p1748, %r5019, %r5;
	or.pred  	%p1749, %p1748, %p1747;
	@%p1749 bra 	$L__BB2_930;
	mul.wide.s32 	%rd1861, %r357, 4;
	add.s64 	%rd1862, %rd1, %rd1861;
	ld.global.f32 	%f1162, [%rd1862];
	st.shared.f32 	[%r77+56], %f1162;
$L__BB2_930:
	setp.gt.u32 	%p1750, %r349, %r4;
	add.s32 	%r358, %r357, %r6;
	add.s32 	%r5020, %r23, %r6;
	add.s32 	%r5021, %r5020, %r6;
	add.s32 	%r5022, %r5021, %r6;
	add.s32 	%r5023, %r5022, %r6;
	add.s32 	%r5024, %r5023, %r6;
	add.s32 	%r5025, %r5024, %r6;
	add.s32 	%r5026, %r5025, %r6;
	setp.lt.s32 	%p1751, %r5026, 1;
	setp.gt.s32 	%p1752, %r5026, %r4;
	or.pred  	%p1753, %p1751, %p1752;
	or.pred  	%p1754, %p1753, %p1750;
	@%p1754 bra 	$L__BB2_932;
	mul.wide.s32 	%rd1863, %r358, 4;
	add.s64 	%rd1864, %rd2, %rd1863;
	ld.global.f32 	%f1163, [%rd1864+-4];
	st.shared.f32 	[%r80+56], %f1163;
	ld.global.f32 	%f1164, [%rd1864+4];
	add.s32 	%r5028, %r80, %r720;
	st.shared.f32 	[%r5028+56], %f1164;
	sub.s32 	%r5029, %r358, %r4;
	add.s32 	%r5030, %r5029, -2;
	mul.wide.s32 	%rd1865, %r5030, 4;
	add.s64 	%rd1866, %rd2, %rd1865;
	ld.global.f32 	%f1165, [%rd1866];
	add.s32 	%r5031, %r5028, %r720;
	st.shared.f32 	[%r5031+56], %f1165;
	mul.wide.s32 	%rd1867, %r5, 4;
	add.s64 	%rd1868, %rd1864, %rd1867;
	ld.global.f32 	%f1166, [%rd1868];
	add.s32 	%r5032, %r5031, %r720;
	st.shared.f32 	[%r5032+56], %f1166;
$L__BB2_932:
	setp.ge.u32 	%p1755, %r349, %r5;
	add.s32 	%r5033, %r23, %r6;
	add.s32 	%r5034, %r5033, %r6;
	add.s32 	%r5035, %r5034, %r6;
	add.s32 	%r5036, %r5035, %r6;
	add.s32 	%r5037, %r5036, %r6;
	add.s32 	%r5038, %r5037, %r6;
	add.s32 	%r5039, %r5038, %r6;
	setp.ge.s32 	%p1756, %r5039, %r5;
	or.pred  	%p1757, %p1756, %p1755;
	@%p1757 bra 	$L__BB2_934;
	mul.wide.s32 	%rd1869, %r358, 4;
	add.s64 	%rd1870, %rd1, %rd1869;
	ld.global.f32 	%f1167, [%rd1870];
	st.shared.f32 	[%r84+56], %f1167;
$L__BB2_934:
	setp.gt.u32 	%p1758, %r349, %r4;
	add.s32 	%r359, %r358, %r6;
	add.s32 	%r5040, %r23, %r6;
	add.s32 	%r5041, %r5040, %r6;
	add.s32 	%r5042, %r5041, %r6;
	add.s32 	%r5043, %r5042, %r6;
	add.s32 	%r5044, %r5043, %r6;
	add.s32 	%r5045, %r5044, %r6;
	add.s32 	%r5046, %r5045, %r6;
	add.s32 	%r5047, %r5046, %r6;
	setp.lt.s32 	%p1759, %r5047, 1;
	setp.gt.s32 	%p1760, %r5047, %r4;
	or.pred  	%p1761, %p1759, %p1760;
	or.pred  	%p1762, %p1761, %p1758;
	@%p1762 bra 	$L__BB2_936;
	mul.wide.s32 	%rd1871, %r359, 4;
	add.s64 	%rd1872, %rd2, %rd1871;
	ld.global.f32 	%f1168, [%rd1872+-4];
	st.shared.f32 	[%r87+56], %f1168;
	ld.global.f32 	%f1169, [%rd1872+4];
	add.s32 	%r5049, %r87, %r720;
	st.shared.f32 	[%r5049+56], %f1169;
	sub.s32 	%r5050, %r359, %r4;
	add.s32 	%r5051, %r5050, -2;
	mul.wide.s32 	%rd1873, %r5051, 4;
	add.s64 	%rd1874, %rd2, %rd1873;
	ld.global.f32 	%f1170, [%rd1874];
	add.s32 	%r5052, %r5049, %r720;
	st.shared.f32 	[%r5052+56], %f1170;
	mul.wide.s32 	%rd1875, %r5, 4;
	add.s64 	%rd1876, %rd1872, %rd1875;
	ld.global.f32 	%f1171, [%rd1876];
	add.s32 	%r5053, %r5052, %r720;
	st.shared.f32 	[%r5053+56], %f1171;
$L__BB2_936:
	setp.ge.u32 	%p1763, %r349, %r5;
	add.s32 	%r5054, %r23, %r6;
	add.s32 	%r5055, %r5054, %r6;
	add.s32 	%r5056, %r5055, %r6;
	add.s32 	%r5057, %r5056, %r6;
	add.s32 	%r5058, %r5057, %r6;
	add.s32 	%r5059, %r5058, %r6;
	add.s32 	%r5060, %r5059, %r6;
	add.s32 	%r5061, %r5060, %r6;
	setp.ge.s32 	%p1764, %r5061, %r5;
	or.pred  	%p1765, %p1764, %p1763;
	@%p1765 bra 	$L__BB2_938;
	mul.wide.s32 	%rd1877, %r359, 4;
	add.s64 	%rd1878, %rd1, %rd1877;
	ld.global.f32 	%f1172, [%rd1878];
	st.shared.f32 	[%r91+56], %f1172;
$L__BB2_938:
	setp.gt.u32 	%p1766, %r349, %r4;
	add.s32 	%r360, %r359, %r6;
	add.s32 	%r5062, %r23, %r6;
	add.s32 	%r5063, %r5062, %r6;
	add.s32 	%r5064, %r5063, %r6;
	add.s32 	%r5065, %r5064, %r6;
	add.s32 	%r5066, %r5065, %r6;
	add.s32 	%r5067, %r5066, %r6;
	add.s32 	%r5068, %r5067, %r6;
	add.s32 	%r5069, %r5068, %r6;
	add.s32 	%r5070, %r5069, %r6;
	setp.lt.s32 	%p1767, %r5070, 1;
	setp.gt.s32 	%p1768, %r5070, %r4;
	or.pred  	%p1769, %p1767, %p1768;
	or.pred  	%p1770, %p1769, %p1766;
	@%p1770 bra 	$L__BB2_940;
	mul.wide.s32 	%rd1879, %r360, 4;
	add.s64 	%rd1880, %rd2, %rd1879;
	ld.global.f32 	%f1173, [%rd1880+-4];
	st.shared.f32 	[%r94+56], %f1173;
	ld.global.f32 	%f1174, [%rd1880+4];
	add.s32 	%r5072, %r94, %r720;
	st.shared.f32 	[%r5072+56], %f1174;
	sub.s32 	%r5073, %r360, %r4;
	add.s32 	%r5074, %r5073, -2;
	mul.wide.s32 	%rd1881, %r5074, 4;
	add.s64 	%rd1882, %rd2, %rd1881;
	ld.global.f32 	%f1175, [%rd1882];
	add.s32 	%r5075, %r5072, %r720;
	st.shared.f32 	[%r5075+56], %f1175;
	mul.wide.s32 	%rd1883, %r5, 4;
	add.s64 	%rd1884, %rd1880, %rd1883;
	ld.global.f32 	%f1176, [%rd1884];
	add.s32 	%r5076, %r5075, %r720;
	st.shared.f32 	[%r5076+56], %f1176;
$L__BB2_940:
	setp.ge.u32 	%p1771, %r349, %r5;
	add.s32 	%r5077, %r23, %r6;
	add.s32 	%r5078, %r5077, %r6;
	add.s32 	%r5079, %r5078, %r6;
	add.s32 	%r5080, %r5079, %r6;
	add.s32 	%r5081, %r5080, %r6;
	add.s32 	%r5082, %r5081, %r6;
	add.s32 	%r5083, %r5082, %r6;
	add.s32 	%r5084, %r5083, %r6;
	add.s32 	%r5085, %r5084, %r6;
	setp.ge.s32 	%p1772, %r5085, %r5;
	or.pred  	%p1773, %p1772, %p1771;
	@%p1773 bra 	$L__BB2_942;
	mul.wide.s32 	%rd1885, %r360, 4;
	add.s64 	%rd1886, %rd1, %rd1885;
	ld.global.f32 	%f1177, [%rd1886];
	st.shared.f32 	[%r97+56], %f1177;
$L__BB2_942:
	setp.gt.u32 	%p1774, %r349, %r4;
	add.s32 	%r361, %r360, %r6;
	add.s32 	%r5086, %r23, %r6;
	add.s32 	%r5087, %r5086, %r6;
	add.s32 	%r5088, %r5087, %r6;
	add.s32 	%r5089, %r5088, %r6;
	add.s32 	%r5090, %r5089, %r6;
	add.s32 	%r5091, %r5090, %r6;
	add.s32 	%r5092, %r5091, %r6;
	add.s32 	%r5093, %r5092, %r6;
	add.s32 	%r5094, %r5093, %r6;
	add.s32 	%r5095, %r5094, %r6;
	setp.lt.s32 	%p1775, %r5095, 1;
	setp.gt.s32 	%p1776, %r5095, %r4;
	or.pred  	%p1777, %p1775, %p1776;
	or.pred  	%p1778, %p1777, %p1774;
	@%p1778 bra 	$L__BB2_944;
	mul.wide.s32 	%rd1887, %r361, 4;
	add.s64 	%rd1888, %rd2, %rd1887;
	ld.global.f32 	%f1178, [%rd1888+-4];
	st.shared.f32 	[%r100+56], %f1178;
	ld.global.f32 	%f1179, [%rd1888+4];
	st.shared.f32 	[%r101+56], %f1179;
	sub.s32 	%r5096, %r361, %r4;
	add.s32 	%r5097, %r5096, -2;
	mul.wide.s32 	%rd1889, %r5097, 4;
	add.s64 	%rd1890, %rd2, %rd1889;
	ld.global.f32 	%f1180, [%rd1890];
	st.shared.f32 	[%r102+56], %f1180;
	mul.wide.s32 	%rd1891, %r5, 4;
	add.s64 	%rd1892, %rd1888, %rd1891;
	ld.global.f32 	%f1181, [%rd1892];
	add.s32 	%r5099, %r102, %r720;
	st.shared.f32 	[%r5099+56], %f1181;
$L__BB2_944:
	setp.ge.u32 	%p1779, %r349, %r5;
	add.s32 	%r5100, %r23, %r6;
	add.s32 	%r5101, %r5100, %r6;
	add.s32 	%r5102, %r5101, %r6;
	add.s32 	%r5103, %r5102, %r6;
	add.s32 	%r5104, %r5103, %r6;
	add.s32 	%r5105, %r5104, %r6;
	add.s32 	%r5106, %r5105, %r6;
	add.s32 	%r5107, %r5106, %r6;
	add.s32 	%r5108, %r5107, %r6;
	add.s32 	%r5109, %r5108, %r6;
	setp.ge.s32 	%p1780, %r5109, %r5;
	or.pred  	%p1781, %p1780, %p1779;
	@%p1781 bra 	$L__BB2_946;
	mul.wide.s32 	%rd1893, %r361, 4;
	add.s64 	%rd1894, %rd1, %rd1893;
	ld.global.f32 	%f1182, [%rd1894];
	st.shared.f32 	[%r103+56], %f1182;
$L__BB2_946:
	setp.gt.u32 	%p1782, %r349, %r4;
	add.s32 	%r362, %r361, %r6;
	add.s32 	%r5110, %r23, %r6;
	add.s32 	%r5111, %r5110, %r6;
	add.s32 	%r5112, %r5111, %r6;
	add.s32 	%r5113, %r5112, %r6;
	add.s32 	%r5114, %r5113, %r6;
	add.s32 	%r5115, %r5114, %r6;
	add.s32 	%r5116, %r5115, %r6;
	add.s32 	%r5117, %r5116, %r6;
	add.s32 	%r5118, %r5117, %r6;
	add.s32 	%r5119, %r5118, %r6;
	add.s32 	%r5120, %r5119, %r6;
	setp.lt.s32 	%p1783, %r5120, 1;
	setp.gt.s32 	%p1784, %r5120, %r4;
	or.pred  	%p1785, %p1783, %p1784;
	or.pred  	%p1786, %p1785, %p1782;
	@%p1786 bra 	$L__BB2_948;
	mul.wide.s32 	%rd1895, %r362, 4;
	add.s64 	%rd1896, %rd2, %rd1895;
	ld.global.f32 	%f1183, [%rd1896+-4];
	st.shared.f32 	[%r106+56], %f1183;
	ld.global.f32 	%f1184, [%rd1896+4];
	st.shared.f32 	[%r107+56], %f1184;
	sub.s32 	%r5121, %r362, %r4;
	add.s32 	%r5122, %r5121, -2;
	mul.wide.s32 	%rd1897, %r5122, 4;
	add.s64 	%rd1898, %rd2, %rd1897;
	ld.global.f32 	%f1185, [%rd1898];
	st.shared.f32 	[%r108+56], %f1185;
	mul.wide.s32 	%rd1899, %r5, 4;
	add.s64 	%rd1900, %rd1896, %rd1899;
	ld.global.f32 	%f1186, [%rd1900];
	add.s32 	%r5124, %r108, %r720;
	st.shared.f32 	[%r5124+56], %f1186;
$L__BB2_948:
	setp.ge.u32 	%p1787, %r349, %r5;
	add.s32 	%r5125, %r23, %r6;
	add.s32 	%r5126, %r5125, %r6;
	add.s32 	%r5127, %r5126, %r6;
	add.s32 	%r5128, %r5127, %r6;
	add.s32 	%r5129, %r5128, %r6;
	add.s32 	%r5130, %r5129, %r6;
	add.s32 	%r5131, %r5130, %r6;
	add.s32 	%r5132, %r5131, %r6;
	add.s32 	%r5133, %r5132, %r6;
	add.s32 	%r5134, %r5133, %r6;
	add.s32 	%r5135, %r5134, %r6;
	setp.ge.s32 	%p1788, %r5135, %r5;
	or.pred  	%p1789, %p1788, %p1787;
	@%p1789 bra 	$L__BB2_950;
	mul.wide.s32 	%rd1901, %r362, 4;
	add.s64 	%rd1902, %rd1, %rd1901;
	ld.global.f32 	%f1187, [%rd1902];
	st.shared.f32 	[%r109+56], %f1187;
$L__BB2_950:
	setp.gt.u32 	%p1790, %r349, %r4;
	add.s32 	%r363, %r362, %r6;
	add.s32 	%r5136, %r23, %r6;
	add.s32 	%r5137, %r5136, %r6;
	add.s32 	%r5138, %r5137, %r6;
	add.s32 	%r5139, %r5138, %r6;
	add.s32 	%r5140, %r5139, %r6;
	add.s32 	%r5141, %r5140, %r6;
	add.s32 	%r5142, %r5141, %r6;
	add.s32 	%r5143, %r5142, %r6;
	add.s32 	%r5144, %r5143, %r6;
	add.s32 	%r5145, %r5144, %r6;
	add.s32 	%r5146, %r5145, %r6;
	add.s32 	%r5147, %r5146, %r6;
	setp.lt.s32 	%p1791, %r5147, 1;
	setp.gt.s32 	%p1792, %r5147, %r4;
	or.pred  	%p1793, %p1791, %p1792;
	or.pred  	%p1794, %p1793, %p1790;
	@%p1794 bra 	$L__BB2_952;
	mul.wide.s32 	%rd1903, %r363, 4;
	add.s64 	%rd1904, %rd2, %rd1903;
	ld.global.f32 	%f1188, [%rd1904+-4];
	st.shared.f32 	[%r112+56], %f1188;
	ld.global.f32 	%f1189, [%rd1904+4];
	st.shared.f32 	[%r113+56], %f1189;
	sub.s32 	%r5148, %r363, %r4;
	add.s32 	%r5149, %r5148, -2;
	mul.wide.s32 	%rd1905, %r5149, 4;
	add.s64 	%rd1906, %rd2, %rd1905;
	ld.global.f32 	%f1190, [%rd1906];
	st.shared.f32 	[%r114+56], %f1190;
	mul.wide.s32 	%rd1907, %r5, 4;
	add.s64 	%rd1908, %rd1904, %rd1907;
	ld.global.f32 	%f1191, [%rd1908];
	add.s32 	%r5151, %r114, %r720;
	st.shared.f32 	[%r5151+56], %f1191;
$L__BB2_952:
	setp.ge.u32 	%p1795, %r349, %r5;
	add.s32 	%r5152, %r23, %r6;
	add.s32 	%r5153, %r5152, %r6;
	add.s32 	%r5154, %r5153, %r6;
	add.s32 	%r5155, %r5154, %r6;
	add.s32 	%r5156, %r5155, %r6;
	add.s32 	%r5157, %r5156, %r6;
	add.s32 	%r5158, %r5157, %r6;
	add.s32 	%r5159, %r5158, %r6;
	add.s32 	%r5160, %r5159, %r6;
	add.s32 	%r5161, %r5160, %r6;
	add.s32 	%r5162, %r5161, %r6;
	add.s32 	%r5163, %r5162, %r6;
	setp.ge.s32 	%p1796, %r5163, %r5;
	or.pred  	%p1797, %p1796, %p1795;
	@%p1797 bra 	$L__BB2_954;
	mul.wide.s32 	%rd1909, %r363, 4;
	add.s64 	%rd1910, %rd1, %rd1909;
	ld.global.f32 	%f1192, [%rd1910];
	st.shared.f32 	[%r115+56], %f1192;
$L__BB2_954:
	add.s32 	%r364, %r363, %r6;
	or.pred  	%p1799, %p1, %p1790;
	@%p1799 bra 	$L__BB2_956;
	mul.wide.s32 	%rd1911, %r364, 4;
	add.s64 	%rd1912, %rd2, %rd1911;
	ld.global.f32 	%f1193, [%rd1912+-4];
	st.shared.f32 	[%r118+56], %f1193;
	ld.global.f32 	%f1194, [%rd1912+4];
	st.shared.f32 	[%r119+56], %f1194;
	sub.s32 	%r5164, %r364, %r4;
	add.s32 	%r5165, %r5164, -2;
	mul.wide.s32 	%rd1913, %r5165, 4;
	add.s64 	%rd1914, %rd2, %rd1913;
	ld.global.f32 	%f1195, [%rd1914];
	st.shared.f32 	[%r120+56], %f1195;
	mul.wide.s32 	%rd1915, %r5, 4;
	add.s64 	%rd1916, %rd1912, %rd1915;
	ld.global.f32 	%f1196, [%rd1916];
	add.s32 	%r5167, %r120, %r720;
	st.shared.f32 	[%r5167+56], %f1196;
$L__BB2_956:
	add.s32 	%r5168, %r23, %r6;
	add.s32 	%r5169, %r5168, %r6;
	add.s32 	%r5170, %r5169, %r6;
	add.s32 	%r5171, %r5170, %r6;
	add.s32 	%r5172, %r5171, %r6;
	add.s32 	%r5173, %r5172, %r6;
	add.s32 	%r5174, %r5173, %r6;
	add.s32 	%r5175, %r5174, %r6;
	add.s32 	%r5176, %r5175, %r6;
	add.s32 	%r5177, %r5176, %r6;
	add.s32 	%r5178, %r5177, %r6;
	add.s32 	%r5179, %r5178, %r6;
	add.s32 	%r5180, %r5179, %r6;
	setp.ge.s32 	%p1801, %r5180, %r5;
	or.pred  	%p1802, %p1801, %p1795;
	@%p1802 bra 	$L__BB2_958;
	mul.wide.s32 	%rd1917, %r364, 4;
	add.s64 	%rd1918, %rd1, %rd1917;
	ld.global.f32 	%f1197, [%rd1918];
	st.shared.f32 	[%r121+56], %f1197;
$L__BB2_958:
	setp.gt.u32 	%p1803, %r349, %r4;
	add.s32 	%r365, %r364, %r6;
	or.pred  	%p1804, %p2, %p1803;
	@%p1804 bra 	$L__BB2_960;
	mul.wide.s32 	%rd1919, %r365, 4;
	add.s64 	%rd1920, %rd2, %rd1919;
	ld.global.f32 	%f1198, [%rd1920+-4];
	st.shared.f32 	[%r124+56], %f1198;
	ld.global.f32 	%f1199, [%rd1920+4];
	st.shared.f32 	[%r125+56], %f1199;
	sub.s32 	%r5181, %r365, %r4;
	add.s32 	%r5182, %r5181, -2;
	mul.wide.s32 	%rd1921, %r5182, 4;
	add.s64 	%rd1922, %rd2, %rd1921;
	ld.global.f32 	%f1200, [%rd1922];
	st.shared.f32 	[%r126+56], %f1200;
	mul.wide.s32 	%rd1923, %r5, 4;
	add.s64 	%rd1924, %rd1920, %rd1923;
	ld.global.f32 	%f1201, [%rd1924];
	add.s32 	%r5184, %r126, %r720;
	st.shared.f32 	[%r5184+56], %f1201;
$L__BB2_960:
	setp.ge.u32 	%p1805, %r349, %r5;
	@%p1805 bra 	$L__BB2_962;
	mul.wide.s32 	%rd1925, %r365, 4;
	add.s64 	%rd1926, %rd1, %rd1925;
	ld.global.f32 	%f1202, [%rd1926];
	st.shared.f32 	[%r127+56], %f1202;
$L__BB2_962:
	setp.gt.s32 	%p1806, %r13, %r4;
	mad.lo.s32 	%r366, %r13, %r5, %r1;
	or.pred  	%p1807, %p3, %p1806;
	@%p1807 bra 	$L__BB2_964;
	mul.wide.s32 	%rd1927, %r366, 4;
	add.s64 	%rd1928, %rd2, %rd1927;
	ld.global.f32 	%f1203, [%rd1928+-4];
	st.shared.f32 	[%r17+60], %f1203;
	ld.global.f32 	%f1204, [%rd1928+4];
	st.shared.f32 	[%r19+60], %f1204;
	sub.s32 	%r5185, %r366, %r4;
	add.s32 	%r5186, %r5185, -2;
	mul.wide.s32 	%rd1929, %r5186, 4;
	add.s64 	%rd1930, %rd2, %rd1929;
	ld.global.f32 	%f1205, [%rd1930];
	st.shared.f32 	[%r20+60], %f1205;
	mul.wide.s32 	%rd1931, %r5, 4;
	add.s64 	%rd1932, %rd1928, %rd1931;
	ld.global.f32 	%f1206, [%rd1932];
	add.s32 	%r5188, %r20, %r720;
	st.shared.f32 	[%r5188+60], %f1206;
$L__BB2_964:
	setp.ge.s32 	%p1808, %r1, %r5;
	@%p1808 bra 	$L__BB2_966;
	mul.wide.s32 	%rd1933, %r366, 4;
	add.s64 	%rd1934, %rd1, %rd1933;
	ld.global.f32 	%f1207, [%rd1934];
	mov.u32 	%r5189, %tid.y;
	mov.u32 	%r5190, %ntid.x;
	mov.u32 	%r5191, %tid.x;
	mad.lo.s32 	%r5192, %r5189, %r5190, %r5191;
	mul.lo.s32 	%r5193, %r10, %r5192;
	shl.b32 	%r5194, %r5193, 2;
	mov.u32 	%r5195, sharedMem;
	add.s32 	%r5196, %r5195, %r5194;
	st.shared.f32 	[%r5196+60], %f1207;
$L__BB2_966:
	add.s32 	%r367, %r366, %r6;
	setp.lt.s32 	%p1809, %r23, 1;
	max.s32 	%r5197, %r23, %r13;
	setp.gt.s32 	%p1810, %r5197, %r4;
	or.pred  	%p1811, %p1810, %p1809;
	@%p1811 bra 	$L__BB2_968;
	mul.wide.s32 	%rd1935, %r367, 4;
	add.s64 	%rd1936, %rd2, %rd1935;
	ld.global.f32 	%f1208, [%rd1936+-4];
	mov.u32 	%r5199, sharedMem;
	add.s32 	%r5200, %r5199, %r720;
	mov.u32 	%r5201, %tid.y;
	mov.u32 	%r5202, %ntid.x;
	mov.u32 	%r5203, %tid.x;
	mad.lo.s32 	%r5204, %r5201, %r5202, %r5203;
	mul.lo.s32 	%r5205, %r10, %r5204;
	shl.b32 	%r5206, %r5205, 2;
	add.s32 	%r5207, %r5200, %r5206;
	shl.b32 	%r5208, %r7, 2;
	add.s32 	%r5209, %r5207, %r5208;
	st.shared.f32 	[%r5209+64], %f1208;
	ld.global.f32 	%f1209, [%rd1936+4];
	st.shared.f32 	[%r26+64], %f1209;
	sub.s32 	%r5210, %r367, %r4;
	add.s32 	%r5211, %r5210, -2;
	mul.wide.s32 	%rd1937, %r5211, 4;
	add.s64 	%rd1938, %rd2, %rd1937;
	ld.global.f32 	%f1210, [%rd1938];
	st.shared.f32 	[%r27+64], %f1210;
	mul.wide.s32 	%rd1939, %r5, 4;
	add.s64 	%rd1940, %rd1936, %rd1939;
	ld.global.f32 	%f1211, [%rd1940];
	add.s32 	%r5212, %r27, %r720;
	st.shared.f32 	[%r5212+64], %f1211;
$L__BB2_968:
	setp.ge.s32 	%p1812, %r23, %r5;
	@%p1812 bra 	$L__BB2_970;
	mul.wide.s32 	%rd1941, %r367, 4;
	add.s64 	%rd1942, %rd1, %rd1941;
	ld.global.f32 	%f1212, [%rd1942];
	mov.u32 	%r5213, %tid.y;
	mov.u32 	%r5214, %ntid.x;
	mov.u32 	%r5215, %tid.x;
	mad.lo.s32 	%r5216, %r5213, %r5214, %r5215;
	mul.lo.s32 	%r5217, %r10, %r5216;
	shl.b32 	%r5218, %r5217, 2;
	mov.u32 	%r5219, sharedMem;
	add.s32 	%r5220, %r5219, %r5218;
	shl.b32 	%r5221, %r7, 2;
	add.s32 	%r5222, %r5220, %r5221;
	st.shared.f32 	[%r5222+64], %f1212;
$L__BB2_970:
	add.s32 	%r368, %r367, %r6;
	mad.lo.s32 	%r5223, %r6, 15, %r1;
	mad.lo.s32 	%r5224, %r6, -14, %r5223;
	add.s32 	%r5225, %r5224, %r6;
	setp.lt.s32 	%p1813, %r5225, 1;
	max.s32 	%r5226, %r5225, %r13;
	setp.gt.s32 	%p1814, %r5226, %r4;
	or.pred  	%p1815, %p1814, %p1813;
	@%p1815 bra 	$L__BB2_972;
	mul.wide.s32 	%rd1943, %r368, 4;
	add.s64 	%rd1944, %rd2, %rd1943;
	ld.global.f32 	%f1213, [%rd1944+-4];
	st.shared.f32 	[%r33+60], %f1213;
	ld.global.f32 	%f1214, [%rd1944+4];
	st.shared.f32 	[%r34+60], %f1214;
	sub.s32 	%r5227, %r368, %r4;
	add.s32 	%r5228, %r5227, -2;
	mul.wide.s32 	%rd1945, %r5228, 4;
	add.s64 	%rd1946, %rd2, %rd1945;
	ld.global.f32 	%f1215, [%rd1946];
	st.shared.f32 	[%r35+60], %f1215;
	mul.wide.s32 	%rd1947, %r5, 4;
	add.s64 	%rd1948, %rd1944, %rd1947;
	ld.global.f32 	%f1216, [%rd1948];
	add.s32 	%r5230, %r35, %r720;
	st.shared.f32 	[%r5230+60], %f1216;
$L__BB2_972:
	mad.lo.s32 	%r5231, %r6, 15, %r1;
	mad.lo.s32 	%r5232, %r6, -14, %r5231;
	add.s32 	%r5233, %r5232, %r6;
	setp.ge.s32 	%p1816, %r5233, %r5;
	@%p1816 bra 	$L__BB2_974;
	mul.wide.s32 	%rd1949, %r368, 4;
	add.s64 	%rd1950, %rd1, %rd1949;
	ld.global.f32 	%f1217, [%rd1950];
	mov.u32 	%r5234, %tid.y;
	mov.u32 	%r5235, %ntid.x;
	mov.u32 	%r5236, %tid.x;
	mad.lo.s32 	%r5237, %r5234, %r5235, %r5236;
	mul.lo.s32 	%r5238, %r10, %r5237;
	shl.b32 	%r5239, %r5238, 2;
	mov.u32 	%r5240, sharedMem;
	add.s32 	%r5241, %r5240, %r5239;
	shl.b32 	%r5242, %r8, 3;
	add.s32 	%r5243, %r5241, %r5242;
	st.shared.f32 	[%r5243+60], %f1217;
$L__BB2_974:
	add.s32 	%r369, %r368, %r6;
	add.s32 	%r5247, %r5233, %r6;
	setp.lt.s32 	%p1817, %r5247, 1;
	max.s32 	%r5248, %r5247, %r13;
	setp.gt.s32 	%p1818, %r5248, %r4;
	or.pred  	%p1819, %p1818, %p1817;
	@%p1819 bra 	$L__BB2_976;
	mul.wide.s32 	%rd1951, %r369, 4;
	add.s64 	%rd1952, %rd2, %rd1951;
	ld.global.f32 	%f1218, [%rd1952+-4];
	mov.u32 	%r5250, sharedMem;
	add.s32 	%r5251, %r5250, %r720;
	mov.u32 	%r5252, %tid.y;
	mov.u32 	%r5253, %ntid.x;
	mov.u32 	%r5254, %tid.x;
	mad.lo.s32 	%r5255, %r5252, %r5253, %r5254;
	mul.lo.s32 	%r5256, %r10, %r5255;
	shl.b32 	%r5257, %r5256, 2;
	add.s32 	%r5258, %r5251, %r5257;
	shl.b32 	%r5259, %r8, 3;
	add.s32 	%r5260, %r5258, %r5259;
	shl.b32 	%r5261, %r8, 2;
	add.s32 	%r5262, %r5260, %r5261;
	st.shared.f32 	[%r5262+60], %f1218;
	ld.global.f32 	%f1219, [%rd1952+4];
	st.shared.f32 	[%r42+60], %f1219;
	sub.s32 	%r5263, %r369, %r4;
	add.s32 	%r5264, %r5263, -2;
	mul.wide.s32 	%rd1953, %r5264, 4;
	add.s64 	%rd1954, %rd2, %rd1953;
	ld.global.f32 	%f1220, [%rd1954];
	st.shared.f32 	[%r43+60], %f1220;
	mul.wide.s32 	%rd1955, %r5, 4;
	add.s64 	%rd1956, %rd1952, %rd1955;
	ld.global.f32 	%f1221, [%rd1956];
	add.s32 	%r5265, %r43, %r720;
	st.shared.f32 	[%r5265+60], %f1221;
$L__BB2_976:
	mad.lo.s32 	%r5266, %r6, 15, %r1;
	mad.lo.s32 	%r5267, %r6, -14, %r5266;
	add.s32 	%r5268, %r5267, %r6;
	add.s32 	%r5269, %r5268, %r6;
	setp.ge.s32 	%p1820, %r5269, %r5;
	@%p1820 bra 	$L__BB2_978;
	mul.wide.s32 	%rd1957, %r369, 4;
	add.s64 	%rd1958, %rd1, %rd1957;
	ld.global.f32 	%f1222, [%rd1958];
	mov.u32 	%r5270, %tid.y;
	mov.u32 	%r5271, %ntid.x;
	mov.u32 	%r5272, %tid.x;
	mad.lo.s32 	%r5273, %r5270, %r5271, %r5272;
	mul.lo.s32 	%r5274, %r10, %r5273;
	shl.b32 	%r5275, %r5274, 2;
	mov.u32 	%r5276, sharedMem;
	add.s32 	%r5277, %r5276, %r5275;
	shl.b32 	%r5278, %r8, 3;
	add.s32 	%r5279, %r5277, %r5278;
	shl.b32 	%r5280, %r8, 2;
	add.s32 	%r5281, %r5279, %r5280;
	st.shared.f32 	[%r5281+60], %f1222;
$L__BB2_978:
	add.s32 	%r370, %r369, %r6;
	add.s32 	%r5286, %r5269, %r6;
	setp.lt.s32 	%p1821, %r5286, 1;
	max.s32 	%r5287, %r5286, %r13;
	setp.gt.s32 	%p1822, %r5287, %r4;
	or.pred  	%p1823, %p1822, %p1821;
	@%p1823 bra 	$L__BB2_980;
	mul.wide.s32 	%rd1959, %r370, 4;
	add.s64 	%rd1960, %rd2, %rd1959;
	ld.global.f32 	%f1223, [%rd1960+-4];
	st.shared.f32 	[%r49+60], %f1223;
	ld.global.f32 	%f1224, [%rd1960+4];
	st.shared.f32 	[%r50+60], %f1224;
	sub.s32 	%r5288, %r370, %r4;
	add.s32 	%r5289, %r5288, -2;
	mul.wide.s32 	%rd1961, %r5289, 4;
	add.s64 	%rd1962, %rd2, %rd1961;
	ld.global.f32 	%f1225, [%rd1962];
	add.s32 	%r5291, %r50, %r720;
	st.shared.f32 	[%r5291+60], %f1225;
	mul.wide.s32 	%rd1963, %r5, 4;
	add.s64 	%rd1964, %rd1960, %rd1963;
	ld.global.f32 	%f1226, [%rd1964];
	add.s32 	%r5292, %r5291, %r720;
	st.shared.f32 	[%r5292+60], %f1226;
$L__BB2_980:
	setp.ge.s32 	%p1824, %r5286, %r5;
	@%p1824 bra 	$L__BB2_982;
	mul.wide.s32 	%rd1965, %r370, 4;
	add.s64 	%rd1966, %rd1, %rd1965;
	ld.global.f32 	%f1227, [%rd1966];
	mov.u32 	%r5298, %tid.y;
	mov.u32 	%r5299, %ntid.x;
	mov.u32 	%r5300, %tid.x;
	mad.lo.s32 	%r5301, %r5298, %r5299, %r5300;
	mul.lo.s32 	%r5302, %r10, %r5301;
	shl.b32 	%r5303, %r5302, 2;
	mov.u32 	%r5304, sharedMem;
	add.s32 	%r5305, %r5304, %r5303;
	shl.b32 	%r5306, %r8, 3;
	add.s32 	%r5307, %r5305, %r5306;
	shl.b32 	%r5308, %r8, 2;
	add.s32 	%r5309, %r5307, %r5308;
	add.s32 	%r5310, %r5309, %r5308;
	st.shared.f32 	[%r5310+60], %f1227;
$L__BB2_982:
	add.s32 	%r371, %r370, %r6;
	add.s32 	%r5316, %r5286, %r6;
	setp.lt.s32 	%p1825, %r5316, 1;
	max.s32 	%r5317, %r5316, %r13;
	setp.gt.s32 	%p1826, %r5317, %r4;
	or.pred  	%p1827, %p1826, %p1825;
	@%p1827 bra 	$L__BB2_984;
	mul.wide.s32 	%rd1967, %r371, 4;
	add.s64 	%rd1968, %rd2, %rd1967;
	ld.global.f32 	%f1228, [%rd1968+-4];
	st.shared.f32 	[%r57+60], %f1228;
	ld.global.f32 	%f1229, [%rd1968+4];
	add.s32 	%r5319, %r57, %r720;
	st.shared.f32 	[%r5319+60], %f1229;
	sub.s32 	%r5320, %r371, %r4;
	add.s32 	%r5321, %r5320, -2;
	mul.wide.s32 	%rd1969, %r5321, 4;
	add.s64 	%rd1970, %rd2, %rd1969;
	ld.global.f32 	%f1230, [%rd1970];
	add.s32 	%r5322, %r5319, %r720;
	st.shared.f32 	[%r5322+60], %f1230;
	mul.wide.s32 	%rd1971, %r5, 4;
	add.s64 	%rd1972, %rd1968, %rd1971;
	ld.global.f32 	%f1231, [%rd1972];
	add.s32 	%r5323, %r5322, %r720;
	st.shared.f32 	[%r5323+60], %f1231;
$L__BB2_984:
	setp.ge.s32 	%p1828, %r5316, %r5;
	@%p1828 bra 	$L__BB2_986;
	mul.wide.s32 	%rd1973, %r371, 4;
	add.s64 	%rd1974, %rd1, %rd1973;
	ld.global.f32 	%f1232, [%rd1974];
	st.shared.f32 	[%r61+60], %f1232;
$L__BB2_986:
	add.s32 	%r372, %r371, %r6;
	add.s32 	%r5336, %r5316, %r6;
	setp.lt.s32 	%p1829, %r5336, 1;
	max.s32 	%r5337, %r5336, %r13;
	setp.gt.s32 	%p1830, %r5337, %r4;
	or.pred  	%p1831, %p1830, %p1829;
	@%p1831 bra 	$L__BB2_988;
	mul.wide.s32 	%rd1975, %r372, 4;
	add.s64 	%rd1976, %rd2, %rd1975;
	ld.global.f32 	%f1233, [%rd1976+-4];
	st.shared.f32 	[%r65+60], %f1233;
	ld.global.f32 	%f1234, [%rd1976+4];
	add.s32 	%r5339, %r65, %r720;
	st.shared.f32 	[%r5339+60], %f1234;
	sub.s32 	%r5340, %r372, %r4;
	add.s32 	%r5341, %r5340, -2;
	mul.wide.s32 	%rd1977, %r5341, 4;
	add.s64 	%rd1978, %rd2, %rd1977;
	ld.global.f32 	%f1235, [%rd1978];
	add.s32 	%r5342, %r5339, %r720;
	st.shared.f32 	[%r5342+60], %f1235;
	mul.wide.s32 	%rd1979, %r5, 4;
	add.s64 	%rd1980, %rd1976, %rd1979;
	ld.global.f32 	%f1236, [%rd1980];
	add.s32 	%r5343, %r5342, %r720;
	st.shared.f32 	[%r5343+60], %f1236;
$L__BB2_988:
	setp.ge.s32 	%p1832, %r5336, %r5;
	@%p1832 bra 	$L__BB2_990;
	mul.wide.s32 	%rd1981, %r372, 4;
	add.s64 	%rd1982, %rd1, %rd1981;
	ld.global.f32 	%f1237, [%rd1982];
	st.shared.f32 	[%r69+60], %f1237;
$L__BB2_990:
	add.s32 	%r373, %r372, %r6;
	add.s32 	%r5358, %r5336, %r6;
	setp.lt.s32 	%p1833, %r5358, 1;
	max.s32 	%r5359, %r5358, %r13;
	setp.gt.s32 	%p1834, %r5359, %r4;
	or.pred  	%p1835, %p1834, %p1833;
	@%p1835 bra 	$L__BB2_992;
	mul.wide.s32 	%rd1983, %r373, 4;
	add.s64 	%rd1984, %rd2, %rd1983;
	ld.global.f32 	%f1238, [%rd1984+-4];
	st.shared.f32 	[%r73+60], %f1238;
	ld.global.f32 	%f1239, [%rd1984+4];
	add.s32 	%r5361, %r73, %r720;
	st.shared.f32 	[%r5361+60], %f1239;
	sub.s32 	%r5362, %r373, %r4;
	add.s32 	%r5363, %r5362, -2;
	mul.wide.s32 	%rd1985, %r5363, 4;
	add.s64 	%rd1986, %rd2, %rd1985;
	ld.global.f32 	%f1240, [%rd1986];
	add.s32 	%r5364, %r5361, %r720;
	st.shared.f32 	[%r5364+60], %f1240;
	mul.wide.s32 	%rd1987, %r5, 4;
	add.s64 	%rd1988, %rd1984, %rd1987;
	ld.global.f32 	%f1241, [%rd1988];
	add.s32 	%r5365, %r5364, %r720;
	st.shared.f32 	[%r5365+60], %f1241;
$L__BB2_992:
	setp.ge.s32 	%p1836, %r5358, %r5;
	@%p1836 bra 	$L__BB2_994;
	mul.wide.s32 	%rd1989, %r373, 4;
	add.s64 	%rd1990, %rd1, %rd1989;
	ld.global.f32 	%f1242, [%rd1990];
	st.shared.f32 	[%r77+60], %f1242;
$L__BB2_994:
	add.s32 	%r374, %r373, %r6;
	add.s32 	%r5382, %r5358, %r6;
	setp.lt.s32 	%p1837, %r5382, 1;
	max.s32 	%r5383, %r5382, %r13;
	setp.gt.s32 	%p1838, %r5383, %r4;
	or.pred  	%p1839, %p1838, %p1837;
	@%p1839 bra 	$L__BB2_996;
	mul.wide.s32 	%rd1991, %r374, 4;
	add.s64 	%rd1992, %rd2, %rd1991;
	ld.global.f32 	%f1243, [%rd1992+-4];
	st.shared.f32 	[%r80+60], %f1243;
	ld.global.f32 	%f1244, [%rd1992+4];
	add.s32 	%r5385, %r80, %r720;
	st.shared.f32 	[%r5385+60], %f1244;
	sub.s32 	%r5386, %r374, %r4;
	add.s32 	%r5387, %r5386, -2;
	mul.wide.s32 	%rd1993, %r5387, 4;
	add.s64 	%rd1994, %rd2, %rd1993;
	ld.global.f32 	%f1245, [%rd1994];
	add.s32 	%r5388, %r5385, %r720;
	st.shared.f32 	[%r5388+60], %f1245;
	mul.wide.s32 	%rd1995, %r5, 4;
	add.s64 	%rd1996, %rd1992, %rd1995;
	ld.global.f32 	%f1246, [%rd1996];
	add.s32 	%r5389, %r5388, %r720;
	st.shared.f32 	[%r5389+60], %f1246;
$L__BB2_996:
	setp.ge.s32 	%p1840, %r5382, %r5;
	@%p1840 bra 	$L__BB2_998;
	mul.wide.s32 	%rd1997, %r374, 4;
	add.s64 	%rd1998, %rd1, %rd1997;
	ld.global.f32 	%f1247, [%rd1998];
	st.shared.f32 	[%r84+60], %f1247;
$L__BB2_998:
	add.s32 	%r375, %r374, %r6;
	add.s32 	%r5408, %r5382, %r6;
	setp.lt.s32 	%p1841, %r5408, 1;
	max.s32 	%r5409, %r5408, %r13;
	setp.gt.s32 	%p1842, %r5409, %r4;
	or.pred  	%p1843, %p1842, %p1841;
	@%p1843 bra 	$L__BB2_1000;
	mul.wide.s32 	%rd1999, %r375, 4;
	add.s64 	%rd2000, %rd2, %rd1999;
	ld.global.f32 	%f1248, [%rd2000+-4];
	st.shared.f32 	[%r87+60], %f1248;
	ld.global.f32 	%f1249, [%rd2000+4];
	add.s32 	%r5411, %r87, %r720;
	st.shared.f32 	[%r5411+60], %f1249;
	sub.s32 	%r5412, %r375, %r4;
	add.s32 	%r5413, %r5412, -2;
	mul.wide.s32 	%rd2001, %r5413, 4;
	add.s64 	%rd2002, %rd2, %rd2001;
	ld.global.f32 	%f1250, [%rd2002];
	add.s32 	%r5414, %r5411, %r720;
	st.shared.f32 	[%r5414+60], %f1250;
	mul.wide.s32 	%rd2003, %r5, 4;
	add.s64 	%rd2004, %rd2000, %rd2003;
	ld.global.f32 	%f1251, [%rd2004];
	add.s32 	%r5415, %r5414, %r720;
	st.shared.f32 	[%r5415+60], %f1251;
$L__BB2_1000:
	setp.ge.s32 	%p1844, %r5408, %r5;
	@%p1844 bra 	$L__BB2_1002;
	mul.wide.s32 	%rd2005, %r375, 4;
	add.s64 	%rd2006, %rd1, %rd2005;
	ld.global.f32 	%f1252, [%rd2006];
	st.shared.f32 	[%r91+60], %f1252;
$L__BB2_1002:
	add.s32 	%r376, %r375, %r6;
	add.s32 	%r5436, %r5408, %r6;
	setp.lt.s32 	%p1845, %r5436, 1;
	max.s32 	%r5437, %r5436, %r13;
	setp.gt.s32 	%p1846, %r5437, %r4;
	or.pred  	%p1847, %p1846, %p1845;
	@%p1847 bra 	$L__BB2_1004;
	mul.wide.s32 	%rd2007, %r376, 4;
	add.s64 	%rd2008, %rd2, %rd2007;
	ld.global.f32 	%f1253, [%rd2008+-4];
	st.shared.f32 	[%r94+60], %f1253;
	ld.global.f32 	%f1254, [%rd2008+4];
	add.s32 	%r5439, %r94, %r720;
	st.shared.f32 	[%r5439+60], %f1254;
	sub.s32 	%r5440, %r376, %r4;
	add.s32 	%r5441, %r5440, -2;
	mul.wide.s32 	%rd2009, %r5441, 4;
	add.s64 	%rd2010, %rd2, %rd2009;
	ld.global.f32 	%f1255, [%rd2010];
	add.s32 	%r5442, %r5439, %r720;
	st.shared.f32 	[%r5442+60], %f1255;
	mul.wide.s32 	%rd2011, %r5, 4;
	add.s64 	%rd2012, %rd2008, %rd2011;
	ld.global.f32 	%f1256, [%rd2012];
	add.s32 	%r5443, %r5442, %r720;
	st.shared.f32 	[%r5443+60], %f1256;
$L__BB2_1004:
	setp.ge.s32 	%p1848, %r5436, %r5;
	@%p1848 bra 	$L__BB2_1006;
	mul.wide.s32 	%rd2013, %r376, 4;
	add.s64 	%rd2014, %rd1, %rd2013;
	ld.global.f32 	%f1257, [%rd2014];
	st.shared.f32 	[%r97+60], %f1257;
$L__BB2_1006:
	add.s32 	%r377, %r376, %r6;
	add.s32 	%r5466, %r5436, %r6;
	setp.lt.s32 	%p1849, %r5466, 1;
	max.s32 	%r5467, %r5466, %r13;
	setp.gt.s32 	%p1850, %r5467, %r4;
	or.pred  	%p1851, %p1850, %p1849;
	@%p1851 bra 	$L__BB2_1008;
	mul.wide.s32 	%rd2015, %r377, 4;
	add.s64 	%rd2016, %rd2, %rd2015;
	ld.global.f32 	%f1258, [%rd2016+-4];
	st.shared.f32 	[%r100+60], %f1258;
	ld.global.f32 	%f1259, [%rd2016+4];
	st.shared.f32 	[%r101+60], %f1259;
	sub.s32 	%r5468, %r377, %r4;
	add.s32 	%r5469, %r5468, -2;
	mul.wide.s32 	%rd2017, %r5469, 4;
	add.s64 	%rd2018, %rd2, %rd2017;
	ld.global.f32 	%f1260, [%rd2018];
	st.shared.f32 	[%r102+60], %f1260;
	mul.wide.s32 	%rd2019, %r5, 4;
	add.s64 	%rd2020, %rd2016, %rd2019;
	ld.global.f32 	%f1261, [%rd2020];
	add.s32 	%r5471, %r102, %r720;
	st.shared.f32 	[%r5471+60], %f1261;
$L__BB2_1008:
	setp.ge.s32 	%p1852, %r5466, %r5;
	@%p1852 bra 	$L__BB2_1010;
	mul.wide.s32 	%rd2021, %r377, 4;
	add.s64 	%rd2022, %rd1, %rd2021;
	ld.global.f32 	%f1262, [%rd2022];
	st.shared.f32 	[%r103+60], %f1262;
$L__BB2_1010:
	add.s32 	%r378, %r377, %r6;
	add.s32 	%r5496, %r5466, %r6;
	setp.lt.s32 	%p1853, %r5496, 1;
	max.s32 	%r5497, %r5496, %r13;
	setp.gt.s32 	%p1854, %r5497, %r4;
	or.pred  	%p1855, %p1854, %p1853;
	@%p1855 bra 	$L__BB2_1012;
	mul.wide.s32 	%rd2023, %r378, 4;
	add.s64 	%rd2024, %rd2, %rd2023;
	ld.global.f32 	%f1263, [%rd2024+-4];
	st.shared.f32 	[%r106+60], %f1263;
	ld.global.f32 	%f1264, [%rd2024+4];
	st.shared.f32 	[%r107+60], %f1264;
	sub.s32 	%r5498, %r378, %r4;
	add.s32 	%r5499, %r5498, -2;
	mul.wide.s32 	%rd2025, %r5499, 4;
	add.s64 	%rd2026, %rd2, %rd2025;
	ld.global.f32 	%f1265, [%rd2026];
	st.shared.f32 	[%r108+60], %f1265;
	mul.wide.s32 	%rd2027, %r5, 4;
	add.s64 	%rd2028, %rd2024, %rd2027;
	ld.global.f32 	%f1266, [%rd2028];
	add.s32 	%r5501, %r108, %r720;
	st.shared.f32 	[%r5501+60], %f1266;
$L__BB2_1012:
	setp.ge.s32 	%p1856, %r5496, %r5;
	@%p1856 bra 	$L__BB2_1014;
	mul.wide.s32 	%rd2029, %r378, 4;
	add.s64 	%rd2030, %rd1, %rd2029;
	ld.global.f32 	%f1267, [%rd2030];
	st.shared.f32 	[%r109+60], %f1267;
$L__BB2_1014:
	add.s32 	%r379, %r378, %r6;
	add.s32 	%r5528, %r5496, %r6;
	setp.lt.s32 	%p1857, %r5528, 1;
	max.s32 	%r5529, %r5528, %r13;
	setp.gt.s32 	%p1858, %r5529, %r4;
	or.pred  	%p1859, %p1858, %p1857;
	@%p1859 bra 	$L__BB2_1016;
	mul.wide.s32 	%rd2031, %r379, 4;
	add.s64 	%rd2032, %rd2, %rd2031;
	ld.global.f32 	%f1268, [%rd2032+-4];
	st.shared.f32 	[%r112+60], %f1268;
	ld.global.f32 	%f1269, [%rd2032+4];
	st.shared.f32 	[%r113+60], %f1269;
	sub.s32 	%r5530, %r379, %r4;
	add.s32 	%r5531, %r5530, -2;
	mul.wide.s32 	%rd2033, %r5531, 4;
	add.s64 	%rd2034, %rd2, %rd2033;
	ld.global.f32 	%f1270, [%rd2034];
	st.shared.f32 	[%r114+60], %f1270;
	mul.wide.s32 	%rd2035, %r5, 4;
	add.s64 	%rd2036, %rd2032, %rd2035;
	ld.global.f32 	%f1271, [%rd2036];
	add.s32 	%r5533, %r114, %r720;
	st.shared.f32 	[%r5533+60], %f1271;
$L__BB2_1016:
	setp.ge.s32 	%p1860, %r5528, %r5;
	@%p1860 bra 	$L__BB2_1018;
	mul.wide.s32 	%rd2037, %r379, 4;
	add.s64 	%rd2038, %rd1, %rd2037;
	ld.global.f32 	%f1272, [%rd2038];
	st.shared.f32 	[%r115+60], %f1272;
$L__BB2_1018:
	setp.gt.s32 	%p1861, %r13, %r4;
	add.s32 	%r380, %r379, %r6;
	or.pred  	%p1862, %p1, %p1861;
	@%p1862 bra 	$L__BB2_1020;
	mul.wide.s32 	%rd2039, %r380, 4;
	add.s64 	%rd2040, %rd2, %rd2039;
	ld.global.f32 	%f1273, [%rd2040+-4];
	st.shared.f32 	[%r118+60], %f1273;
	ld.global.f32 	%f1274, [%rd2040+4];
	st.shared.f32 	[%r119+60], %f1274;
	sub.s32 	%r5548, %r380, %r4;
	add.s32 	%r5549, %r5548, -2;
	mul.wide.s32 	%rd2041, %r5549, 4;
	add.s64 	%rd2042, %rd2, %rd2041;
	ld.global.f32 	%f1275, [%rd2042];
	st.shared.f32 	[%r120+60], %f1275;
	mul.wide.s32 	%rd2043, %r5, 4;
	add.s64 	%rd2044, %rd2040, %rd2043;
	ld.global.f32 	%f1276, [%rd2044];
	add.s32 	%r5551, %r120, %r720;
	st.shared.f32 	[%r5551+60], %f1276;
$L__BB2_1020:
	add.s32 	%r5566, %r5528, %r6;
	setp.ge.s32 	%p1863, %r5566, %r5;
	@%p1863 bra 	$L__BB2_1022;
	mul.wide.s32 	%rd2045, %r380, 4;
	add.s64 	%rd2046, %rd1, %rd2045;
	ld.global.f32 	%f1277, [%rd2046];
	st.shared.f32 	[%r121+60], %f1277;
$L__BB2_1022:
	setp.gt.s32 	%p1864, %r13, %r4;
	add.s32 	%r381, %r380, %r6;
	or.pred  	%p1865, %p2, %p1864;
	@%p1865 bra 	$L__BB2_1024;
	mul.wide.s32 	%rd2047, %r381, 4;
	add.s64 	%rd2048, %rd2, %rd2047;
	ld.global.f32 	%f1278, [%rd2048+-4];
	st.shared.f32 	[%r124+60], %f1278;
	ld.global.f32 	%f1279, [%rd2048+4];
	st.shared.f32 	[%r125+60], %f1279;
	sub.s32 	%r5567, %r381, %r4;
	add.s32 	%r5568, %r5567, -2;
	mul.wide.s32 	%rd2049, %r5568, 4;
	add.s64 	%rd2050, %rd2, %rd2049;
	ld.global.f32 	%f1280, [%rd2050];
	st.shared.f32 	[%r126+60], %f1280;
	mul.wide.s32 	%rd2051, %r5, 4;
	add.s64 	%rd2052, %rd2048, %rd2051;
	ld.global.f32 	%f1281, [%rd2052];
	add.s32 	%r5570, %r126, %r720;
	st.shared.f32 	[%r5570+60], %f1281;
$L__BB2_1024:
	mul.wide.s32 	%rd2053, %r381, 4;
	add.s64 	%rd2054, %rd1, %rd2053;
	ld.global.f32 	%f1282, [%rd2054];
	st.shared.f32 	[%r127+60], %f1282;
$L__BB2_1025:
	mov.u32 	%r5571, %tid.y;
	mov.u32 	%r5572, %ntid.x;
	mov.u32 	%r5573, %tid.x;
	mad.lo.s32 	%r382, %r5571, %r5572, %r5573;
	mov.u32 	%r5575, sharedMem;
	add.s32 	%r383, %r5575, %r720;
	add.s32 	%r7806, %r13, %r9;
	setp.ge.s32 	%p1866, %r7806, %r5;
	@%p1866 bra 	$L__BB2_1033;
	shl.b32 	%r5577, %r6, 4;
	add.s32 	%r385, %r1, %r5577;
	mul.lo.s32 	%r386, %r10, %r382;
	ld.const.u32 	%r387, [N];
	add.s32 	%r388, %r387, 2;
	mov.b32 	%r7805, 16;
	mul.wide.s32 	%rd2059, %r388, 4;
$L__BB2_1027:
	setp.ge.s32 	%p1867, %r385, %r5;
	@%p1867 bra 	$L__BB2_1032;
	mul.lo.s32 	%r391, %r7806, %r5;
	mad.lo.s32 	%r392, %r7805, %r8, %r386;
	mov.b32 	%r7807, 16;
	mov.u32 	%r7808, %r385;
$L__BB2_1029:
	add.s32 	%r395, %r7808, %r391;
	add.s32 	%r396, %r392, %r7807;
	setp.lt.s32 	%p1868, %r7808, 1;
	max.s32 	%r5579, %r7808, %r7806;
	setp.gt.s32 	%p1869, %r5579, %r387;
	or.pred  	%p1870, %p1868, %p1869;
	@%p1870 bra 	$L__BB2_1031;
	mul.wide.s32 	%rd2055, %r395, 4;
	add.s64 	%rd2056, %rd2, %rd2055;
	ld.global.f32 	%f1283, [%rd2056+-4];
	shl.b32 	%r5580, %r396, 2;
	add.s32 	%r5581, %r383, %r5580;
	st.shared.f32 	[%r5581], %f1283;
	ld.global.f32 	%f1284, [%rd2056+4];
	add.s32 	%r5583, %r5581, %r720;
	st.shared.f32 	[%r5583], %f1284;
	sub.s32 	%r5584, %r395, %r387;
	add.s32 	%r5585, %r5584, -2;
	mul.wide.s32 	%rd2057, %r5585, 4;
	add.s64 	%rd2058, %rd2, %rd2057;
	ld.global.f32 	%f1285, [%rd2058];
	add.s32 	%r5586, %r5583, %r720;
	st.shared.f32 	[%r5586], %f1285;
	add.s64 	%rd2060, %rd2056, %rd2059;
	ld.global.f32 	%f1286, [%rd2060];
	add.s32 	%r5587, %r5586, %r720;
	st.shared.f32 	[%r5587], %f1286;
$L__BB2_1031:
	mul.wide.s32 	%rd2061, %r395, 4;
	add.s64 	%rd2062, %rd1, %rd2061;
	ld.global.f32 	%f1287, [%rd2062];
	shl.b32 	%r5588, %r396, 2;
	add.s32 	%r5590, %r5575, %r5588;
	st.shared.f32 	[%r5590], %f1287;
	add.s32 	%r7808, %r7808, %r6;
	add.s32 	%r7807, %r7807, 1;
	setp.lt.s32 	%p1871, %r7808, %r5;
	@%p1871 bra 	$L__BB2_1029;
$L__BB2_1032:
	add.s32 	%r7806, %r7806, %r9;
	add.s32 	%r7805, %r7805, 1;
	setp.lt.s32 	%p1872, %r7806, %r5;
	@%p1872 bra 	$L__BB2_1027;
$L__BB2_1033:
	setp.ge.s32 	%p1873, %r13, %r5;
	bar.sync 	0;
	@%p1873 bra 	$L__BB2_1547;
	mad.lo.s32 	%r401, %r6, 15, %r1;
	setp.ge.s32 	%p1874, %r401, %r5;
	mul.lo.s32 	%r402, %r10, %r382;
	ld.const.u32 	%r403, [N];
	@%p1874 bra 	$L__BB2_1547;
	setp.eq.s32 	%p1875, %r2, 0;
	setp.gt.s32 	%p1876, %r2, %r403;
	mad.lo.s32 	%r404, %r2, %r5, %r1;
	setp.lt.s32 	%p1877, %r1, 1;
	setp.gt.s32 	%p1878, %r1, %r403;
	or.pred  	%p1879, %p1877, %p1878;
	or.pred  	%p1880, %p1879, %p1875;
	or.pred  	%p1881, %p1880, %p1876;
	shl.b32 	%r5591, %r402, 2;
	add.s32 	%r405, %r5575, %r5591;
	add.s32 	%r406, %r383, %r5591;
	add.s32 	%r408, %r406, %r720;
	add.s32 	%r409, %r408, %r720;
	add.s32 	%r410, %r409, %r720;
	@%p1881 bra 	$L__BB2_1037;
	ld.shared.f32 	%f1288, [%r405];
	ld.shared.f32 	%f1289, [%r406];
	ld.shared.f32 	%f1290, [%r408];
	add.f32 	%f1291, %f1289, %f1290;
	ld.shared.f32 	%f1292, [%r409];
	add.f32 	%f1293, %f1291, %f1292;
	ld.shared.f32 	%f1294, [%r410];
	add.f32 	%f1295, %f1293, %f1294;
	fma.rn.f32 	%f1296, %f1, %f1295, %f1288;
	div.rn.f32 	%f1297, %f1296, %f2;
	mul.wide.s32 	%rd2063, %r404, 4;
	add.s64 	%rd2064, %rd3, %rd2063;
	st.global.f32 	[%rd2064], %f1297;
$L__BB2_1037:
	setp.gt.s32 	%p1882, %r2, %r403;
	setp.eq.s32 	%p1883, %r2, 0;
	mad.lo.s32 	%r411, %r6, -14, %r401;
	add.s32 	%r412, %r404, %r6;
	setp.lt.s32 	%p1884, %r411, 1;
	setp.gt.s32 	%p1885, %r411, %r403;
	or.pred  	%p1886, %p1884, %p1885;
	or.pred  	%p1887, %p1886, %p1883;
	or.pred  	%p1888, %p1887, %p1882;
	shl.b32 	%r5593, %r7, 2;
	add.s32 	%r413, %r405, %r5593;
	add.s32 	%r414, %r406, %r5593;
	add.s32 	%r415, %r414, %r720;
	add.s32 	%r416, %r415, %r720;
	add.s32 	%r417, %r416, %r720;
	@%p1888 bra 	$L__BB2_1039;
	ld.shared.f32 	%f1298, [%r413+4];
	ld.shared.f32 	%f1299, [%r414+4];
	ld.shared.f32 	%f1300, [%r415+4];
	add.f32 	%f1301, %f1299, %f1300;
	ld.shared.f32 	%f1302, [%r416+4];
	add.f32 	%f1303, %f1301, %f1302;
	ld.shared.f32 	%f1304, [%r417+4];
	add.f32 	%f1305, %f1303, %f1304;
	fma.rn.f32 	%f1306, %f1, %f1305, %f1298;
	div.rn.f32 	%f1307, %f1306, %f2;
	mul.wide.s32 	%rd2065, %r412, 4;
	add.s64 	%rd2066, %rd3, %rd2065;
	st.global.f32 	[%rd2066], %f1307;
$L__BB2_1039:
	setp.gt.s32 	%p1889, %r2, %r403;
	setp.eq.s32 	%p1890, %r2, 0;
	add.s32 	%r418, %r411, %r6;
	add.s32 	%r419, %r412, %r6;
	setp.lt.s32 	%p1891, %r418, 1;
	setp.gt.s32 	%p1892, %r418, %r403;
	or.pred  	%p1893, %p1891, %p1892;
	or.pred  	%p1894, %p1893, %p1890;
	or.pred  	%p1895, %p1894, %p1889;
	shl.b32 	%r5594, %r8, 3;
	add.s32 	%r420, %r405, %r5594;
	add.s32 	%r421, %r406, %r5594;
	add.s32 	%r422, %r421, %r720;
	add.s32 	%r423, %r422, %r720;
	add.s32 	%r424, %r423, %r720;
	@%p1895 bra 	$L__BB2_1041;
	ld.shared.f32 	%f1308, [%r420];
	ld.shared.f32 	%f1309, [%r421];
	ld.shared.f32 	%f1310, [%r422];
	add.f32 	%f1311, %f1309, %f1310;
	ld.shared.f32 	%f1312, [%r423];
	add.f32 	%f1313, %f1311, %f1312;
	ld.shared.f32 	%f1314, [%r424];
	add.f32 	%f1315, %f1313, %f1314;
	fma.rn.f32 	%f1316, %f1, %f1315, %f1308;
	div.rn.f32 	%f1317, %f1316, %f2;
	mul.wide.s32 	%rd2067, %r419, 4;
	add.s64 	%rd2068, %rd3, %rd2067;
	st.global.f32 	[%rd2068], %f1317;
$L__BB2_1041:
	setp.gt.s32 	%p1896, %r2, %r403;
	setp.eq.s32 	%p1897, %r2, 0;
	add.s32 	%r425, %r418, %r6;
	add.s32 	%r426, %r419, %r6;
	setp.lt.s32 	%p1898, %r425, 1;
	setp.gt.s32 	%p1899, %r425, %r403;
	or.pred  	%p1900, %p1898, %p1899;
	or.pred  	%p1901, %p1900, %p1897;
	or.pred  	%p1902, %p1901, %p1896;
	shl.b32 	%r5595, %r8, 2;
	add.s32 	%r427, %r420, %r5595;
	add.s32 	%r428, %r421, %r5595;
	add.s32 	%r429, %r428, %r720;
	add.s32 	%r430, %r429, %r720;
	add.s32 	%r431, %r430, %r720;
	@%p1902 bra 	$L__BB2_1043;
	ld.shared.f32 	%f1318, [%r427];
	ld.shared.f32 	%f1319, [%r428];
	ld.shared.f32 	%f1320, [%r429];
	add.f32 	%f1321, %f1319, %f1320;
	ld.shared.f32 	%f1322, [%r430];
	add.f32 	%f1323, %f1321, %f1322;
	ld.shared.f32 	%f1324, [%r431];
	add.f32 	%f1325, %f1323, %f1324;
	fma.rn.f32 	%f1326, %f1, %f1325, %f1318;
	div.rn.f32 	%f1327, %f1326, %f2;
	mul.wide.s32 	%rd2069, %r426, 4;
	add.s64 	%rd2070, %rd3, %rd2069;
	st.global.f32 	[%rd2070], %f1327;
$L__BB2_1043:
	setp.gt.s32 	%p1903, %r2, %r403;
	setp.eq.s32 	%p1904, %r2, 0;
	add.s32 	%r432, %r425, %r6;
	add.s32 	%r433, %r426, %r6;
	setp.lt.s32 	%p1905, %r432, 1;
	setp.gt.s32 	%p1906, %r432, %r403;
	or.pred  	%p1907, %p1905, %p1906;
	or.pred  	%p1908, %p1907, %p1904;
	or.pred  	%p1909, %p1908, %p1903;
	add.s32 	%r434, %r427, %r5595;
	add.s32 	%r435, %r428, %r5595;
	add.s32 	%r436, %r435, %r720;
	add.s32 	%r437, %r436, %r720;
	add.s32 	%r438, %r437, %r720;
	@%p1909 bra 	$L__BB2_1045;
	ld.shared.f32 	%f1328, [%r434];
	ld.shared.f32 	%f1329, [%r435];
	ld.shared.f32 	%f1330, [%r436];
	add.f32 	%f1331, %f1329, %f1330;
	ld.shared.f32 	%f1332, [%r437];
	add.f32 	%f1333, %f1331, %f1332;
	ld.shared.f32 	%f1334, [%r438];
	add.f32 	%f1335, %f1333, %f1334;
	fma.rn.f32 	%f1336, %f1, %f1335, %f1328;
	div.rn.f32 	%f1337, %f1336, %f2;
	mul.wide.s32 	%rd2071, %r433, 4;
	add.s64 	%rd2072, %rd3, %rd2071;
	st.global.f32 	[%rd2072], %f1337;
$L__BB2_1045:
	setp.gt.s32 	%p1910, %r2, %r403;
	setp.eq.s32 	%p1911, %r2, 0;
	add.s32 	%r439, %r432, %r6;
	add.s32 	%r440, %r433, %r6;
	setp.lt.s32 	%p1912, %r439, 1;
	setp.gt.s32 	%p1913, %r439, %r403;
	or.pred  	%p1914, %p1912, %p1913;
	or.pred  	%p1915, %p1914, %p1911;
	or.pred  	%p1916, %p1915, %p1910;
	add.s32 	%r441, %r434, %r5595;
	add.s32 	%r442, %r435, %r5595;
	add.s32 	%r443, %r442, %r720;
	add.s32 	%r444, %r443, %r720;
	add.s32 	%r445, %r444, %r720;
	@%p1916 bra 	$L__BB2_1047;
	ld.shared.f32 	%f1338, [%r441];
	ld.shared.f32 	%f1339, [%r442];
	ld.shared.f32 	%f1340, [%r443];
	add.f32 	%f1341, %f1339, %f1340;
	ld.shared.f32 	%f1342, [%r444];
	add.f32 	%f1343, %f1341, %f1342;
	ld.shared.f32 	%f1344, [%r445];
	add.f32 	%f1345, %f1343, %f1344;
	fma.rn.f32 	%f1346, %f1, %f1345, %f1338;
	div.rn.f32 	%f1347, %f1346, %f2;
	mul.wide.s32 	%rd2073, %r440, 4;
	add.s64 	%rd2074, %rd3, %rd2073;
	st.global.f32 	[%rd2074], %f1347;
$L__BB2_1047:
	setp.gt.s32 	%p1917, %r2, %r403;
	setp.eq.s32 	%p1918, %r2, 0;
	add.s32 	%r446, %r439, %r6;
	add.s32 	%r447, %r440, %r6;
	setp.lt.s32 	%p1919, %r446, 1;
	setp.gt.s32 	%p1920, %r446, %r403;
	or.pred  	%p1921, %p1919, %p1920;
	or.pred  	%p1922, %p1921, %p1918;
	or.pred  	%p1923, %p1922, %p1917;
	add.s32 	%r448, %r441, %r5595;
	add.s32 	%r449, %r442, %r5595;
	add.s32 	%r450, %r449, %r720;
	add.s32 	%r451, %r450, %r720;
	add.s32 	%r452, %r451, %r720;
	@%p1923 bra 	$L__BB2_1049;
	ld.shared.f32 	%f1348, [%r448];
	ld.shared.f32 	%f1349, [%r449];
	ld.shared.f32 	%f1350, [%r450];
	add.f32 	%f1351, %f1349, %f1350;
	ld.shared.f32 	%f1352, [%r451];
	add.f32 	%f1353, %f1351, %f1352;
	ld.shared.f32 	%f1354, [%r452];
	add.f32 	%f1355, %f1353, %f1354;
	fma.rn.f32 	%f1356, %f1, %f1355, %f1348;
	div.rn.f32 	%f1357, %f1356, %f2;
	mul.wide.s32 	%rd2075, %r447, 4;
	add.s64 	%rd2076, %rd3, %rd2075;
	st.global.f32 	[%rd2076], %f1357;
$L__BB2_1049:
	setp.gt.s32 	%p1924, %r2, %r403;
	setp.eq.s32 	%p1925, %r2, 0;
	add.s32 	%r453, %r446, %r6;
	add.s32 	%r454, %r447, %r6;
	setp.lt.s32 	%p1926, %r453, 1;
	setp.gt.s32 	%p1927, %r453, %r403;
	or.pred  	%p1928, %p1926, %p1927;
	or.pred  	%p1929, %p1928, %p1925;
	or.pred  	%p1930, %p1929, %p1924;
	add.s32 	%r455, %r448, %r5595;
	add.s32 	%r456, %r449, %r5595;
	add.s32 	%r457, %r456, %r720;
	add.s32 	%r458, %r457, %r720;
	add.s32 	%r459, %r458, %r720;
	@%p1930 bra 	$L__BB2_1051;
	ld.shared.f32 	%f1358, [%r455];
	ld.shared.f32 	%f1359, [%r456];
	ld.shared.f32 	%f1360, [%r457];
	add.f32 	%f1361, %f1359, %f1360;
	ld.shared.f32 	%f1362, [%r458];
	add.f32 	%f1363, %f1361, %f1362;
	ld.shared.f32 	%f1364, [%r459];
	add.f32 	%f1365, %f1363, %f1364;
	fma.rn.f32 	%f1366, %f1, %f1365, %f1358;
	div.rn.f32 	%f1367, %f1366, %f2;
	mul.wide.s32 	%rd2077, %r454, 4;
	add.s64 	%rd2078, %rd3, %rd2077;
	st.global.f32 	[%rd2078], %f1367;
$L__BB2_1051:
	setp.gt.s32 	%p1931, %r2, %r403;
	setp.eq.s32 	%p1932, %r2, 0;
	add.s32 	%r460, %r453, %r6;
	add.s32 	%r461, %r454, %r6;
	setp.lt.s32 	%p1933, %r460, 1;
	setp.gt.s32 	%p1934, %r460, %r403;
	or.pred  	%p1935, %p1933, %p1934;
	or.pred  	%p1936, %p1935, %p1932;
	or.pred  	%p1937, %p1936, %p1931;
	add.s32 	%r462, %r455, %r5595;
	add.s32 	%r463, %r456, %r5595;
	add.s32 	%r464, %r463, %r720;
	add.s32 	%r465, %r464, %r720;
	add.s32 	%r466, %r465, %r720;
	@%p1937 bra 	$L__BB2_1053;
	ld.shared.f32 	%f1368, [%r462];
	ld.shared.f32 	%f1369, [%r463];
	ld.shared.f32 	%f1370, [%r464];
	add.f32 	%f1371, %f1369, %f1370;
	ld.shared.f32 	%f1372, [%r465];
	add.f32 	%f1373, %f1371, %f1372;
	ld.shared.f32 	%f1374, [%r466];
	add.f32 	%f1375, %f1373, %f1374;
	fma.rn.f32 	%f1376, %f1, %f1375, %f1368;
	div.rn.f32 	%f1377, %f1376, %f2;
	mul.wide.s32 	%rd2079, %r461, 4;
	add.s64 	%rd2080, %rd3, %rd2079;
	st.global.f32 	[%rd2080], %f1377;
$L__BB2_1053:
	add.s32 	%r467, %r460, %r6;
	add.s32 	%r468, %r461, %r6;
	setp.lt.s32 	%p1940, %r467, 1;
	setp.gt.s32 	%p1941, %r467, %r403;
	or.pred  	%p1942, %p1940, %p1941;
	or.pred  	%p1943, %p1942, %p1932;
	or.pred  	%p1944, %p1943, %p1931;
	add.s32 	%r469, %r462, %r5595;
	add.s32 	%r470, %r463, %r5595;
	add.s32 	%r471, %r470, %r720;
	add.s32 	%r472, %r471, %r720;
	add.s32 	%r473, %r472, %r720;
	@%p1944 bra 	$L__BB2_1055;
	ld.shared.f32 	%f1378, [%r469];
	ld.shared.f32 	%f1379, [%r470];
	ld.shared.f32 	%f1380, [%r471];
	add.f32 	%f1381, %f1379, %f1380;
	ld.shared.f32 	%f1382, [%r472];
	add.f32 	%f1383, %f1381, %f1382;
	ld.shared.f32 	%f1384, [%r473];
	add.f32 	%f1385, %f1383, %f1384;
	fma.rn.f32 	%f1386, %f1, %f1385, %f1378;
	div.rn.f32 	%f1387, %f1386, %f2;
	mul.wide.s32 	%rd2081, %r468, 4;
	add.s64 	%rd2082, %rd3, %rd2081;
	st.global.f32 	[%rd2082], %f1387;
$L__BB2_1055:
	setp.gt.s32 	%p1945, %r2, %r403;
	setp.eq.s32 	%p1946, %r2, 0;
	add.s32 	%r474, %r467, %r6;
	add.s32 	%r475, %r468, %r6;
	setp.lt.s32 	%p1947, %r474, 1;
	setp.gt.s32 	%p1948, %r474, %r403;
	or.pred  	%p1949, %p1947, %p1948;
	or.pred  	%p1950, %p1949, %p1946;
	or.pred  	%p1951, %p1950, %p1945;
	add.s32 	%r476, %r469, %r5595;
	add.s32 	%r477, %r470, %r5595;
	add.s32 	%r478, %r477, %r720;
	add.s32 	%r479, %r478, %r720;
	@%p1951 bra 	$L__BB2_1057;
	ld.shared.f32 	%f1388, [%r476];
	ld.shared.f32 	%f1389, [%r477];
	ld.shared.f32 	%f1390, [%r478];
	add.f32 	%f1391, %f1389, %f1390;
	ld.shared.f32 	%f1392, [%r479];
	add.f32 	%f1393, %f1391, %f1392;
	add.s32 	%r5603, %r479, %r720;
	ld.shared.f32 	%f1394, [%r5603];
	add.f32 	%f1395, %f1393, %f1394;
	fma.rn.f32 	%f1396, %f1, %f1395, %f1388;
	div.rn.f32 	%f1397, %f1396, %f2;
	mul.wide.s32 	%rd2083, %r475, 4;
	add.s64 	%rd2084, %rd3, %rd2083;
	st.global.f32 	[%rd2084], %f1397;
$L__BB2_1057:
	add.s32 	%r480, %r474, %r6;
	add.s32 	%r481, %r475, %r6;
	mov.u32 	%r5605, %ntid.x;
	mov.u32 	%r5606, %tid.x;
	mad.lo.s32 	%r5607, %r5571, %r5605, %r5606;
	shl.b32 	%r5608, %r8, 1;
	mad.lo.s32 	%r5609, %r10, %r5607, %r5608;
	add.s32 	%r5610, %r5609, %r8;
	add.s32 	%r5611, %r5610, %r8;
	add.s32 	%r5612, %r5611, %r8;
	add.s32 	%r5613, %r5612, %r8;
	add.s32 	%r5614, %r5613, %r8;
	add.s32 	%r5615, %r5614, %r8;
	add.s32 	%r5616, %r5615, %r8;
	add.s32 	%r482, %r5616, %r8;
	setp.lt.s32 	%p1954, %r480, 1;
	setp.gt.s32 	%p1955, %r480, %r403;
	or.pred  	%p1956, %p1954, %p1955;
	or.pred  	%p1957, %p1956, %p1946;
	or.pred  	%p1958, %p1957, %p1945;
	shl.b32 	%r5617, %r8, 2;
	add.s32 	%r483, %r476, %r5617;
	add.s32 	%r484, %r477, %r5617;
	add.s32 	%r485, %r484, %r720;
	add.s32 	%r486, %r485, %r720;
	add.s32 	%r487, %r486, %r720;
	@%p1958 bra 	$L__BB2_1059;
	ld.shared.f32 	%f1398, [%r483];
	ld.shared.f32 	%f1399, [%r484];
	ld.shared.f32 	%f1400, [%r485];
	add.f32 	%f1401, %f1399, %f1400;
	ld.shared.f32 	%f1402, [%r486];
	add.f32 	%f1403, %f1401, %f1402;
	ld.shared.f32 	%f1404, [%r487];
	add.f32 	%f1405, %f1403, %f1404;
	fma.rn.f32 	%f1406, %f1, %f1405, %f1398;
	div.rn.f32 	%f1407, %f1406, %f2;
	mul.wide.s32 	%rd2085, %r481, 4;
	add.s64 	%rd2086, %rd3, %rd2085;
	st.global.f32 	[%rd2086], %f1407;
$L__BB2_1059:
	setp.gt.s32 	%p1959, %r2, %r403;
	setp.eq.s32 	%p1960, %r2, 0;
	add.s32 	%r488, %r480, %r6;
	add.s32 	%r489, %r481, %r6;
	add.s32 	%r5618, %r482, %r8;
	add.s32 	%r490, %r5618, %r8;
	setp.lt.s32 	%p1961, %r488, 1;
	setp.gt.s32 	%p1962, %r488, %r403;
	or.pred  	%p1963, %p1961, %p1962;
	or.pred  	%p1964, %p1963, %p1960;
	or.pred  	%p1965, %p1964, %p1959;
	shl.b32 	%r5619, %r8, 2;
	add.s32 	%r491, %r483, %r5619;
	mov.u32 	%r5621, sharedMem;
	add.s32 	%r5622, %r5621, %r720;
	shl.b32 	%r5623, %r490, 2;
	add.s32 	%r492, %r5622, %r5623;
	add.s32 	%r493, %r492, %r720;
	add.s32 	%r494, %r493, %r720;
	@%p1965 bra 	$L__BB2_1061;
	ld.shared.f32 	%f1408, [%r491];
	ld.shared.f32 	%f1409, [%r492];
	ld.shared.f32 	%f1410, [%r493];
	add.f32 	%f1411, %f1409, %f1410;
	ld.shared.f32 	%f1412, [%r494];
	add.f32 	%f1413, %f1411, %f1412;
	add.s32 	%r5624, %r494, %r720;
	ld.shared.f32 	%f1414, [%r5624];
	add.f32 	%f1415, %f1413, %f1414;
	fma.rn.f32 	%f1416, %f1, %f1415, %f1408;
	div.rn.f32 	%f1417, %f1416, %f2;
	mul.wide.s32 	%rd2087, %r489, 4;
	add.s64 	%rd2088, %rd3, %rd2087;
	st.global.f32 	[%rd2088], %f1417;
$L__BB2_1061:
	add.s32 	%r495, %r488, %r6;
	add.s32 	%r496, %r489, %r6;
	add.s32 	%r497, %r490, %r8;
	setp.lt.s32 	%p1968, %r495, 1;
	setp.gt.s32 	%p1969, %r495, %r403;
	or.pred  	%p4, %p1968, %p1969;
	or.pred  	%p1970, %p4, %p1960;
	or.pred  	%p1971, %p1970, %p1959;
	shl.b32 	%r5625, %r8, 2;
	add.s32 	%r498, %r491, %r5625;
	mov.u32 	%r5627, sharedMem;
	add.s32 	%r5628, %r5627, %r720;
	shl.b32 	%r5629, %r497, 2;
	add.s32 	%r499, %r5628, %r5629;
	add.s32 	%r500, %r499, %r720;
	add.s32 	%r501, %r500, %r720;
	@%p1971 bra 	$L__BB2_1063;
	ld.shared.f32 	%f1418, [%r498];
	ld.shared.f32 	%f1419, [%r499];
	ld.shared.f32 	%f1420, [%r500];
	add.f32 	%f1421, %f1419, %f1420;
	ld.shared.f32 	%f1422, [%r501];
	add.f32 	%f1423, %f1421, %f1422;
	add.s32 	%r5630, %r501, %r720;
	ld.shared.f32 	%f1424, [%r5630];
	add.f32 	%f1425, %f1423, %f1424;
	fma.rn.f32 	%f1426, %f1, %f1425, %f1418;
	div.rn.f32 	%f1427, %f1426, %f2;
	mul.wide.s32 	%rd2089, %r496, 4;
	add.s64 	%rd2090, %rd3, %rd2089;
	st.global.f32 	[%rd2090], %f1427;
$L__BB2_1063:
	setp.gt.s32 	%p1972, %r2, %r403;
	setp.eq.s32 	%p1973, %r2, 0;
	add.s32 	%r5631, %r495, %r6;
	add.s32 	%r502, %r496, %r6;
	add.s32 	%r503, %r497, %r8;
	setp.lt.s32 	%p1974, %r5631, 1;
	setp.gt.s32 	%p1975, %r5631, %r403;
	or.pred  	%p5, %p1974, %p1975;
	or.pred  	%p1976, %p5, %p1973;
	or.pred  	%p1977, %p1976, %p1972;
	shl.b32 	%r5632, %r503, 2;
	mov.u32 	%r5633, sharedMem;
	add.s32 	%r504, %r5633, %r5632;
	add.s32 	%r505, %r504, %r720;
	add.s32 	%r506, %r505, %r720;
	add.s32 	%r507, %r506, %r720;
	@%p1977 bra 	$L__BB2_1065;
	ld.shared.f32 	%f1428, [%r504];
	ld.shared.f32 	%f1429, [%r505];
	ld.shared.f32 	%f1430, [%r506];
	add.f32 	%f1431, %f1429, %f1430;
	ld.shared.f32 	%f1432, [%r507];
	add.f32 	%f1433, %f1431, %f1432;
	add.s32 	%r5635, %r507, %r720;
	ld.shared.f32 	%f1434, [%r5635];
	add.f32 	%f1435, %f1433, %f1434;
	fma.rn.f32 	%f1436, %f1, %f1435, %f1428;
	div.rn.f32 	%f1437, %f1436, %f2;
	mul.wide.s32 	%rd2091, %r502, 4;
	add.s64 	%rd2092, %rd3, %rd2091;
	st.global.f32 	[%rd2092], %f1437;
$L__BB2_1065:
	setp.gt.s32 	%p1978, %r2, %r403;
	setp.eq.s32 	%p1979, %r2, 0;
	add.s32 	%r5636, %r503, %r8;
	setp.lt.s32 	%p1980, %r401, 1;
	setp.gt.s32 	%p1981, %r401, %r403;
	or.pred  	%p1982, %p1980, %p1981;
	or.pred  	%p1983, %p1982, %p1979;
	or.pred  	%p1984, %p1983, %p1978;
	shl.b32 	%r5637, %r5636, 2;
	mov.u32 	%r5638, sharedMem;
	add.s32 	%r508, %r5638, %r5637;
	add.s32 	%r509, %r508, %r720;
	add.s32 	%r510, %r509, %r720;
	add.s32 	%r511, %r510, %r720;
	@%p1984 bra 	$L__BB2_1067;
	ld.shared.f32 	%f1438, [%r508];
	ld.shared.f32 	%f1439, [%r509];
	ld.shared.f32 	%f1440, [%r510];
	add.f32 	%f1441, %f1439, %f1440;
	ld.shared.f32 	%f1442, [%r511];
	add.f32 	%f1443, %f1441, %f1442;
	add.s32 	%r5640, %r511, %r720;
	ld.shared.f32 	%f1444, [%r5640];
	add.f32 	%f1445, %f1443, %f1444;
	fma.rn.f32 	%f1446, %f1, %f1445, %f1438;
	div.rn.f32 	%f1447, %f1446, %f2;
	add.s32 	%r5641, %r502, %r6;
	mul.wide.s32 	%rd2093, %r5641, 4;
	add.s64 	%rd2094, %rd3, %rd2093;
	st.global.f32 	[%rd2094], %f1447;
$L__BB2_1067:
	add.s32 	%r5642, %r13, %r9;
	mad.lo.s32 	%r512, %r9, -15, %r5642;
	setp.lt.s32 	%p1985, %r1, 1;
	max.s32 	%r5643, %r1, %r512;
	setp.gt.s32 	%p1986, %r5643, %r403;
	or.pred  	%p1987, %p1986, %p1985;
	@%p1987 bra 	$L__BB2_1069;
	mov.u32 	%r5644, %tid.y;
	mov.u32 	%r5645, %ntid.x;
	mov.u32 	%r5646, %tid.x;
	mad.lo.s32 	%r5647, %r5644, %r5645, %r5646;
	mul.lo.s32 	%r5648, %r10, %r5647;
	shl.b32 	%r5649, %r5648, 2;
	mov.u32 	%r5650, sharedMem;
	add.s32 	%r5651, %r5650, %r5649;
	ld.shared.f32 	%f1448, [%r5651+4];
	ld.shared.f32 	%f1449, [%r406+4];
	ld.shared.f32 	%f1450, [%r408+4];
	add.f32 	%f1451, %f1449, %f1450;
	ld.shared.f32 	%f1452, [%r409+4];
	add.f32 	%f1453, %f1451, %f1452;
	add.s32 	%r5652, %r409, %r720;
	ld.shared.f32 	%f1454, [%r5652+4];
	add.f32 	%f1455, %f1453, %f1454;
	fma.rn.f32 	%f1456, %f1, %f1455, %f1448;
	div.rn.f32 	%f1457, %f1456, %f2;
	mad.lo.s32 	%r5653, %r512, %r5, %r1;
	mul.wide.s32 	%rd2095, %r5653, 4;
	add.s64 	%rd2096, %rd3, %rd2095;
	st.global.f32 	[%rd2096], %f1457;
$L__BB2_1069:
	mad.lo.s32 	%r5654, %r6, 15, %r1;
	mad.lo.s32 	%r5655, %r6, -14, %r5654;
	setp.lt.s32 	%p1988, %r5655, 1;
	max.s32 	%r5656, %r5655, %r512;
	setp.gt.s32 	%p1989, %r5656, %r403;
	or.pred  	%p1990, %p1989, %p1988;
	add.s32 	%r513, %r414, 4;
	@%p1990 bra 	$L__BB2_1071;
	ld.shared.f32 	%f1458, [%r413+8];
	ld.shared.f32 	%f1459, [%r513+4];
	add.s32 	%r5658, %r513, %r720;
	ld.shared.f32 	%f1460, [%r5658+4];
	add.f32 	%f1461, %f1459, %f1460;
	add.s32 	%r5659, %r5658, %r720;
	ld.shared.f32 	%f1462, [%r5659+4];
	add.f32 	%f1463, %f1461, %f1462;
	add.s32 	%r5660, %r5659, %r720;
	ld.shared.f32 	%f1464, [%r5660+4];
	add.f32 	%f1465, %f1463, %f1464;
	fma.rn.f32 	%f1466, %f1, %f1465, %f1458;
	div.rn.f32 	%f1467, %f1466, %f2;
	mad.lo.s32 	%r5661, %r512, %r5, %r1;
	add.s32 	%r5662, %r5661, %r6;
	mul.wide.s32 	%rd2097, %r5662, 4;
	add.s64 	%rd2098, %rd3, %rd2097;
	st.global.f32 	[%rd2098], %f1467;
$L__BB2_1071:
	mad.lo.s32 	%r5663, %r6, 15, %r1;
	mad.lo.s32 	%r5664, %r6, -14, %r5663;
	add.s32 	%r5665, %r5664, %r6;
	setp.lt.s32 	%p1991, %r5665, 1;
	max.s32 	%r5666, %r5665, %r512;
	setp.gt.s32 	%p1992, %r5666, %r403;
	or.pred  	%p1993, %p1992, %p1991;
	@%p1993 bra 	$L__BB2_1073;
	ld.shared.f32 	%f1468, [%r420+4];
	ld.shared.f32 	%f1469, [%r421+4];
	ld.shared.f32 	%f1470, [%r422+4];
	add.f32 	%f1471, %f1469, %f1470;
	ld.shared.f32 	%f1472, [%r423+4];
	add.f32 	%f1473, %f1471, %f1472;
	add.s32 	%r5668, %r423, %r720;
	ld.shared.f32 	%f1474, [%r5668+4];
	add.f32 	%f1475, %f1473, %f1474;
	fma.rn.f32 	%f1476, %f1, %f1475, %f1468;
	div.rn.f32 	%f1477, %f1476, %f2;
	mad.lo.s32 	%r5669, %r512, %r5, %r1;
	add.s32 	%r5670, %r5669, %r6;
	add.s32 	%r5671, %r5670, %r6;
	mul.wide.s32 	%rd2099, %r5671, 4;
	add.s64 	%rd2100, %rd3, %rd2099;
	st.global.f32 	[%rd2100], %f1477;
$L__BB2_1073:
	mad.lo.s32 	%r5672, %r6, 15, %r1;
	mad.lo.s32 	%r5673, %r6, -14, %r5672;
	add.s32 	%r5674, %r5673, %r6;
	add.s32 	%r5675, %r5674, %r6;
	setp.lt.s32 	%p1994, %r5675, 1;
	max.s32 	%r5676, %r5675, %r512;
	setp.gt.s32 	%p1995, %r5676, %r403;
	or.pred  	%p1996, %p1995, %p1994;
	@%p1996 bra 	$L__BB2_1075;
	shl.b32 	%r5677, %r8, 2;
	add.s32 	%r5678, %r420, %r5677;
	ld.shared.f32 	%f1478, [%r5678+4];
	ld.shared.f32 	%f1479, [%r428+4];
	ld.shared.f32 	%f1480, [%r429+4];
	add.f32 	%f1481, %f1479, %f1480;
	ld.shared.f32 	%f1482, [%r430+4];
	add.f32 	%f1483, %f1481, %f1482;
	add.s32 	%r5680, %r430, %r720;
	ld.shared.f32 	%f1484, [%r5680+4];
	add.f32 	%f1485, %f1483, %f1484;
	fma.rn.f32 	%f1486, %f1, %f1485, %f1478;
	div.rn.f32 	%f1487, %f1486, %f2;
	mad.lo.s32 	%r5681, %r512, %r5, %r1;
	add.s32 	%r5682, %r5681, %r6;
	add.s32 	%r5683, %r5682, %r6;
	add.s32 	%r5684, %r5683, %r6;
	mul.wide.s32 	%rd2101, %r5684, 4;
	add.s64 	%rd2102, %rd3, %rd2101;
	st.global.f32 	[%rd2102], %f1487;
$L__BB2_1075:
	mad.lo.s32 	%r5685, %r512, %r5, %r1;
	add.s32 	%r5686, %r5685, %r6;
	add.s32 	%r5687, %r5686, %r6;
	add.s32 	%r5688, %r5687, %r6;
	add.s32 	%r514, %r5688, %r6;
	mad.lo.s32 	%r5689, %r6, 15, %r1;
	mad.lo.s32 	%r5690, %r6, -14, %r5689;
	add.s32 	%r5691, %r5690, %r6;
	add.s32 	%r5692, %r5691, %r6;
	add.s32 	%r5693, %r5692, %r6;
	setp.lt.s32 	%p1997, %r5693, 1;
	max.s32 	%r5694, %r5693, %r512;
	setp.gt.s32 	%p1998, %r5694, %r403;
	or.pred  	%p1999, %p1998, %p1997;
	@%p1999 bra 	$L__BB2_1077;
	shl.b32 	%r5695, %r8, 2;
	add.s32 	%r5696, %r420, %r5695;
	add.s32 	%r5697, %r5696, %r5695;
	ld.shared.f32 	%f1488, [%r5697+4];
	ld.shared.f32 	%f1489, [%r435+4];
	ld.shared.f32 	%f1490, [%r436+4];
	add.f32 	%f1491, %f1489, %f1490;
	ld.shared.f32 	%f1492, [%r437+4];
	add.f32 	%f1493, %f1491, %f1492;
	add.s32 	%r5699, %r437, %r720;
	ld.shared.f32 	%f1494, [%r5699+4];
	add.f32 	%f1495, %f1493, %f1494;
	fma.rn.f32 	%f1496, %f1, %f1495, %f1488;
	div.rn.f32 	%f1497, %f1496, %f2;
	mul.wide.s32 	%rd2103, %r514, 4;
	add.s64 	%rd2104, %rd3, %rd2103;
	st.global.f32 	[%rd2104], %f1497;
$L__BB2_1077:
	add.s32 	%r515, %r514, %r6;
	mad.lo.s32 	%r5700, %r6, 15, %r1;
	mad.lo.s32 	%r5701, %r6, -14, %r5700;
	add.s32 	%r5702, %r5701, %r6;
	add.s32 	%r5703, %r5702, %r6;
	add.s32 	%r5704, %r5703, %r6;
	add.s32 	%r5705, %r5704, %r6;
	setp.lt.s32 	%p2000, %r5705, 1;
	max.s32 	%r5706, %r5705, %r512;
	setp.gt.s32 	%p2001, %r5706, %r403;
	or.pred  	%p2002, %p2001, %p2000;
	@%p2002 bra 	$L__BB2_1079;
	ld.shared.f32 	%f1498, [%r441+4];
	ld.shared.f32 	%f1499, [%r442+4];
	ld.shared.f32 	%f1500, [%r443+4];
	add.f32 	%f1501, %f1499, %f1500;
	ld.shared.f32 	%f1502, [%r444+4];
	add.f32 	%f1503, %f1501, %f1502;
	add.s32 	%r5708, %r444, %r720;
	ld.shared.f32 	%f1504, [%r5708+4];
	add.f32 	%f1505, %f1503, %f1504;
	fma.rn.f32 	%f1506, %f1, %f1505, %f1498;
	div.rn.f32 	%f1507, %f1506, %f2;
	mul.wide.s32 	%rd2105, %r515, 4;
	add.s64 	%rd2106, %rd3, %rd2105;
	st.global.f32 	[%rd2106], %f1507;
$L__BB2_1079:
	add.s32 	%r516, %r515, %r6;
	mad.lo.s32 	%r5709, %r6, 15, %r1;
	mad.lo.s32 	%r5710, %r6, -14, %r5709;
	add.s32 	%r5711, %r5710, %r6;
	add.s32 	%r5712, %r5711, %r6;
	add.s32 	%r5713, %r5712, %r6;
	add.s32 	%r5714, %r5713, %r6;
	add.s32 	%r5715, %r5714, %r6;
	setp.lt.s32 	%p2003, %r5715, 1;
	max.s32 	%r5716, %r5715, %r512;
	setp.gt.s32 	%p2004, %r5716, %r403;
	or.pred  	%p2005, %p2004, %p2003;
	@%p2005 bra 	$L__BB2_1081;
	ld.shared.f32 	%f1508, [%r448+4];
	ld.shared.f32 	%f1509, [%r449+4];
	ld.shared.f32 	%f1510, [%r450+4];
	add.f32 	%f1511, %f1509, %f1510;
	ld.shared.f32 	%f1512, [%r451+4];
	add.f32 	%f1513, %f1511, %f1512;
	add.s32 	%r5718, %r451, %r720;
	ld.shared.f32 	%f1514, [%r5718+4];
	add.f32 	%f1515, %f1513, %f1514;
	fma.rn.f32 	%f1516, %f1, %f1515, %f1508;
	div.rn.f32 	%f1517, %f1516, %f2;
	mul.wide.s32 	%rd2107, %r516, 4;
	add.s64 	%rd2108, %rd3, %rd2107;
	st.global.f32 	[%rd2108], %f1517;
$L__BB2_1081:
	add.s32 	%r517, %r516, %r6;
	mad.lo.s32 	%r5719, %r6, 15, %r1;
	mad.lo.s32 	%r5720, %r6, -14, %r5719;
	add.s32 	%r5721, %r5720, %r6;
	add.s32 	%r5722, %r5721, %r6;
	add.s32 	%r5723, %r5722, %r6;
	add.s32 	%r5724, %r5723, %r6;
	add.s32 	%r5725, %r5724, %r6;
	add.s32 	%r5726, %r5725, %r6;
	setp.lt.s32 	%p2006, %r5726, 1;
	max.s32 	%r5727, %r5726, %r512;
	setp.gt.s32 	%p2007, %r5727, %r403;
	or.pred  	%p2008, %p2007, %p2006;
	@%p2008 bra 	$L__BB2_1083;
	ld.shared.f32 	%f1518, [%r455+4];
	ld.shared.f32 	%f1519, [%r456+4];
	ld.shared.f32 	%f1520, [%r457+4];
	add.f32 	%f1521, %f1519, %f1520;
	ld.shared.f32 	%f1522, [%r458+4];
	add.f32 	%f1523, %f1521, %f1522;
	add.s32 	%r5729, %r458, %r720;
	ld.shared.f32 	%f1524, [%r5729+4];
	add.f32 	%f1525, %f1523, %f1524;
	fma.rn.f32 	%f1526, %f1, %f1525, %f1518;
	div.rn.f32 	%f1527, %f1526, %f2;
	mul.wide.s32 	%rd2109, %r517, 4;
	add.s64 	%rd2110, %rd3, %rd2109;
	st.global.f32 	[%rd2110], %f1527;
$L__BB2_1083:
	add.s32 	%r518, %r517, %r6;
	mad.lo.s32 	%r5730, %r6, 15, %r1;
	mad.lo.s32 	%r5731, %r6, -14, %r5730;
	add.s32 	%r5732, %r5731, %r6;
	add.s32 	%r5733, %r5732, %r6;
	add.s32 	%r5734, %r5733, %r6;
	add.s32 	%r5735, %r5734, %r6;
	add.s32 	%r5736, %r5735, %r6;
	add.s32 	%r5737, %r5736, %r6;
	add.s32 	%r5738, %r5737, %r6;
	setp.lt.s32 	%p2009, %r5738, 1;
	max.s32 	%r5739, %r5738, %r512;
	setp.gt.s32 	%p2010, %r5739, %r403;
	or.pred  	%p2011, %p2010, %p2009;
	@%p2011 bra 	$L__BB2_1085;
	ld.shared.f32 	%f1528, [%r462+4];
	ld.shared.f32 	%f1529, [%r463+4];
	ld.shared.f32 	%f1530, [%r464+4];
	add.f32 	%f1531, %f1529, %f1530;
	ld.shared.f32 	%f1532, [%r465+4];
	add.f32 	%f1533, %f1531, %f1532;
	add.s32 	%r5741, %r465, %r720;
	ld.shared.f32 	%f1534, [%r5741+4];
	add.f32 	%f1535, %f1533, %f1534;
	fma.rn.f32 	%f1536, %f1, %f1535, %f1528;
	div.rn.f32 	%f1537, %f1536, %f2;
	mul.wide.s32 	%rd2111, %r518, 4;
	add.s64 	%rd2112, %rd3, %rd2111;
	st.global.f32 	[%rd2112], %f1537;
$L__BB2_1085:
	add.s32 	%r519, %r518, %r6;
	mad.lo.s32 	%r5742, %r6, 15, %r1;
	mad.lo.s32 	%r5743, %r6, -14, %r5742;
	add.s32 	%r5744, %r5743, %r6;
	add.s32 	%r5745, %r5744, %r6;
	add.s32 	%r5746, %r5745, %r6;
	add.s32 	%r5747, %r5746, %r6;
	add.s32 	%r5748, %r5747, %r6;
	add.s32 	%r5749, %r5748, %r6;
	add.s32 	%r5750, %r5749, %r6;
	add.s32 	%r5751, %r5750, %r6;
	setp.lt.s32 	%p2012, %r5751, 1;
	max.s32 	%r5752, %r5751, %r512;
	setp.gt.s32 	%p2013, %r5752, %r403;
	or.pred  	%p2014, %p2013, %p2012;
	@%p2014 bra 	$L__BB2_1087;
	ld.shared.f32 	%f1538, [%r469+4];
	ld.shared.f32 	%f1539, [%r470+4];
	ld.shared.f32 	%f1540, [%r471+4];
	add.f32 	%f1541, %f1539, %f1540;
	ld.shared.f32 	%f1542, [%r472+4];
	add.f32 	%f1543, %f1541, %f1542;
	add.s32 	%r5754, %r472, %r720;
	ld.shared.f32 	%f1544, [%r5754+4];
	add.f32 	%f1545, %f1543, %f1544;
	fma.rn.f32 	%f1546, %f1, %f1545, %f1538;
	div.rn.f32 	%f1547, %f1546, %f2;
	mul.wide.s32 	%rd2113, %r519, 4;
	add.s64 	%rd2114, %rd3, %rd2113;
	st.global.f32 	[%rd2114], %f1547;
$L__BB2_1087:
	add.s32 	%r520, %r519, %r6;
	mad.lo.s32 	%r5755, %r6, 15, %r1;
	mad.lo.s32 	%r5756, %r6, -14, %r5755;
	add.s32 	%r5757, %r5756, %r6;
	add.s32 	%r5758, %r5757, %r6;
	add.s32 	%r5759, %r5758, %r6;
	add.s32 	%r5760, %r5759, %r6;
	add.s32 	%r5761, %r5760, %r6;
	add.s32 	%r5762, %r5761, %r6;
	add.s32 	%r5763, %r5762, %r6;
	add.s32 	%r5764, %r5763, %r6;
	add.s32 	%r5765, %r5764, %r6;
	setp.lt.s32 	%p2015, %r5765, 1;
	max.s32 	%r5766, %r5765, %r512;
	setp.gt.s32 	%p2016, %r5766, %r403;
	or.pred  	%p2017, %p2016, %p2015;
	@%p2017 bra 	$L__BB2_1089;
	ld.shared.f32 	%f1548, [%r476+4];
	ld.shared.f32 	%f1549, [%r477+4];
	ld.shared.f32 	%f1550, [%r478+4];
	add.f32 	%f1551, %f1549, %f1550;
	ld.shared.f32 	%f1552, [%r479+4];
	add.f32 	%f1553, %f1551, %f1552;
	add.s32 	%r5768, %r479, %r720;
	ld.shared.f32 	%f1554, [%r5768+4];
	add.f32 	%f1555, %f1553, %f1554;
	fma.rn.f32 	%f1556, %f1, %f1555, %f1548;
	div.rn.f32 	%f1557, %f1556, %f2;
	mul.wide.s32 	%rd2115, %r520, 4;
	add.s64 	%rd2116, %rd3, %rd2115;
	st.global.f32 	[%rd2116], %f1557;
$L__BB2_1089:
	setp.gt.s32 	%p2018, %r512, %r403;
	add.s32 	%r521, %r520, %r6;
	mad.lo.s32 	%r5769, %r6, 15, %r1;
	mad.lo.s32 	%r5770, %r6, -14, %r5769;
	add.s32 	%r5771, %r5770, %r6;
	add.s32 	%r5772, %r5771, %r6;
	add.s32 	%r5773, %r5772, %r6;
	add.s32 	%r5774, %r5773, %r6;
	add.s32 	%r5775, %r5774, %r6;
	add.s32 	%r5776, %r5775, %r6;
	add.s32 	%r5777, %r5776, %r6;
	add.s32 	%r5778, %r5777, %r6;
	add.s32 	%r5779, %r5778, %r6;
	add.s32 	%r5780, %r5779, %r6;
	setp.lt.s32 	%p2019, %r5780, 1;
	setp.gt.s32 	%p2020, %r5780, %r403;
	or.pred  	%p6, %p2019, %p2020;
	or.pred  	%p2021, %p6, %p2018;
	@%p2021 bra 	$L__BB2_1091;
	ld.shared.f32 	%f1558, [%r483+4];
	ld.shared.f32 	%f1559, [%r484+4];
	ld.shared.f32 	%f1560, [%r485+4];
	add.f32 	%f1561, %f1559, %f1560;
	ld.shared.f32 	%f1562, [%r486+4];
	add.f32 	%f1563, %f1561, %f1562;
	add.s32 	%r5782, %r486, %r720;
	ld.shared.f32 	%f1564, [%r5782+4];
	add.f32 	%f1565, %f1563, %f1564;
	fma.rn.f32 	%f1566, %f1, %f1565, %f1558;
	div.rn.f32 	%f1567, %f1566, %f2;
	mul.wide.s32 	%rd2117, %r521, 4;
	add.s64 	%rd2118, %rd3, %rd2117;
	st.global.f32 	[%rd2118], %f1567;
$L__BB2_1091:
	setp.gt.s32 	%p2022, %r512, %r403;
	add.s32 	%r522, %r521, %r6;
	mad.lo.s32 	%r5783, %r6, 15, %r1;
	mad.lo.s32 	%r5784, %r6, -14, %r5783;
	add.s32 	%r5785, %r5784, %r6;
	add.s32 	%r5786, %r5785, %r6;
	add.s32 	%r5787, %r5786, %r6;
	add.s32 	%r5788, %r5787, %r6;
	add.s32 	%r5789, %r5788, %r6;
	add.s32 	%r5790, %r5789, %r6;
	add.s32 	%r5791, %r5790, %r6;
	add.s32 	%r5792, %r5791, %r6;
	add.s32 	%r5793, %r5792, %r6;
	add.s32 	%r5794, %r5793, %r6;
	add.s32 	%r5795, %r5794, %r6;
	setp.lt.s32 	%p2023, %r5795, 1;
	setp.gt.s32 	%p2024, %r5795, %r403;
	or.pred  	%p7, %p2023, %p2024;
	or.pred  	%p2025, %p7, %p2022;
	@%p2025 bra 	$L__BB2_1093;
	ld.shared.f32 	%f1568, [%r491+4];
	ld.shared.f32 	%f1569, [%r492+4];
	ld.shared.f32 	%f1570, [%r493+4];
	add.f32 	%f1571, %f1569, %f1570;
	ld.shared.f32 	%f1572, [%r494+4];
	add.f32 	%f1573, %f1571, %f1572;
	add.s32 	%r5797, %r494, %r720;
	ld.shared.f32 	%f1574, [%r5797+4];
	add.f32 	%f1575, %f1573, %f1574;
	fma.rn.f32 	%f1576, %f1, %f1575, %f1568;
	div.rn.f32 	%f1577, %f1576, %f2;
	mul.wide.s32 	%rd2119, %r522, 4;
	add.s64 	%rd2120, %rd3, %rd2119;
	st.global.f32 	[%rd2120], %f1577;
$L__BB2_1093:
	add.s32 	%r523, %r522, %r6;
	or.pred  	%p2027, %p4, %p2022;
	@%p2027 bra 	$L__BB2_1095;
	ld.shared.f32 	%f1578, [%r498+4];
	ld.shared.f32 	%f1579, [%r499+4];
	ld.shared.f32 	%f1580, [%r500+4];
	add.f32 	%f1581, %f1579, %f1580;
	ld.shared.f32 	%f1582, [%r501+4];
	add.f32 	%f1583, %f1581, %f1582;
	add.s32 	%r5799, %r501, %r720;
	ld.shared.f32 	%f1584, [%r5799+4];
	add.f32 	%f1585, %f1583, %f1584;
	fma.rn.f32 	%f1586, %f1, %f1585, %f1578;
	div.rn.f32 	%f1587, %f1586, %f2;
	mul.wide.s32 	%rd2121, %r523, 4;
	add.s64 	%rd2122, %rd3, %rd2121;
	st.global.f32 	[%rd2122], %f1587;
$L__BB2_1095:
	setp.gt.s32 	%p2028, %r512, %r403;
	add.s32 	%r524, %r523, %r6;
	or.pred  	%p2029, %p5, %p2028;
	@%p2029 bra 	$L__BB2_1097;
	ld.shared.f32 	%f1588, [%r504+4];
	ld.shared.f32 	%f1589, [%r505+4];
	ld.shared.f32 	%f1590, [%r506+4];
	add.f32 	%f1591, %f1589, %f1590;
	ld.shared.f32 	%f1592, [%r507+4];
	add.f32 	%f1593, %f1591, %f1592;
	add.s32 	%r5801, %r507, %r720;
	ld.shared.f32 	%f1594, [%r5801+4];
	add.f32 	%f1595, %f1593, %f1594;
	fma.rn.f32 	%f1596, %f1, %f1595, %f1588;
	div.rn.f32 	%f1597, %f1596, %f2;
	mul.wide.s32 	%rd2123, %r524, 4;
	add.s64 	%rd2124, %rd3, %rd2123;
	st.global.f32 	[%rd2124], %f1597;
$L__BB2_1097:
	mad.lo.s32 	%r5802, %r6, 15, %r1;
	setp.lt.s32 	%p2030, %r5802, 1;
	max.s32 	%r5803, %r5802, %r512;
	setp.gt.s32 	%p2031, %r5803, %r403;
	or.pred  	%p2032, %p2031, %p2030;
	@%p2032 bra 	$L__BB2_1099;
	ld.shared.f32 	%f1598, [%r508+4];
	ld.shared.f32 	%f1599, [%r509+4];
	ld.shared.f32 	%f1600, [%r510+4];
	add.f32 	%f1601, %f1599, %f1600;
	ld.shared.f32 	%f1602, [%r511+4];
	add.f32 	%f1603, %f1601, %f1602;
	add.s32 	%r5805, %r511, %r720;
	ld.shared.f32 	%f1604, [%r5805+4];
	add.f32 	%f1605, %f1603, %f1604;
	fma.rn.f32 	%f1606, %f1, %f1605, %f1598;
	div.rn.f32 	%f1607, %f1606, %f2;
	add.s32 	%r5806, %r524, %r6;
	mul.wide.s32 	%rd2125, %r5806, 4;
	add.s64 	%rd2126, %rd3, %rd2125;
	st.global.f32 	[%rd2126], %f1607;
$L__BB2_1099:
	add.s32 	%r525, %r512, %r9;
	setp.lt.s32 	%p2033, %r1, 1;
	max.s32 	%r5807, %r1, %r525;
	setp.gt.s32 	%p2034, %r5807, %r403;
	or.pred  	%p2035, %p2034, %p2033;
	@%p2035 bra 	$L__BB2_1101;
	mov.u32 	%r5808, %tid.y;
	mov.u32 	%r5809, %ntid.x;
	mov.u32 	%r5810, %tid.x;
	mad.lo.s32 	%r5811, %r5808, %r5809, %r5810;
	mul.lo.s32 	%r5812, %r10, %r5811;
	shl.b32 	%r5813, %r5812, 2;
	mov.u32 	%r5814, sharedMem;
	add.s32 	%r5815, %r5814, %r5813;
	ld.shared.f32 	%f1608, [%r5815+8];
	ld.shared.f32 	%f1609, [%r406+8];
	ld.shared.f32 	%f1610, [%r408+8];
	add.f32 	%f1611, %f1609, %f1610;
	ld.shared.f32 	%f1612, [%r409+8];
	add.f32 	%f1613, %f1611, %f1612;
	add.s32 	%r5817, %r409, %r720;
	ld.shared.f32 	%f1614, [%r5817+8];
	add.f32 	%f1615, %f1613, %f1614;
	fma.rn.f32 	%f1616, %f1, %f1615, %f1608;
	div.rn.f32 	%f1617, %f1616, %f2;
	mad.lo.s32 	%r5818, %r525, %r5, %r1;
	mul.wide.s32 	%rd2127, %r5818, 4;
	add.s64 	%rd2128, %rd3, %rd2127;
	st.global.f32 	[%rd2128], %f1617;
$L__BB2_1101:
	mad.lo.s32 	%r5819, %r6, 15, %r1;
	mad.lo.s32 	%r5820, %r6, -14, %r5819;
	setp.lt.s32 	%p2036, %r5820, 1;
	max.s32 	%r5821, %r5820, %r525;
	setp.gt.s32 	%p2037, %r5821, %r403;
	or.pred  	%p2038, %p2037, %p2036;
	@%p2038 bra 	$L__BB2_1103;
	ld.shared.f32 	%f1618, [%r413+12];
	ld.shared.f32 	%f1619, [%r513+8];
	add.s32 	%r5823, %r513, %r720;
	ld.shared.f32 	%f1620, [%r5823+8];
	add.f32 	%f1621, %f1619, %f1620;
	add.s32 	%r5824, %r5823, %r720;
	ld.shared.f32 	%f1622, [%r5824+8];
	add.f32 	%f1623, %f1621, %f1622;
	add.s32 	%r5825, %r5824, %r720;
	ld.shared.f32 	%f1624, [%r5825+8];
	add.f32 	%f1625, %f1623, %f1624;
	fma.rn.f32 	%f1626, %f1, %f1625, %f1618;
	div.rn.f32 	%f1627, %f1626, %f2;
	mad.lo.s32 	%r5826, %r525, %r5, %r1;
	add.s32 	%r5827, %r5826, %r6;
	mul.wide.s32 	%rd2129, %r5827, 4;
	add.s64 	%rd2130, %rd3, %rd2129;
	st.global.f32 	[%rd2130], %f1627;
$L__BB2_1103:
	mad.lo.s32 	%r5828, %r6, 15, %r1;
	mad.lo.s32 	%r5829, %r6, -14, %r5828;
	add.s32 	%r5830, %r5829, %r6;
	setp.lt.s32 	%p2039, %r5830, 1;
	max.s32 	%r5831, %r5830, %r525;
	setp.gt.s32 	%p2040, %r5831, %r403;
	or.pred  	%p2041, %p2040, %p2039;
	@%p2041 bra 	$L__BB2_1105;
	ld.shared.f32 	%f1628, [%r420+8];
	ld.shared.f32 	%f1629, [%r421+8];
	ld.shared.f32 	%f1630, [%r422+8];
	add.f32 	%f1631, %f1629, %f1630;
	ld.shared.f32 	%f1632, [%r423+8];
	add.f32 	%f1633, %f1631, %f1632;
	add.s32 	%r5833, %r423, %r720;
	ld.shared.f32 	%f1634, [%r5833+8];
	add.f32 	%f1635, %f1633, %f1634;
	fma.rn.f32 	%f1636, %f1, %f1635, %f1628;
	div.rn.f32 	%f1637, %f1636, %f2;
	mad.lo.s32 	%r5834, %r525, %r5, %r1;
	add.s32 	%r5835, %r5834, %r6;
	add.s32 	%r5836, %r5835, %r6;
	mul.wide.s32 	%rd2131, %r5836, 4;
	add.s64 	%rd2132, %rd3, %rd2131;
	st.global.f32 	[%rd2132], %f1637;
$L__BB2_1105:
	mad.lo.s32 	%r5837, %r6, 15, %r1;
	mad.lo.s32 	%r5838, %r6, -14, %r5837;
	add.s32 	%r5839, %r5838, %r6;
	add.s32 	%r5840, %r5839, %r6;
	setp.lt.s32 	%p2042, %r5840, 1;
	max.s32 	%r5841, %r5840, %r525;
	setp.gt.s32 	%p2043, %r5841, %r403;
	or.pred  	%p2044, %p2043, %p2042;
	@%p2044 bra 	$L__BB2_1107;
	shl.b32 	%r5842, %r8, 2;
	add.s32 	%r5843, %r420, %r5842;
	ld.shared.f32 	%f1638, [%r5843+8];
	ld.shared.f32 	%f1639, [%r428+8];
	ld.shared.f32 	%f1640, [%r429+8];
	add.f32 	%f1641, %f1639, %f1640;
	ld.shared.f32 	%f1642, [%r430+8];
	add.f32 	%f1643, %f1641, %f1642;
	add.s32 	%r5845, %r430, %r720;
	ld.shared.f32 	%f1644, [%r5845+8];
	add.f32 	%f1645, %f1643, %f1644;
	fma.rn.f32 	%f1646, %f1, %f1645, %f1638;
	div.rn.f32 	%f1647, %f1646, %f2;
	mad.lo.s32 	%r5846, %r525, %r5, %r1;
	add.s32 	%r5847, %r5846, %r6;
	add.s32 	%r5848, %r5847, %r6;
	add.s32 	%r5849, %r5848, %r6;
	mul.wide.s32 	%rd2133, %r5849, 4;
	add.s64 	%rd2134, %rd3, %rd2133;
	st.global.f32 	[%rd2134], %f1647;
$L__BB2_1107:
	mad.lo.s32 	%r5850, %r525, %r5, %r1;
	add.s32 	%r5851, %r5850, %r6;
	add.s32 	%r5852, %r5851, %r6;
	add.s32 	%r5853, %r5852, %r6;
	add.s32 	%r526, %r5853, %r6;
	mad.lo.s32 	%r5854, %r6, 15, %r1;
	mad.lo.s32 	%r5855, %r6, -14, %r5854;
	add.s32 	%r5856, %r5855, %r6;
	add.s32 	%r5857, %r5856, %r6;
	add.s32 	%r5858, %r5857, %r6;
	setp.lt.s32 	%p2045, %r5858, 1;
	max.s32 	%r5859, %r5858, %r525;
	setp.gt.s32 	%p2046, %r5859, %r403;
	or.pred  	%p2047, %p2046, %p2045;
	@%p2047 bra 	$L__BB2_1109;
	shl.b32 	%r5860, %r8, 2;
	add.s32 	%r5861, %r420, %r5860;
	add.s32 	%r5862, %r5861, %r5860;
	ld.shared.f32 	%f1648, [%r5862+8];
	ld.shared.f32 	%f1649, [%r435+8];
	ld.shared.f32 	%f1650, [%r436+8];
	add.f32 	%f1651, %f1649, %f1650;
	ld.shared.f32 	%f1652, [%r437+8];
	add.f32 	%f1653, %f1651, %f1652;
	add.s32 	%r5864, %r437, %r720;
	ld.shared.f32 	%f1654, [%r5864+8];
	add.f32 	%f1655, %f1653, %f1654;
	fma.rn.f32 	%f1656, %f1, %f1655, %f1648;
	div.rn.f32 	%f1657, %f1656, %f2;
	mul.wide.s32 	%rd2135, %r526, 4;
	add.s64 	%rd2136, %rd3, %rd2135;
	st.global.f32 	[%rd2136], %f1657;
$L__BB2_1109:
	add.s32 	%r527, %r526, %r6;
	mad.lo.s32 	%r5865, %r6, 15, %r1;
	mad.lo.s32 	%r5866, %r6, -14, %r5865;
	add.s32 	%r5867, %r5866, %r6;
	add.s32 	%r5868, %r5867, %r6;
	add.s32 	%r5869, %r5868, %r6;
	add.s32 	%r5870, %r5869, %r6;
	setp.lt.s32 	%p2048, %r5870, 1;
	max.s32 	%r5871, %r5870, %r525;
	setp.gt.s32 	%p2049, %r5871, %r403;
	or.pred  	%p2050, %p2049, %p2048;
	@%p2050 bra 	$L__BB2_1111;
	ld.shared.f32 	%f1658, [%r441+8];
	ld.shared.f32 	%f1659, [%r442+8];
	ld.shared.f32 	%f1660, [%r443+8];
	add.f32 	%f1661, %f1659, %f1660;
	ld.shared.f32 	%f1662, [%r444+8];
	add.f32 	%f1663, %f1661, %f1662;
	add.s32 	%r5873, %r444, %r720;
	ld.shared.f32 	%f1664, [%r5873+8];
	add.f32 	%f1665, %f1663, %f1664;
	fma.rn.f32 	%f1666, %f1, %f1665, %f1658;
	div.rn.f32 	%f1667, %f1666, %f2;
	mul.wide.s32 	%rd2137, %r527, 4;
	add.s64 	%rd2138, %rd3, %rd2137;
	st.global.f32 	[%rd2138], %f1667;
$L__BB2_1111:
	add.s32 	%r528, %r527, %r6;
	mad.lo.s32 	%r5874, %r6, 15, %r1;
	mad.lo.s32 	%r5875, %r6, -14, %r5874;
	add.s32 	%r5876, %r5875, %r6;
	add.s32 	%r5877, %r5876, %r6;
	add.s32 	%r5878, %r5877, %r6;
	add.s32 	%r5879, %r5878, %r6;
	add.s32 	%r5880, %r5879, %r6;
	setp.lt.s32 	%p2051, %r5880, 1;
	max.s32 	%r5881, %r5880, %r525;
	setp.gt.s32 	%p2052, %r5881, %r403;
	or.pred  	%p2053, %p2052, %p2051;
	@%p2053 bra 	$L__BB2_1113;
	ld.shared.f32 	%f1668, [%r448+8];
	ld.shared.f32 	%f1669, [%r449+8];
	ld.shared.f32 	%f1670, [%r450+8];
	add.f32 	%f1671, %f1669, %f1670;
	ld.shared.f32 	%f1672, [%r451+8];
	add.f32 	%f1673, %f1671, %f1672;
	add.s32 	%r5883, %r451, %r720;
	ld.shared.f32 	%f1674, [%r5883+8];
	add.f32 	%f1675, %f1673, %f1674;
	fma.rn.f32 	%f1676, %f1, %f1675, %f1668;
	div.rn.f32 	%f1677, %f1676, %f2;
	mul.wide.s32 	%rd2139, %r528, 4;
	add.s64 	%rd2140, %rd3, %rd2139;
	st.global.f32 	[%rd2140], %f1677;
$L__BB2_1113:
	add.s32 	%r529, %r528, %r6;
	mad.lo.s32 	%r5884, %r6, 15, %r1;
	mad.lo.s32 	%r5885, %r6, -14, %r5884;
	add.s32 	%r5886, %r5885, %r6;
	add.s32 	%r5887, %r5886, %r6;
	add.s32 	%r5888, %r5887, %r6;
	add.s32 	%r5889, %r5888, %r6;
	add.s32 	%r5890, %r5889, %r6;
	add.s32 	%r5891, %r5890, %r6;
	setp.lt.s32 	%p2054, %r5891, 1;
	max.s32 	%r5892, %r5891, %r525;
	setp.gt.s32 	%p2055, %r5892, %r403;
	or.pred  	%p2056, %p2055, %p2054;
	@%p2056 bra 	$L__BB2_1115;
	ld.shared.f32 	%f1678, [%r455+8];
	ld.shared.f32 	%f1679, [%r456+8];
	ld.shared.f32 	%f1680, [%r457+8];
	add.f32 	%f1681, %f1679, %f1680;
	ld.shared.f32 	%f1682, [%r458+8];
	add.f32 	%f1683, %f1681, %f1682;
	add.s32 	%r5894, %r458, %r720;
	ld.shared.f32 	%f1684, [%r5894+8];
	add.f32 	%f1685, %f1683, %f1684;
	fma.rn.f32 	%f1686, %f1, %f1685, %f1678;
	div.rn.f32 	%f1687, %f1686, %f2;
	mul.wide.s32 	%rd2141, %r529, 4;
	add.s64 	%rd2142, %rd3, %rd2141;
	st.global.f32 	[%rd2142], %f1687;
$L__BB2_1115:
	add.s32 	%r530, %r529, %r6;
	mad.lo.s32 	%r5895, %r6, 15, %r1;
	mad.lo.s32 	%r5896, %r6, -14, %r5895;
	add.s32 	%r5897, %r5896, %r6;
	add.s32 	%r5898, %r5897, %r6;
	add.s32 	%r5899, %r5898, %r6;
	add.s32 	%r5900, %r5899, %r6;
	add.s32 	%r5901, %r5900, %r6;
	add.s32 	%r5902, %r5901, %r6;
	add.s32 	%r5903, %r5902, %r6;
	setp.lt.s32 	%p2057, %r5903, 1;
	max.s32 	%r5904, %r5903, %r525;
	setp.gt.s32 	%p2058, %r5904, %r403;
	or.pred  	%p2059, %p2058, %p2057;
	@%p2059 bra 	$L__BB2_1117;
	ld.shared.f32 	%f1688, [%r462+8];
	ld.shared.f32 	%f1689, [%r463+8];
	ld.shared.f32 	%f1690, [%r464+8];
	add.f32 	%f1691, %f1689, %f1690;
	ld.shared.f32 	%f1692, [%r465+8];
	add.f32 	%f1693, %f1691, %f1692;
	add.s32 	%r5906, %r465, %r720;
	ld.shared.f32 	%f1694, [%r5906+8];
	add.f32 	%f1695, %f1693, %f1694;
	fma.rn.f32 	%f1696, %f1, %f1695, %f1688;
	div.rn.f32 	%f1697, %f1696, %f2;
	mul.wide.s32 	%rd2143, %r530, 4;
	add.s64 	%rd2144, %rd3, %rd2143;
	st.global.f32 	[%rd2144], %f1697;
$L__BB2_1117:
	add.s32 	%r531, %r530, %r6;
	mad.lo.s32 	%r5907, %r6, 15, %r1;
	mad.lo.s32 	%r5908, %r6, -14, %r5907;
	add.s32 	%r5909, %r5908, %r6;
	add.s32 	%r5910, %r5909, %r6;
	add.s32 	%r5911, %r5910, %r6;
	add.s32 	%r5912, %r5911, %r6;
	add.s32 	%r5913, %r5912, %r6;
	add.s32 	%r5914, %r5913, %r6;
	add.s32 	%r5915, %r5914, %r6;
	add.s32 	%r5916, %r5915, %r6;
	setp.lt.s32 	%p2060, %r5916, 1;
	max.s32 	%r5917, %r5916, %r525;
	setp.gt.s32 	%p2061, %r5917, %r403;
	or.pred  	%p2062, %p2061, %p2060;
	@%p2062 bra 	$L__BB2_1119;
	ld.shared.f32 	%f1698, [%r469+8];
	ld.shared.f32 	%f1699, [%r470+8];
	ld.shared.f32 	%f1700, [%r471+8];
	add.f32 	%f1701, %f1699, %f1700;
	ld.shared.f32 	%f1702, [%r472+8];
	add.f32 	%f1703, %f1701, %f1702;
	add.s32 	%r5919, %r472, %r720;
	ld.shared.f32 	%f1704, [%r5919+8];
	add.f32 	%f1705, %f1703, %f1704;
	fma.rn.f32 	%f1706, %f1, %f1705, %f1698;
	div.rn.f32 	%f1707, %f1706, %f2;
	mul.wide.s32 	%rd2145, %r531, 4;
	add.s64 	%rd2146, %rd3, %rd2145;
	st.global.f32 	[%rd2146], %f1707;
$L__BB2_1119:
	add.s32 	%r532, %r531, %r6;
	mad.lo.s32 	%r5920, %r6, 15, %r1;
	mad.lo.s32 	%r5921, %r6, -14, %r5920;
	add.s32 	%r5922, %r5921, %r6;
	add.s32 	%r5923, %r5922, %r6;
	add.s32 	%r5924, %r5923, %r6;
	add.s32 	%r5925, %r5924, %r6;
	add.s32 	%r5926, %r5925, %r6;
	add.s32 	%r5927, %r5926, %r6;
	add.s32 	%r5928, %r5927, %r6;
	add.s32 	%r5929, %r5928, %r6;
	add.s32 	%r5930, %r5929, %r6;
	setp.lt.s32 	%p2063, %r5930, 1;
	max.s32 	%r5931, %r5930, %r525;
	setp.gt.s32 	%p2064, %r5931, %r403;
	or.pred  	%p2065, %p2064, %p2063;
	@%p2065 bra 	$L__BB2_1121;
	ld.shared.f32 	%f1708, [%r476+8];
	ld.shared.f32 	%f1709, [%r477+8];
	ld.shared.f32 	%f1710, [%r478+8];
	add.f32 	%f1711, %f1709, %f1710;
	ld.shared.f32 	%f1712, [%r479+8];
	add.f32 	%f1713, %f1711, %f1712;
	add.s32 	%r5933, %r479, %r720;
	ld.shared.f32 	%f1714, [%r5933+8];
	add.f32 	%f1715, %f1713, %f1714;
	fma.rn.f32 	%f1716, %f1, %f1715, %f1708;
	div.rn.f32 	%f1717, %f1716, %f2;
	mul.wide.s32 	%rd2147, %r532, 4;
	add.s64 	%rd2148, %rd3, %rd2147;
	st.global.f32 	[%rd2148], %f1717;
$L__BB2_1121:
	setp.gt.s32 	%p2066, %r525, %r403;
	add.s32 	%r533, %r532, %r6;
	or.pred  	%p2067, %p6, %p2066;
	@%p2067 bra 	$L__BB2_1123;
	ld.shared.f32 	%f1718, [%r483+8];
	ld.shared.f32 	%f1719, [%r484+8];
	ld.shared.f32 	%f1720, [%r485+8];
	add.f32 	%f1721, %f1719, %f1720;
	ld.shared.f32 	%f1722, [%r486+8];
	add.f32 	%f1723, %f1721, %f1722;
	add.s32 	%r5935, %r486, %r720;
	ld.shared.f32 	%f1724, [%r5935+8];
	add.f32 	%f1725, %f1723, %f1724;
	fma.rn.f32 	%f1726, %f1, %f1725, %f1718;
	div.rn.f32 	%f1727, %f1726, %f2;
	mul.wide.s32 	%rd2149, %r533, 4;
	add.s64 	%rd2150, %rd3, %rd2149;
	st.global.f32 	[%rd2150], %f1727;
$L__BB2_1123:
	add.s32 	%r534, %r533, %r6;
	or.pred  	%p2069, %p7, %p2066;
	@%p2069 bra 	$L__BB2_1125;
	ld.shared.f32 	%f1728, [%r491+8];
	ld.shared.f32 	%f1729, [%r492+8];
	ld.shared.f32 	%f1730, [%r493+8];
	add.f32 	%f1731, %f1729, %f1730;
	ld.shared.f32 	%f1732, [%r494+8];
	add.f32 	%f1733, %f1731, %f1732;
	add.s32 	%r5937, %r494, %r720;
	ld.shared.f32 	%f1734, [%r5937+8];
	add.f32 	%f1735, %f1733, %f1734;
	fma.rn.f32 	%f1736, %f1, %f1735, %f1728;
	div.rn.f32 	%f1737, %f1736, %f2;
	mul.wide.s32 	%rd2151, %r534, 4;
	add.s64 	%rd2152, %rd3, %rd2151;
	st.global.f32 	[%rd2152], %f1737;
$L__BB2_1125:
	setp.gt.s32 	%p2070, %r525, %r403;
	add.s32 	%r535, %r534, %r6;
	or.pred  	%p2071, %p4, %p2070;
	@%p2071 bra 	$L__BB2_1127;
	ld.shared.f32 	%f1738, [%r498+8];
	ld.shared.f32 	%f1739, [%r499+8];
	ld.shared.f32 	%f1740, [%r500+8];
	add.f32 	%f1741, %f1739, %f1740;
	ld.shared.f32 	%f1742, [%r501+8];
	add.f32 	%f1743, %f1741, %f1742;
	add.s32 	%r5939, %r501, %r720;
	ld.shared.f32 	%f1744, [%r5939+8];
	add.f32 	%f1745, %f1743, %f1744;
	fma.rn.f32 	%f1746, %f1, %f1745, %f1738;
	div.rn.f32 	%f1747, %f1746, %f2;
	mul.wide.s32 	%rd2153, %r535, 4;
	add.s64 	%rd2154, %rd3, %rd2153;
	st.global.f32 	[%rd2154], %f1747;
$L__BB2_1127:
	add.s32 	%r536, %r535, %r6;
	or.pred  	%p2073, %p5, %p2070;
	@%p2073 bra 	$L__BB2_1129;
	ld.shared.f32 	%f1748, [%r504+8];
	ld.shared.f32 	%f1749, [%r505+8];
	ld.shared.f32 	%f1750, [%r506+8];
	add.f32 	%f1751, %f1749, %f1750;
	ld.shared.f32 	%f1752, [%r507+8];
	add.f32 	%f1753, %f1751, %f1752;
	add.s32 	%r5941, %r507, %r720;
	ld.shared.f32 	%f1754, [%r5941+8];
	add.f32 	%f1755, %f1753, %f1754;
	fma.rn.f32 	%f1756, %f1, %f1755, %f1748;
	div.rn.f32 	%f1757, %f1756, %f2;
	mul.wide.s32 	%rd2155, %r536, 4;
	add.s64 	%rd2156, %rd3, %rd2155;
	st.global.f32 	[%rd2156], %f1757;
$L__BB2_1129:
	mad.lo.s32 	%r5942, %r6, 15, %r1;
	setp.lt.s32 	%p2074, %r5942, 1;
	max.s32 	%r5943, %r5942, %r525;
	setp.gt.s32 	%p2075, %r5943, %r403;
	or.pred  	%p2076, %p2075, %p2074;
	@%p2076 bra 	$L__BB2_1131;
	ld.shared.f32 	%f1758, [%r508+8];
	ld.shared.f32 	%f1759, [%r509+8];
	ld.shared.f32 	%f1760, [%r510+8];
	add.f32 	%f1761, %f1759, %f1760;
	ld.shared.f32 	%f1762, [%r511+8];
	add.f32 	%f1763, %f1761, %f1762;
	add.s32 	%r5945, %r511, %r720;
	ld.shared.f32 	%f1764, [%r5945+8];
	add.f32 	%f1765, %f1763, %f1764;
	fma.rn.f32 	%f1766, %f1, %f1765, %f1758;
	div.rn.f32 	%f1767, %f1766, %f2;
	add.s32 	%r5946, %r536, %r6;
	mul.wide.s32 	%rd2157, %r5946, 4;
	add.s64 	%rd2158, %rd3, %rd2157;
	st.global.f32 	[%rd2158], %f1767;
$L__BB2_1131:
	add.s32 	%r537, %r525, %r9;
	setp.lt.s32 	%p2077, %r1, 1;
	max.s32 	%r5947, %r1, %r537;
	setp.gt.s32 	%p2078, %r5947, %r403;
	or.pred  	%p2079, %p2078, %p2077;
	@%p2079 bra 	$L__BB2_1133;
	mov.u32 	%r5948, %tid.y;
	mov.u32 	%r5949, %ntid.x;
	mov.u32 	%r5950, %tid.x;
	mad.lo.s32 	%r5951, %r5948, %r5949, %r5950;
	mul.lo.s32 	%r5952, %r10, %r5951;
	shl.b32 	%r5953, %r5952, 2;
	mov.u32 	%r5954, sharedMem;
	add.s32 	%r5955, %r5954, %r5953;
	ld.shared.f32 	%f1768, [%r5955+12];
	ld.shared.f32 	%f1769, [%r406+12];
	ld.shared.f32 	%f1770, [%r408+12];
	add.f32 	%f1771, %f1769, %f1770;
	ld.shared.f32 	%f1772, [%r409+12];
	add.f32 	%f1773, %f1771, %f1772;
	add.s32 	%r5957, %r409, %r720;
	ld.shared.f32 	%f1774, [%r5957+12];
	add.f32 	%f1775, %f1773, %f1774;
	fma.rn.f32 	%f1776, %f1, %f1775, %f1768;
	div.rn.f32 	%f1777, %f1776, %f2;
	mad.lo.s32 	%r5958, %r537, %r5, %r1;
	mul.wide.s32 	%rd2159, %r5958, 4;
	add.s64 	%rd2160, %rd3, %rd2159;
	st.global.f32 	[%rd2160], %f1777;
$L__BB2_1133:
	mad.lo.s32 	%r5959, %r6, 15, %r1;
	mad.lo.s32 	%r5960, %r6, -14, %r5959;
	setp.lt.s32 	%p2080, %r5960, 1;
	max.s32 	%r5961, %r5960, %r537;
	setp.gt.s32 	%p2081, %r5961, %r403;
	or.pred  	%p2082, %p2081, %p2080;
	@%p2082 bra 	$L__BB2_1135;
	ld.shared.f32 	%f1778, [%r413+16];
	ld.shared.f32 	%f1779, [%r513+12];
	add.s32 	%r5963, %r513, %r720;
	ld.shared.f32 	%f1780, [%r5963+12];
	add.f32 	%f1781, %f1779, %f1780;
	add.s32 	%r5964, %r5963, %r720;
	ld.shared.f32 	%f1782, [%r5964+12];
	add.f32 	%f1783, %f1781, %f1782;
	add.s32 	%r5965, %r5964, %r720;
	ld.shared.f32 	%f1784, [%r5965+12];
	add.f32 	%f1785, %f1783, %f1784;
	fma.rn.f32 	%f1786, %f1, %f1785, %f1778;
	div.rn.f32 	%f1787, %f1786, %f2;
	mad.lo.s32 	%r5966, %r537, %r5, %r1;
	add.s32 	%r5967, %r5966, %r6;
	mul.wide.s32 	%rd2161, %r5967, 4;
	add.s64 	%rd2162, %rd3, %rd2161;
	st.global.f32 	[%rd2162], %f1787;
$L__BB2_1135:
	mad.lo.s32 	%r5968, %r6, 15, %r1;
	mad.lo.s32 	%r5969, %r6, -14, %r5968;
	add.s32 	%r5970, %r5969, %r6;
	setp.lt.s32 	%p2083, %r5970, 1;
	max.s32 	%r5971, %r5970, %r537;
	setp.gt.s32 	%p2084, %r5971, %r403;
	or.pred  	%p2085, %p2084, %p2083;
	@%p2085 bra 	$L__BB2_1137;
	ld.shared.f32 	%f1788, [%r420+12];
	ld.shared.f32 	%f1789, [%r421+12];
	ld.shared.f32 	%f1790, [%r422+12];
	add.f32 	%f1791, %f1789, %f1790;
	ld.shared.f32 	%f1792, [%r423+12];
	add.f32 	%f1793, %f1791, %f1792;
	add.s32 	%r5973, %r423, %r720;
	ld.shared.f32 	%f1794, [%r5973+12];
	add.f32 	%f1795, %f1793, %f1794;
	fma.rn.f32 	%f1796, %f1, %f1795, %f1788;
	div.rn.f32 	%f1797, %f1796, %f2;
	mad.lo.s32 	%r5974, %r537, %r5, %r1;
	add.s32 	%r5975, %r5974, %r6;
	add.s32 	%r5976, %r5975, %r6;
	mul.wide.s32 	%rd2163, %r5976, 4;
	add.s64 	%rd2164, %rd3, %rd2163;
	st.global.f32 	[%rd2164], %f1797;
$L__BB2_1137:
	mad.lo.s32 	%r5977, %r6, 15, %r1;
	mad.lo.s32 	%r5978, %r6, -14, %r5977;
	add.s32 	%r5979, %r5978, %r6;
	add.s32 	%r5980, %r5979, %r6;
	setp.lt.s32 	%p2086, %r5980, 1;
	max.s32 	%r5981, %r5980, %r537;
	setp.gt.s32 	%p2087, %r5981, %r403;
	or.pred  	%p2088, %p2087, %p2086;
	@%p2088 bra 	$L__BB2_1139;
	shl.b32 	%r5982, %r8, 2;
	add.s32 	%r5983, %r420, %r5982;
	ld.shared.f32 	%f1798, [%r5983+12];
	ld.shared.f32 	%f1799, [%r428+12];
	ld.shared.f32 	%f1800, [%r429+12];
	add.f32 	%f1801, %f1799, %f1800;
	ld.shared.f32 	%f1802, [%r430+12];
	add.f32 	%f1803, %f1801, %f1802;
	add.s32 	%r5985, %r430, %r720;
	ld.shared.f32 	%f1804, [%r5985+12];
	add.f32 	%f1805, %f1803, %f1804;
	fma.rn.f32 	%f1806, %f1, %f1805, %f1798;
	div.rn.f32 	%f1807, %f1806, %f2;
	mad.lo.s32 	%r5986, %r537, %r5, %r1;
	add.s32 	%r5987, %r5986, %r6;
	add.s32 	%r5988, %r5987, %r6;
	add.s32 	%r5989, %r5988, %r6;
	mul.wide.s32 	%rd2165, %r5989, 4;
	add.s64 	%rd2166, %rd3, %rd2165;
	st.global.f32 	[%rd2166], %f1807;
$L__BB2_1139:
	mad.lo.s32 	%r5990, %r537, %r5, %r1;
	add.s32 	%r5991, %r5990, %r6;
	add.s32 	%r5992, %r5991, %r6;
	add.s32 	%r5993, %r5992, %r6;
	add.s32 	%r538, %r5993, %r6;
	mad.lo.s32 	%r5994, %r6, 15, %r1;
	mad.lo.s32 	%r5995, %r6, -14, %r5994;
	add.s32 	%r5996, %r5995, %r6;
	add.s32 	%r5997, %r5996, %r6;
	add.s32 	%r5998, %r5997, %r6;
	setp.lt.s32 	%p2089, %r5998, 1;
	max.s32 	%r5999, %r5998, %r537;
	setp.gt.s32 	%p2090, %r5999, %r403;
	or.pred  	%p2091, %p2090, %p2089;
	@%p2091 bra 	$L__BB2_1141;
	shl.b32 	%r6000, %r8, 2;
	add.s32 	%r6001, %r420, %r6000;
	add.s32 	%r6002, %r6001, %r6000;
	ld.shared.f32 	%f1808, [%r6002+12];
	ld.shared.f32 	%f1809, [%r435+12];
	ld.shared.f32 	%f1810, [%r436+12];
	add.f32 	%f1811, %f1809, %f1810;
	ld.shared.f32 	%f1812, [%r437+12];
	add.f32 	%f1813, %f1811, %f1812;
	add.s32 	%r6004, %r437, %r720;
	ld.shared.f32 	%f1814, [%r6004+12];
	add.f32 	%f1815, %f1813, %f1814;
	fma.rn.f32 	%f1816, %f1, %f1815, %f1808;
	div.rn.f32 	%f1817, %f1816, %f2;
	mul.wide.s32 	%rd2167, %r538, 4;
	add.s64 	%rd2168, %rd3, %rd2167;
	st.global.f32 	[%rd2168], %f1817;
$L__BB2_1141:
	add.s32 	%r539, %r538, %r6;
	mad.lo.s32 	%r6005, %r6, 15, %r1;
	mad.lo.s32 	%r6006, %r6, -14, %r6005;
	add.s32 	%r6007, %r6006, %r6;
	add.s32 	%r6008, %r6007, %r6;
	add.s32 	%r6009, %r6008, %r6;
	add.s32 	%r6010, %r6009, %r6;
	setp.lt.s32 	%p2092, %r6010, 1;
	max.s32 	%r6011, %r6010, %r537;
	setp.gt.s32 	%p2093, %r6011, %r403;
	or.pred  	%p2094, %p2093, %p2092;
	@%p2094 bra 	$L__BB2_1143;
	ld.shared.f32 	%f1818, [%r441+12];
	ld.shared.f32 	%f1819, [%r442+12];
	ld.shared.f32 	%f1820, [%r443+12];
	add.f32 	%f1821, %f1819, %f1820;
	ld.shared.f32 	%f1822, [%r444+12];
	add.f32 	%f1823, %f1821, %f1822;
	add.s32 	%r6013, %r444, %r720;
	ld.shared.f32 	%f1824, [%r6013+12];
	add.f32 	%f1825, %f1823, %f1824;
	fma.rn.f32 	%f1826, %f1, %f1825, %f1818;
	div.rn.f32 	%f1827, %f1826, %f2;
	mul.wide.s32 	%rd2169, %r539, 4;
	add.s64 	%rd2170, %rd3, %rd2169;
	st.global.f32 	[%rd2170], %f1827;
$L__BB2_1143:
	add.s32 	%r540, %r539, %r6;
	mad.lo.s32 	%r6014, %r6, 15, %r1;
	mad.lo.s32 	%r6015, %r6, -14, %r6014;
	add.s32 	%r6016, %r6015, %r6;
	add.s32 	%r6017, %r6016, %r6;
	add.s32 	%r6018, %r6017, %r6;
	add.s32 	%r6019, %r6018, %r6;
	add.s32 	%r6020, %r6019, %r6;
	setp.lt.s32 	%p2095, %r6020, 1;
	max.s32 	%r6021, %r6020, %r537;
	setp.gt.s32 	%p2096, %r6021, %r403;
	or.pred  	%p2097, %p2096, %p2095;
	@%p2097 bra 	$L__BB2_1145;
	ld.shared.f32 	%f1828, [%r448+12];
	ld.shared.f32 	%f1829, [%r449+12];
	ld.shared.f32 	%f1830, [%r450+12];
	add.f32 	%f1831, %f1829, %f1830;
	ld.shared.f32 	%f1832, [%r451+12];
	add.f32 	%f1833, %f1831, %f1832;
	add.s32 	%r6023, %r451, %r720;
	ld.shared.f32 	%f1834, [%r6023+12];
	add.f32 	%f1835, %f1833, %f1834;
	fma.rn.f32 	%f1836, %f1, %f1835, %f1828;
	div.rn.f32 	%f1837, %f1836, %f2;
	mul.wide.s32 	%rd2171, %r540, 4;
	add.s64 	%rd2172, %rd3, %rd2171;
	st.global.f32 	[%rd2172], %f1837;
$L__BB2_1145:
	add.s32 	%r541, %r540, %r6;
	mad.lo.s32 	%r6024, %r6, 15, %r1;
	mad.lo.s32 	%r6025, %r6, -14, %r6024;
	add.s32 	%r6026, %r6025, %r6;
	add.s32 	%r6027, %r6026, %r6;
	add.s32 	%r6028, %r6027, %r6;
	add.s32 	%r6029, %r6028, %r6;
	add.s32 	%r6030, %r6029, %r6;
	add.s32 	%r6031, %r6030, %r6;
	setp.lt.s32 	%p2098, %r6031, 1;
	max.s32 	%r6032, %r6031, %r537;
	setp.gt.s32 	%p2099, %r6032, %r403;
	or.pred  	%p2100, %p2099, %p2098;
	@%p2100 bra 	$L__BB2_1147;
	ld.shared.f32 	%f1838, [%r455+12];
	ld.shared.f32 	%f1839, [%r456+12];
	ld.shared.f32 	%f1840, [%r457+12];
	add.f32 	%f1841, %f1839, %f1840;
	ld.shared.f32 	%f1842, [%r458+12];
	add.f32 	%f1843, %f1841, %f1842;
	add.s32 	%r6034, %r458, %r720;
	ld.shared.f32 	%f1844, [%r6034+12];
	add.f32 	%f1845, %f1843, %f1844;
	fma.rn.f32 	%f1846, %f1, %f1845, %f1838;
	div.rn.f32 	%f1847, %f1846, %f2;
	mul.wide.s32 	%rd2173, %r541, 4;
	add.s64 	%rd2174, %rd3, %rd2173;
	st.global.f32 	[%rd2174], %f1847;
$L__BB2_1147:
	add.s32 	%r542, %r541, %r6;
	mad.lo.s32 	%r6035, %r6, 15, %r1;
	mad.lo.s32 	%r6036, %r6, -14, %r6035;
	add.s32 	%r6037, %r6036, %r6;
	add.s32 	%r6038, %r6037, %r6;
	add.s32 	%r6039, %r6038, %r6;
	add.s32 	%r6040, %r6039, %r6;
	add.s32 	%r6041, %r6040, %r6;
	add.s32 	%r6042, %r6041, %r6;
	add.s32 	%r6043, %r6042, %r6;
	setp.lt.s32 	%p2101, %r6043, 1;
	max.s32 	%r6044, %r6043, %r537;
	setp.gt.s32 	%p2102, %r6044, %r403;
	or.pred  	%p2103, %p2102, %p2101;
	@%p2103 bra 	$L__BB2_1149;
	ld.shared.f32 	%f1848, [%r462+12];
	ld.shared.f32 	%f1849, [%r463+12];
	ld.shared.f32 	%f1850, [%r464+12];
	add.f32 	%f1851, %f1849, %f1850;
	ld.shared.f32 	%f1852, [%r465+12];
	add.f32 	%f1853, %f1851, %f1852;
	add.s32 	%r6046, %r465, %r720;
	ld.shared.f32 	%f1854, [%r6046+12];
	add.f32 	%f1855, %f1853, %f1854;
	fma.rn.f32 	%f1856, %f1, %f1855, %f1848;
	div.rn.f32 	%f1857, %f1856, %f2;
	mul.wide.s32 	%rd2175, %r542, 4;
	add.s64 	%rd2176, %rd3, %rd2175;
	st.global.f32 	[%rd2176], %f1857;
$L__BB2_1149:
	add.s32 	%r543, %r542, %r6;
	mad.lo.s32 	%r6047, %r6, 15, %r1;
	mad.lo.s32 	%r6048, %r6, -14, %r6047;
	add.s32 	%r6049, %r6048, %r6;
	add.s32 	%r6050, %r6049, %r6;
	add.s32 	%r6051, %r6050, %r6;
	add.s32 	%r6052, %r6051, %r6;
	add.s32 	%r6053, %r6052, %r6;
	add.s32 	%r6054, %r6053, %r6;
	add.s32 	%r6055, %r6054, %r6;
	add.s32 	%r6056, %r6055, %r6;
	setp.lt.s32 	%p2104, %r6056, 1;
	max.s32 	%r6057, %r6056, %r537;
	setp.gt.s32 	%p2105, %r6057, %r403;
	or.pred  	%p2106, %p2105, %p2104;
	@%p2106 bra 	$L__BB2_1151;
	ld.shared.f32 	%f1858, [%r469+12];
	ld.shared.f32 	%f1859, [%r470+12];
	ld.shared.f32 	%f1860, [%r471+12];
	add.f32 	%f1861, %f1859, %f1860;
	ld.shared.f32 	%f1862, [%r472+12];
	add.f32 	%f1863, %f1861, %f1862;
	add.s32 	%r6059, %r472, %r720;
	ld.shared.f32 	%f1864, [%r6059+12];
	add.f32 	%f1865, %f1863, %f1864;
	fma.rn.f32 	%f1866, %f1, %f1865, %f1858;
	div.rn.f32 	%f1867, %f1866, %f2;
	mul.wide.s32 	%rd2177, %r543, 4;
	add.s64 	%rd2178, %rd3, %rd2177;
	st.global.f32 	[%rd2178], %f1867;
$L__BB2_1151:
	add.s32 	%r544, %r543, %r6;
	mad.lo.s32 	%r6060, %r6, 15, %r1;
	mad.lo.s32 	%r6061, %r6, -14, %r6060;
	add.s32 	%r6062, %r6061, %r6;
	add.s32 	%r6063, %r6062, %r6;
	add.s32 	%r6064, %r6063, %r6;
	add.s32 	%r6065, %r6064, %r6;
	add.s32 	%r6066, %r6065, %r6;
	add.s32 	%r6067, %r6066, %r6;
	add.s32 	%r6068, %r6067, %r6;
	add.s32 	%r6069, %r6068, %r6;
	add.s32 	%r6070, %r6069, %r6;
	setp.lt.s32 	%p2107, %r6070, 1;
	max.s32 	%r6071, %r6070, %r537;
	setp.gt.s32 	%p2108, %r6071, %r403;
	or.pred  	%p2109, %p2108, %p2107;
	@%p2109 bra 	$L__BB2_1153;
	ld.shared.f32 	%f1868, [%r476+12];
	ld.shared.f32 	%f1869, [%r477+12];
	ld.shared.f32 	%f1870, [%r478+12];
	add.f32 	%f1871, %f1869, %f1870;
	ld.shared.f32 	%f1872, [%r479+12];
	add.f32 	%f1873, %f1871, %f1872;
	add.s32 	%r6073, %r479, %r720;
	ld.shared.f32 	%f1874, [%r6073+12];
	add.f32 	%f1875, %f1873, %f1874;
	fma.rn.f32 	%f1876, %f1, %f1875, %f1868;
	div.rn.f32 	%f1877, %f1876, %f2;
	mul.wide.s32 	%rd2179, %r544, 4;
	add.s64 	%rd2180, %rd3, %rd2179;
	st.global.f32 	[%rd2180], %f1877;
$L__BB2_1153:
	setp.gt.s32 	%p2110, %r537, %r403;
	add.s32 	%r545, %r544, %r6;
	or.pred  	%p2111, %p6, %p2110;
	@%p2111 bra 	$L__BB2_1155;
	ld.shared.f32 	%f1878, [%r483+12];
	ld.shared.f32 	%f1879, [%r484+12];
	ld.shared.f32 	%f1880, [%r485+12];
	add.f32 	%f1881, %f1879, %f1880;
	ld.shared.f32 	%f1882, [%r486+12];
	add.f32 	%f1883, %f1881, %f1882;
	add.s32 	%r6075, %r486, %r720;
	ld.shared.f32 	%f1884, [%r6075+12];
	add.f32 	%f1885, %f1883, %f1884;
	fma.rn.f32 	%f1886, %f1, %f1885, %f1878;
	div.rn.f32 	%f1887, %f1886, %f2;
	mul.wide.s32 	%rd2181, %r545, 4;
	add.s64 	%rd2182, %rd3, %rd2181;
	st.global.f32 	[%rd2182], %f1887;
$L__BB2_1155:
	add.s32 	%r546, %r545, %r6;
	or.pred  	%p2113, %p7, %p2110;
	@%p2113 bra 	$L__BB2_1157;
	ld.shared.f32 	%f1888, [%r491+12];
	ld.shared.f32 	%f1889, [%r492+12];
	ld.shared.f32 	%f1890, [%r493+12];
	add.f32 	%f1891, %f1889, %f1890;
	ld.shared.f32 	%f1892, [%r494+12];
	add.f32 	%f1893, %f1891, %f1892;
	add.s32 	%r6077, %r494, %r720;
	ld.shared.f32 	%f1894, [%r6077+12];
	add.f32 	%f1895, %f1893, %f1894;
	fma.rn.f32 	%f1896, %f1, %f1895, %f1888;
	div.rn.f32 	%f1897, %f1896, %f2;
	mul.wide.s32 	%rd2183, %r546, 4;
	add.s64 	%rd2184, %rd3, %rd2183;
	st.global.f32 	[%rd2184], %f1897;
$L__BB2_1157:
	setp.gt.s32 	%p2114, %r537, %r403;
	add.s32 	%r547, %r546, %r6;
	or.pred  	%p2115, %p4, %p2114;
	@%p2115 bra 	$L__BB2_1159;
	ld.shared.f32 	%f1898, [%r498+12];
	ld.shared.f32 	%f1899, [%r499+12];
	ld.shared.f32 	%f1900, [%r500+12];
	add.f32 	%f1901, %f1899, %f1900;
	ld.shared.f32 	%f1902, [%r501+12];
	add.f32 	%f1903, %f1901, %f1902;
	add.s32 	%r6079, %r501, %r720;
	ld.shared.f32 	%f1904, [%r6079+12];
	add.f32 	%f1905, %f1903, %f1904;
	fma.rn.f32 	%f1906, %f1, %f1905, %f1898;
	div.rn.f32 	%f1907, %f1906, %f2;
	mul.wide.s32 	%rd2185, %r547, 4;
	add.s64 	%rd2186, %rd3, %rd2185;
	st.global.f32 	[%rd2186], %f1907;
$L__BB2_1159:
	add.s32 	%r548, %r547, %r6;
	or.pred  	%p2117, %p5, %p2114;
	@%p2117 bra 	$L__BB2_1161;
	ld.shared.f32 	%f1908, [%r504+12];
	ld.shared.f32 	%f1909, [%r505+12];
	ld.shared.f32 	%f1910, [%r506+12];
	add.f32 	%f1911, %f1909, %f1910;
	ld.shared.f32 	%f1912, [%r507+12];
	add.f32 	%f1913, %f1911, %f1912;
	add.s32 	%r6081, %r507, %r720;
	ld.shared.f32 	%f1914, [%r6081+12];
	add.f32 	%f1915, %f1913, %f1914;
	fma.rn.f32 	%f1916, %f1, %f1915, %f1908;
	div.rn.f32 	%f1917, %f1916, %f2;
	mul.wide.s32 	%rd2187, %r548, 4;
	add.s64 	%rd2188, %rd3, %rd2187;
	st.global.f32 	[%rd2188], %f1917;
$L__BB2_1161:
	mad.lo.s32 	%r6082, %r6, 15, %r1;
	setp.lt.s32 	%p2118, %r6082, 1;
	max.s32 	%r6083, %r6082, %r537;
	setp.gt.s32 	%p2119, %r6083, %r403;
	or.pred  	%p2120, %p2119, %p2118;
	@%p2120 bra 	$L__BB2_1163;
	ld.shared.f32 	%f1918, [%r508+12];
	ld.shared.f32 	%f1919, [%r509+12];
	ld.shared.f32 	%f1920, [%r510+12];
	add.f32 	%f1921, %f1919, %f1920;
	ld.shared.f32 	%f1922, [%r511+12];
	add.f32 	%f1923, %f1921, %f1922;
	add.s32 	%r6085, %r511, %r720;
	ld.shared.f32 	%f1924, [%r6085+12];
	add.f32 	%f1925, %f1923, %f1924;
	fma.rn.f32 	%f1926, %f1, %f1925, %f1918;
	div.rn.f32 	%f1927, %f1926, %f2;
	add.s32 	%r6086, %r548, %r6;
	mul.wide.s32 	%rd2189, %r6086, 4;
	add.s64 	%rd2190, %rd3, %rd2189;
	st.global.f32 	[%rd2190], %f1927;
$L__BB2_1163:
	add.s32 	%r549, %r537, %r9;
	setp.lt.s32 	%p2121, %r1, 1;
	max.s32 	%r6087, %r1, %r549;
	setp.gt.s32 	%p2122, %r6087, %r403;
	or.pred  	%p2123, %p2122, %p2121;
	@%p2123 bra 	$L__BB2_1165;
	mov.u32 	%r6088, %tid.y;
	mov.u32 	%r6089, %ntid.x;
	mov.u32 	%r6090, %tid.x;
	mad.lo.s32 	%r6091, %r6088, %r6089, %r6090;
	mul.lo.s32 	%r6092, %r10, %r6091;
	shl.b32 	%r6093, %r6092, 2;
	mov.u32 	%r6094, sharedMem;
	add.s32 	%r6095, %r6094, %r6093;
	ld.shared.f32 	%f1928, [%r6095+16];
	ld.shared.f32 	%f1929, [%r406+16];
	ld.shared.f32 	%f1930, [%r408+16];
	add.f32 	%f1931, %f1929, %f1930;
	ld.shared.f32 	%f1932, [%r409+16];
	add.f32 	%f1933, %f1931, %f1932;
	add.s32 	%r6097, %r409, %r720;
	ld.shared.f32 	%f1934, [%r6097+16];
	add.f32 	%f1935, %f1933, %f1934;
	fma.rn.f32 	%f1936, %f1, %f1935, %f1928;
	div.rn.f32 	%f1937, %f1936, %f2;
	mad.lo.s32 	%r6098, %r549, %r5, %r1;
	mul.wide.s32 	%rd2191, %r6098, 4;
	add.s64 	%rd2192, %rd3, %rd2191;
	st.global.f32 	[%rd2192], %f1937;
$L__BB2_1165:
	mad.lo.s32 	%r6099, %r6, 15, %r1;
	mad.lo.s32 	%r6100, %r6, -14, %r6099;
	setp.lt.s32 	%p2124, %r6100, 1;
	max.s32 	%r6101, %r6100, %r549;
	setp.gt.s32 	%p2125, %r6101, %r403;
	or.pred  	%p2126, %p2125, %p2124;
	@%p2126 bra 	$L__BB2_1167;
	ld.shared.f32 	%f1938, [%r413+20];
	ld.shared.f32 	%f1939, [%r513+16];
	add.s32 	%r6103, %r513, %r720;
	ld.shared.f32 	%f1940, [%r6103+16];
	add.f32 	%f1941, %f1939, %f1940;
	add.s32 	%r6104, %r6103, %r720;
	ld.shared.f32 	%f1942, [%r6104+16];
	add.f32 	%f1943, %f1941, %f1942;
	add.s32 	%r6105, %r6104, %r720;
	ld.shared.f32 	%f1944, [%r6105+16];
	add.f32 	%f1945, %f1943, %f1944;
	fma.rn.f32 	%f1946, %f1, %f1945, %f1938;
	div.rn.f32 	%f1947, %f1946, %f2;
	mad.lo.s32 	%r6106, %r549, %r5, %r1;
	add.s32 	%r6107, %r6106, %r6;
	mul.wide.s32 	%rd2193, %r6107, 4;
	add.s64 	%rd2194, %rd3, %rd2193;
	st.global.f32 	[%rd2194], %f1947;
$L__BB2_1167:
	mad.lo.s32 	%r6108, %r6, 15, %r1;
	mad.lo.s32 	%r6109, %r6, -14, %r6108;
	add.s32 	%r6110, %r6109, %r6;
	setp.lt.s32 	%p2127, %r6110, 1;
	max.s32 	%r6111, %r6110, %r549;
	setp.gt.s32 	%p2128, %r6111, %r403;
	or.pred  	%p2129, %p2128, %p2127;
	@%p2129 bra 	$L__BB2_1169;
	ld.shared.f32 	%f1948, [%r420+16];
	ld.shared.f32 	%f1949, [%r421+16];
	ld.shared.f32 	%f1950, [%r422+16];
	add.f32 	%f1951, %f1949, %f1950;
	ld.shared.f32 	%f1952, [%r423+16];
	add.f32 	%f1953, %f1951, %f1952;
	add.s32 	%r6113, %r423, %r720;
	ld.shared.f32 	%f1954, [%r6113+16];
	add.f32 	%f1955, %f1953, %f1954;
	fma.rn.f32 	%f1956, %f1, %f1955, %f1948;
	div.rn.f32 	%f1957, %f1956, %f2;
	mad.lo.s32 	%r6114, %r549, %r5, %r1;
	add.s32 	%r6115, %r6114, %r6;
	add.s32 	%r6116, %r6115, %r6;
	mul.wide.s32 	%rd2195, %r6116, 4;
	add.s64 	%rd2196, %rd3, %rd2195;
	st.global.f32 	[%rd2196], %f1957;
$L__BB2_1169:
	mad.lo.s32 	%r6117, %r6, 15, %r1;
	mad.lo.s32 	%r6118, %r6, -14, %r6117;
	add.s32 	%r6119, %r6118, %r6;
	add.s32 	%r6120, %r6119, %r6;
	setp.lt.s32 	%p2130, %r6120, 1;
	max.s32 	%r6121, %r6120, %r549;
	setp.gt.s32 	%p2131, %r6121, %r403;
	or.pred  	%p2132, %p2131, %p2130;
	@%p2132 bra 	$L__BB2_1171;
	shl.b32 	%r6122, %r8, 2;
	add.s32 	%r6123, %r420, %r6122;
	ld.shared.f32 	%f1958, [%r6123+16];
	ld.shared.f32 	%f1959, [%r428+16];
	ld.shared.f32 	%f1960, [%r429+16];
	add.f32 	%f1961, %f1959, %f1960;
	ld.shared.f32 	%f1962, [%r430+16];
	add.f32 	%f1963, %f1961, %f1962;
	add.s32 	%r6125, %r430, %r720;
	ld.shared.f32 	%f1964, [%r6125+16];
	add.f32 	%f1965, %f1963, %f1964;
	fma.rn.f32 	%f1966, %f1, %f1965, %f1958;
	div.rn.f32 	%f1967, %f1966, %f2;
	mad.lo.s32 	%r6126, %r549, %r5, %r1;
	add.s32 	%r6127, %r6126, %r6;
	add.s32 	%r6128, %r6127, %r6;
	add.s32 	%r6129, %r6128, %r6;
	mul.wide.s32 	%rd2197, %r6129, 4;
	add.s64 	%rd2198, %rd3, %rd2197;
	st.global.f32 	[%rd2198], %f1967;
$L__BB2_1171:
	mad.lo.s32 	%r6130, %r549, %r5, %r1;
	add.s32 	%r6131, %r6130, %r6;
	add.s32 	%r6132, %r6131, %r6;
	add.s32 	%r6133, %r6132, %r6;
	add.s32 	%r550, %r6133, %r6;
	mad.lo.s32 	%r6134, %r6, 15, %r1;
	mad.lo.s32 	%r6135, %r6, -14, %r6134;
	add.s32 	%r6136, %r6135, %r6;
	add.s32 	%r6137, %r6136, %r6;
	add.s32 	%r6138, %r6137, %r6;
	setp.lt.s32 	%p2133, %r6138, 1;
	max.s32 	%r6139, %r6138, %r549;
	setp.gt.s32 	%p2134, %r6139, %r403;
	or.pred  	%p2135, %p2134, %p2133;
	@%p2135 bra 	$L__BB2_1173;
	shl.b32 	%r6140, %r8, 2;
	add.s32 	%r6141, %r420, %r6140;
	add.s32 	%r6142, %r6141, %r6140;
	ld.shared.f32 	%f1968, [%r6142+16];
	ld.shared.f32 	%f1969, [%r435+16];
	ld.shared.f32 	%f1970, [%r436+16];
	add.f32 	%f1971, %f1969, %f1970;
	ld.shared.f32 	%f1972, [%r437+16];
	add.f32 	%f1973, %f1971, %f1972;
	add.s32 	%r6144, %r437, %r720;
	ld.shared.f32 	%f1974, [%r6144+16];
	add.f32 	%f1975, %f1973, %f1974;
	fma.rn.f32 	%f1976, %f1, %f1975, %f1968;
	div.rn.f32 	%f1977, %f1976, %f2;
	mul.wide.s32 	%rd2199, %r550, 4;
	add.s64 	%rd2200, %rd3, %rd2199;
	st.global.f32 	[%rd2200], %f1977;
$L__BB2_1173:
	add.s32 	%r551, %r550, %r6;
	mad.lo.s32 	%r6145, %r6, 15, %r1;
	mad.lo.s32 	%r6146, %r6, -14, %r6145;
	add.s32 	%r6147, %r6146, %r6;
	add.s32 	%r6148, %r6147, %r6;
	add.s32 	%r6149, %r6148, %r6;
	add.s32 	%r6150, %r6149, %r6;
	setp.lt.s32 	%p2136, %r6150, 1;
	max.s32 	%r6151, %r6150, %r549;
	setp.gt.s32 	%p2137, %r6151, %r403;
	or.pred  	%p2138, %p2137, %p2136;
	@%p2138 bra 	$L__BB2_1175;
	ld.shared.f32 	%f1978, [%r441+16];
	ld.shared.f32 	%f1979, [%r442+16];
	ld.shared.f32 	%f1980, [%r443+16];
	add.f32 	%f1981, %f1979, %f1980;
	ld.shared.f32 	%f1982, [%r444+16];
	add.f32 	%f1983, %f1981, %f1982;
	add.s32 	%r6153, %r444, %r720;
	ld.shared.f32 	%f1984, [%r6153+16];
	add.f32 	%f1985, %f1983, %f1984;
	fma.rn.f32 	%f1986, %f1, %f1985, %f1978;
	div.rn.f32 	%f1987, %f1986, %f2;
	mul.wide.s32 	%rd2201, %r551, 4;
	add.s64 	%rd2202, %rd3, %rd2201;
	st.global.f32 	[%rd2202], %f1987;
$L__BB2_1175:
	add.s32 	%r552, %r551, %r6;
	mad.lo.s32 	%r6154, %r6, 15, %r1;
	mad.lo.s32 	%r6155, %r6, -14, %r6154;
	add.s32 	%r6156, %r6155, %r6;
	add.s32 	%r6157, %r6156, %r6;
	add.s32 	%r6158, %r6157, %r6;
	add.s32 	%r6159, %r6158, %r6;
	add.s32 	%r6160, %r6159, %r6;
	setp.lt.s32 	%p2139, %r6160, 1;
	max.s32 	%r6161, %r6160, %r549;
	setp.gt.s32 	%p2140, %r6161, %r403;
	or.pred  	%p2141, %p2140, %p2139;
	@%p2141 bra 	$L__BB2_1177;
	ld.shared.f32 	%f1988, [%r448+16];
	ld.shared.f32 	%f1989, [%r449+16];
	ld.shared.f32 	%f1990, [%r450+16];
	add.f32 	%f1991, %f1989, %f1990;
	ld.shared.f32 	%f1992, [%r451+16];
	add.f32 	%f1993, %f1991, %f1992;
	add.s32 	%r6163, %r451, %r720;
	ld.shared.f32 	%f1994, [%r6163+16];
	add.f32 	%f1995, %f1993, %f1994;
	fma.rn.f32 	%f1996, %f1, %f1995, %f1988;
	div.rn.f32 	%f1997, %f1996, %f2;
	mul.wide.s32 	%rd2203, %r552, 4;
	add.s64 	%rd2204, %rd3, %rd2203;
	st.global.f32 	[%rd2204], %f1997;
$L__BB2_1177:
	add.s32 	%r553, %r552, %r6;
	mad.lo.s32 	%r6164, %r6, 15, %r1;
	mad.lo.s32 	%r6165, %r6, -14, %r6164;
	add.s32 	%r6166, %r6165, %r6;
	add.s32 	%r6167, %r6166, %r6;
	add.s32 	%r6168, %r6167, %r6;
	add.s32 	%r6169, %r6168, %r6;
	add.s32 	%r6170, %r6169, %r6;
	add.s32 	%r6171, %r6170, %r6;
	setp.lt.s32 	%p2142, %r6171, 1;
	max.s32 	%r6172, %r6171, %r549;
	setp.gt.s32 	%p2143, %r6172, %r403;
	or.pred  	%p2144, %p2143, %p2142;
	@%p2144 bra 	$L__BB2_1179;
	ld.shared.f32 	%f1998, [%r455+16];
	ld.shared.f32 	%f1999, [%r456+16];
	ld.shared.f32 	%f2000, [%r457+16];
	add.f32 	%f2001, %f1999, %f2000;
	ld.shared.f32 	%f2002, [%r458+16];
	add.f32 	%f2003, %f2001, %f2002;
	add.s32 	%r6174, %r458, %r720;
	ld.shared.f32 	%f2004, [%r6174+16];
	add.f32 	%f2005, %f2003, %f2004;
	fma.rn.f32 	%f2006, %f1, %f2005, %f1998;
	div.rn.f32 	%f2007, %f2006, %f2;
	mul.wide.s32 	%rd2205, %r553, 4;
	add.s64 	%rd2206, %rd3, %rd2205;
	st.global.f32 	[%rd2206], %f2007;
$L__BB2_1179:
	add.s32 	%r554, %r553, %r6;
	mad.lo.s32 	%r6175, %r6, 15, %r1;
	mad.lo.s32 	%r6176, %r6, -14, %r6175;
	add.s32 	%r6177, %r6176, %r6;
	add.s32 	%r6178, %r6177, %r6;
	add.s32 	%r6179, %r6178, %r6;
	add.s32 	%r6180, %r6179, %r6;
	add.s32 	%r6181, %r6180, %r6;
	add.s32 	%r6182, %r6181, %r6;
	add.s32 	%r6183, %r6182, %r6;
	setp.lt.s32 	%p2145, %r6183, 1;
	max.s32 	%r6184, %r6183, %r549;
	setp.gt.s32 	%p2146, %r6184, %r403;
	or.pred  	%p2147, %p2146, %p2145;
	@%p2147 bra 	$L__BB2_1181;
	ld.shared.f32 	%f2008, [%r462+16];
	ld.shared.f32 	%f2009, [%r463+16];
	ld.shared.f32 	%f2010, [%r464+16];
	add.f32 	%f2011, %f2009, %f2010;
	ld.shared.f32 	%f2012, [%r465+16];
	add.f32 	%f2013, %f2011, %f2012;
	add.s32 	%r6186, %r465, %r720;
	ld.shared.f32 	%f2014, [%r6186+16];
	add.f32 	%f2015, %f2013, %f2014;
	fma.rn.f32 	%f2016, %f1, %f2015, %f2008;
	div.rn.f32 	%f2017, %f2016, %f2;
	mul.wide.s32 	%rd2207, %r554, 4;
	add.s64 	%rd2208, %rd3, %rd2207;
	st.global.f32 	[%rd2208], %f2017;
$L__BB2_1181:
	add.s32 	%r555, %r554, %r6;
	mad.lo.s32 	%r6187, %r6, 15, %r1;
	mad.lo.s32 	%r6188, %r6, -14, %r6187;
	add.s32 	%r6189, %r6188, %r6;
	add.s32 	%r6190, %r6189, %r6;
	add.s32 	%r6191, %r6190, %r6;
	add.s32 	%r6192, %r6191, %r6;
	add.s32 	%r6193, %r6192, %r6;
	add.s32 	%r6194, %r6193, %r6;
	add.s32 	%r6195, %r6194, %r6;
	add.s32 	%r6196, %r6195, %r6;
	setp.lt.s32 	%p2148, %r6196, 1;
	max.s32 	%r6197, %r6196, %r549;
	setp.gt.s32 	%p2149, %r6197, %r403;
	or.pred  	%p2150, %p2149, %p2148;
	@%p2150 bra 	$L__BB2_1183;
	ld.shared.f32 	%f2018, [%r469+16];
	ld.shared.f32 	%f2019, [%r470+16];
	ld.shared.f32 	%f2020, [%r471+16];
	add.f32 	%f2021, %f2019, %f2020;
	ld.shared.f32 	%f2022, [%r472+16];
	add.f32 	%f2023, %f2021, %f2022;
	add.s32 	%r6199, %r472, %r720;
	ld.shared.f32 	%f2024, [%r6199+16];
	add.f32 	%f2025, %f2023, %f2024;
	fma.rn.f32 	%f2026, %f1, %f2025, %f2018;
	div.rn.f32 	%f2027, %f2026, %f2;
	mul.wide.s32 	%rd2209, %r555, 4;
	add.s64 	%rd2210, %rd3, %rd2209;
	st.global.f32 	[%rd2210], %f2027;
$L__BB2_1183:
	add.s32 	%r556, %r555, %r6;
	mad.lo.s32 	%r6200, %r6, 15, %r1;
	mad.lo.s32 	%r6201, %r6, -14, %r6200;
	add.s32 	%r6202, %r6201, %r6;
	add.s32 	%r6203, %r6202, %r6;
	add.s32 	%r6204, %r6203, %r6;
	add.s32 	%r6205, %r6204, %r6;
	add.s32 	%r6206, %r6205, %r6;
	add.s32 	%r6207, %r6206, %r6;
	add.s32 	%r6208, %r6207, %r6;
	add.s32 	%r6209, %r6208, %r6;
	add.s32 	%r6210, %r6209, %r6;
	setp.lt.s32 	%p2151, %r6210, 1;
	max.s32 	%r6211, %r6210, %r549;
	setp.gt.s32 	%p2152, %r6211, %r403;
	or.pred  	%p2153, %p2152, %p2151;
	@%p2153 bra 	$L__BB2_1185;
	ld.shared.f32 	%f2028, [%r476+16];
	ld.shared.f32 	%f2029, [%r477+16];
	ld.shared.f32 	%f2030, [%r478+16];
	add.f32 	%f2031, %f2029, %f2030;
	ld.shared.f32 	%f2032, [%r479+16];
	add.f32 	%f2033, %f2031, %f2032;
	add.s32 	%r6213, %r479, %r720;
	ld.shared.f32 	%f2034, [%r6213+16];
	add.f32 	%f2035, %f2033, %f2034;
	fma.rn.f32 	%f2036, %f1, %f2035, %f2028;
	div.rn.f32 	%f2037, %f2036, %f2;
	mul.wide.s32 	%rd2211, %r556, 4;
	add.s64 	%rd2212, %rd3, %rd2211;
	st.global.f32 	[%rd2212], %f2037;
$L__BB2_1185:
	setp.gt.s32 	%p2154, %r549, %r403;
	add.s32 	%r557, %r556, %r6;
	or.pred  	%p2155, %p6, %p2154;
	@%p2155 bra 	$L__BB2_1187;
	ld.shared.f32 	%f2038, [%r483+16];
	ld.shared.f32 	%f2039, [%r484+16];
	ld.shared.f32 	%f2040, [%r485+16];
	add.f32 	%f2041, %f2039, %f2040;
	ld.shared.f32 	%f2042, [%r486+16];
	add.f32 	%f2043, %f2041, %f2042;
	add.s32 	%r6215, %r486, %r720;
	ld.shared.f32 	%f2044, [%r6215+16];
	add.f32 	%f2045, %f2043, %f2044;
	fma.rn.f32 	%f2046, %f1, %f2045, %f2038;
	div.rn.f32 	%f2047, %f2046, %f2;
	mul.wide.s32 	%rd2213, %r557, 4;
	add.s64 	%rd2214, %rd3, %rd2213;
	st.global.f32 	[%rd2214], %f2047;
$L__BB2_1187:
	add.s32 	%r558, %r557, %r6;
	or.pred  	%p2157, %p7, %p2154;
	@%p2157 bra 	$L__BB2_1189;
	ld.shared.f32 	%f2048, [%r491+16];
	ld.shared.f32 	%f2049, [%r492+16];
	ld.shared.f32 	%f2050, [%r493+16];
	add.f32 	%f2051, %f2049, %f2050;
	ld.shared.f32 	%f2052, [%r494+16];
	add.f32 	%f2053, %f2051, %f2052;
	add.s32 	%r6217, %r494, %r720;
	ld.shared.f32 	%f2054, [%r6217+16];
	add.f32 	%f2055, %f2053, %f2054;
	fma.rn.f32 	%f2056, %f1, %f2055, %f2048;
	div.rn.f32 	%f2057, %f2056, %f2;
	mul.wide.s32 	%rd2215, %r558, 4;
	add.s64 	%rd2216, %rd3, %rd2215;
	st.global.f32 	[%rd2216], %f2057;
$L__BB2_1189:
	setp.gt.s32 	%p2158, %r549, %r403;
	add.s32 	%r559, %r558, %r6;
	or.pred  	%p2159, %p4, %p2158;
	@%p2159 bra 	$L__BB2_1191;
	ld.shared.f32 	%f2058, [%r498+16];
	ld.shared.f32 	%f2059, [%r499+16];
	ld.shared.f32 	%f2060, [%r500+16];
	add.f32 	%f2061, %f2059, %f2060;
	ld.shared.f32 	%f2062, [%r501+16];
	add.f32 	%f2063, %f2061, %f2062;
	add.s32 	%r6219, %r501, %r720;
	ld.shared.f32 	%f2064, [%r6219+16];
	add.f32 	%f2065, %f2063, %f2064;
	fma.rn.f32 	%f2066, %f1, %f2065, %f2058;
	div.rn.f32 	%f2067, %f2066, %f2;
	mul.wide.s32 	%rd2217, %r559, 4;
	add.s64 	%rd2218, %rd3, %rd2217;
	st.global.f32 	[%rd2218], %f2067;
$L__BB2_1191:
	add.s32 	%r560, %r559, %r6;
	or.pred  	%p2161, %p5, %p2158;
	@%p2161 bra 	$L__BB2_1193;
	ld.shared.f32 	%f2068, [%r504+16];
	ld.shared.f32 	%f2069, [%r505+16];
	ld.shared.f32 	%f2070, [%r506+16];
	add.f32 	%f2071, %f2069, %f2070;
	ld.shared.f32 	%f2072, [%r507+16];
	add.f32 	%f2073, %f2071, %f2072;
	add.s32 	%r6221, %r507, %r720;
	ld.shared.f32 	%f2074, [%r6221+16];
	add.f32 	%f2075, %f2073, %f2074;
	fma.rn.f32 	%f2076, %f1, %f2075, %f2068;
	div.rn.f32 	%f2077, %f2076, %f2;
	mul.wide.s32 	%rd2219, %r560, 4;
	add.s64 	%rd2220, %rd3, %rd2219;
	st.global.f32 	[%rd2220], %f2077;
$L__BB2_1193:
	mad.lo.s32 	%r6222, %r6, 15, %r1;
	setp.lt.s32 	%p2162, %r6222, 1;
	max.s32 	%r6223, %r6222, %r549;
	setp.gt.s32 	%p2163, %r6223, %r403;
	or.pred  	%p2164, %p2163, %p2162;
	@%p2164 bra 	$L__BB2_1195;
	ld.shared.f32 	%f2078, [%r508+16];
	ld.shared.f32 	%f2079, [%r509+16];
	ld.shared.f32 	%f2080, [%r510+16];
	add.f32 	%f2081, %f2079, %f2080;
	ld.shared.f32 	%f2082, [%r511+16];
	add.f32 	%f2083, %f2081, %f2082;
	add.s32 	%r6225, %r511, %r720;
	ld.shared.f32 	%f2084, [%r6225+16];
	add.f32 	%f2085, %f2083, %f2084;
	fma.rn.f32 	%f2086, %f1, %f2085, %f2078;
	div.rn.f32 	%f2087, %f2086, %f2;
	add.s32 	%r6226, %r560, %r6;
	mul.wide.s32 	%rd2221, %r6226, 4;
	add.s64 	%rd2222, %rd3, %rd2221;
	st.global.f32 	[%rd2222], %f2087;
$L__BB2_1195:
	add.s32 	%r561, %r549, %r9;
	setp.lt.s32 	%p2165, %r1, 1;
	max.s32 	%r6227, %r1, %r561;
	setp.gt.s32 	%p2166, %r6227, %r403;
	or.pred  	%p2167, %p2166, %p2165;
	@%p2167 bra 	$L__BB2_1197;
	mov.u32 	%r6228, %tid.y;
	mov.u32 	%r6229, %ntid.x;
	mov.u32 	%r6230, %tid.x;
	mad.lo.s32 	%r6231, %r6228, %r6229, %r6230;
	mul.lo.s32 	%r6232, %r10, %r6231;
	shl.b32 	%r6233, %r6232, 2;
	mov.u32 	%r6234, sharedMem;
	add.s32 	%r6235, %r6234, %r6233;
	ld.shared.f32 	%f2088, [%r6235+20];
	ld.shared.f32 	%f2089, [%r406+20];
	ld.shared.f32 	%f2090, [%r408+20];
	add.f32 	%f2091, %f2089, %f2090;
	ld.shared.f32 	%f2092, [%r409+20];
	add.f32 	%f2093, %f2091, %f2092;
	add.s32 	%r6237, %r409, %r720;
	ld.shared.f32 	%f2094, [%r6237+20];
	add.f32 	%f2095, %f2093, %f2094;
	fma.rn.f32 	%f2096, %f1, %f2095, %f2088;
	div.rn.f32 	%f2097, %f2096, %f2;
	mad.lo.s32 	%r6238, %r561, %r5, %r1;
	mul.wide.s32 	%rd2223, %r6238, 4;
	add.s64 	%rd2224, %rd3, %rd2223;
	st.global.f32 	[%rd2224], %f2097;
$L__BB2_1197:
	mad.lo.s32 	%r6239, %r6, 15, %r1;
	mad.lo.s32 	%r6240, %r6, -14, %r6239;
	setp.lt.s32 	%p2168, %r6240, 1;
	max.s32 	%r6241, %r6240, %r561;
	setp.gt.s32 	%p2169, %r6241, %r403;
	or.pred  	%p2170, %p2169, %p2168;
	@%p2170 bra 	$L__BB2_1199;
	ld.shared.f32 	%f2098, [%r413+24];
	ld.shared.f32 	%f2099, [%r513+20];
	add.s32 	%r6243, %r513, %r720;
	ld.shared.f32 	%f2100, [%r6243+20];
	add.f32 	%f2101, %f2099, %f2100;
	add.s32 	%r6244, %r6243, %r720;
	ld.shared.f32 	%f2102, [%r6244+20];
	add.f32 	%f2103, %f2101, %f2102;
	add.s32 	%r6245, %r6244, %r720;
	ld.shared.f32 	%f2104, [%r6245+20];
	add.f32 	%f2105, %f2103, %f2104;
	fma.rn.f32 	%f2106, %f1, %f2105, %f2098;
	div.rn.f32 	%f2107, %f2106, %f2;
	mad.lo.s32 	%r6246, %r561, %r5, %r1;
	add.s32 	%r6247, %r6246, %r6;
	mul.wide.s32 	%rd2225, %r6247, 4;
	add.s64 	%rd2226, %rd3, %rd2225;
	st.global.f32 	[%rd2226], %f2107;
$L__BB2_1199:
	mad.lo.s32 	%r6248, %r6, 15, %r1;
	mad.lo.s32 	%r6249, %r6, -14, %r6248;
	add.s32 	%r6250, %r6249, %r6;
	setp.lt.s32 	%p2171, %r6250, 1;
	max.s32 	%r6251, %r6250, %r561;
	setp.gt.s32 	%p2172, %r6251, %r403;
	or.pred  	%p2173, %p2172, %p2171;
	@%p2173 bra 	$L__BB2_1201;
	ld.shared.f32 	%f2108, [%r420+20];
	ld.shared.f32 	%f2109, [%r421+20];
	ld.shared.f32 	%f2110, [%r422+20];
	add.f32 	%f2111, %f2109, %f2110;
	ld.shared.f32 	%f2112, [%r423+20];
	add.f32 	%f2113, %f2111, %f2112;
	add.s32 	%r6253, %r423, %r720;
	ld.shared.f32 	%f2114, [%r6253+20];
	add.f32 	%f2115, %f2113, %f2114;
	fma.rn.f32 	%f2116, %f1, %f2115, %f2108;
	div.rn.f32 	%f2117, %f2116, %f2;
	mad.lo.s32 	%r6254, %r561, %r5, %r1;
	add.s32 	%r6255, %r6254, %r6;
	add.s32 	%r6256, %r6255, %r6;
	mul.wide.s32 	%rd2227, %r6256, 4;
	add.s64 	%rd2228, %rd3, %rd2227;
	st.global.f32 	[%rd2228], %f2117;
$L__BB2_1201:
	mad.lo.s32 	%r6257, %r6, 15, %r1;
	mad.lo.s32 	%r6258, %r6, -14, %r6257;
	add.s32 	%r6259, %r6258, %r6;
	add.s32 	%r6260, %r6259, %r6;
	setp.lt.s32 	%p2174, %r6260, 1;
	max.s32 	%r6261, %r6260, %r561;
	setp.gt.s32 	%p2175, %r6261, %r403;
	or.pred  	%p2176, %p2175, %p2174;
	@%p2176 bra 	$L__BB2_1203;
	shl.b32 	%r6262, %r8, 2;
	add.s32 	%r6263, %r420, %r6262;
	ld.shared.f32 	%f2118, [%r6263+20];
	ld.shared.f32 	%f2119, [%r428+20];
	ld.shared.f32 	%f2120, [%r429+20];
	add.f32 	%f2121, %f2119, %f2120;
	ld.shared.f32 	%f2122, [%r430+20];
	add.f32 	%f2123, %f2121, %f2122;
	add.s32 	%r6265, %r430, %r720;
	ld.shared.f32 	%f2124, [%r6265+20];
	add.f32 	%f2125, %f2123, %f2124;
	fma.rn.f32 	%f2126, %f1, %f2125, %f2118;
	div.rn.f32 	%f2127, %f2126, %f2;
	mad.lo.s32 	%r6266, %r561, %r5, %r1;
	add.s32 	%r6267, %r6266, %r6;
	add.s32 	%r6268, %r6267, %r6;
	add.s32 	%r6269, %r6268, %r6;
	mul.wide.s32 	%rd2229, %r6269, 4;
	add.s64 	%rd2230, %rd3, %rd2229;
	st.global.f32 	[%rd2230], %f2127;
$L__BB2_1203:
	mad.lo.s32 	%r6270, %r561, %r5, %r1;
	add.s32 	%r6271, %r6270, %r6;
	add.s32 	%r6272, %r6271, %r6;
	add.s32 	%r6273, %r6272, %r6;
	add.s32 	%r562, %r6273, %r6;
	mad.lo.s32 	%r6274, %r6, 15, %r1;
	mad.lo.s32 	%r6275, %r6, -14, %r6274;
	add.s32 	%r6276, %r6275, %r6;
	add.s32 	%r6277, %r6276, %r6;
	add.s32 	%r6278, %r6277, %r6;
	setp.lt.s32 	%p2177, %r6278, 1;
	max.s32 	%r6279, %r6278, %r561;
	setp.gt.s32 	%p2178, %r6279, %r403;
	or.pred  	%p2179, %p2178, %p2177;
	@%p2179 bra 	$L__BB2_1205;
	shl.b32 	%r6280, %r8, 2;
	add.s32 	%r6281, %r420, %r6280;
	add.s32 	%r6282, %r6281, %r6280;
	ld.shared.f32 	%f2128, [%r6282+20];
	ld.shared.f32 	%f2129, [%r435+20];
	ld.shared.f32 	%f2130, [%r436+20];
	add.f32 	%f2131, %f2129, %f2130;
	ld.shared.f32 	%f2132, [%r437+20];
	add.f32 	%f2133, %f2131, %f2132;
	add.s32 	%r6284, %r437, %r720;
	ld.shared.f32 	%f2134, [%r6284+20];
	add.f32 	%f2135, %f2133, %f2134;
	fma.rn.f32 	%f2136, %f1, %f2135, %f2128;
	div.rn.f32 	%f2137, %f2136, %f2;
	mul.wide.s32 	%rd2231, %r562, 4;
	add.s64 	%rd2232, %rd3, %rd2231;
	st.global.f32 	[%rd2232], %f2137;
$L__BB2_1205:
	add.s32 	%r563, %r562, %r6;
	mad.lo.s32 	%r6285, %r6, 15, %r1;
	mad.lo.s32 	%r6286, %r6, -14, %r6285;
	add.s32 	%r6287, %r6286, %r6;
	add.s32 	%r6288, %r6287, %r6;
	add.s32 	%r6289, %r6288, %r6;
	add.s32 	%r6290, %r6289, %r6;
	setp.lt.s32 	%p2180, %r6290, 1;
	max.s32 	%r6291, %r6290, %r561;
	setp.gt.s32 	%p2181, %r6291, %r403;
	or.pred  	%p2182, %p2181, %p2180;
	@%p2182 bra 	$L__BB2_1207;
	ld.shared.f32 	%f2138, [%r441+20];
	ld.shared.f32 	%f2139, [%r442+20];
	ld.shared.f32 	%f2140, [%r443+20];
	add.f32 	%f2141, %f2139, %f2140;
	ld.shared.f32 	%f2142, [%r444+20];
	add.f32 	%f2143, %f2141, %f2142;
	add.s32 	%r6293, %r444, %r720;
	ld.shared.f32 	%f2144, [%r6293+20];
	add.f32 	%f2145, %f2143, %f2144;
	fma.rn.f32 	%f2146, %f1, %f2145, %f2138;
	div.rn.f32 	%f2147, %f2146, %f2;
	mul.wide.s32 	%rd2233, %r563, 4;
	add.s64 	%rd2234, %rd3, %rd2233;
	st.global.f32 	[%rd2234], %f2147;
$L__BB2_1207:
	add.s32 	%r564, %r563, %r6;
	mad.lo.s32 	%r6294, %r6, 15, %r1;
	mad.lo.s32 	%r6295, %r6, -14, %r6294;
	add.s32 	%r6296, %r6295, %r6;
	add.s32 	%r6297, %r6296, %r6;
	add.s32 	%r6298, %r6297, %r6;
	add.s32 	%r6299, %r6298, %r6;
	add.s32 	%r6300, %r6299, %r6;
	setp.lt.s32 	%p2183, %r6300, 1;
	max.s32 	%r6301, %r6300, %r561;
	setp.gt.s32 	%p2184, %r6301, %r403;
	or.pred  	%p2185, %p2184, %p2183;
	@%p2185 bra 	$L__BB2_1209;
	ld.shared.f32 	%f2148, [%r448+20];
	ld.shared.f32 	%f2149, [%r449+20];
	ld.shared.f32 	%f2150, [%r450+20];
	add.f32 	%f2151, %f2149, %f2150;
	ld.shared.f32 	%f2152, [%r451+20];
	add.f32 	%f2153, %f2151, %f2152;
	add.s32 	%r6303, %r451, %r720;
	ld.shared.f32 	%f2154, [%r6303+20];
	add.f32 	%f2155, %f2153, %f2154;
	fma.rn.f32 	%f2156, %f1, %f2155, %f2148;
	div.rn.f32 	%f2157, %f2156, %f2;
	mul.wide.s32 	%rd2235, %r564, 4;
	add.s64 	%rd2236, %rd3, %rd2235;
	st.global.f32 	[%rd2236], %f2157;
$L__BB2_1209:
	add.s32 	%r565, %r564, %r6;
	mad.lo.s32 	%r6304, %r6, 15, %r1;
	mad.lo.s32 	%r6305, %r6, -14, %r6304;
	add.s32 	%r6306, %r6305, %r6;
	add.s32 	%r6307, %r6306, %r6;
	add.s32 	%r6308, %r6307, %r6;
	add.s32 	%r6309, %r6308, %r6;
	add.s32 	%r6310, %r6309, %r6;
	add.s32 	%r6311, %r6310, %r6;
	setp.lt.s32 	%p2186, %r6311, 1;
	max.s32 	%r6312, %r6311, %r561;
	setp.gt.s32 	%p2187, %r6312, %r403;
	or.pred  	%p2188, %p2187, %p2186;
	@%p2188 bra 	$L__BB2_1211;
	ld.shared.f32 	%f2158, [%r455+20];
	ld.shared.f32 	%f2159, [%r456+20];
	ld.shared.f32 	%f2160, [%r457+20];
	add.f32 	%f2161, %f2159, %f2160;
	ld.shared.f32 	%f2162, [%r458+20];
	add.f32 	%f2163, %f2161, %f2162;
	add.s32 	%r6314, %r458, %r720;
	ld.shared.f32 	%f2164, [%r6314+20];
	add.f32 	%f2165, %f2163, %f2164;
	fma.rn.f32 	%f2166, %f1, %f2165, %f2158;
	div.rn.f32 	%f2167, %f2166, %f2;
	mul.wide.s32 	%rd2237, %r565, 4;
	add.s64 	%rd2238, %rd3, %rd2237;
	st.global.f32 	[%rd2238], %f2167;
$L__BB2_1211:
	add.s32 	%r566, %r565, %r6;
	mad.lo.s32 	%r6315, %r6, 15, %r1;
	mad.lo.s32 	%r6316, %r6, -14, %r6315;
	add.s32 	%r6317, %r6316, %r6;
	add.s32 	%r6318, %r6317, %r6;
	add.s32 	%r6319, %r6318, %r6;
	add.s32 	%r6320, %r6319, %r6;
	add.s32 	%r6321, %r6320, %r6;
	add.s32 	%r6322, %r6321, %r6;
	add.s32 	%r6323, %r6322, %r6;
	setp.lt.s32 	%p2189, %r6323, 1;
	max.s32 	%r6324, %r6323, %r561;
	setp.gt.s32 	%p2190, %r6324, %r403;
	or.pred  	%p2191, %p2190, %p2189;
	@%p2191 bra 	$L__BB2_1213;
	ld.shared.f32 	%f2168, [%r462+20];
	ld.shared.f32 	%f2169, [%r463+20];
	ld.shared.f32 	%f2170, [%r464+20];
	add.f32 	%f2171, %f2169, %f2170;
	ld.shared.f32 	%f2172, [%r465+20];
	add.f32 	%f2173, %f2171, %f2172;
	add.s32 	%r6326, %r465, %r720;
	ld.shared.f32 	%f2174, [%r6326+20];
	add.f32 	%f2175, %f2173, %f2174;
	fma.rn.f32 	%f2176, %f1, %f2175, %f2168;
	div.rn.f32 	%f2177, %f2176, %f2;
	mul.wide.s32 	%rd2239, %r566, 4;
	add.s64 	%rd2240, %rd3, %rd2239;
	st.global.f32 	[%rd2240], %f2177;
$L__BB2_1213:
	add.s32 	%r567, %r566, %r6;
	mad.lo.s32 	%r6327, %r6, 15, %r1;
	mad.lo.s32 	%r6328, %r6, -14, %r6327;
	add.s32 	%r6329, %r6328, %r6;
	add.s32 	%r6330, %r6329, %r6;
	add.s32 	%r6331, %r6330, %r6;
	add.s32 	%r6332, %r6331, %r6;
	add.s32 	%r6333, %r6332, %r6;
	add.s32 	%r6334, %r6333, %r6;
	add.s32 	%r6335, %r6334, %r6;
	add.s32 	%r6336, %r6335, %r6;
	setp.lt.s32 	%p2192, %r6336, 1;
	max.s32 	%r6337, %r6336, %r561;
	setp.gt.s32 	%p2193, %r6337, %r403;
	or.pred  	%p2194, %p2193, %p2192;
	@%p2194 bra 	$L__BB2_1215;
	ld.shared.f32 	%f2178, [%r469+20];
	ld.shared.f32 	%f2179, [%r470+20];
	ld.shared.f32 	%f2180, [%r471+20];
	add.f32 	%f2181, %f2179, %f2180;
	ld.shared.f32 	%f2182, [%r472+20];
	add.f32 	%f2183, %f2181, %f2182;
	add.s32 	%r6339, %r472, %r720;
	ld.shared.f32 	%f2184, [%r6339+20];
	add.f32 	%f2185, %f2183, %f2184;
	fma.rn.f32 	%f2186, %f1, %f2185, %f2178;
	div.rn.f32 	%f2187, %f2186, %f2;
	mul.wide.s32 	%rd2241, %r567, 4;
	add.s64 	%rd2242, %rd3, %rd2241;
	st.global.f32 	[%rd2242], %f2187;
$L__BB2_1215:
	add.s32 	%r568, %r567, %r6;
	mad.lo.s32 	%r6340, %r6, 15, %r1;
	mad.lo.s32 	%r6341, %r6, -14, %r6340;
	add.s32 	%r6342, %r6341, %r6;
	add.s32 	%r6343, %r6342, %r6;
	add.s32 	%r6344, %r6343, %r6;
	add.s32 	%r6345, %r6344, %r6;
	add.s32 	%r6346, %r6345, %r6;
	add.s32 	%r6347, %r6346, %r6;
	add.s32 	%r6348, %r6347, %r6;
	add.s32 	%r6349, %r6348, %r6;
	add.s32 	%r6350, %r6349, %r6;
	setp.lt.s32 	%p2195, %r6350, 1;
	max.s32 	%r6351, %r6350, %r561;
	setp.gt.s32 	%p2196, %r6351, %r403;
	or.pred  	%p2197, %p2196, %p2195;
	@%p2197 bra 	$L__BB2_1217;
	ld.shared.f32 	%f2188, [%r476+20];
	ld.shared.f32 	%f2189, [%r477+20];
	ld.shared.f32 	%f2190, [%r478+20];
	add.f32 	%f2191, %f2189, %f2190;
	ld.shared.f32 	%f2192, [%r479+20];
	add.f32 	%f2193, %f2191, %f2192;
	add.s32 	%r6353, %r479, %r720;
	ld.shared.f32 	%f2194, [%r6353+20];
	add.f32 	%f2195, %f2193, %f2194;
	fma.rn.f32 	%f2196, %f1, %f2195, %f2188;
	div.rn.f32 	%f2197, %f2196, %f2;
	mul.wide.s32 	%rd2243, %r568, 4;
	add.s64 	%rd2244, %rd3, %rd2243;
	st.global.f32 	[%rd2244], %f2197;
$L__BB2_1217:
	setp.gt.s32 	%p2198, %r561, %r403;
	add.s32 	%r569, %r568, %r6;
	or.pred  	%p2199, %p6, %p2198;
	@%p2199 bra 	$L__BB2_1219;
	ld.shared.f32 	%f2198, [%r483+20];
	ld.shared.f32 	%f2199, [%r484+20];
	ld.shared.f32 	%f2200, [%r485+20];
	add.f32 	%f2201, %f2199, %f2200;
	ld.shared.f32 	%f2202, [%r486+20];
	add.f32 	%f2203, %f2201, %f2202;
	add.s32 	%r6355, %r486, %r720;
	ld.shared.f32 	%f2204, [%r6355+20];
	add.f32 	%f2205, %f2203, %f2204;
	fma.rn.f32 	%f2206, %f1, %f2205, %f2198;
	div.rn.f32 	%f2207, %f2206, %f2;
	mul.wide.s32 	%rd2245, %r569, 4;
	add.s64 	%rd2246, %rd3, %rd2245;
	st.global.f32 	[%rd2246], %f2207;
$L__BB2_1219:
	add.s32 	%r570, %r569, %r6;
	or.pred  	%p2201, %p7, %p2198;
	@%p2201 bra 	$L__BB2_1221;
	ld.shared.f32 	%f2208, [%r491+20];
	ld.shared.f32 	%f2209, [%r492+20];
	ld.shared.f32 	%f2210, [%r493+20];
	add.f32 	%f2211, %f2209, %f2210;
	ld.shared.f32 	%f2212, [%r494+20];
	add.f32 	%f2213, %f2211, %f2212;
	add.s32 	%r6357, %r494, %r720;
	ld.shared.f32 	%f2214, [%r6357+20];
	add.f32 	%f2215, %f2213, %f2214;
	fma.rn.f32 	%f2216, %f1, %f2215, %f2208;
	div.rn.f32 	%f2217, %f2216, %f2;
	mul.wide.s32 	%rd2247, %r570, 4;
	add.s64 	%rd2248, %rd3, %rd2247;
	st.global.f32 	[%rd2248], %f2217;
$L__BB2_1221:
	setp.gt.s32 	%p2202, %r561, %r403;
	add.s32 	%r571, %r570, %r6;
	or.pred  	%p2203, %p4, %p2202;
	@%p2203 bra 	$L__BB2_1223;
	ld.shared.f32 	%f2218, [%r498+20];
	ld.shared.f32 	%f2219, [%r499+20];
	ld.shared.f32 	%f2220, [%r500+20];
	add.f32 	%f2221, %f2219, %f2220;
	ld.shared.f32 	%f2222, [%r501+20];
	add.f32 	%f2223, %f2221, %f2222;
	add.s32 	%r6359, %r501, %r720;
	ld.shared.f32 	%f2224, [%r6359+20];
	add.f32 	%f2225, %f2223, %f2224;
	fma.rn.f32 	%f2226, %f1, %f2225, %f2218;
	div.rn.f32 	%f2227, %f2226, %f2;
	mul.wide.s32 	%rd2249, %r571, 4;
	add.s64 	%rd2250, %rd3, %rd2249;
	st.global.f32 	[%rd2250], %f2227;
$L__BB2_1223:
	add.s32 	%r572, %r571, %r6;
	or.pred  	%p2205, %p5, %p2202;
	@%p2205 bra 	$L__BB2_1225;
	ld.shared.f32 	%f2228, [%r504+20];
	ld.shared.f32 	%f2229, [%r505+20];
	ld.shared.f32 	%f2230, [%r506+20];
	add.f32 	%f2231, %f2229, %f2230;
	ld.shared.f32 	%f2232, [%r507+20];
	add.f32 	%f2233, %f2231, %f2232;
	add.s32 	%r6361, %r507, %r720;
	ld.shared.f32 	%f2234, [%r6361+20];
	add.f32 	%f2235, %f2233, %f2234;
	fma.rn.f32 	%f2236, %f1, %f2235, %f2228;
	div.rn.f32 	%f2237, %f2236, %f2;
	mul.wide.s32 	%rd2251, %r572, 4;
	add.s64 	%rd2252, %rd3, %rd2251;
	st.global.f32 	[%rd2252], %f2237;
$L__BB2_1225:
	mad.lo.s32 	%r6362, %r6, 15, %r1;
	setp.lt.s32 	%p2206, %r6362, 1;
	max.s32 	%r6363, %r6362, %r561;
	setp.gt.s32 	%p2207, %r6363, %r403;
	or.pred  	%p2208, %p2207, %p2206;
	@%p2208 bra 	$L__BB2_1227;
	ld.shared.f32 	%f2238, [%r508+20];
	ld.shared.f32 	%f2239, [%r509+20];
	ld.shared.f32 	%f2240, [%r510+20];
	add.f32 	%f2241, %f2239, %f2240;
	ld.shared.f32 	%f2242, [%r511+20];
	add.f32 	%f2243, %f2241, %f2242;
	add.s32 	%r6365, %r511, %r720;
	ld.shared.f32 	%f2244, [%r6365+20];
	add.f32 	%f2245, %f2243, %f2244;
	fma.rn.f32 	%f2246, %f1, %f2245, %f2238;
	div.rn.f32 	%f2247, %f2246, %f2;
	add.s32 	%r6366, %r572, %r6;
	mul.wide.s32 	%rd2253, %r6366, 4;
	add.s64 	%rd2254, %rd3, %rd2253;
	st.global.f32 	[%rd2254], %f2247;
$L__BB2_1227:
	add.s32 	%r573, %r561, %r9;
	setp.lt.s32 	%p2209, %r1, 1;
	max.s32 	%r6367, %r1, %r573;
	setp.gt.s32 	%p2210, %r6367, %r403;
	or.pred  	%p2211, %p2210, %p2209;
	@%p2211 bra 	$L__BB2_1229;
	mov.u32 	%r6368, %tid.y;
	mov.u32 	%r6369, %ntid.x;
	mov.u32 	%r6370, %tid.x;
	mad.lo.s32 	%r6371, %r6368, %r6369, %r6370;
	mul.lo.s32 	%r6372, %r10, %r6371;
	shl.b32 	%r6373, %r6372, 2;
	mov.u32 	%r6374, sharedMem;
	add.s32 	%r6375, %r6374, %r6373;
	ld.shared.f32 	%f2248, [%r6375+24];
	ld.shared.f32 	%f2249, [%r406+24];
	ld.shared.f32 	%f2250, [%r408+24];
	add.f32 	%f2251, %f2249, %f2250;
	ld.shared.f32 	%f2252, [%r409+24];
	add.f32 	%f2253, %f2251, %f2252;
	add.s32 	%r6377, %r409, %r720;
	ld.shared.f32 	%f2254, [%r6377+24];
	add.f32 	%f2255, %f2253, %f2254;
	fma.rn.f32 	%f2256, %f1, %f2255, %f2248;
	div.rn.f32 	%f2257, %f2256, %f2;
	mad.lo.s32 	%r6378, %r573, %r5, %r1;
	mul.wide.s32 	%rd2255, %r6378, 4;
	add.s64 	%rd2256, %rd3, %rd2255;
	st.global.f32 	[%rd2256], %f2257;
$L__BB2_1229:
	mad.lo.s32 	%r6379, %r6, 15, %r1;
	mad.lo.s32 	%r6380, %r6, -14, %r6379;
	setp.lt.s32 	%p2212, %r6380, 1;
	max.s32 	%r6381, %r6380, %r573;
	setp.gt.s32 	%p2213, %r6381, %r403;
	or.pred  	%p2214, %p2213, %p2212;
	@%p2214 bra 	$L__BB2_1231;
	ld.shared.f32 	%f2258, [%r413+28];
	ld.shared.f32 	%f2259, [%r513+24];
	add.s32 	%r6383, %r513, %r720;
	ld.shared.f32 	%f2260, [%r6383+24];
	add.f32 	%f2261, %f2259, %f2260;
	add.s32 	%r6384, %r6383, %r720;
	ld.shared.f32 	%f2262, [%r6384+24];
	add.f32 	%f2263, %f2261, %f2262;
	add.s32 	%r6385, %r6384, %r720;
	ld.shared.f32 	%f2264, [%r6385+24];
	add.f32 	%f2265, %f2263, %f2264;
	fma.rn.f32 	%f2266, %f1, %f2265, %f2258;
	div.rn.f32 	%f2267, %f2266, %f2;
	mad.lo.s32 	%r6386, %r573, %r5, %r1;
	add.s32 	%r6387, %r6386, %r6;
	mul.wide.s32 	%rd2257, %r6387, 4;
	add.s64 	%rd2258, %rd3, %rd2257;
	st.global.f32 	[%rd2258], %f2267;
$L__BB2_1231:
	mad.lo.s32 	%r6388, %r6, 15, %r1;
	mad.lo.s32 	%r6389, %r6, -14, %r6388;
	add.s32 	%r6390, %r6389, %r6;
	setp.lt.s32 	%p2215, %r6390, 1;
	max.s32 	%r6391, %r6390, %r573;
	setp.gt.s32 	%p2216, %r6391, %r403;
	or.pred  	%p2217, %p2216, %p2215;
	@%p2217 bra 	$L__BB2_1233;
	ld.shared.f32 	%f2268, [%r420+24];
	ld.shared.f32 	%f2269, [%r421+24];
	ld.shared.f32 	%f2270, [%r422+24];
	add.f32 	%f2271, %f2269, %f2270;
	ld.shared.f32 	%f2272, [%r423+24];
	add.f32 	%f2273, %f2271, %f2272;
	add.s32 	%r6393, %r423, %r720;
	ld.shared.f32 	%f2274, [%r6393+24];
	add.f32 	%f2275, %f2273, %f2274;
	fma.rn.f32 	%f2276, %f1, %f2275, %f2268;
	div.rn.f32 	%f2277, %f2276, %f2;
	mad.lo.s32 	%r6394, %r573, %r5, %r1;
	add.s32 	%r6395, %r6394, %r6;
	add.s32 	%r6396, %r6395, %r6;
	mul.wide.s32 	%rd2259, %r6396, 4;
	add.s64 	%rd2260, %rd3, %rd2259;
	st.global.f32 	[%rd2260], %f2277;
$L__BB2_1233:
	mad.lo.s32 	%r6397, %r6, 15, %r1;
	mad.lo.s32 	%r6398, %r6, -14, %r6397;
	add.s32 	%r6399, %r6398, %r6;
	add.s32 	%r6400, %r6399, %r6;
	setp.lt.s32 	%p2218, %r6400, 1;
	max.s32 	%r6401, %r6400, %r573;
	setp.gt.s32 	%p2219, %r6401, %r403;
	or.pred  	%p2220, %p2219, %p2218;
	@%p2220 bra 	$L__BB2_1235;
	shl.b32 	%r6402, %r8, 2;
	add.s32 	%r6403, %r420, %r6402;
	ld.shared.f32 	%f2278, [%r6403+24];
	ld.shared.f32 	%f2279, [%r428+24];
	ld.shared.f32 	%f2280, [%r429+24];
	add.f32 	%f2281, %f2279, %f2280;
	ld.shared.f32 	%f2282, [%r430+24];
	add.f32 	%f2283, %f2281, %f2282;
	add.s32 	%r6405, %r430, %r720;
	ld.shared.f32 	%f2284, [%r6405+24];
	add.f32 	%f2285, %f2283, %f2284;
	fma.rn.f32 	%f2286, %f1, %f2285, %f2278;
	div.rn.f32 	%f2287, %f2286, %f2;
	mad.lo.s32 	%r6406, %r573, %r5, %r1;
	add.s32 	%r6407, %r6406, %r6;
	add.s32 	%r6408, %r6407, %r6;
	add.s32 	%r6409, %r6408, %r6;
	mul.wide.s32 	%rd2261, %r6409, 4;
	add.s64 	%rd2262, %rd3, %rd2261;
	st.global.f32 	[%rd2262], %f2287;
$L__BB2_1235:
	mad.lo.s32 	%r6410, %r573, %r5, %r1;
	add.s32 	%r6411, %r6410, %r6;
	add.s32 	%r6412, %r6411, %r6;
	add.s32 	%r6413, %r6412, %r6;
	add.s32 	%r574, %r6413, %r6;
	mad.lo.s32 	%r6414, %r6, 15, %r1;
	mad.lo.s32 	%r6415, %r6, -14, %r6414;
	add.s32 	%r6416, %r6415, %r6;
	add.s32 	%r6417, %r6416, %r6;
	add.s32 	%r6418, %r6417, %r6;
	setp.lt.s32 	%p2221, %r6418, 1;
	max.s32 	%r6419, %r6418, %r573;
	setp.gt.s32 	%p2222, %r6419, %r403;
	or.pred  	%p2223, %p2222, %p2221;
	@%p2223 bra 	$L__BB2_1237;
	shl.b32 	%r6420, %r8, 2;
	add.s32 	%r6421, %r420, %r6420;
	add.s32 	%r6422, %r6421, %r6420;
	ld.shared.f32 	%f2288, [%r6422+24];
	ld.shared.f32 	%f2289, [%r435+24];
	ld.shared.f32 	%f2290, [%r436+24];
	add.f32 	%f2291, %f2289, %f2290;
	ld.shared.f32 	%f2292, [%r437+24];
	add.f32 	%f2293, %f2291, %f2292;
	add.s32 	%r6424, %r437, %r720;
	ld.shared.f32 	%f2294, [%r6424+24];
	add.f32 	%f2295, %f2293, %f2294;
	fma.rn.f32 	%f2296, %f1, %f2295, %f2288;
	div.rn.f32 	%f2297, %f2296, %f2;
	mul.wide.s32 	%rd2263, %r574, 4;
	add.s64 	%rd2264, %rd3, %rd2263;
	st.global.f32 	[%rd2264], %f2297;
$L__BB2_1237:
	add.s32 	%r575, %r574, %r6;
	mad.lo.s32 	%r6425, %r6, 15, %r1;
	mad.lo.s32 	%r6426, %r6, -14, %r6425;
	add.s32 	%r6427, %r6426, %r6;
	add.s32 	%r6428, %r6427, %r6;
	add.s32 	%r6429, %r6428, %r6;
	add.s32 	%r6430, %r6429, %r6;
	setp.lt.s32 	%p2224, %r6430, 1;
	max.s32 	%r6431, %r6430, %r573;
	setp.gt.s32 	%p2225, %r6431, %r403;
	or.pred  	%p2226, %p2225, %p2224;
	@%p2226 bra 	$L__BB2_1239;
	ld.shared.f32 	%f2298, [%r441+24];
	ld.shared.f32 	%f2299, [%r442+24];
	ld.shared.f32 	%f2300, [%r443+24];
	add.f32 	%f2301, %f2299, %f2300;
	ld.shared.f32 	%f2302, [%r444+24];
	add.f32 	%f2303, %f2301, %f2302;
	add.s32 	%r6433, %r444, %r720;
	ld.shared.f32 	%f2304, [%r6433+24];
	add.f32 	%f2305, %f2303, %f2304;
	fma.rn.f32 	%f2306, %f1, %f2305, %f2298;
	div.rn.f32 	%f2307, %f2306, %f2;
	mul.wide.s32 	%rd2265, %r575, 4;
	add.s64 	%rd2266, %rd3, %rd2265;
	st.global.f32 	[%rd2266], %f2307;
$L__BB2_1239:
	add.s32 	%r576, %r575, %r6;
	mad.lo.s32 	%r6434, %r6, 15, %r1;
	mad.lo.s32 	%r6435, %r6, -14, %r6434;
	add.s32 	%r6436, %r6435, %r6;
	add.s32 	%r6437, %r6436, %r6;
	add.s32 	%r6438, %r6437, %r6;
	add.s32 	%r6439, %r6438, %r6;
	add.s32 	%r6440, %r6439, %r6;
	setp.lt.s32 	%p2227, %r6440, 1;
	max.s32 	%r6441, %r6440, %r573;
	setp.gt.s32 	%p2228, %r6441, %r403;
	or.pred  	%p2229, %p2228, %p2227;
	@%p2229 bra 	$L__BB2_1241;
	ld.shared.f32 	%f2308, [%r448+24];
	ld.shared.f32 	%f2309, [%r449+24];
	ld.shared.f32 	%f2310, [%r450+24];
	add.f32 	%f2311, %f2309, %f2310;
	ld.shared.f32 	%f2312, [%r451+24];
	add.f32 	%f2313, %f2311, %f2312;
	add.s32 	%r6443, %r451, %r720;
	ld.shared.f32 	%f2314, [%r6443+24];
	add.f32 	%f2315, %f2313, %f2314;
	fma.rn.f32 	%f2316, %f1, %f2315, %f2308;
	div.rn.f32 	%f2317, %f2316, %f2;
	mul.wide.s32 	%rd2267, %r576, 4;
	add.s64 	%rd2268, %rd3, %rd2267;
	st.global.f32 	[%rd2268], %f2317;
$L__BB2_1241:
	add.s32 	%r577, %r576, %r6;
	mad.lo.s32 	%r6444, %r6, 15, %r1;
	mad.lo.s32 	%r6445, %r6, -14, %r6444;
	add.s32 	%r6446, %r6445, %r6;
	add.s32 	%r6447, %r6446, %r6;
	add.s32 	%r6448, %r6447, %r6;
	add.s32 	%r6449, %r6448, %r6;
	add.s32 	%r6450, %r6449, %r6;
	add.s32 	%r6451, %r6450, %r6;
	setp.lt.s32 	%p2230, %r6451, 1;
	max.s32 	%r6452, %r6451, %r573;
	setp.gt.s32 	%p2231, %r6452, %r403;
	or.pred  	%p2232, %p2231, %p2230;
	@%p2232 bra 	$L__BB2_1243;
	ld.shared.f32 	%f2318, [%r455+24];
	ld.shared.f32 	%f2319, [%r456+24];
	ld.shared.f32 	%f2320, [%r457+24];
	add.f32 	%f2321, %f2319, %f2320;
	ld.shared.f32 	%f2322, [%r458+24];
	add.f32 	%f2323, %f2321, %f2322;
	add.s32 	%r6454, %r458, %r720;
	ld.shared.f32 	%f2324, [%r6454+24];
	add.f32 	%f2325, %f2323, %f2324;
	fma.rn.f32 	%f2326, %f1, %f2325, %f2318;
	div.rn.f32 	%f2327, %f2326, %f2;
	mul.wide.s32 	%rd2269, %r577, 4;
	add.s64 	%rd2270, %rd3, %rd2269;
	st.global.f32 	[%rd2270], %f2327;
$L__BB2_1243:
	add.s32 	%r578, %r577, %r6;
	mad.lo.s32 	%r6455, %r6, 15, %r1;
	mad.lo.s32 	%r6456, %r6, -14, %r6455;
	add.s32 	%r6457, %r6456, %r6;
	add.s32 	%r6458, %r6457, %r6;
	add.s32 	%r6459, %r6458, %r6;
	add.s32 	%r6460, %r6459, %r6;
	add.s32 	%r6461, %r6460, %r6;
	add.s32 	%r6462, %r6461, %r6;
	add.s32 	%r6463, %r6462, %r6;
	setp.lt.s32 	%p2233, %r6463, 1;
	max.s32 	%r6464, %r6463, %r573;
	setp.gt.s32 	%p2234, %r6464, %r403;
	or.pred  	%p2235, %p2234, %p2233;
	@%p2235 bra 	$L__BB2_1245;
	ld.shared.f32 	%f2328, [%r462+24];
	ld.shared.f32 	%f2329, [%r463+24];
	ld.shared.f32 	%f2330, [%r464+24];
	add.f32 	%f2331, %f2329, %f2330;
	ld.shared.f32 	%f2332, [%r465+24];
	add.f32 	%f2333, %f2331, %f2332;
	add.s32 	%r6466, %r465, %r720;
	ld.shared.f32 	%f2334, [%r6466+24];
	add.f32 	%f2335, %f2333, %f2334;
	fma.rn.f32 	%f2336, %f1, %f2335, %f2328;
	div.rn.f32 	%f2337, %f2336, %f2;
	mul.wide.s32 	%rd2271, %r578, 4;
	add.s64 	%rd2272, %rd3, %rd2271;
	st.global.f32 	[%rd2272], %f2337;
$L__BB2_1245:
	add.s32 	%r579, %r578, %r6;
	mad.lo.s32 	%r6467, %r6, 15, %r1;
	mad.lo.s32 	%r6468, %r6, -14, %r6467;
	add.s32 	%r6469, %r6468, %r6;
	add.s32 	%r6470, %r6469, %r6;
	add.s32 	%r6471, %r6470, %r6;
	add.s32 	%r6472, %r6471, %r6;
	add.s32 	%r6473, %r6472, %r6;
	add.s32 	%r6474, %r6473, %r6;
	add.s32 	%r6475, %r6474, %r6;
	add.s32 	%r6476, %r6475, %r6;
	setp.lt.s32 	%p2236, %r6476, 1;
	max.s32 	%r6477, %r6476, %r573;
	setp.gt.s32 	%p2237, %r6477, %r403;
	or.pred  	%p2238, %p2237, %p2236;
	@%p2238 bra 	$L__BB2_1247;
	ld.shared.f32 	%f2338, [%r469+24];
	ld.shared.f32 	%f2339, [%r470+24];
	ld.shared.f32 	%f2340, [%r471+24];
	add.f32 	%f2341, %f2339, %f2340;
	ld.shared.f32 	%f2342, [%r472+24];
	add.f32 	%f2343, %f2341, %f2342;
	add.s32 	%r6479, %r472, %r720;
	ld.shared.f32 	%f2344, [%r6479+24];
	add.f32 	%f2345, %f2343, %f2344;
	fma.rn.f32 	%f2346, %f1, %f2345, %f2338;
	div.rn.f32 	%f2347, %f2346, %f2;
	mul.wide.s32 	%rd2273, %r579, 4;
	add.s64 	%rd2274, %rd3, %rd2273;
	st.global.f32 	[%rd2274], %f2347;
$L__BB2_1247:
	add.s32 	%r580, %r579, %r6;
	mad.lo.s32 	%r6480, %r6, 15, %r1;
	mad.lo.s32 	%r6481, %r6, -14, %r6480;
	add.s32 	%r6482, %r6481, %r6;
	add.s32 	%r6483, %r6482, %r6;
	add.s32 	%r6484, %r6483, %r6;
	add.s32 	%r6485, %r6484, %r6;
	add.s32 	%r6486, %r6485, %r6;
	add.s32 	%r6487, %r6486, %r6;
	add.s32 	%r6488, %r6487, %r6;
	add.s32 	%r6489, %r6488, %r6;
	add.s32 	%r6490, %r6489, %r6;
	setp.lt.s32 	%p2239, %r6490, 1;
	max.s32 	%r6491, %r6490, %r573;
	setp.gt.s32 	%p2240, %r6491, %r403;
	or.pred  	%p2241, %p2240, %p2239;
	@%p2241 bra 	$L__BB2_1249;
	ld.shared.f32 	%f2348, [%r476+24];
	ld.shared.f32 	%f2349, [%r477+24];
	ld.shared.f32 	%f2350, [%r478+24];
	add.f32 	%f2351, %f2349, %f2350;
	ld.shared.f32 	%f2352, [%r479+24];
	add.f32 	%f2353, %f2351, %f2352;
	add.s32 	%r6493, %r479, %r720;
	ld.shared.f32 	%f2354, [%r6493+24];
	add.f32 	%f2355, %f2353, %f2354;
	fma.rn.f32 	%f2356, %f1, %f2355, %f2348;
	div.rn.f32 	%f2357, %f2356, %f2;
	mul.wide.s32 	%rd2275, %r580, 4;
	add.s64 	%rd2276, %rd3, %rd2275;
	st.global.f32 	[%rd2276], %f2357;
$L__BB2_1249:
	setp.gt.s32 	%p2242, %r573, %r403;
	add.s32 	%r581, %r580, %r6;
	or.pred  	%p2243, %p6, %p2242;
	@%p2243 bra 	$L__BB2_1251;
	ld.shared.f32 	%f2358, [%r483+24];
	ld.shared.f32 	%f2359, [%r484+24];
	ld.shared.f32 	%f2360, [%r485+24];
	add.f32 	%f2361, %f2359, %f2360;
	ld.shared.f32 	%f2362, [%r486+24];
	add.f32 	%f2363, %f2361, %f2362;
	add.s32 	%r6495, %r486, %r720;
	ld.shared.f32 	%f2364, [%r6495+24];
	add.f32 	%f2365, %f2363, %f2364;
	fma.rn.f32 	%f2366, %f1, %f2365, %f2358;
	div.rn.f32 	%f2367, %f2366, %f2;
	mul.wide.s32 	%rd2277, %r581, 4;
	add.s64 	%rd2278, %rd3, %rd2277;
	st.global.f32 	[%rd2278], %f2367;
$L__BB2_1251:
	add.s32 	%r582, %r581, %r6;
	or.pred  	%p2245, %p7, %p2242;
	@%p2245 bra 	$L__BB2_1253;
	ld.shared.f32 	%f2368, [%r491+24];
	ld.shared.f32 	%f2369, [%r492+24];
	ld.shared.f32 	%f2370, [%r493+24];
	add.f32 	%f2371, %f2369, %f2370;
	ld.shared.f32 	%f2372, [%r494+24];
	add.f32 	%f2373, %f2371, %f2372;
	add.s32 	%r6497, %r494, %r720;
	ld.shared.f32 	%f2374, [%r6497+24];
	add.f32 	%f2375, %f2373, %f2374;
	fma.rn.f32 	%f2376, %f1, %f2375, %f2368;
	div.rn.f32 	%f2377, %f2376, %f2;
	mul.wide.s32 	%rd2279, %r582, 4;
	add.s64 	%rd2280, %rd3, %rd2279;
	st.global.f32 	[%rd2280], %f2377;
$L__BB2_1253:
	setp.gt.s32 	%p2246, %r573, %r403;
	add.s32 	%r583, %r582, %r6;
	or.pred  	%p2247, %p4, %p2246;
	@%p2247 bra 	$L__BB2_1255;
	ld.shared.f32 	%f2378, [%r498+24];
	ld.shared.f32 	%f2379, [%r499+24];
	ld.shared.f32 	%f2380, [%r500+24];
	add.f32 	%f2381, %f2379, %f2380;
	ld.shared.f32 	%f2382, [%r501+24];
	add.f32 	%f2383, %f2381, %f2382;
	add.s32 	%r6499, %r501, %r720;
	ld.shared.f32 	%f2384, [%r6499+24];
	add.f32 	%f2385, %f2383, %f2384;
	fma.rn.f32 	%f2386, %f1, %f2385, %f2378;
	div.rn.f32 	%f2387, %f2386, %f2;
	mul.wide.s32 	%rd2281, %r583, 4;
	add.s64 	%rd2282, %rd3, %rd2281;
	st.global.f32 	[%rd2282], %f2387;
$L__BB2_1255:
	add.s32 	%r584, %r583, %r6;
	or.pred  	%p2249, %p5, %p2246;
	@%p2249 bra 	$L__BB2_1257;
	ld.shared.f32 	%f2388, [%r504+24];
	ld.shared.f32 	%f2389, [%r505+24];
	ld.shared.f32 	%f2390, [%r506+24];
	add.f32 	%f2391, %f2389, %f2390;
	ld.shared.f32 	%f2392, [%r507+24];
	add.f32 	%f2393, %f2391, %f2392;
	add.s32 	%r6501, %r507, %r720;
	ld.shared.f32 	%f2394, [%r6501+24];
	add.f32 	%f2395, %f2393, %f2394;
	fma.rn.f32 	%f2396, %f1, %f2395, %f2388;
	div.rn.f32 	%f2397, %f2396, %f2;
	mul.wide.s32 	%rd2283, %r584, 4;
	add.s64 	%rd2284, %rd3, %rd2283;
	st.global.f32 	[%rd2284], %f2397;
$L__BB2_1257:
	mad.lo.s32 	%r6502, %r6, 15, %r1;
	setp.lt.s32 	%p2250, %r6502, 1;
	max.s32 	%r6503, %r6502, %r573;
	setp.gt.s32 	%p2251, %r6503, %r403;
	or.pred  	%p2252, %p2251, %p2250;
	@%p2252 bra 	$L__BB2_1259;
	ld.shared.f32 	%f2398, [%r508+24];
	ld.shared.f32 	%f2399, [%r509+24];
	ld.shared.f32 	%f2400, [%r510+24];
	add.f32 	%f2401, %f2399, %f2400;
	ld.shared.f32 	%f2402, [%r511+24];
	add.f32 	%f2403, %f2401, %f2402;
	add.s32 	%r6505, %r511, %r720;
	ld.shared.f32 	%f2404, [%r6505+24];
	add.f32 	%f2405, %f2403, %f2404;
	fma.rn.f32 	%f2406, %f1, %f2405, %f2398;
	div.rn.f32 	%f2407, %f2406, %f2;
	add.s32 	%r6506, %r584, %r6;
	mul.wide.s32 	%rd2285, %r6506, 4;
	add.s64 	%rd2286, %rd3, %rd2285;
	st.global.f32 	[%rd2286], %f2407;
$L__BB2_1259:
	add.s32 	%r585, %r573, %r9;
	setp.lt.s32 	%p2253, %r1, 1;
	max.s32 	%r6507, %r1, %r585;
	setp.gt.s32 	%p2254, %r6507, %r403;
	or.pred  	%p2255, %p2254, %p2253;
	@%p2255 bra 	$L__BB2_1261;
	mov.u32 	%r6508, %tid.y;
	mov.u32 	%r6509, %ntid.x;
	mov.u32 	%r6510, %tid.x;
	mad.lo.s32 	%r6511, %r6508, %r6509, %r6510;
	mul.lo.s32 	%r6512, %r10, %r6511;
	shl.b32 	%r6513, %r6512, 2;
	mov.u32 	%r6514, sharedMem;
	add.s32 	%r6515, %r6514, %r6513;
	ld.shared.f32 	%f2408, [%r6515+28];
	ld.shared.f32 	%f2409, [%r406+28];
	ld.shared.f32 	%f2410, [%r408+28];
	add.f32 	%f2411, %f2409, %f2410;
	ld.shared.f32 	%f2412, [%r409+28];
	add.f32 	%f2413, %f2411, %f2412;
	add.s32 	%r6517, %r409, %r720;
	ld.shared.f32 	%f2414, [%r6517+28];
	add.f32 	%f2415, %f2413, %f2414;
	fma.rn.f32 	%f2416, %f1, %f2415, %f2408;
	div.rn.f32 	%f2417, %f2416, %f2;
	mad.lo.s32 	%r6518, %r585, %r5, %r1;
	mul.wide.s32 	%rd2287, %r6518, 4;
	add.s64 	%rd2288, %rd3, %rd2287;
	st.global.f32 	[%rd2288], %f2417;
$L__BB2_1261:
	mad.lo.s32 	%r6519, %r6, 15, %r1;
	mad.lo.s32 	%r6520, %r6, -14, %r6519;
	setp.lt.s32 	%p2256, %r6520, 1;
	max.s32 	%r6521, %r6520, %r585;
	setp.gt.s32 	%p2257, %r6521, %r403;
	or.pred  	%p2258, %p2257, %p2256;
	@%p2258 bra 	$L__BB2_1263;
	ld.shared.f32 	%f2418, [%r413+32];
	ld.shared.f32 	%f2419, [%r513+28];
	add.s32 	%r6523, %r513, %r720;
	ld.shared.f32 	%f2420, [%r6523+28];
	add.f32 	%f2421, %f2419, %f2420;
	add.s32 	%r6524, %r6523, %r720;
	ld.shared.f32 	%f2422, [%r6524+28];
	add.f32 	%f2423, %f2421, %f2422;
	add.s32 	%r6525, %r6524, %r720;
	ld.shared.f32 	%f2424, [%r6525+28];
	add.f32 	%f2425, %f2423, %f2424;
	fma.rn.f32 	%f2426, %f1, %f2425, %f2418;
	div.rn.f32 	%f2427, %f2426, %f2;
	mad.lo.s32 	%r6526, %r585, %r5, %r1;
	add.s32 	%r6527, %r6526, %r6;
	mul.wide.s32 	%rd2289, %r6527, 4;
	add.s64 	%rd2290, %rd3, %rd2289;
	st.global.f32 	[%rd2290], %f2427;
$L__BB2_1263:
	mad.lo.s32 	%r6528, %r6, 15, %r1;
	mad.lo.s32 	%r6529, %r6, -14, %r6528;
	add.s32 	%r6530, %r6529, %r6;
	setp.lt.s32 	%p2259, %r6530, 1;
	max.s32 	%r6531, %r6530, %r585;
	setp.gt.s32 	%p2260, %r6531, %r403;
	or.pred  	%p2261, %p2260, %p2259;
	@%p2261 bra 	$L__BB2_1265;
	ld.shared.f32 	%f2428, [%r420+28];
	ld.shared.f32 	%f2429, [%r421+28];
	ld.shared.f32 	%f2430, [%r422+28];
	add.f32 	%f2431, %f2429, %f2430;
	ld.shared.f32 	%f2432, [%r423+28];
	add.f32 	%f2433, %f2431, %f2432;
	add.s32 	%r6533, %r423, %r720;
	ld.shared.f32 	%f2434, [%r6533+28];
	add.f32 	%f2435, %f2433, %f2434;
	fma.rn.f32 	%f2436, %f1, %f2435, %f2428;
	div.rn.f32 	%f2437, %f2436, %f2;
	mad.lo.s32 	%r6534, %r585, %r5, %r1;
	add.s32 	%r6535, %r6534, %r6;
	add.s32 	%r6536, %r6535, %r6;
	mul.wide.s32 	%rd2291, %r6536, 4;
	add.s64 	%rd2292, %rd3, %rd2291;
	st.global.f32 	[%rd2292], %f2437;
$L__BB2_1265:
	mad.lo.s32 	%r6537, %r6, 15, %r1;
	mad.lo.s32 	%r6538, %r6, -14, %r6537;
	add.s32 	%r6539, %r6538, %r6;
	add.s32 	%r6540, %r6539, %r6;
	setp.lt.s32 	%p2262, %r6540, 1;
	max.s32 	%r6541, %r6540, %r585;
	setp.gt.s32 	%p2263, %r6541, %r403;
	or.pred  	%p2264, %p2263, %p2262;
	@%p2264 bra 	$L__BB2_1267;
	shl.b32 	%r6542, %r8, 2;
	add.s32 	%r6543, %r420, %r6542;
	ld.shared.f32 	%f2438, [%r6543+28];
	ld.shared.f32 	%f2439, [%r428+28];
	ld.shared.f32 	%f2440, [%r429+28];
	add.f32 	%f2441, %f2439, %f2440;
	ld.shared.f32 	%f2442, [%r430+28];
	add.f32 	%f2443, %f2441, %f2442;
	add.s32 	%r6545, %r430, %r720;
	ld.shared.f32 	%f2444, [%r6545+28];
	add.f32 	%f2445, %f2443, %f2444;
	fma.rn.f32 	%f2446, %f1, %f2445, %f2438;
	div.rn.f32 	%f2447, %f2446, %f2;
	mad.lo.s32 	%r6546, %r585, %r5, %r1;
	add.s32 	%r6547, %r6546, %r6;
	add.s32 	%r6548, %r6547, %r6;
	add.s32 	%r6549, %r6548, %r6;
	mul.wide.s32 	%rd2293, %r6549, 4;
	add.s64 	%rd2294, %rd3, %rd2293;
	st.global.f32 	[%rd2294], %f2447;
$L__BB2_1267:
	mad.lo.s32 	%r6550, %r585, %r5, %r1;
	add.s32 	%r6551, %r6550, %r6;
	add.s32 	%r6552, %r6551, %r6;
	add.s32 	%r6553, %r6552, %r6;
	add.s32 	%r586, %r6553, %r6;
	mad.lo.s32 	%r6554, %r6, 15, %r1;
	mad.lo.s32 	%r6555, %r6, -14, %r6554;
	add.s32 	%r6556, %r6555, %r6;
	add.s32 	%r6557, %r6556, %r6;
	add.s32 	%r6558, %r6557, %r6;
	setp.lt.s32 	%p2265, %r6558, 1;
	max.s32 	%r6559, %r6558, %r585;
	setp.gt.s32 	%p2266, %r6559, %r403;
	or.pred  	%p2267, %p2266, %p2265;
	@%p2267 bra 	$L__BB2_1269;
	shl.b32 	%r6560, %r8, 2;
	add.s32 	%r6561, %r420, %r6560;
	add.s32 	%r6562, %r6561, %r6560;
	ld.shared.f32 	%f2448, [%r6562+28];
	ld.shared.f32 	%f2449, [%r435+28];
	ld.shared.f32 	%f2450, [%r436+28];
	add.f32 	%f2451, %f2449, %f2450;
	ld.shared.f32 	%f2452, [%r437+28];
	add.f32 	%f2453, %f2451, %f2452;
	add.s32 	%r6564, %r437, %r720;
	ld.shared.f32 	%f2454, [%r6564+28];
	add.f32 	%f2455, %f2453, %f2454;
	fma.rn.f32 	%f2456, %f1, %f2455, %f2448;
	div.rn.f32 	%f2457, %f2456, %f2;
	mul.wide.s32 	%rd2295, %r586, 4;
	add.s64 	%rd2296, %rd3, %rd2295;
	st.global.f32 	[%rd2296], %f2457;
$L__BB2_1269:
	add.s32 	%r587, %r586, %r6;
	mad.lo.s32 	%r6565, %r6, 15, %r1;
	mad.lo.s32 	%r6566, %r6, -14, %r6565;
	add.s32 	%r6567, %r6566, %r6;
	add.s32 	%r6568, %r6567, %r6;
	add.s32 	%r6569, %r6568, %r6;
	add.s32 	%r6570, %r6569, %r6;
	setp.lt.s32 	%p2268, %r6570, 1;
	max.s32 	%r6571, %r6570, %r585;
	setp.gt.s32 	%p2269, %r6571, %r403;
	or.pred  	%p2270, %p2269, %p2268;
	@%p2270 bra 	$L__BB2_1271;
	ld.shared.f32 	%f2458, [%r441+28];
	ld.shared.f32 	%f2459, [%r442+28];
	ld.shared.f32 	%f2460, [%r443+28];
	add.f32 	%f2461, %f2459, %f2460;
	ld.shared.f32 	%f2462, [%r444+28];
	add.f32 	%f2463, %f2461, %f2462;
	add.s32 	%r6573, %r444, %r720;
	ld.shared.f32 	%f2464, [%r6573+28];
	add.f32 	%f2465, %f2463, %f2464;
	fma.rn.f32 	%f2466, %f1, %f2465, %f2458;
	div.rn.f32 	%f2467, %f2466, %f2;
	mul.wide.s32 	%rd2297, %r587, 4;
	add.s64 	%rd2298, %rd3, %rd2297;
	st.global.f32 	[%rd2298], %f2467;
$L__BB2_1271:
	add.s32 	%r588, %r587, %r6;
	mad.lo.s32 	%r6574, %r6, 15, %r1;
	mad.lo.s32 	%r6575, %r6, -14, %r6574;
	add.s32 	%r6576, %r6575, %r6;
	add.s32 	%r6577, %r6576, %r6;
	add.s32 	%r6578, %r6577, %r6;
	add.s32 	%r6579, %r6578, %r6;
	add.s32 	%r6580, %r6579, %r6;
	setp.lt.s32 	%p2271, %r6580, 1;
	max.s32 	%r6581, %r6580, %r585;
	setp.gt.s32 	%p2272, %r6581, %r403;
	or.pred  	%p2273, %p2272, %p2271;
	@%p2273 bra 	$L__BB2_1273;
	ld.shared.f32 	%f2468, [%r448+28];
	ld.shared.f32 	%f2469, [%r449+28];
	ld.shared.f32 	%f2470, [%r450+28];
	add.f32 	%f2471, %f2469, %f2470;
	ld.shared.f32 	%f2472, [%r451+28];
	add.f32 	%f2473, %f2471, %f2472;
	add.s32 	%r6583, %r451, %r720;
	ld.shared.f32 	%f2474, [%r6583+28];
	add.f32 	%f2475, %f2473, %f2474;
	fma.rn.f32 	%f2476, %f1, %f2475, %f2468;
	div.rn.f32 	%f2477, %f2476, %f2;
	mul.wide.s32 	%rd2299, %r588, 4;
	add.s64 	%rd2300, %rd3, %rd2299;
	st.global.f32 	[%rd2300], %f2477;
$L__BB2_1273:
	add.s32 	%r589, %r588, %r6;
	mad.lo.s32 	%r6584, %r6, 15, %r1;
	mad.lo.s32 	%r6585, %r6, -14, %r6584;
	add.s32 	%r6586, %r6585, %r6;
	add.s32 	%r6587, %r6586, %r6;
	add.s32 	%r6588, %r6587, %r6;
	add.s32 	%r6589, %r6588, %r6;
	add.s32 	%r6590, %r6589, %r6;
	add.s32 	%r6591, %r6590, %r6;
	setp.lt.s32 	%p2274, %r6591, 1;
	max.s32 	%r6592, %r6591, %r585;
	setp.gt.s32 	%p2275, %r6592, %r403;
	or.pred  	%p2276, %p2275, %p2274;
	@%p2276 bra 	$L__BB2_1275;
	ld.shared.f32 	%f2478, [%r455+28];
	ld.shared.f32 	%f2479, [%r456+28];
	ld.shared.f32 	%f2480, [%r457+28];
	add.f32 	%f2481, %f2479, %f2480;
	ld.shared.f32 	%f2482, [%r458+28];
	add.f32 	%f2483, %f2481, %f2482;
	add.s32 	%r6594, %r458, %r720;
	ld.shared.f32 	%f2484, [%r6594+28];
	add.f32 	%f2485, %f2483, %f2484;
	fma.rn.f32 	%f2486, %f1, %f2485, %f2478;
	div.rn.f32 	%f2487, %f2486, %f2;
	mul.wide.s32 	%rd2301, %r589, 4;
	add.s64 	%rd2302, %rd3, %rd2301;
	st.global.f32 	[%rd2302], %f2487;
$L__BB2_1275:
	add.s32 	%r590, %r589, %r6;
	mad.lo.s32 	%r6595, %r6, 15, %r1;
	mad.lo.s32 	%r6596, %r6, -14, %r6595;
	add.s32 	%r6597, %r6596, %r6;
	add.s32 	%r6598, %r6597, %r6;
	add.s32 	%r6599, %r6598, %r6;
	add.s32 	%r6600, %r6599, %r6;
	add.s32 	%r6601, %r6600, %r6;
	add.s32 	%r6602, %r6601, %r6;
	add.s32 	%r6603, %r6602, %r6;
	setp.lt.s32 	%p2277, %r6603, 1;
	max.s32 	%r6604, %r6603, %r585;
	setp.gt.s32 	%p2278, %r6604, %r403;
	or.pred  	%p2279, %p2278, %p2277;
	@%p2279 bra 	$L__BB2_1277;
	ld.shared.f32 	%f2488, [%r462+28];
	ld.shared.f32 	%f2489, [%r463+28];
	ld.shared.f32 	%f2490, [%r464+28];
	add.f32 	%f2491, %f2489, %f2490;
	ld.shared.f32 	%f2492, [%r465+28];
	add.f32 	%f2493, %f2491, %f2492;
	add.s32 	%r6606, %r465, %r720;
	ld.shared.f32 	%f2494, [%r6606+28];
	add.f32 	%f2495, %f2493, %f2494;
	fma.rn.f32 	%f2496, %f1, %f2495, %f2488;
	div.rn.f32 	%f2497, %f2496, %f2;
	mul.wide.s32 	%rd2303, %r590, 4;
	add.s64 	%rd2304, %rd3, %rd2303;
	st.global.f32 	[%rd2304], %f2497;
$L__BB2_1277:
	add.s32 	%r591, %r590, %r6;
	mad.lo.s32 	%r6607, %r6, 15, %r1;
	mad.lo.s32 	%r6608, %r6, -14, %r6607;
	add.s32 	%r6609, %r6608, %r6;
	add.s32 	%r6610, %r6609, %r6;
	add.s32 	%r6611, %r6610, %r6;
	add.s32 	%r6612, %r6611, %r6;
	add.s32 	%r6613, %r6612, %r6;
	add.s32 	%r6614, %r6613, %r6;
	add.s32 	%r6615, %r6614, %r6;
	add.s32 	%r6616, %r6615, %r6;
	setp.lt.s32 	%p2280, %r6616, 1;
	max.s32 	%r6617, %r6616, %r585;
	setp.gt.s32 	%p2281, %r6617, %r403;
	or.pred  	%p2282, %p2281, %p2280;
	@%p2282 bra 	$L__BB2_1279;
	ld.shared.f32 	%f2498, [%r469+28];
	ld.shared.f32 	%f2499, [%r470+28];
	ld.shared.f32 	%f2500, [%r471+28];
	add.f32 	%f2501, %f2499, %f2500;
	ld.shared.f32 	%f2502, [%r472+28];
	add.f32 	%f2503, %f2501, %f2502;
	add.s32 	%r6619, %r472, %r720;
	ld.shared.f32 	%f2504, [%r6619+28];
	add.f32 	%f2505, %f2503, %f2504;
	fma.rn.f32 	%f2506, %f1, %f2505, %f2498;
	div.rn.f32 	%f2507, %f2506, %f2;
	mul.wide.s32 	%rd2305, %r591, 4;
	add.s64 	%rd2306, %rd3, %rd2305;
	st.global.f32 	[%rd2306], %f2507;
$L__BB2_1279:
	add.s32 	%r592, %r591, %r6;
	mad.lo.s32 	%r6620, %r6, 15, %r1;
	mad.lo.s32 	%r6621, %r6, -14, %r6620;
	add.s32 	%r6622, %r6621, %r6;
	add.s32 	%r6623, %r6622, %r6;
	add.s32 	%r6624, %r6623, %r6;
	add.s32 	%r6625, %r6624, %r6;
	add.s32 	%r6626, %r6625, %r6;
	add.s32 	%r6627, %r6626, %r6;
	add.s32 	%r6628, %r6627, %r6;
	add.s32 	%r6629, %r6628, %r6;
	add.s32 	%r6630, %r6629, %r6;
	setp.lt.s32 	%p2283, %r6630, 1;
	max.s32 	%r6631, %r6630, %r585;
	setp.gt.s32 	%p2284, %r6631, %r403;
	or.pred  	%p2285, %p2284, %p2283;
	@%p2285 bra 	$L__BB2_1281;
	ld.shared.f32 	%f2508, [%r476+28];
	ld.shared.f32 	%f2509, [%r477+28];
	ld.shared.f32 	%f2510, [%r478+28];
	add.f32 	%f2511, %f2509, %f2510;
	ld.shared.f32 	%f2512, [%r479+28];
	add.f32 	%f2513, %f2511, %f2512;
	add.s32 	%r6633, %r479, %r720;
	ld.shared.f32 	%f2514, [%r6633+28];
	add.f32 	%f2515, %f2513, %f2514;
	fma.rn.f32 	%f2516, %f1, %f2515, %f2508;
	div.rn.f32 	%f2517, %f2516, %f2;
	mul.wide.s32 	%rd2307, %r592, 4;
	add.s64 	%rd2308, %rd3, %rd2307;
	st.global.f32 	[%rd2308], %f2517;
$L__BB2_1281:
	setp.gt.s32 	%p2286, %r585, %r403;
	add.s32 	%r593, %r592, %r6;
	or.pred  	%p2287, %p6, %p2286;
	@%p2287 bra 	$L__BB2_1283;
	ld.shared.f32 	%f2518, [%r483+28];
	ld.shared.f32 	%f2519, [%r484+28];
	ld.shared.f32 	%f2520, [%r485+28];
	add.f32 	%f2521, %f2519, %f2520;
	ld.shared.f32 	%f2522, [%r486+28];
	add.f32 	%f2523, %f2521, %f2522;
	add.s32 	%r6635, %r486, %r720;
	ld.shared.f32 	%f2524, [%r6635+28];
	add.f32 	%f2525, %f2523, %f2524;
	fma.rn.f32 	%f2526, %f1, %f2525, %f2518;
	div.rn.f32 	%f2527, %f2526, %f2;
	mul.wide.s32 	%rd2309, %r593, 4;
	add.s64 	%rd2310, %rd3, %rd2309;
	st.global.f32 	[%rd2310], %f2527;
$L__BB2_1283:
	add.s32 	%r594, %r593, %r6;
	or.pred  	%p2289, %p7, %p2286;
	@%p2289 bra 	$L__BB2_1285;
	ld.shared.f32 	%f2528, [%r491+28];
	ld.shared.f32 	%f2529, [%r492+28];
	ld.shared.f32 	%f2530, [%r493+28];
	add.f32 	%f2531, %f2529, %f2530;
	ld.shared.f32 	%f2532, [%r494+28];
	add.f32 	%f2533, %f2531, %f2532;
	add.s32 	%r6637, %r494, %r720;
	ld.shared.f32 	%f2534, [%r6637+28];
	add.f32 	%f2535, %f2533, %f2534;
	fma.rn.f32 	%f2536, %f1, %f2535, %f2528;
	div.rn.f32 	%f2537, %f2536, %f2;
	mul.wide.s32 	%rd2311, %r594, 4;
	add.s64 	%rd2312, %rd3, %rd2311;
	st.global.f32 	[%rd2312], %f2537;
$L__BB2_1285:
	setp.gt.s32 	%p2290, %r585, %r403;
	add.s32 	%r595, %r594, %r6;
	or.pred  	%p2291, %p4, %p2290;
	@%p2291 bra 	$L__BB2_1287;
	ld.shared.f32 	%f2538, [%r498+28];
	ld.shared.f32 	%f2539, [%r499+28];
	ld.shared.f32 	%f2540, [%r500+28];
	add.f32 	%f2541, %f2539, %f2540;
	ld.shared.f32 	%f2542, [%r501+28];
	add.f32 	%f2543, %f2541, %f2542;
	add.s32 	%r6639, %r501, %r720;
	ld.shared.f32 	%f2544, [%r6639+28];
	add.f32 	%f2545, %f2543, %f2544;
	fma.rn.f32 	%f2546, %f1, %f2545, %f2538;
	div.rn.f32 	%f2547, %f2546, %f2;
	mul.wide.s32 	%rd2313, %r595, 4;
	add.s64 	%rd2314, %rd3, %rd2313;
	st.global.f32 	[%rd2314], %f2547;
$L__BB2_1287:
	add.s32 	%r596, %r595, %r6;
	or.pred  	%p2293, %p5, %p2290;
	@%p2293 bra 	$L__BB2_1289;
	ld.shared.f32 	%f2548, [%r504+28];
	ld.shared.f32 	%f2549, [%r505+28];
	ld.shared.f32 	%f2550, [%r506+28];
	add.f32 	%f2551, %f2549, %f2550;
	ld.shared.f32 	%f2552, [%r507+28];
	add.f32 	%f2553, %f2551, %f2552;
	add.s32 	%r6641, %r507, %r720;
	ld.shared.f32 	%f2554, [%r6641+28];
	add.f32 	%f2555, %f2553, %f2554;
	fma.rn.f32 	%f2556, %f1, %f2555, %f2548;
	div.rn.f32 	%f2557, %f2556, %f2;
	mul.wide.s32 	%rd2315, %r596, 4;
	add.s64 	%rd2316, %rd3, %rd2315;
	st.global.f32 	[%rd2316], %f2557;
$L__BB2_1289:
	mad.lo.s32 	%r6642, %r6, 15, %r1;
	setp.lt.s32 	%p2294, %r6642, 1;
	max.s32 	%r6643, %r6642, %r585;
	setp.gt.s32 	%p2295, %r6643, %r403;
	or.pred  	%p2296, %p2295, %p2294;
	@%p2296 bra 	$L__BB2_1291;
	ld.shared.f32 	%f2558, [%r508+28];
	ld.shared.f32 	%f2559, [%r509+28];
	ld.shared.f32 	%f2560, [%r510+28];
	add.f32 	%f2561, %f2559, %f2560;
	ld.shared.f32 	%f2562, [%r511+28];
	add.f32 	%f2563, %f2561, %f2562;
	add.s32 	%r6645, %r511, %r720;
	ld.shared.f32 	%f2564, [%r6645+28];
	add.f32 	%f2565, %f2563, %f2564;
	fma.rn.f32 	%f2566, %f1, %f2565, %f2558;
	div.rn.f32 	%f2567, %f2566, %f2;
	add.s32 	%r6646, %r596, %r6;
	mul.wide.s32 	%rd2317, %r6646, 4;
	add.s64 	%rd2318, %rd3, %rd2317;
	st.global.f32 	[%rd2318], %f2567;
$L__BB2_1291:
	add.s32 	%r597, %r585, %r9;
	setp.lt.s32 	%p2297, %r1, 1;
	max.s32 	%r6647, %r1, %r597;
	setp.gt.s32 	%p2298, %r6647, %r403;
	or.pred  	%p2299, %p2298, %p2297;
	@%p2299 bra 	$L__BB2_1293;
	mov.u32 	%r6648, %tid.y;
	mov.u32 	%r6649, %ntid.x;
	mov.u32 	%r6650, %tid.x;
	mad.lo.s32 	%r6651, %r6648, %r6649, %r6650;
	mul.lo.s32 	%r6652, %r10, %r6651;
	shl.b32 	%r6653, %r6652, 2;
	mov.u32 	%r6654, sharedMem;
	add.s32 	%r6655, %r6654, %r6653;
	ld.shared.f32 	%f2568, [%r6655+32];
	ld.shared.f32 	%f2569, [%r406+32];
	ld.shared.f32 	%f2570, [%r408+32];
	add.f32 	%f2571, %f2569, %f2570;
	ld.shared.f32 	%f2572, [%r409+32];
	add.f32 	%f2573, %f2571, %f2572;
	add.s32 	%r6657, %r409, %r720;
	ld.shared.f32 	%f2574, [%r6657+32];
	add.f32 	%f2575, %f2573, %f2574;
	fma.rn.f32 	%f2576, %f1, %f2575, %f2568;
	div.rn.f32 	%f2577, %f2576, %f2;
	mad.lo.s32 	%r6658, %r597, %r5, %r1;
	mul.wide.s32 	%rd2319, %r6658, 4;
	add.s64 	%rd2320, %rd3, %rd2319;
	st.global.f32 	[%rd2320], %f2577;
$L__BB2_1293:
	mad.lo.s32 	%r6659, %r6, 15, %r1;
	mad.lo.s32 	%r6660, %r6, -14, %r6659;
	setp.lt.s32 	%p2300, %r6660, 1;
	max.s32 	%r6661, %r6660, %r597;
	setp.gt.s32 	%p2301, %r6661, %r403;
	or.pred  	%p2302, %p2301, %p2300;
	@%p2302 bra 	$L__BB2_1295;
	ld.shared.f32 	%f2578, [%r413+36];
	ld.shared.f32 	%f2579, [%r513+32];
	add.s32 	%r6663, %r513, %r720;
	ld.shared.f32 	%f2580, [%r6663+32];
	add.f32 	%f2581, %f2579, %f2580;
	add.s32 	%r6664, %r6663, %r720;
	ld.shared.f32 	%f2582, [%r6664+32];
	add.f32 	%f2583, %f2581, %f2582;
	add.s32 	%r6665, %r6664, %r720;
	ld.shared.f32 	%f2584, [%r6665+32];
	add.f32 	%f2585, %f2583, %f2584;
	fma.rn.f32 	%f2586, %f1, %f2585, %f2578;
	div.rn.f32 	%f2587, %f2586, %f2;
	mad.lo.s32 	%r6666, %r597, %r5, %r1;
	add.s32 	%r6667, %r6666, %r6;
	mul.wide.s32 	%rd2321, %r6667, 4;
	add.s64 	%rd2322, %rd3, %rd2321;
	st.global.f32 	[%rd2322], %f2587;
$L__BB2_1295:
	mad.lo.s32 	%r6668, %r6, 15, %r1;
	mad.lo.s32 	%r6669, %r6, -14, %r6668;
	add.s32 	%r6670, %r6669, %r6;
	setp.lt.s32 	%p2303, %r6670, 1;
	max.s32 	%r6671, %r6670, %r597;
	setp.gt.s32 	%p2304, %r6671, %r403;
	or.pred  	%p2305, %p2304, %p2303;
	@%p2305 bra 	$L__BB2_1297;
	ld.shared.f32 	%f2588, [%r420+32];
	ld.shared.f32 	%f2589, [%r421+32];
	ld.shared.f32 	%f2590, [%r422+32];
	add.f32 	%f2591, %f2589, %f2590;
	ld.shared.f32 	%f2592, [%r423+32];
	add.f32 	%f2593, %f2591, %f2592;
	add.s32 	%r6673, %r423, %r720;
	ld.shared.f32 	%f2594, [%r6673+32];
	add.f32 	%f2595, %f2593, %f2594;
	fma.rn.f32 	%f2596, %f1, %f2595, %f2588;
	div.rn.f32 	%f2597, %f2596, %f2;
	mad.lo.s32 	%r6674, %r597, %r5, %r1;
	add.s32 	%r6675, %r6674, %r6;
	add.s32 	%r6676, %r6675, %r6;
	mul.wide.s32 	%rd2323, %r6676, 4;
	add.s64 	%rd2324, %rd3, %rd2323;
	st.global.f32 	[%rd2324], %f2597;
$L__BB2_1297:
	mad.lo.s32 	%r6677, %r6, 15, %r1;
	mad.lo.s32 	%r6678, %r6, -14, %r6677;
	add.s32 	%r6679, %r6678, %r6;
	add.s32 	%r6680, %r6679, %r6;
	setp.lt.s32 	%p2306, %r6680, 1;
	max.s32 	%r6681, %r6680, %r597;
	setp.gt.s32 	%p2307, %r6681, %r403;
	or.pred  	%p2308, %p2307, %p2306;
	@%p2308 bra 	$L__BB2_1299;
	shl.b32 	%r6682, %r8, 2;
	add.s32 	%r6683, %r420, %r6682;
	ld.shared.f32 	%f2598, [%r6683+32];
	ld.shared.f32 	%f2599, [%r428+32];
	ld.shared.f32 	%f2600, [%r429+32];
	add.f32 	%f2601, %f2599, %f2600;
	ld.shared.f32 	%f2602, [%r430+32];
	add.f32 	%f2603, %f2601, %f2602;
	add.s32 	%r6685, %r430, %r720;
	ld.shared.f32 	%f2604, [%r6685+32];
	add.f32 	%f2605, %f2603, %f2604;
	fma.rn.f32 	%f2606, %f1, %f2605, %f2598;
	div.rn.f32 	%f2607, %f2606, %f2;
	mad.lo.s32 	%r6686, %r597, %r5, %r1;
	add.s32 	%r6687, %r6686, %r6;
	add.s32 	%r6688, %r6687, %r6;
	add.s32 	%r6689, %r6688, %r6;
	mul.wide.s32 	%rd2325, %r6689, 4;
	add.s64 	%rd2326, %rd3, %rd2325;
	st.global.f32 	[%rd2326], %f2607;
$L__BB2_1299:
	mad.lo.s32 	%r6690, %r597, %r5, %r1;
	add.s32 	%r6691, %r6690, %r6;
	add.s32 	%r6692, %r6691, %r6;
	add.s32 	%r6693, %r6692, %r6;
	add.s32 	%r598, %r6693, %r6;
	mad.lo.s32 	%r6694, %r6, 15, %r1;
	mad.lo.s32 	%r6695, %r6, -14, %r6694;
	add.s32 	%r6696, %r6695, %r6;
	add.s32 	%r6697, %r6696, %r6;
	add.s32 	%r6698, %r6697, %r6;
	setp.lt.s32 	%p2309, %r6698, 1;
	max.s32 	%r6699, %r6698, %r597;
	setp.gt.s32 	%p2310, %r6699, %r403;
	or.pred  	%p2311, %p2310, %p2309;
	@%p2311 bra 	$L__BB2_1301;
	shl.b32 	%r6700, %r8, 2;
	add.s32 	%r6701, %r420, %r6700;
	add.s32 	%r6702, %r6701, %r6700;
	ld.shared.f32 	%f2608, [%r6702+32];
	ld.shared.f32 	%f2609, [%r435+32];
	ld.shared.f32 	%f2610, [%r436+32];
	add.f32 	%f2611, %f2609, %f2610;
	ld.shared.f32 	%f2612, [%r437+32];
	add.f32 	%f2613, %f2611, %f2612;
	add.s32 	%r6704, %r437, %r720;
	ld.shared.f32 	%f2614, [%r6704+32];
	add.f32 	%f2615, %f2613, %f2614;
	fma.rn.f32 	%f2616, %f1, %f2615, %f2608;
	div.rn.f32 	%f2617, %f2616, %f2;
	mul.wide.s32 	%rd2327, %r598, 4;
	add.s64 	%rd2328, %rd3, %rd2327;
	st.global.f32 	[%rd2328], %f2617;
$L__BB2_1301:
	add.s32 	%r599, %r598, %r6;
	mad.lo.s32 	%r6705, %r6, 15, %r1;
	mad.lo.s32 	%r6706, %r6, -14, %r6705;
	add.s32 	%r6707, %r6706, %r6;
	add.s32 	%r6708, %r6707, %r6;
	add.s32 	%r6709, %r6708, %r6;
	add.s32 	%r6710, %r6709, %r6;
	setp.lt.s32 	%p2312, %r6710, 1;
	max.s32 	%r6711, %r6710, %r597;
	setp.gt.s32 	%p2313, %r6711, %r403;
	or.pred  	%p2314, %p2313, %p2312;
	@%p2314 bra 	$L__BB2_1303;
	ld.shared.f32 	%f2618, [%r441+32];
	ld.shared.f32 	%f2619, [%r442+32];
	ld.shared.f32 	%f2620, [%r443+32];
	add.f32 	%f2621, %f2619, %f2620;
	ld.shared.f32 	%f2622, [%r444+32];
	add.f32 	%f2623, %f2621, %f2622;
	add.s32 	%r6713, %r444, %r720;
	ld.shared.f32 	%f2624, [%r6713+32];
	add.f32 	%f2625, %f2623, %f2624;
	fma.rn.f32 	%f2626, %f1, %f2625, %f2618;
	div.rn.f32 	%f2627, %f2626, %f2;
	mul.wide.s32 	%rd2329, %r599, 4;
	add.s64 	%rd2330, %rd3, %rd2329;
	st.global.f32 	[%rd2330], %f2627;
$L__BB2_1303:
	add.s32 	%r600, %r599, %r6;
	mad.lo.s32 	%r6714, %r6, 15, %r1;
	mad.lo.s32 	%r6715, %r6, -14, %r6714;
	add.s32 	%r6716, %r6715, %r6;
	add.s32 	%r6717, %r6716, %r6;
	add.s32 	%r6718, %r6717, %r6;
	add.s32 	%r6719, %r6718, %r6;
	add.s32 	%r6720, %r6719, %r6;
	setp.lt.s32 	%p2315, %r6720, 1;
	max.s32 	%r6721, %r6720, %r597;
	setp.gt.s32 	%p2316, %r6721, %r403;
	or.pred  	%p2317, %p2316, %p2315;
	@%p2317 bra 	$L__BB2_1305;
	ld.shared.f32 	%f2628, [%r448+32];
	ld.shared.f32 	%f2629, [%r449+32];
	ld.shared.f32 	%f2630, [%r450+32];
	add.f32 	%f2631, %f2629, %f2630;
	ld.shared.f32 	%f2632, [%r451+32];
	add.f32 	%f2633, %f2631, %f2632;
	add.s32 	%r6723, %r451, %r720;
	ld.shared.f32 	%f2634, [%r6723+32];
	add.f32 	%f2635, %f2633, %f2634;
	fma.rn.f32 	%f2636, %f1, %f2635, %f2628;
	div.rn.f32 	%f2637, %f2636, %f2;
	mul.wide.s32 	%rd2331, %r600, 4;
	add.s64 	%rd2332, %rd3, %rd2331;
	st.global.f32 	[%rd2332], %f2637;
$L__BB2_1305:
	add.s32 	%r601, %r600, %r6;
	mad.lo.s32 	%r6724, %r6, 15, %r1;
	mad.lo.s32 	%r6725, %r6, -14, %r6724;
	add.s32 	%r6726, %r6725, %r6;
	add.s32 	%r6727, %r6726, %r6;
	add.s32 	%r6728, %r6727, %r6;
	add.s32 	%r6729, %r6728, %r6;
	add.s32 	%r6730, %r6729, %r6;
	add.s32 	%r6731, %r6730, %r6;
	setp.lt.s32 	%p2318, %r6731, 1;
	max.s32 	%r6732, %r6731, %r597;
	setp.gt.s32 	%p2319, %r6732, %r403;
	or.pred  	%p2320, %p2319, %p2318;
	@%p2320 bra 	$L__BB2_1307;
	ld.shared.f32 	%f2638, [%r455+32];
	ld.shared.f32 	%f2639, [%r456+32];
	ld.shared.f32 	%f2640, [%r457+32];
	add.f32 	%f2641, %f2639, %f2640;
	ld.shared.f32 	%f2642, [%r458+32];
	add.f32 	%f2643, %f2641, %f2642;
	add.s32 	%r6734, %r458, %r720;
	ld.shared.f32 	%f2644, [%r6734+32];
	add.f32 	%f2645, %f2643, %f2644;
	fma.rn.f32 	%f2646, %f1, %f2645, %f2638;
	div.rn.f32 	%f2647, %f2646, %f2;
	mul.wide.s32 	%rd2333, %r601, 4;
	add.s64 	%rd2334, %rd3, %rd2333;
	st.global.f32 	[%rd2334], %f2647;
$L__BB2_1307:
	add.s32 	%r602, %r601, %r6;
	mad.lo.s32 	%r6735, %r6, 15, %r1;
	mad.lo.s32 	%r6736, %r6, -14, %r6735;
	add.s32 	%r6737, %r6736, %r6;
	add.s32 	%r6738, %r6737, %r6;
	add.s32 	%r6739, %r6738, %r6;
	add.s32 	%r6740, %r6739, %r6;
	add.s32 	%r6741, %r6740, %r6;
	add.s32 	%r6742, %r6741, %r6;
	add.s32 	%r6743, %r6742, %r6;
	setp.lt.s32 	%p2321, %r6743, 1;
	max.s32 	%r6744, %r6743, %r597;
	setp.gt.s32 	%p2322, %r6744, %r403;
	or.pred  	%p2323, %p2322, %p2321;
	@%p2323 bra 	$L__BB2_1309;
	ld.shared.f32 	%f2648, [%r462+32];
	ld.shared.f32 	%f2649, [%r463+32];
	ld.shared.f32 	%f2650, [%r464+32];
	add.f32 	%f2651, %f2649, %f2650;
	ld.shared.f32 	%f2652, [%r465+32];
	add.f32 	%f2653, %f2651, %f2652;
	add.s32 	%r6746, %r465, %r720;
	ld.shared.f32 	%f2654, [%r6746+32];
	add.f32 	%f2655, %f2653, %f2654;
	fma.rn.f32 	%f2656, %f1, %f2655, %f2648;
	div.rn.f32 	%f2657, %f2656, %f2;
	mul.wide.s32 	%rd2335, %r602, 4;
	add.s64 	%rd2336, %rd3, %rd2335;
	st.global.f32 	[%rd2336], %f2657;
$L__BB2_1309:
	add.s32 	%r603, %r602, %r6;
	mad.lo.s32 	%r6747, %r6, 15, %r1;
	mad.lo.s32 	%r6748, %r6, -14, %r6747;
	add.s32 	%r6749, %r6748, %r6;
	add.s32 	%r6750, %r6749, %r6;
	add.s32 	%r6751, %r6750, %r6;
	add.s32 	%r6752, %r6751, %r6;
	add.s32 	%r6753, %r6752, %r6;
	add.s32 	%r6754, %r6753, %r6;
	add.s32 	%r6755, %r6754, %r6;
	add.s32 	%r6756, %r6755, %r6;
	setp.lt.s32 	%p2324, %r6756, 1;
	max.s32 	%r6757, %r6756, %r597;
	setp.gt.s32 	%p2325, %r6757, %r403;
	or.pred  	%p2326, %p2325, %p2324;
	@%p2326 bra 	$L__BB2_1311;
	ld.shared.f32 	%f2658, [%r469+32];
	ld.shared.f32 	%f2659, [%r470+32];
	ld.shared.f32 	%f2660, [%r471+32];
	add.f32 	%f2661, %f2659, %f2660;
	ld.shared.f32 	%f2662, [%r472+32];
	add.f32 	%f2663, %f2661, %f2662;
	add.s32 	%r6759, %r472, %r720;
	ld.shared.f32 	%f2664, [%r6759+32];
	add.f32 	%f2665, %f2663, %f2664;
	fma.rn.f32 	%f2666, %f1, %f2665, %f2658;
	div.rn.f32 	%f2667, %f2666, %f2;
	mul.wide.s32 	%rd2337, %r603, 4;
	add.s64 	%rd2338, %rd3, %rd2337;
	st.global.f32 	[%rd2338], %f2667;
$L__BB2_1311:
	add.s32 	%r604, %r603, %r6;
	mad.lo.s32 	%r6760, %r6, 15, %r1;
	mad.lo.s32 	%r6761, %r6, -14, %r6760;
	add.s32 	%r6762, %r6761, %r6;
	add.s32 	%r6763, %r6762, %r6;
	add.s32 	%r6764, %r6763, %r6;
	add.s32 	%r6765, %r6764, %r6;
	add.s32 	%r6766, %r6765, %r6;
	add.s32 	%r6767, %r6766, %r6;
	add.s32 	%r6768, %r6767, %r6;
	add.s32 	%r6769, %r6768, %r6;
	add.s32 	%r6770, %r6769, %r6;
	setp.lt.s32 	%p2327, %r6770, 1;
	max.s32 	%r6771, %r6770, %r597;
	setp.gt.s32 	%p2328, %r6771, %r403;
	or.pred  	%p2329, %p2328, %p2327;
	@%p2329 bra 	$L__BB2_1313;
	ld.shared.f32 	%f2668, [%r476+32];
	ld.shared.f32 	%f2669, [%r477+32];
	ld.shared.f32 	%f2670, [%r478+32];
	add.f32 	%f2671, %f2669, %f2670;
	ld.shared.f32 	%f2672, [%r479+32];
	add.f32 	%f2673, %f2671, %f2672;
	add.s32 	%r6773, %r479, %r720;
	ld.shared.f32 	%f2674, [%r6773+32];
	add.f32 	%f2675, %f2673, %f2674;
	fma.rn.f32 	%f2676, %f1, %f2675, %f2668;
	div.rn.f32 	%f2677, %f2676, %f2;
	mul.wide.s32 	%rd2339, %r604, 4;
	add.s64 	%rd2340, %rd3, %rd2339;
	st.global.f32 	[%rd2340], %f2677;
$L__BB2_1313:
	setp.gt.s32 	%p2330, %r597, %r403;
	add.s32 	%r605, %r604, %r6;
	or.pred  	%p2331, %p6, %p2330;
	@%p2331 bra 	$L__BB2_1315;
	ld.shared.f32 	%f2678, [%r483+32];
	ld.shared.f32 	%f2679, [%r484+32];
	ld.shared.f32 	%f2680, [%r485+32];
	add.f32 	%f2681, %f2679, %f2680;
	ld.shared.f32 	%f2682, [%r486+32];
	add.f32 	%f2683, %f2681, %f2682;
	add.s32 	%r6775, %r486, %r720;
	ld.shared.f32 	%f2684, [%r6775+32];
	add.f32 	%f2685, %f2683, %f2684;
	fma.rn.f32 	%f2686, %f1, %f2685, %f2678;
	div.rn.f32 	%f2687, %f2686, %f2;
	mul.wide.s32 	%rd2341, %r605, 4;
	add.s64 	%rd2342, %rd3, %rd2341;
	st.global.f32 	[%rd2342], %f2687;
$L__BB2_1315:
	add.s32 	%r606, %r605, %r6;
	or.pred  	%p2333, %p7, %p2330;
	@%p2333 bra 	$L__BB2_1317;
	ld.shared.f32 	%f2688, [%r491+32];
	ld.shared.f32 	%f2689, [%r492+32];
	ld.shared.f32 	%f2690, [%r493+32];
	add.f32 	%f2691, %f2689, %f2690;
	ld.shared.f32 	%f2692, [%r494+32];
	add.f32 	%f2693, %f2691, %f2692;
	add.s32 	%r6777, %r494, %r720;
	ld.shared.f32 	%f2694, [%r6777+32];
	add.f32 	%f2695, %f2693, %f2694;
	fma.rn.f32 	%f2696, %f1, %f2695, %f2688;
	div.rn.f32 	%f2697, %f2696, %f2;
	mul.wide.s32 	%rd2343, %r606, 4;
	add.s64 	%rd2344, %rd3, %rd2343;
	st.global.f32 	[%rd2344], %f2697;
$L__BB2_1317:
	setp.gt.s32 	%p2334, %r597, %r403;
	add.s32 	%r607, %r606, %r6;
	or.pred  	%p2335, %p4, %p2334;
	@%p2335 bra 	$L__BB2_1319;
	ld.shared.f32 	%f2698, [%r498+32];
	ld.shared.f32 	%f2699, [%r499+32];
	ld.shared.f32 	%f2700, [%r500+32];
	add.f32 	%f2701, %f2699, %f2700;
	ld.shared.f32 	%f2702, [%r501+32];
	add.f32 	%f2703, %f2701, %f2702;
	add.s32 	%r6779, %r501, %r720;
	ld.shared.f32 	%f2704, [%r6779+32];
	add.f32 	%f2705, %f2703, %f2704;
	fma.rn.f32 	%f2706, %f1, %f2705, %f2698;
	div.rn.f32 	%f2707, %f2706, %f2;
	mul.wide.s32 	%rd2345, %r607, 4;
	add.s64 	%rd2346, %rd3, %rd2345;
	st.global.f32 	[%rd2346], %f2707;
$L__BB2_1319:
	add.s32 	%r608, %r607, %r6;
	or.pred  	%p2337, %p5, %p2334;
	@%p2337 bra 	$L__BB2_1321;
	ld.shared.f32 	%f2708, [%r504+32];
	ld.shared.f32 	%f2709, [%r505+32];
	ld.shared.f32 	%f2710, [%r506+32];
	add.f32 	%f2711, %f2709, %f2710;
	ld.shared.f32 	%f2712, [%r507+32];
	add.f32 	%f2713, %f2711, %f2712;
	add.s32 	%r6781, %r507, %r720;
	ld.shared.f32 	%f2714, [%r6781+32];
	add.f32 	%f2715, %f2713, %f2714;
	fma.rn.f32 	%f2716, %f1, %f2715, %f2708;
	div.rn.f32 	%f2717, %f2716, %f2;
	mul.wide.s32 	%rd2347, %r608, 4;
	add.s64 	%rd2348, %rd3, %rd2347;
	st.global.f32 	[%rd2348], %f2717;
$L__BB2_1321:
	mad.lo.s32 	%r6782, %r6, 15, %r1;
	setp.lt.s32 	%p2338, %r6782, 1;
	max.s32 	%r6783, %r6782, %r597;
	setp.gt.s32 	%p2339, %r6783, %r403;
	or.pred  	%p2340, %p2339, %p2338;
	@%p2340 bra 	$L__BB2_1323;
	ld.shared.f32 	%f2718, [%r508+32];
	ld.shared.f32 	%f2719, [%r509+32];
	ld.shared.f32 	%f2720, [%r510+32];
	add.f32 	%f2721, %f2719, %f2720;
	ld.shared.f32 	%f2722, [%r511+32];
	add.f32 	%f2723, %f2721, %f2722;
	add.s32 	%r6785, %r511, %r720;
	ld.shared.f32 	%f2724, [%r6785+32];
	add.f32 	%f2725, %f2723, %f2724;
	fma.rn.f32 	%f2726, %f1, %f2725, %f2718;
	div.rn.f32 	%f2727, %f2726, %f2;
	add.s32 	%r6786, %r608, %r6;
	mul.wide.s32 	%rd2349, %r6786, 4;
	add.s64 	%rd2350, %rd3, %rd2349;
	st.global.f32 	[%rd2350], %f2727;
$L__BB2_1323:
	add.s32 	%r609, %r597, %r9;
	setp.lt.s32 	%p2341, %r1, 1;
	max.s32 	%r6787, %r1, %r609;
	setp.gt.s32 	%p2342, %r6787, %r403;
	or.pred  	%p2343, %p2342, %p2341;
	@%p2343 bra 	$L__BB2_1325;
	mov.u32 	%r6788, %tid.y;
	mov.u32 	%r6789, %ntid.x;
	mov.u32 	%r6790, %tid.x;
	mad.lo.s32 	%r6791, %r6788, %r6789, %r6790;
	mul.lo.s32 	%r6792, %r10, %r6791;
	shl.b32 	%r6793, %r6792, 2;
	mov.u32 	%r6794, sharedMem;
	add.s32 	%r6795, %r6794, %r6793;
	ld.shared.f32 	%f2728, [%r6795+36];
	ld.shared.f32 	%f2729, [%r406+36];
	ld.shared.f32 	%f2730, [%r408+36];
	add.f32 	%f2731, %f2729, %f2730;
	ld.shared.f32 	%f2732, [%r409+36];
	add.f32 	%f2733, %f2731, %f2732;
	add.s32 	%r6797, %r409, %r720;
	ld.shared.f32 	%f2734, [%r6797+36];
	add.f32 	%f2735, %f2733, %f2734;
	fma.rn.f32 	%f2736, %f1, %f2735, %f2728;
	div.rn.f32 	%f2737, %f2736, %f2;
	mad.lo.s32 	%r6798, %r609, %r5, %r1;
	mul.wide.s32 	%rd2351, %r6798, 4;
	add.s64 	%rd2352, %rd3, %rd2351;
	st.global.f32 	[%rd2352], %f2737;
$L__BB2_1325:
	mad.lo.s32 	%r6799, %r6, 15, %r1;
	mad.lo.s32 	%r6800, %r6, -14, %r6799;
	setp.lt.s32 	%p2344, %r6800, 1;
	max.s32 	%r6801, %r6800, %r609;
	setp.gt.s32 	%p2345, %r6801, %r403;
	or.pred  	%p2346, %p2345, %p2344;
	@%p2346 bra 	$L__BB2_1327;
	ld.shared.f32 	%f2738, [%r413+40];
	ld.shared.f32 	%f2739, [%r513+36];
	add.s32 	%r6803, %r513, %r720;
	ld.shared.f32 	%f2740, [%r6803+36];
	add.f32 	%f2741, %f2739, %f2740;
	add.s32 	%r6804, %r6803, %r720;
	ld.shared.f32 	%f2742, [%r6804+36];
	add.f32 	%f2743, %f2741, %f2742;
	add.s32 	%r6805, %r6804, %r720;
	ld.shared.f32 	%f2744, [%r6805+36];
	add.f32 	%f2745, %f2743, %f2744;
	fma.rn.f32 	%f2746, %f1, %f2745, %f2738;
	div.rn.f32 	%f2747, %f2746, %f2;
	mad.lo.s32 	%r6806, %r609, %r5, %r1;
	add.s32 	%r6807, %r6806, %r6;
	mul.wide.s32 	%rd2353, %r6807, 4;
	add.s64 	%rd2354, %rd3, %rd2353;
	st.global.f32 	[%rd2354], %f2747;
$L__BB2_1327:
	mad.lo.s32 	%r6808, %r6, 15, %r1;
	mad.lo.s32 	%r6809, %r6, -14, %r6808;
	add.s32 	%r6810, %r6809, %r6;
	setp.lt.s32 	%p2347, %r6810, 1;
	max.s32 	%r6811, %r6810, %r609;
	setp.gt.s32 	%p2348, %r6811, %r403;
	or.pred  	%p2349, %p2348, %p2347;
	@%p2349 bra 	$L__BB2_1329;
	ld.shared.f32 	%f2748, [%r420+36];
	ld.shared.f32 	%f2749, [%r421+36];
	ld.shared.f32 	%f2750, [%r422+36];
	add.f32 	%f2751, %f2749, %f2750;
	ld.shared.f32 	%f2752, [%r423+36];
	add.f32 	%f2753, %f2751, %f2752;
	add.s32 	%r6813, %r423, %r720;
	ld.shared.f32 	%f2754, [%r6813+36];
	add.f32 	%f2755, %f2753, %f2754;
	fma.rn.f32 	%f2756, %f1, %f2755, %f2748;
	div.rn.f32 	%f2757, %f2756, %f2;
	mad.lo.s32 	%r6814, %r609, %r5, %r1;
	add.s32 	%r6815, %r6814, %r6;
	add.s32 	%r6816, %r6815, %r6;
	mul.wide.s32 	%rd2355, %r6816, 4;
	add.s64 	%rd2356, %rd3, %rd2355;
	st.global.f32 	[%rd2356], %f2757;
$L__BB2_1329:
	mad.lo.s32 	%r6817, %r6, 15, %r1;
	mad.lo.s32 	%r6818, %r6, -14, %r6817;
	add.s32 	%r6819, %r6818, %r6;
	add.s32 	%r6820, %r6819, %r6;
	setp.lt.s32 	%p2350, %r6820, 1;
	max.s32 	%r6821, %r6820, %r609;
	setp.gt.s32 	%p2351, %r6821, %r403;
	or.pred  	%p2352, %p2351, %p2350;
	@%p2352 bra 	$L__BB2_1331;
	shl.b32 	%r6822, %r8, 2;
	add.s32 	%r6823, %r420, %r6822;
	ld.shared.f32 	%f2758, [%r6823+36];
	ld.shared.f32 	%f2759, [%r428+36];
	ld.shared.f32 	%f2760, [%r429+36];
	add.f32 	%f2761, %f2759, %f2760;
	ld.shared.f32 	%f2762, [%r430+36];
	add.f32 	%f2763, %f2761, %f2762;
	add.s32 	%r6825, %r430, %r720;
	ld.shared.f32 	%f2764, [%r6825+36];
	add.f32 	%f2765, %f2763, %f2764;
	fma.rn.f32 	%f2766, %f1, %f2765, %f2758;
	div.rn.f32 	%f2767, %f2766, %f2;
	mad.lo.s32 	%r6826, %r609, %r5, %r1;
	add.s32 	%r6827, %r6826, %r6;
	add.s32 	%r6828, %r6827, %r6;
	add.s32 	%r6829, %r6828, %r6;
	mul.wide.s32 	%rd2357, %r6829, 4;
	add.s64 	%rd2358, %rd3, %rd2357;
	st.global.f32 	[%rd2358], %f2767;
$L__BB2_1331:
	mad.lo.s32 	%r6830, %r609, %r5, %r1;
	add.s32 	%r6831, %r6830, %r6;
	add.s32 	%r6832, %r6831, %r6;
	add.s32 	%r6833, %r6832, %r6;
	add.s32 	%r610, %r6833, %r6;
	mad.lo.s32 	%r6834, %r6, 15, %r1;
	mad.lo.s32 	%r6835, %r6, -14, %r6834;
	add.s32 	%r6836, %r6835, %r6;
	add.s32 	%r6837, %r6836, %r6;
	add.s32 	%r6838, %r6837, %r6;
	setp.lt.s32 	%p2353, %r6838, 1;
	max.s32 	%r6839, %r6838, %r609;
	setp.gt.s32 	%p2354, %r6839, %r403;
	or.pred  	%p2355, %p2354, %p2353;
	@%p2355 bra 	$L__BB2_1333;
	shl.b32 	%r6840, %r8, 2;
	add.s32 	%r6841, %r420, %r6840;
	add.s32 	%r6842, %r6841, %r6840;
	ld.shared.f32 	%f2768, [%r6842+36];
	ld.shared.f32 	%f2769, [%r435+36];
	ld.shared.f32 	%f2770, [%r436+36];
	add.f32 	%f2771, %f2769, %f2770;
	ld.shared.f32 	%f2772, [%r437+36];
	add.f32 	%f2773, %f2771, %f2772;
	add.s32 	%r6844, %r437, %r720;
	ld.shared.f32 	%f2774, [%r6844+36];
	add.f32 	%f2775, %f2773, %f2774;
	fma.rn.f32 	%f2776, %f1, %f2775, %f2768;
	div.rn.f32 	%f2777, %f2776, %f2;
	mul.wide.s32 	%rd2359, %r610, 4;
	add.s64 	%rd2360, %rd3, %rd2359;
	st.global.f32 	[%rd2360], %f2777;
$L__BB2_1333:
	add.s32 	%r611, %r610, %r6;
	mad.lo.s32 	%r6845, %r6, 15, %r1;
	mad.lo.s32 	%r6846, %r6, -14, %r6845;
	add.s32 	%r6847, %r6846, %r6;
	add.s32 	%r6848, %r6847, %r6;
	add.s32 	%r6849, %r6848, %r6;
	add.s32 	%r6850, %r6849, %r6;
	setp.lt.s32 	%p2356, %r6850, 1;
	max.s32 	%r6851, %r6850, %r609;
	setp.gt.s32 	%p2357, %r6851, %r403;
	or.pred  	%p2358, %p2357, %p2356;
	@%p2358 bra 	$L__BB2_1335;
	ld.shared.f32 	%f2778, [%r441+36];
	ld.shared.f32 	%f2779, [%r442+36];
	ld.shared.f32 	%f2780, [%r443+36];
	add.f32 	%f2781, %f2779, %f2780;
	ld.shared.f32 	%f2782, [%r444+36];
	add.f32 	%f2783, %f2781, %f2782;
	add.s32 	%r6853, %r444, %r720;
	ld.shared.f32 	%f2784, [%r6853+36];
	add.f32 	%f2785, %f2783, %f2784;
	fma.rn.f32 	%f2786, %f1, %f2785, %f2778;
	div.rn.f32 	%f2787, %f2786, %f2;
	mul.wide.s32 	%rd2361, %r611, 4;
	add.s64 	%rd2362, %rd3, %rd2361;
	st.global.f32 	[%rd2362], %f2787;
$L__BB2_1335:
	add.s32 	%r612, %r611, %r6;
	mad.lo.s32 	%r6854, %r6, 15, %r1;
	mad.lo.s32 	%r6855, %r6, -14, %r6854;
	add.s32 	%r6856, %r6855, %r6;
	add.s32 	%r6857, %r6856, %r6;
	add.s32 	%r6858, %r6857, %r6;
	add.s32 	%r6859, %r6858, %r6;
	add.s32 	%r6860, %r6859, %r6;
	setp.lt.s32 	%p2359, %r6860, 1;
	max.s32 	%r6861, %r6860, %r609;
	setp.gt.s32 	%p2360, %r6861, %r403;
	or.pred  	%p2361, %p2360, %p2359;
	@%p2361 bra 	$L__BB2_1337;
	ld.shared.f32 	%f2788, [%r448+36];
	ld.shared.f32 	%f2789, [%r449+36];
	ld.shared.f32 	%f2790, [%r450+36];
	add.f32 	%f2791, %f2789, %f2790;
	ld.shared.f32 	%f2792, [%r451+36];
	add.f32 	%f2793, %f2791, %f2792;
	add.s32 	%r6863, %r451, %r720;
	ld.shared.f32 	%f2794, [%r6863+36];
	add.f32 	%f2795, %f2793, %f2794;
	fma.rn.f32 	%f2796, %f1, %f2795, %f2788;
	div.rn.f32 	%f2797, %f2796, %f2;
	mul.wide.s32 	%rd2363, %r612, 4;
	add.s64 	%rd2364, %rd3, %rd2363;
	st.global.f32 	[%rd2364], %f2797;
$L__BB2_1337:
	add.s32 	%r613, %r612, %r6;
	mad.lo.s32 	%r6864, %r6, 15, %r1;
	mad.lo.s32 	%r6865, %r6, -14, %r6864;
	add.s32 	%r6866, %r6865, %r6;
	add.s32 	%r6867, %r6866, %r6;
	add.s32 	%r6868, %r6867, %r6;
	add.s32 	%r6869, %r6868, %r6;
	add.s32 	%r6870, %r6869, %r6;
	add.s32 	%r6871, %r6870, %r6;
	setp.lt.s32 	%p2362, %r6871, 1;
	max.s32 	%r6872, %r6871, %r609;
	setp.gt.s32 	%p2363, %r6872, %r403;
	or.pred  	%p2364, %p2363, %p2362;
	@%p2364 bra 	$L__BB2_1339;
	ld.shared.f32 	%f2798, [%r455+36];
	ld.shared.f32 	%f2799, [%r456+36];
	ld.shared.f32 	%f2800, [%r457+36];
	add.f32 	%f2801, %f2799, %f2800;
	ld.shared.f32 	%f2802, [%r458+36];
	add.f32 	%f2803, %f2801, %f2802;
	add.s32 	%r6874, %r458, %r720;
	ld.shared.f32 	%f2804, [%r6874+36];
	add.f32 	%f2805, %f2803, %f2804;
	fma.rn.f32 	%f2806, %f1, %f2805, %f2798;
	div.rn.f32 	%f2807, %f2806, %f2;
	mul.wide.s32 	%rd2365, %r613, 4;
	add.s64 	%rd2366, %rd3, %rd2365;
	st.global.f32 	[%rd2366], %f2807;
$L__BB2_1339:
	add.s32 	%r614, %r613, %r6;
	mad.lo.s32 	%r6875, %r6, 15, %r1;
	mad.lo.s32 	%r6876, %r6, -14, %r6875;
	add.s32 	%r6877, %r6876, %r6;
	add.s32 	%r6878, %r6877, %r6;
	add.s32 	%r6879, %r6878, %r6;
	add.s32 	%r6880, %r6879, %r6;
	add.s32 	%r6881, %r6880, %r6;
	add.s32 	%r6882, %r6881, %r6;
	add.s32 	%r6883, %r6882, %r6;
	setp.lt.s32 	%p2365, %r6883, 1;
	max.s32 	%r6884, %r6883, %r609;
	setp.gt.s32 	%p2366, %r6884, %r403;
	or.pred  	%p2367, %p2366, %p2365;
	@%p2367 bra 	$L__BB2_1341;
	ld.shared.f32 	%f2808, [%r462+36];
	ld.shared.f32 	%f2809, [%r463+36];
	ld.shared.f32 	%f2810, [%r464+36];
	add.f32 	%f2811, %f2809, %f2810;
	ld.shared.f32 	%f2812, [%r465+36];
	add.f32 	%f2813, %f2811, %f2812;
	add.s32 	%r6886, %r465, %r720;
	ld.shared.f32 	%f2814, [%r6886+36];
	add.f32 	%f2815, %f2813, %f2814;
	fma.rn.f32 	%f2816, %f1, %f2815, %f2808;
	div.rn.f32 	%f2817, %f2816, %f2;
	mul.wide.s32 	%rd2367, %r614, 4;
	add.s64 	%rd2368, %rd3, %rd2367;
	st.global.f32 	[%rd2368], %f2817;
$L__BB2_1341:
	add.s32 	%r615, %r614, %r6;
	mad.lo.s32 	%r6887, %r6, 15, %r1;
	mad.lo.s32 	%r6888, %r6, -14, %r6887;
	add.s32 	%r6889, %r6888, %r6;
	add.s32 	%r6890, %r6889, %r6;
	add.s32 	%r6891, %r6890, %r6;
	add.s32 	%r6892, %r6891, %r6;
	add.s32 	%r6893, %r6892, %r6;
	add.s32 	%r6894, %r6893, %r6;
	add.s32 	%r6895, %r6894, %r6;
	add.s32 	%r6896, %r6895, %r6;
	setp.lt.s32 	%p2368, %r6896, 1;
	max.s32 	%r6897, %r6896, %r609;
	setp.gt.s32 	%p2369, %r6897, %r403;
	or.pred  	%p2370, %p2369, %p2368;
	@%p2370 bra 	$L__BB2_1343;
	ld.shared.f32 	%f2818, [%r469+36];
	ld.shared.f32 	%f2819, [%r470+36];
	ld.shared.f32 	%f2820, [%r471+36];
	add.f32 	%f2821, %f2819, %f2820;
	ld.shared.f32 	%f2822, [%r472+36];
	add.f32 	%f2823, %f2821, %f2822;
	add.s32 	%r6899, %r472, %r720;
	ld.shared.f32 	%f2824, [%r6899+36];
	add.f32 	%f2825, %f2823, %f2824;
	fma.rn.f32 	%f2826, %f1, %f2825, %f2818;
	div.rn.f32 	%f2827, %f2826, %f2;
	mul.wide.s32 	%rd2369, %r615, 4;
	add.s64 	%rd2370, %rd3, %rd2369;
	st.global.f32 	[%rd2370], %f2827;
$L__BB2_1343:
	add.s32 	%r616, %r615, %r6;
	mad.lo.s32 	%r6900, %r6, 15, %r1;
	mad.lo.s32 	%r6901, %r6, -14, %r6900;
	add.s32 	%r6902, %r6901, %r6;
	add.s32 	%r6903, %r6902, %r6;
	add.s32 	%r6904, %r6903, %r6;
	add.s32 	%r6905, %r6904, %r6;
	add.s32 	%r6906, %r6905, %r6;
	add.s32 	%r6907, %r6906, %r6;
	add.s32 	%r6908, %r6907, %r6;
	add.s32 	%r6909, %r6908, %r6;
	add.s32 	%r6910, %r6909, %r6;
	setp.lt.s32 	%p2371, %r6910, 1;
	max.s32 	%r6911, %r6910, %r609;
	setp.gt.s32 	%p2372, %r6911, %r403;
	or.pred  	%p2373, %p2372, %p2371;
	@%p2373 bra 	$L__BB2_1345;
	ld.shared.f32 	%f2828, [%r476+36];
	ld.shared.f32 	%f2829, [%r477+36];
	ld.shared.f32 	%f2830, [%r478+36];
	add.f32 	%f2831, %f2829, %f2830;
	ld.shared.f32 	%f2832, [%r479+36];
	add.f32 	%f2833, %f2831, %f2832;
	add.s32 	%r6913, %r479, %r720;
	ld.shared.f32 	%f2834, [%r6913+36];
	add.f32 	%f2835, %f2833, %f2834;
	fma.rn.f32 	%f2836, %f1, %f2835, %f2828;
	div.rn.f32 	%f2837, %f2836, %f2;
	mul.wide.s32 	%rd2371, %r616, 4;
	add.s64 	%rd2372, %rd3, %rd2371;
	st.global.f32 	[%rd2372], %f2837;
$L__BB2_1345:
	setp.gt.s32 	%p2374, %r609, %r403;
	add.s32 	%r617, %r616, %r6;
	or.pred  	%p2375, %p6, %p2374;
	@%p2375 bra 	$L__BB2_1347;
	ld.shared.f32 	%f2838, [%r483+36];
	ld.shared.f32 	%f2839, [%r484+36];
	ld.shared.f32 	%f2840, [%r485+36];
	add.f32 	%f2841, %f2839, %f2840;
	ld.shared.f32 	%f2842, [%r486+36];
	add.f32 	%f2843, %f2841, %f2842;
	add.s32 	%r6915, %r486, %r720;
	ld.shared.f32 	%f2844, [%r6915+36];
	add.f32 	%f2845, %f2843, %f2844;
	fma.rn.f32 	%f2846, %f1, %f2845, %f2838;
	div.rn.f32 	%f2847, %f2846, %f2;
	mul.wide.s32 	%rd2373, %r617, 4;
	add.s64 	%rd2374, %rd3, %rd2373;
	st.global.f32 	[%rd2374], %f2847;
$L__BB2_1347:
	add.s32 	%r618, %r617, %r6;
	or.pred  	%p2377, %p7, %p2374;
	@%p2377 bra 	$L__BB2_1349;
	ld.shared.f32 	%f2848, [%r491+36];
	ld.shared.f32 	%f2849, [%r492+36];
	ld.shared.f32 	%f2850, [%r493+36];
	add.f32 	%f2851, %f2849, %f2850;
	ld.shared.f32 	%f2852, [%r494+36];
	add.f32 	%f2853, %f2851, %f2852;
	add.s32 	%r6917, %r494, %r720;
	ld.shared.f32 	%f2854, [%r6917+36];
	add.f32 	%f2855, %f2853, %f2854;
	fma.rn.f32 	%f2856, %f1, %f2855, %f2848;
	div.rn.f32 	%f2857, %f2856, %f2;
	mul.wide.s32 	%rd2375, %r618, 4;
	add.s64 	%rd2376, %rd3, %rd2375;
	st.global.f32 	[%rd2376], %f2857;
$L__BB2_1349:
	setp.gt.s32 	%p2378, %r609, %r403;
	add.s32 	%r619, %r618, %r6;
	or.pred  	%p2379, %p4, %p2378;
	@%p2379 bra 	$L__BB2_1351;
	ld.shared.f32 	%f2858, [%r498+36];
	ld.shared.f32 	%f2859, [%r499+36];
	ld.shared.f32 	%f2860, [%r500+36];
	add.f32 	%f2861, %f2859, %f2860;
	ld.shared.f32 	%f2862, [%r501+36];
	add.f32 	%f2863, %f2861, %f2862;
	add.s32 	%r6919, %r501, %r720;
	ld.shared.f32 	%f2864, [%r6919+36];
	add.f32 	%f2865, %f2863, %f2864;
	fma.rn.f32 	%f2866, %f1, %f2865, %f2858;
	div.rn.f32 	%f2867, %f2866, %f2;
	mul.wide.s32 	%rd2377, %r619, 4;
	add.s64 	%rd2378, %rd3, %rd2377;
	st.global.f32 	[%rd2378], %f2867;
$L__BB2_1351:
	add.s32 	%r620, %r619, %r6;
	or.pred  	%p2381, %p5, %p2378;
	@%p2381 bra 	$L__BB2_1353;
	ld.shared.f32 	%f2868, [%r504+36];
	ld.shared.f32 	%f2869, [%r505+36];
	ld.shared.f32 	%f2870, [%r506+36];
	add.f32 	%f2871, %f2869, %f2870;
	ld.shared.f32 	%f2872, [%r507+36];
	add.f32 	%f2873, %f2871, %f2872;
	add.s32 	%r6921, %r507, %r720;
	ld.shared.f32 	%f2874, [%r6921+36];
	add.f32 	%f2875, %f2873, %f2874;
	fma.rn.f32 	%f2876, %f1, %f2875, %f2868;
	div.rn.f32 	%f2877, %f2876, %f2;
	mul.wide.s32 	%rd2379, %r620, 4;
	add.s64 	%rd2380, %rd3, %rd2379;
	st.global.f32 	[%rd2380], %f2877;
$L__BB2_1353:
	mad.lo.s32 	%r6922, %r6, 15, %r1;
	setp.lt.s32 	%p2382, %r6922, 1;
	max.s32 	%r6923, %r6922, %r609;
	setp.gt.s32 	%p2383, %r6923, %r403;
	or.pred  	%p2384, %p2383, %p2382;
	@%p2384 bra 	$L__BB2_1355;
	ld.shared.f32 	%f2878, [%r508+36];
	ld.shared.f32 	%f2879, [%r509+36];
	ld.shared.f32 	%f2880, [%r510+36];
	add.f32 	%f2881, %f2879, %f2880;
	ld.shared.f32 	%f2882, [%r511+36];
	add.f32 	%f2883, %f2881, %f2882;
	add.s32 	%r6925, %r511, %r720;
	ld.shared.f32 	%f2884, [%r6925+36];
	add.f32 	%f2885, %f2883, %f2884;
	fma.rn.f32 	%f2886, %f1, %f2885, %f2878;
	div.rn.f32 	%f2887, %f2886, %f2;
	add.s32 	%r6926, %r620, %r6;
	mul.wide.s32 	%rd2381, %r6926, 4;
	add.s64 	%rd2382, %rd3, %rd2381;
	st.global.f32 	[%rd2382], %f2887;
$L__BB2_1355:
	add.s32 	%r621, %r609, %r9;
	setp.lt.s32 	%p2385, %r1, 1;
	max.s32 	%r6927, %r1, %r621;
	setp.gt.s32 	%p2386, %r6927, %r403;
	or.pred  	%p2387, %p2386, %p2385;
	@%p2387 bra 	$L__BB2_1357;
	mov.u32 	%r6928, %tid.y;
	mov.u32 	%r6929, %ntid.x;
	mov.u32 	%r6930, %tid.x;
	mad.lo.s32 	%r6931, %r6928, %r6929, %r6930;
	mul.lo.s32 	%r6932, %r10, %r6931;
	shl.b32 	%r6933, %r6932, 2;
	mov.u32 	%r6934, sharedMem;
	add.s32 	%r6935, %r6934, %r6933;
	ld.shared.f32 	%f2888, [%r6935+40];
	ld.shared.f32 	%f2889, [%r406+40];
	ld.shared.f32 	%f2890, [%r408+40];
	add.f32 	%f2891, %f2889, %f2890;
	ld.shared.f32 	%f2892, [%r409+40];
	add.f32 	%f2893, %f2891, %f2892;
	add.s32 	%r6937, %r409, %r720;
	ld.shared.f32 	%f2894, [%r6937+40];
	add.f32 	%f2895, %f2893, %f2894;
	fma.rn.f32 	%f2896, %f1, %f2895, %f2888;
	div.rn.f32 	%f2897, %f2896, %f2;
	mad.lo.s32 	%r6938, %r621, %r5, %r1;
	mul.wide.s32 	%rd2383, %r6938, 4;
	add.s64 	%rd2384, %rd3, %rd2383;
	st.global.f32 	[%rd2384], %f2897;
$L__BB2_1357:
	mad.lo.s32 	%r6939, %r6, 15, %r1;
	mad.lo.s32 	%r6940, %r6, -14, %r6939;
	setp.lt.s32 	%p2388, %r6940, 1;
	max.s32 	%r6941, %r6940, %r621;
	setp.gt.s32 	%p2389, %r6941, %r403;
	or.pred  	%p2390, %p2389, %p2388;
	@%p2390 bra 	$L__BB2_1359;
	ld.shared.f32 	%f2898, [%r413+44];
	ld.shared.f32 	%f2899, [%r513+40];
	add.s32 	%r6943, %r513, %r720;
	ld.shared.f32 	%f2900, [%r6943+40];
	add.f32 	%f2901, %f2899, %f2900;
	add.s32 	%r6944, %r6943, %r720;
	ld.shared.f32 	%f2902, [%r6944+40];
	add.f32 	%f2903, %f2901, %f2902;
	add.s32 	%r6945, %r6944, %r720;
	ld.shared.f32 	%f2904, [%r6945+40];
	add.f32 	%f2905, %f2903, %f2904;
	fma.rn.f32 	%f2906, %f1, %f2905, %f2898;
	div.rn.f32 	%f2907, %f2906, %f2;
	mad.lo.s32 	%r6946, %r621, %r5, %r1;
	add.s32 	%r6947, %r6946, %r6;
	mul.wide.s32 	%rd2385, %r6947, 4;
	add.s64 	%rd2386, %rd3, %rd2385;
	st.global.f32 	[%rd2386], %f2907;
$L__BB2_1359:
	mad.lo.s32 	%r6948, %r6, 15, %r1;
	mad.lo.s32 	%r6949, %r6, -14, %r6948;
	add.s32 	%r6950, %r6949, %r6;
	setp.lt.s32 	%p2391, %r6950, 1;
	max.s32 	%r6951, %r6950, %r621;
	setp.gt.s32 	%p2392, %r6951, %r403;
	or.pred  	%p2393, %p2392, %p2391;
	@%p2393 bra 	$L__BB2_1361;
	ld.shared.f32 	%f2908, [%r420+40];
	ld.shared.f32 	%f2909, [%r421+40];
	ld.shared.f32 	%f2910, [%r422+40];
	add.f32 	%f2911, %f2909, %f2910;
	ld.shared.f32 	%f2912, [%r423+40];
	add.f32 	%f2913, %f2911, %f2912;
	add.s32 	%r6953, %r423, %r720;
	ld.shared.f32 	%f2914, [%r6953+40];
	add.f32 	%f2915, %f2913, %f2914;
	fma.rn.f32 	%f2916, %f1, %f2915, %f2908;
	div.rn.f32 	%f2917, %f2916, %f2;
	mad.lo.s32 	%r6954, %r621, %r5, %r1;
	add.s32 	%r6955, %r6954, %r6;
	add.s32 	%r6956, %r6955, %r6;
	mul.wide.s32 	%rd2387, %r6956, 4;
	add.s64 	%rd2388, %rd3, %rd2387;
	st.global.f32 	[%rd2388], %f2917;
$L__BB2_1361:
	mad.lo.s32 	%r6957, %r6, 15, %r1;
	mad.lo.s32 	%r6958, %r6, -14, %r6957;
	add.s32 	%r6959, %r6958, %r6;
	add.s32 	%r6960, %r6959, %r6;
	setp.lt.s32 	%p2394, %r6960, 1;
	max.s32 	%r6961, %r6960, %r621;
	setp.gt.s32 	%p2395, %r6961, %r403;
	or.pred  	%p2396, %p2395, %p2394;
	@%p2396 bra 	$L__BB2_1363;
	shl.b32 	%r6962, %r8, 2;
	add.s32 	%r6963, %r420, %r6962;
	ld.shared.f32 	%f2918, [%r6963+40];
	ld.shared.f32 	%f2919, [%r428+40];
	ld.shared.f32 	%f2920, [%r429+40];
	add.f32 	%f2921, %f2919, %f2920;
	ld.shared.f32 	%f2922, [%r430+40];
	add.f32 	%f2923, %f2921, %f2922;
	add.s32 	%r6965, %r430, %r720;
	ld.shared.f32 	%f2924, [%r6965+40];
	add.f32 	%f2925, %f2923, %f2924;
	fma.rn.f32 	%f2926, %f1, %f2925, %f2918;
	div.rn.f32 	%f2927, %f2926, %f2;
	mad.lo.s32 	%r6966, %r621, %r5, %r1;
	add.s32 	%r6967, %r6966, %r6;
	add.s32 	%r6968, %r6967, %r6;
	add.s32 	%r6969, %r6968, %r6;
	mul.wide.s32 	%rd2389, %r6969, 4;
	add.s64 	%rd2390, %rd3, %rd2389;
	st.global.f32 	[%rd2390], %f2927;
$L__BB2_1363:
	mad.lo.s32 	%r6970, %r621, %r5, %r1;
	add.s32 	%r6971, %r6970, %r6;
	add.s32 	%r6972, %r6971, %r6;
	add.s32 	%r6973, %r6972, %r6;
	add.s32 	%r622, %r6973, %r6;
	mad.lo.s32 	%r6974, %r6, 15, %r1;
	mad.lo.s32 	%r6975, %r6, -14, %r6974;
	add.s32 	%r6976, %r6975, %r6;
	add.s32 	%r6977, %r6976, %r6;
	add.s32 	%r6978, %r6977, %r6;
	setp.lt.s32 	%p2397, %r6978, 1;
	max.s32 	%r6979, %r6978, %r621;
	setp.gt.s32 	%p2398, %r6979, %r403;
	or.pred  	%p2399, %p2398, %p2397;
	@%p2399 bra 	$L__BB2_1365;
	shl.b32 	%r6980, %r8, 2;
	add.s32 	%r6981, %r420, %r6980;
	add.s32 	%r6982, %r6981, %r6980;
	ld.shared.f32 	%f2928, [%r6982+40];
	ld.shared.f32 	%f2929, [%r435+40];
	ld.shared.f32 	%f2930, [%r436+40];
	add.f32 	%f2931, %f2929, %f2930;
	ld.shared.f32 	%f2932, [%r437+40];
	add.f32 	%f2933, %f2931, %f2932;
	add.s32 	%r6984, %r437, %r720;
	ld.shared.f32 	%f2934, [%r6984+40];
	add.f32 	%f2935, %f2933, %f2934;
	fma.rn.f32 	%f2936, %f1, %f2935, %f2928;
	div.rn.f32 	%f2937, %f2936, %f2;
	mul.wide.s32 	%rd2391, %r622, 4;
	add.s64 	%rd2392, %rd3, %rd2391;
	st.global.f32 	[%rd2392], %f2937;
$L__BB2_1365:
	add.s32 	%r623, %r622, %r6;
	mad.lo.s32 	%r6985, %r6, 15, %r1;
	mad.lo.s32 	%r6986, %r6, -14, %r6985;
	add.s32 	%r6987, %r6986, %r6;
	add.s32 	%r6988, %r6987, %r6;
	add.s32 	%r6989, %r6988, %r6;
	add.s32 	%r6990, %r6989, %r6;
	setp.lt.s32 	%p2400, %r6990, 1;
	max.s32 	%r6991, %r6990, %r621;
	setp.gt.s32 	%p2401, %r6991, %r403;
	or.pred  	%p2402, %p2401, %p2400;
	@%p2402 bra 	$L__BB2_1367;
	ld.shared.f32 	%f2938, [%r441+40];
	ld.shared.f32 	%f2939, [%r442+40];
	ld.shared.f32 	%f2940, [%r443+40];
	add.f32 	%f2941, %f2939, %f2940;
	ld.shared.f32 	%f2942, [%r444+40];
	add.f32 	%f2943, %f2941, %f2942;
	add.s32 	%r6993, %r444, %r720;
	ld.shared.f32 	%f2944, [%r6993+40];
	add.f32 	%f2945, %f2943, %f2944;
	fma.rn.f32 	%f2946, %f1, %f2945, %f2938;
	div.rn.f32 	%f2947, %f2946, %f2;
	mul.wide.s32 	%rd2393, %r623, 4;
	add.s64 	%rd2394, %rd3, %rd2393;
	st.global.f32 	[%rd2394], %f2947;
$L__BB2_1367:
	add.s32 	%r624, %r623, %r6;
	mad.lo.s32 	%r6994, %r6, 15, %r1;
	mad.lo.s32 	%r6995, %r6, -14, %r6994;
	add.s32 	%r6996, %r6995, %r6;
	add.s32 	%r6997, %r6996, %r6;
	add.s32 	%r6998, %r6997, %r6;
	add.s32 	%r6999, %r6998, %r6;
	add.s32 	%r7000, %r6999, %r6;
	setp.lt.s32 	%p2403, %r7000, 1;
	max.s32 	%r7001, %r7000, %r621;
	setp.gt.s32 	%p2404, %r7001, %r403;
	or.pred  	%p2405, %p2404, %p2403;
	@%p2405 bra 	$L__BB2_1369;
	ld.shared.f32 	%f2948, [%r448+40];
	ld.shared.f32 	%f2949, [%r449+40];
	ld.shared.f32 	%f2950, [%r450+40];
	add.f32 	%f2951, %f2949, %f2950;
	ld.shared.f32 	%f2952, [%r451+40];
	add.f32 	%f2953, %f2951, %f2952;
	add.s32 	%r7003, %r451, %r720;
	ld.shared.f32 	%f2954, [%r7003+40];
	add.f32 	%f2955, %f2953, %f2954;
	fma.rn.f32 	%f2956, %f1, %f2955, %f2948;
	div.rn.f32 	%f2957, %f2956, %f2;
	mul.wide.s32 	%rd2395, %r624, 4;
	add.s64 	%rd2396, %rd3, %rd2395;
	st.global.f32 	[%rd2396], %f2957;
$L__BB2_1369:
	add.s32 	%r625, %r624, %r6;
	mad.lo.s32 	%r7004, %r6, 15, %r1;
	mad.lo.s32 	%r7005, %r6, -14, %r7004;
	add.s32 	%r7006, %r7005, %r6;
	add.s32 	%r7007, %r7006, %r6;
	add.s32 	%r7008, %r7007, %r6;
	add.s32 	%r7009, %r7008, %r6;
	add.s32 	%r7010, %r7009, %r6;
	add.s32 	%r7011, %r7010, %r6;
	setp.lt.s32 	%p2406, %r7011, 1;
	max.s32 	%r7012, %r7011, %r621;
	setp.gt.s32 	%p2407, %r7012, %r403;
	or.pred  	%p2408, %p2407, %p2406;
	@%p2408 bra 	$L__BB2_1371;
	ld.shared.f32 	%f2958, [%r455+40];
	ld.shared.f32 	%f2959, [%r456+40];
	ld.shared.f32 	%f2960, [%r457+40];
	add.f32 	%f2961, %f2959, %f2960;
	ld.shared.f32 	%f2962, [%r458+40];
	add.f32 	%f2963, %f2961, %f2962;
	add.s32 	%r7014, %r458, %r720;
	ld.shared.f32 	%f2964, [%r7014+40];
	add.f32 	%f2965, %f2963, %f2964;
	fma.rn.f32 	%f2966, %f1, %f2965, %f2958;
	div.rn.f32 	%f2967, %f2966, %f2;
	mul.wide.s32 	%rd2397, %r625, 4;
	add.s64 	%rd2398, %rd3, %rd2397;
	st.global.f32 	[%rd2398], %f2967;
$L__BB2_1371:
	add.s32 	%r626, %r625, %r6;
	mad.lo.s32 	%r7015, %r6, 15, %r1;
	mad.lo.s32 	%r7016, %r6, -14, %r7015;
	add.s32 	%r7017, %r7016, %r6;
	add.s32 	%r7018, %r7017, %r6;
	add.s32 	%r7019, %r7018, %r6;
	add.s32 	%r7020, %r7019, %r6;
	add.s32 	%r7021, %r7020, %r6;
	add.s32 	%r7022, %r7021, %r6;
	add.s32 	%r7023, %r7022, %r6;
	setp.lt.s32 	%p2409, %r7023, 1;
	max.s32 	%r7024, %r7023, %r621;
	setp.gt.s32 	%p2410, %r7024, %r403;
	or.pred  	%p2411, %p2410, %p2409;
	@%p2411 bra 	$L__BB2_1373;
	ld.shared.f32 	%f2968, [%r462+40];
	ld.shared.f32 	%f2969, [%r463+40];
	ld.shared.f32 	%f2970, [%r464+40];
	add.f32 	%f2971, %f2969, %f2970;
	ld.shared.f32 	%f2972, [%r465+40];
	add.f32 	%f2973, %f2971, %f2972;
	add.s32 	%r7026, %r465, %r720;
	ld.shared.f32 	%f2974, [%r7026+40];
	add.f32 	%f2975, %f2973, %f2974;
	fma.rn.f32 	%f2976, %f1, %f2975, %f2968;
	div.rn.f32 	%f2977, %f2976, %f2;
	mul.wide.s32 	%rd2399, %r626, 4;
	add.s64 	%rd2400, %rd3, %rd2399;
	st.global.f32 	[%rd2400], %f2977;
$L__BB2_1373:
	add.s32 	%r627, %r626, %r6;
	mad.lo.s32 	%r7027, %r6, 15, %r1;
	mad.lo.s32 	%r7028, %r6, -14, %r7027;
	add.s32 	%r7029, %r7028, %r6;
	add.s32 	%r7030, %r7029, %r6;
	add.s32 	%r7031, %r7030, %r6;
	add.s32 	%r7032, %r7031, %r6;
	add.s32 	%r7033, %r7032, %r6;
	add.s32 	%r7034, %r7033, %r6;
	add.s32 	%r7035, %r7034, %r6;
	add.s32 	%r7036, %r7035, %r6;
	setp.lt.s32 	%p2412, %r7036, 1;
	max.s32 	%r7037, %r7036, %r621;
	setp.gt.s32 	%p2413, %r7037, %r403;
	or.pred  	%p2414, %p2413, %p2412;
	@%p2414 bra 	$L__BB2_1375;
	ld.shared.f32 	%f2978, [%r469+40];
	ld.shared.f32 	%f2979, [%r470+40];
	ld.shared.f32 	%f2980, [%r471+40];
	add.f32 	%f2981, %f2979, %f2980;
	ld.shared.f32 	%f2982, [%r472+40];
	add.f32 	%f2983, %f2981, %f2982;
	add.s32 	%r7039, %r472, %r720;
	ld.shared.f32 	%f2984, [%r7039+40];
	add.f32 	%f2985, %f2983, %f2984;
	fma.rn.f32 	%f2986, %f1, %f2985, %f2978;
	div.rn.f32 	%f2987, %f2986, %f2;
	mul.wide.s32 	%rd2401, %r627, 4;
	add.s64 	%rd2402, %rd3, %rd2401;
	st.global.f32 	[%rd2402], %f2987;
$L__BB2_1375:
	add.s32 	%r628, %r627, %r6;
	mad.lo.s32 	%r7040, %r6, 15, %r1;
	mad.lo.s32 	%r7041, %r6, -14, %r7040;
	add.s32 	%r7042, %r7041, %r6;
	add.s32 	%r7043, %r7042, %r6;
	add.s32 	%r7044, %r7043, %r6;
	add.s32 	%r7045, %r7044, %r6;
	add.s32 	%r7046, %r7045, %r6;
	add.s32 	%r7047, %r7046, %r6;
	add.s32 	%r7048, %r7047, %r6;
	add.s32 	%r7049, %r7048, %r6;
	add.s32 	%r7050, %r7049, %r6;
	setp.lt.s32 	%p2415, %r7050, 1;
	max.s32 	%r7051, %r7050, %r621;
	setp.gt.s32 	%p2416, %r7051, %r403;
	or.pred  	%p2417, %p2416, %p2415;
	@%p2417 bra 	$L__BB2_1377;
	ld.shared.f32 	%f2988, [%r476+40];
	ld.shared.f32 	%f2989, [%r477+40];
	ld.shared.f32 	%f2990, [%r478+40];
	add.f32 	%f2991, %f2989, %f2990;
	ld.shared.f32 	%f2992, [%r479+40];
	add.f32 	%f2993, %f2991, %f2992;
	add.s32 	%r7053, %r479, %r720;
	ld.shared.f32 	%f2994, [%r7053+40];
	add.f32 	%f2995, %f2993, %f2994;
	fma.rn.f32 	%f2996, %f1, %f2995, %f2988;
	div.rn.f32 	%f2997, %f2996, %f2;
	mul.wide.s32 	%rd2403, %r628, 4;
	add.s64 	%rd2404, %rd3, %rd2403;
	st.global.f32 	[%rd2404], %f2997;
$L__BB2_1377:
	setp.gt.s32 	%p2418, %r621, %r403;
	add.s32 	%r629, %r628, %r6;
	or.pred  	%p2419, %p6, %p2418;
	@%p2419 bra 	$L__BB2_1379;
	ld.shared.f32 	%f2998, [%r483+40];
	ld.shared.f32 	%f2999, [%r484+40];
	ld.shared.f32 	%f3000, [%r485+40];
	add.f32 	%f3001, %f2999, %f3000;
	ld.shared.f32 	%f3002, [%r486+40];
	add.f32 	%f3003, %f3001, %f3002;
	add.s32 	%r7055, %r486, %r720;
	ld.shared.f32 	%f3004, [%r7055+40];
	add.f32 	%f3005, %f3003, %f3004;
	fma.rn.f32 	%f3006, %f1, %f3005, %f2998;
	div.rn.f32 	%f3007, %f3006, %f2;
	mul.wide.s32 	%rd2405, %r629, 4;
	add.s64 	%rd2406, %rd3, %rd2405;
	st.global.f32 	[%rd2406], %f3007;
$L__BB2_1379:
	add.s32 	%r630, %r629, %r6;
	or.pred  	%p2421, %p7, %p2418;
	@%p2421 bra 	$L__BB2_1381;
	ld.shared.f32 	%f3008, [%r491+40];
	ld.shared.f32 	%f3009, [%r492+40];
	ld.shared.f32 	%f3010, [%r493+40];
	add.f32 	%f3011, %f3009, %f3010;
	ld.shared.f32 	%f3012, [%r494+40];
	add.f32 	%f3013, %f3011, %f3012;
	add.s32 	%r7057, %r494, %r720;
	ld.shared.f32 	%f3014, [%r7057+40];
	add.f32 	%f3015, %f3013, %f3014;
	fma.rn.f32 	%f3016, %f1, %f3015, %f3008;
	div.rn.f32 	%f3017, %f3016, %f2;
	mul.wide.s32 	%rd2407, %r630, 4;
	add.s64 	%rd2408, %rd3, %rd2407;
	st.global.f32 	[%rd2408], %f3017;
$L__BB2_1381:
	setp.gt.s32 	%p2422, %r621, %r403;
	add.s32 	%r631, %r630, %r6;
	or.pred  	%p2423, %p4, %p2422;
	@%p2423 bra 	$L__BB2_1383;
	ld.shared.f32 	%f3018, [%r498+40];
	ld.shared.f32 	%f3019, [%r499+40];
	ld.shared.f32 	%f3020, [%r500+40];
	add.f32 	%f3021, %f3019, %f3020;
	ld.shared.f32 	%f3022, [%r501+40];
	add.f32 	%f3023, %f3021, %f3022;
	add.s32 	%r7059, %r501, %r720;
	ld.shared.f32 	%f3024, [%r7059+40];
	add.f32 	%f3025, %f3023, %f3024;
	fma.rn.f32 	%f3026, %f1, %f3025, %f3018;
	div.rn.f32 	%f3027, %f3026, %f2;
	mul.wide.s32 	%rd2409, %r631, 4;
	add.s64 	%rd2410, %rd3, %rd2409;
	st.global.f32 	[%rd2410], %f3027;
$L__BB2_1383:
	add.s32 	%r632, %r631, %r6;
	or.pred  	%p2425, %p5, %p2422;
	@%p2425 bra 	$L__BB2_1385;
	ld.shared.f32 	%f3028, [%r504+40];
	ld.shared.f32 	%f3029, [%r505+40];
	ld.shared.f32 	%f3030, [%r506+40];
	add.f32 	%f3031, %f3029, %f3030;
	ld.shared.f32 	%f3032, [%r507+40];
	add.f32 	%f3033, %f3031, %f3032;
	add.s32 	%r7061, %r507, %r720;
	ld.shared.f32 	%f3034, [%r7061+40];
	add.f32 	%f3035, %f3033, %f3034;
	fma.rn.f32 	%f3036, %f1, %f3035, %f3028;
	div.rn.f32 	%f3037, %f3036, %f2;
	mul.wide.s32 	%rd2411, %r632, 4;
	add.s64 	%rd2412, %rd3, %rd2411;
	st.global.f32 	[%rd2412], %f3037;
$L__BB2_1385:
	mad.lo.s32 	%r7062, %r6, 15, %r1;
	setp.lt.s32 	%p2426, %r7062, 1;
	max.s32 	%r7063, %r7062, %r621;
	setp.gt.s32 	%p2427, %r7063, %r403;
	or.pred  	%p2428, %p2427, %p2426;
	@%p2428 bra 	$L__BB2_1387;
	ld.shared.f32 	%f3038, [%r508+40];
	ld.shared.f32 	%f3039, [%r509+40];
	ld.shared.f32 	%f3040, [%r510+40];
	add.f32 	%f3041, %f3039, %f3040;
	ld.shared.f32 	%f3042, [%r511+40];
	add.f32 	%f3043, %f3041, %f3042;
	add.s32 	%r7065, %r511, %r720;
	ld.shared.f32 	%f3044, [%r7065+40];
	add.f32 	%f3045, %f3043, %f3044;
	fma.rn.f32 	%f3046, %f1, %f3045, %f3038;
	div.rn.f32 	%f3047, %f3046, %f2;
	add.s32 	%r7066, %r632, %r6;
	mul.wide.s32 	%rd2413, %r7066, 4;
	add.s64 	%rd2414, %rd3, %rd2413;
	st.global.f32 	[%rd2414], %f3047;
$L__BB2_1387:
	add.s32 	%r633, %r621, %r9;
	setp.lt.s32 	%p2429, %r1, 1;
	max.s32 	%r7067, %r1, %r633;
	setp.gt.s32 	%p2430, %r7067, %r403;
	or.pred  	%p2431, %p2430, %p2429;
	@%p2431 bra 	$L__BB2_1389;
	mov.u32 	%r7068, %tid.y;
	mov.u32 	%r7069, %ntid.x;
	mov.u32 	%r7070, %tid.x;
	mad.lo.s32 	%r7071, %r7068, %r7069, %r7070;
	mul.lo.s32 	%r7072, %r10, %r7071;
	shl.b32 	%r7073, %r7072, 2;
	mov.u32 	%r7074, sharedMem;
	add.s32 	%r7075, %r7074, %r7073;
	ld.shared.f32 	%f3048, [%r7075+44];
	ld.shared.f32 	%f3049, [%r406+44];
	ld.shared.f32 	%f3050, [%r408+44];
	add.f32 	%f3051, %f3049, %f3050;
	ld.shared.f32 	%f3052, [%r409+44];
	add.f32 	%f3053, %f3051, %f3052;
	add.s32 	%r7077, %r409, %r720;
	ld.shared.f32 	%f3054, [%r7077+44];
	add.f32 	%f3055, %f3053, %f3054;
	fma.rn.f32 	%f3056, %f1, %f3055, %f3048;
	div.rn.f32 	%f3057, %f3056, %f2;
	mad.lo.s32 	%r7078, %r633, %r5, %r1;
	mul.wide.s32 	%rd2415, %r7078, 4;
	add.s64 	%rd2416, %rd3, %rd2415;
	st.global.f32 	[%rd2416], %f3057;
$L__BB2_1389:
	mad.lo.s32 	%r7079, %r6, 15, %r1;
	mad.lo.s32 	%r7080, %r6, -14, %r7079;
	setp.lt.s32 	%p2432, %r7080, 1;
	max.s32 	%r7081, %r7080, %r633;
	setp.gt.s32 	%p2433, %r7081, %r403;
	or.pred  	%p2434, %p2433, %p2432;
	@%p2434 bra 	$L__BB2_1391;
	ld.shared.f32 	%f3058, [%r413+48];
	ld.shared.f32 	%f3059, [%r414+48];
	add.s32 	%r7083, %r414, %r720;
	ld.shared.f32 	%f3060, [%r7083+48];
	add.f32 	%f3061, %f3059, %f3060;
	add.s32 	%r7084, %r7083, %r720;
	ld.shared.f32 	%f3062, [%r7084+48];
	add.f32 	%f3063, %f3061, %f3062;
	add.s32 	%r7085, %r7084, %r720;
	ld.shared.f32 	%f3064, [%r7085+48];
	add.f32 	%f3065, %f3063, %f3064;
	fma.rn.f32 	%f3066, %f1, %f3065, %f3058;
	div.rn.f32 	%f3067, %f3066, %f2;
	mad.lo.s32 	%r7086, %r633, %r5, %r1;
	add.s32 	%r7087, %r7086, %r6;
	mul.wide.s32 	%rd2417, %r7087, 4;
	add.s64 	%rd2418, %rd3, %rd2417;
	st.global.f32 	[%rd2418], %f3067;
$L__BB2_1391:
	mad.lo.s32 	%r7088, %r6, 15, %r1;
	mad.lo.s32 	%r7089, %r6, -14, %r7088;
	add.s32 	%r7090, %r7089, %r6;
	setp.lt.s32 	%p2435, %r7090, 1;
	max.s32 	%r7091, %r7090, %r633;
	setp.gt.s32 	%p2436, %r7091, %r403;
	or.pred  	%p2437, %p2436, %p2435;
	@%p2437 bra 	$L__BB2_1393;
	ld.shared.f32 	%f3068, [%r420+44];
	ld.shared.f32 	%f3069, [%r421+44];
	ld.shared.f32 	%f3070, [%r422+44];
	add.f32 	%f3071, %f3069, %f3070;
	ld.shared.f32 	%f3072, [%r423+44];
	add.f32 	%f3073, %f3071, %f3072;
	add.s32 	%r7093, %r423, %r720;
	ld.shared.f32 	%f3074, [%r7093+44];
	add.f32 	%f3075, %f3073, %f3074;
	fma.rn.f32 	%f3076, %f1, %f3075, %f3068;
	div.rn.f32 	%f3077, %f3076, %f2;
	mad.lo.s32 	%r7094, %r633, %r5, %r1;
	add.s32 	%r7095, %r7094, %r6;
	add.s32 	%r7096, %r7095, %r6;
	mul.wide.s32 	%rd2419, %r7096, 4;
	add.s64 	%rd2420, %rd3, %rd2419;
	st.global.f32 	[%rd2420], %f3077;
$L__BB2_1393:
	mad.lo.s32 	%r7097, %r6, 15, %r1;
	mad.lo.s32 	%r7098, %r6, -14, %r7097;
	add.s32 	%r7099, %r7098, %r6;
	add.s32 	%r7100, %r7099, %r6;
	setp.lt.s32 	%p2438, %r7100, 1;
	max.s32 	%r7101, %r7100, %r633;
	setp.gt.s32 	%p2439, %r7101, %r403;
	or.pred  	%p2440, %p2439, %p2438;
	@%p2440 bra 	$L__BB2_1395;
	shl.b32 	%r7102, %r8, 2;
	add.s32 	%r7103, %r420, %r7102;
	ld.shared.f32 	%f3078, [%r7103+44];
	ld.shared.f32 	%f3079, [%r428+44];
	ld.shared.f32 	%f3080, [%r429+44];
	add.f32 	%f3081, %f3079, %f3080;
	ld.shared.f32 	%f3082, [%r430+44];
	add.f32 	%f3083, %f3081, %f3082;
	add.s32 	%r7105, %r430, %r720;
	ld.shared.f32 	%f3084, [%r7105+44];
	add.f32 	%f3085, %f3083, %f3084;
	fma.rn.f32 	%f3086, %f1, %f3085, %f3078;
	div.rn.f32 	%f3087, %f3086, %f2;
	mad.lo.s32 	%r7106, %r633, %r5, %r1;
	add.s32 	%r7107, %r7106, %r6;
	add.s32 	%r7108, %r7107, %r6;
	add.s32 	%r7109, %r7108, %r6;
	mul.wide.s32 	%rd2421, %r7109, 4;
	add.s64 	%rd2422, %rd3, %rd2421;
	st.global.f32 	[%rd2422], %f3087;
$L__BB2_1395:
	mad.lo.s32 	%r7110, %r633, %r5, %r1;
	add.s32 	%r7111, %r7110, %r6;
	add.s32 	%r7112, %r7111, %r6;
	add.s32 	%r7113, %r7112, %r6;
	add.s32 	%r634, %r7113, %r6;
	mad.lo.s32 	%r7114, %r6, 15, %r1;
	mad.lo.s32 	%r7115, %r6, -14, %r7114;
	add.s32 	%r7116, %r7115, %r6;
	add.s32 	%r7117, %r7116, %r6;
	add.s32 	%r7118, %r7117, %r6;
	setp.lt.s32 	%p2441, %r7118, 1;
	max.s32 	%r7119, %r7118, %r633;
	setp.gt.s32 	%p2442, %r7119, %r403;
	or.pred  	%p2443, %p2442, %p2441;
	@%p2443 bra 	$L__BB2_1397;
	shl.b32 	%r7120, %r8, 2;
	add.s32 	%r7121, %r420, %r7120;
	add.s32 	%r7122, %r7121, %r7120;
	ld.shared.f32 	%f3088, [%r7122+44];
	ld.shared.f32 	%f3089, [%r435+44];
	ld.shared.f32 	%f3090, [%r436+44];
	add.f32 	%f3091, %f3089, %f3090;
	ld.shared.f32 	%f3092, [%r437+44];
	add.f32 	%f3093, %f3091, %f3092;
	add.s32 	%r7124, %r437, %r720;
	ld.shared.f32 	%f3094, [%r7124+44];
	add.f32 	%f3095, %f3093, %f3094;
	fma.rn.f32 	%f3096, %f1, %f3095, %f3088;
	div.rn.f32 	%f3097, %f3096, %f2;
	mul.wide.s32 	%rd2423, %r634, 4;
	add.s64 	%rd2424, %rd3, %rd2423;
	st.global.f32 	[%rd2424], %f3097;
$L__BB2_1397:
	add.s32 	%r635, %r634, %r6;
	mad.lo.s32 	%r7125, %r6, 15, %r1;
	mad.lo.s32 	%r7126, %r6, -14, %r7125;
	add.s32 	%r7127, %r7126, %r6;
	add.s32 	%r7128, %r7127, %r6;
	add.s32 	%r7129, %r7128, %r6;
	add.s32 	%r7130, %r7129, %r6;
	setp.lt.s32 	%p2444, %r7130, 1;
	max.s32 	%r7131, %r7130, %r633;
	setp.gt.s32 	%p2445, %r7131, %r403;
	or.pred  	%p2446, %p2445, %p2444;
	@%p2446 bra 	$L__BB2_1399;
	ld.shared.f32 	%f3098, [%r441+44];
	ld.shared.f32 	%f3099, [%r442+44];
	ld.shared.f32 	%f3100, [%r443+44];
	add.f32 	%f3101, %f3099, %f3100;
	ld.shared.f32 	%f3102, [%r444+44];
	add.f32 	%f3103, %f3101, %f3102;
	add.s32 	%r7133, %r444, %r720;
	ld.shared.f32 	%f3104, [%r7133+44];
	add.f32 	%f3105, %f3103, %f3104;
	fma.rn.f32 	%f3106, %f1, %f3105, %f3098;
	div.rn.f32 	%f3107, %f3106, %f2;
	mul.wide.s32 	%rd2425, %r635, 4;
	add.s64 	%rd2426, %rd3, %rd2425;
	st.global.f32 	[%rd2426], %f3107;
$L__BB2_1399:
	add.s32 	%r636, %r635, %r6;
	mad.lo.s32 	%r7134, %r6, 15, %r1;
	mad.lo.s32 	%r7135, %r6, -14, %r7134;
	add.s32 	%r7136, %r7135, %r6;
	add.s32 	%r7137, %r7136, %r6;
	add.s32 	%r7138, %r7137, %r6;
	add.s32 	%r7139, %r7138, %r6;
	add.s32 	%r7140, %r7139, %r6;
	setp.lt.s32 	%p2447, %r7140, 1;
	max.s32 	%r7141, %r7140, %r633;
	setp.gt.s32 	%p2448, %r7141, %r403;
	or.pred  	%p2449, %p2448, %p2447;
	@%p2449 bra 	$L__BB2_1401;
	ld.shared.f32 	%f3108, [%r448+44];
	ld.shared.f32 	%f3109, [%r449+44];
	ld.shared.f32 	%f3110, [%r450+44];
	add.f32 	%f3111, %f3109, %f3110;
	ld.shared.f32 	%f3112, [%r451+44];
	add.f32 	%f3113, %f3111, %f3112;
	add.s32 	%r7143, %r451, %r720;
	ld.shared.f32 	%f3114, [%r7143+44];
	add.f32 	%f3115, %f3113, %f3114;
	fma.rn.f32 	%f3116, %f1, %f3115, %f3108;
	div.rn.f32 	%f3117, %f3116, %f2;
	mul.wide.s32 	%rd2427, %r636, 4;
	add.s64 	%rd2428, %rd3, %rd2427;
	st.global.f32 	[%rd2428], %f3117;
$L__BB2_1401:
	add.s32 	%r637, %r636, %r6;
	mad.lo.s32 	%r7144, %r6, 15, %r1;
	mad.lo.s32 	%r7145, %r6, -14, %r7144;
	add.s32 	%r7146, %r7145, %r6;
	add.s32 	%r7147, %r7146, %r6;
	add.s32 	%r7148, %r7147, %r6;
	add.s32 	%r7149, %r7148, %r6;
	add.s32 	%r7150, %r7149, %r6;
	add.s32 	%r7151, %r7150, %r6;
	setp.lt.s32 	%p2450, %r7151, 1;
	max.s32 	%r7152, %r7151, %r633;
	setp.gt.s32 	%p2451, %r7152, %r403;
	or.pred  	%p2452, %p2451, %p2450;
	@%p2452 bra 	$L__BB2_1403;
	ld.shared.f32 	%f3118, [%r455+44];
	ld.shared.f32 	%f3119, [%r456+44];
	ld.shared.f32 	%f3120, [%r457+44];
	add.f32 	%f3121, %f3119, %f3120;
	ld.shared.f32 	%f3122, [%r458+44];
	add.f32 	%f3123, %f3121, %f3122;
	add.s32 	%r7154, %r458, %r720;
	ld.shared.f32 	%f3124, [%r7154+44];
	add.f32 	%f3125, %f3123, %f3124;
	fma.rn.f32 	%f3126, %f1, %f3125, %f3118;
	div.rn.f32 	%f3127, %f3126, %f2;
	mul.wide.s32 	%rd2429, %r637, 4;
	add.s64 	%rd2430, %rd3, %rd2429;
	st.global.f32 	[%rd2430], %f3127;
$L__BB2_1403:
	add.s32 	%r638, %r637, %r6;
	mad.lo.s32 	%r7155, %r6, 15, %r1;
	mad.lo.s32 	%r7156, %r6, -14, %r7155;
	add.s32 	%r7157, %r7156, %r6;
	add.s32 	%r7158, %r7157, %r6;
	add.s32 	%r7159, %r7158, %r6;
	add.s32 	%r7160, %r7159, %r6;
	add.s32 	%r7161, %r7160, %r6;
	add.s32 	%r7162, %r7161, %r6;
	add.s32 	%r7163, %r7162, %r6;
	setp.lt.s32 	%p2453, %r7163, 1;
	max.s32 	%r7164, %r7163, %r633;
	setp.gt.s32 	%p2454, %r7164, %r403;
	or.pred  	%p2455, %p2454, %p2453;
	@%p2455 bra 	$L__BB2_1405;
	ld.shared.f32 	%f3128, [%r462+44];
	ld.shared.f32 	%f3129, [%r463+44];
	ld.shared.f32 	%f3130, [%r464+44];
	add.f32 	%f3131, %f3129, %f3130;
	ld.shared.f32 	%f3132, [%r465+44];
	add.f32 	%f3133, %f3131, %f3132;
	add.s32 	%r7166, %r465, %r720;
	ld.shared.f32 	%f3134, [%r7166+44];
	add.f32 	%f3135, %f3133, %f3134;
	fma.rn.f32 	%f3136, %f1, %f3135, %f3128;
	div.rn.f32 	%f3137, %f3136, %f2;
	mul.wide.s32 	%rd2431, %r638, 4;
	add.s64 	%rd2432, %rd3, %rd2431;
	st.global.f32 	[%rd2432], %f3137;
$L__BB2_1405:
	add.s32 	%r639, %r638, %r6;
	mad.lo.s32 	%r7167, %r6, 15, %r1;
	mad.lo.s32 	%r7168, %r6, -14, %r7167;
	add.s32 	%r7169, %r7168, %r6;
	add.s32 	%r7170, %r7169, %r6;
	add.s32 	%r7171, %r7170, %r6;
	add.s32 	%r7172, %r7171, %r6;
	add.s32 	%r7173, %r7172, %r6;
	add.s32 	%r7174, %r7173, %r6;
	add.s32 	%r7175, %r7174, %r6;
	add.s32 	%r7176, %r7175, %r6;
	setp.lt.s32 	%p2456, %r7176, 1;
	max.s32 	%r7177, %r7176, %r633;
	setp.gt.s32 	%p2457, %r7177, %r403;
	or.pred  	%p2458, %p2457, %p2456;
	@%p2458 bra 	$L__BB2_1407;
	ld.shared.f32 	%f3138, [%r469+44];
	ld.shared.f32 	%f3139, [%r470+44];
	ld.shared.f32 	%f3140, [%r471+44];
	add.f32 	%f3141, %f3139, %f3140;
	ld.shared.f32 	%f3142, [%r472+44];
	add.f32 	%f3143, %f3141, %f3142;
	add.s32 	%r7179, %r472, %r720;
	ld.shared.f32 	%f3144, [%r7179+44];
	add.f32 	%f3145, %f3143, %f3144;
	fma.rn.f32 	%f3146, %f1, %f3145, %f3138;
	div.rn.f32 	%f3147, %f3146, %f2;
	mul.wide.s32 	%rd2433, %r639, 4;
	add.s64 	%rd2434, %rd3, %rd2433;
	st.global.f32 	[%rd2434], %f3147;
$L__BB2_1407:
	add.s32 	%r640, %r639, %r6;
	mad.lo.s32 	%r7180, %r6, 15, %r1;
	mad.lo.s32 	%r7181, %r6, -14, %r7180;
	add.s32 	%r7182, %r7181, %r6;
	add.s32 	%r7183, %r7182, %r6;
	add.s32 	%r7184, %r7183, %r6;
	add.s32 	%r7185, %r7184, %r6;
	add.s32 	%r7186, %r7185, %r6;
	add.s32 	%r7187, %r7186, %r6;
	add.s32 	%r7188, %r7187, %r6;
	add.s32 	%r7189, %r7188, %r6;
	add.s32 	%r7190, %r7189, %r6;
	setp.lt.s32 	%p2459, %r7190, 1;
	max.s32 	%r7191, %r7190, %r633;
	setp.gt.s32 	%p2460, %r7191, %r403;
	or.pred  	%p2461, %p2460, %p2459;
	@%p2461 bra 	$L__BB2_1409;
	ld.shared.f32 	%f3148, [%r476+44];
	ld.shared.f32 	%f3149, [%r477+44];
	ld.shared.f32 	%f3150, [%r478+44];
	add.f32 	%f3151, %f3149, %f3150;
	ld.shared.f32 	%f3152, [%r479+44];
	add.f32 	%f3153, %f3151, %f3152;
	add.s32 	%r7193, %r479, %r720;
	ld.shared.f32 	%f3154, [%r7193+44];
	add.f32 	%f3155, %f3153, %f3154;
	fma.rn.f32 	%f3156, %f1, %f3155, %f3148;
	div.rn.f32 	%f3157, %f3156, %f2;
	mul.wide.s32 	%rd2435, %r640, 4;
	add.s64 	%rd2436, %rd3, %rd2435;
	st.global.f32 	[%rd2436], %f3157;
$L__BB2_1409:
	setp.gt.s32 	%p2462, %r633, %r403;
	add.s32 	%r641, %r640, %r6;
	or.pred  	%p2463, %p6, %p2462;
	@%p2463 bra 	$L__BB2_1411;
	ld.shared.f32 	%f3158, [%r483+44];
	ld.shared.f32 	%f3159, [%r484+44];
	ld.shared.f32 	%f3160, [%r485+44];
	add.f32 	%f3161, %f3159, %f3160;
	ld.shared.f32 	%f3162, [%r486+44];
	add.f32 	%f3163, %f3161, %f3162;
	add.s32 	%r7195, %r486, %r720;
	ld.shared.f32 	%f3164, [%r7195+44];
	add.f32 	%f3165, %f3163, %f3164;
	fma.rn.f32 	%f3166, %f1, %f3165, %f3158;
	div.rn.f32 	%f3167, %f3166, %f2;
	mul.wide.s32 	%rd2437, %r641, 4;
	add.s64 	%rd2438, %rd3, %rd2437;
	st.global.f32 	[%rd2438], %f3167;
$L__BB2_1411:
	add.s32 	%r642, %r641, %r6;
	or.pred  	%p2465, %p7, %p2462;
	@%p2465 bra 	$L__BB2_1413;
	ld.shared.f32 	%f3168, [%r491+44];
	ld.shared.f32 	%f3169, [%r492+44];
	ld.shared.f32 	%f3170, [%r493+44];
	add.f32 	%f3171, %f3169, %f3170;
	ld.shared.f32 	%f3172, [%r494+44];
	add.f32 	%f3173, %f3171, %f3172;
	add.s32 	%r7197, %r494, %r720;
	ld.shared.f32 	%f3174, [%r7197+44];
	add.f32 	%f3175, %f3173, %f3174;
	fma.rn.f32 	%f3176, %f1, %f3175, %f3168;
	div.rn.f32 	%f3177, %f3176, %f2;
	mul.wide.s32 	%rd2439, %r642, 4;
	add.s64 	%rd2440, %rd3, %rd2439;
	st.global.f32 	[%rd2440], %f3177;
$L__BB2_1413:
	setp.gt.s32 	%p2466, %r633, %r403;
	add.s32 	%r643, %r642, %r6;
	or.pred  	%p2467, %p4, %p2466;
	@%p2467 bra 	$L__BB2_1415;
	ld.shared.f32 	%f3178, [%r498+44];
	ld.shared.f32 	%f3179, [%r499+44];
	ld.shared.f32 	%f3180, [%r500+44];
	add.f32 	%f3181, %f3179, %f3180;
	ld.shared.f32 	%f3182, [%r501+44];
	add.f32 	%f3183, %f3181, %f3182;
	add.s32 	%r7199, %r501, %r720;
	ld.shared.f32 	%f3184, [%r7199+44];
	add.f32 	%f3185, %f3183, %f3184;
	fma.rn.f32 	%f3186, %f1, %f3185, %f3178;
	div.rn.f32 	%f3187, %f3186, %f2;
	mul.wide.s32 	%rd2441, %r643, 4;
	add.s64 	%rd2442, %rd3, %rd2441;
	st.global.f32 	[%rd2442], %f3187;
$L__BB2_1415:
	add.s32 	%r644, %r643, %r6;
	or.pred  	%p2469, %p5, %p2466;
	@%p2469 bra 	$L__BB2_1417;
	ld.shared.f32 	%f3188, [%r504+44];
	ld.shared.f32 	%f3189, [%r505+44];
	ld.shared.f32 	%f3190, [%r506+44];
	add.f32 	%f3191, %f3189, %f3190;
	ld.shared.f32 	%f3192, [%r507+44];
	add.f32 	%f3193, %f3191, %f3192;
	add.s32 	%r7201, %r507, %r720;
	ld.shared.f32 	%f3194, [%r7201+44];
	add.f32 	%f3195, %f3193, %f3194;
	fma.rn.f32 	%f3196, %f1, %f3195, %f3188;
	div.rn.f32 	%f3197, %f3196, %f2;
	mul.wide.s32 	%rd2443, %r644, 4;
	add.s64 	%rd2444, %rd3, %rd2443;
	st.global.f32 	[%rd2444], %f3197;
$L__BB2_1417:
	mad.lo.s32 	%r7202, %r6, 15, %r1;
	setp.lt.s32 	%p2470, %r7202, 1;
	max.s32 	%r7203, %r7202, %r633;
	setp.gt.s32 	%p2471, %r7203, %r403;
	or.pred  	%p2472, %p2471, %p2470;
	@%p2472 bra 	$L__BB2_1419;
	ld.shared.f32 	%f3198, [%r508+44];
	ld.shared.f32 	%f3199, [%r509+44];
	ld.shared.f32 	%f3200, [%r510+44];
	add.f32 	%f3201, %f3199, %f3200;
	ld.shared.f32 	%f3202, [%r511+44];
	add.f32 	%f3203, %f3201, %f3202;
	add.s32 	%r7205, %r511, %r720;
	ld.shared.f32 	%f3204, [%r7205+44];
	add.f32 	%f3205, %f3203, %f3204;
	fma.rn.f32 	%f3206, %f1, %f3205, %f3198;
	div.rn.f32 	%f3207, %f3206, %f2;
	add.s32 	%r7206, %r644, %r6;
	mul.wide.s32 	%rd2445, %r7206, 4;
	add.s64 	%rd2446, %rd3, %rd2445;
	st.global.f32 	[%rd2446], %f3207;
$L__BB2_1419:
	add.s32 	%r645, %r633, %r9;
	setp.lt.s32 	%p2473, %r1, 1;
	max.s32 	%r7207, %r1, %r645;
	setp.gt.s32 	%p2474, %r7207, %r403;
	or.pred  	%p2475, %p2474, %p2473;
	@%p2475 bra 	$L__BB2_1421;
	mov.u32 	%r7208, %tid.y;
	mov.u32 	%r7209, %ntid.x;
	mov.u32 	%r7210, %tid.x;
	mad.lo.s32 	%r7211, %r7208, %r7209, %r7210;
	mul.lo.s32 	%r7212, %r10, %r7211;
	shl.b32 	%r7213, %r7212, 2;
	mov.u32 	%r7214, sharedMem;
	add.s32 	%r7215, %r7214, %r7213;
	ld.shared.f32 	%f3208, [%r7215+48];
	ld.shared.f32 	%f3209, [%r406+48];
	ld.shared.f32 	%f3210, [%r408+48];
	add.f32 	%f3211, %f3209, %f3210;
	ld.shared.f32 	%f3212, [%r409+48];
	add.f32 	%f3213, %f3211, %f3212;
	add.s32 	%r7217, %r409, %r720;
	ld.shared.f32 	%f3214, [%r7217+48];
	add.f32 	%f3215, %f3213, %f3214;
	fma.rn.f32 	%f3216, %f1, %f3215, %f3208;
	div.rn.f32 	%f3217, %f3216, %f2;
	mad.lo.s32 	%r7218, %r645, %r5, %r1;
	mul.wide.s32 	%rd2447, %r7218, 4;
	add.s64 	%rd2448, %rd3, %rd2447;
	st.global.f32 	[%rd2448], %f3217;
$L__BB2_1421:
	mad.lo.s32 	%r7219, %r6, 15, %r1;
	mad.lo.s32 	%r7220, %r6, -14, %r7219;
	setp.lt.s32 	%p2476, %r7220, 1;
	max.s32 	%r7221, %r7220, %r645;
	setp.gt.s32 	%p2477, %r7221, %r403;
	or.pred  	%p2478, %p2477, %p2476;
	@%p2478 bra 	$L__BB2_1423;
	ld.shared.f32 	%f3218, [%r413+52];
	ld.shared.f32 	%f3219, [%r414+52];
	add.s32 	%r7223, %r414, %r720;
	ld.shared.f32 	%f3220, [%r7223+52];
	add.f32 	%f3221, %f3219, %f3220;
	add.s32 	%r7224, %r7223, %r720;
	ld.shared.f32 	%f3222, [%r7224+52];
	add.f32 	%f3223, %f3221, %f3222;
	add.s32 	%r7225, %r7224, %r720;
	ld.shared.f32 	%f3224, [%r7225+52];
	add.f32 	%f3225, %f3223, %f3224;
	fma.rn.f32 	%f3226, %f1, %f3225, %f3218;
	div.rn.f32 	%f3227, %f3226, %f2;
	mad.lo.s32 	%r7226, %r645, %r5, %r1;
	add.s32 	%r7227, %r7226, %r6;
	mul.wide.s32 	%rd2449, %r7227, 4;
	add.s64 	%rd2450, %rd3, %rd2449;
	st.global.f32 	[%rd2450], %f3227;
$L__BB2_1423:
	mad.lo.s32 	%r7228, %r6, 15, %r1;
	mad.lo.s32 	%r7229, %r6, -14, %r7228;
	add.s32 	%r7230, %r7229, %r6;
	setp.lt.s32 	%p2479, %r7230, 1;
	max.s32 	%r7231, %r7230, %r645;
	setp.gt.s32 	%p2480, %r7231, %r403;
	or.pred  	%p2481, %p2480, %p2479;
	@%p2481 bra 	$L__BB2_1425;
	ld.shared.f32 	%f3228, [%r420+48];
	ld.shared.f32 	%f3229, [%r421+48];
	ld.shared.f32 	%f3230, [%r422+48];
	add.f32 	%f3231, %f3229, %f3230;
	ld.shared.f32 	%f3232, [%r423+48];
	add.f32 	%f3233, %f3231, %f3232;
	add.s32 	%r7233, %r423, %r720;
	ld.shared.f32 	%f3234, [%r7233+48];
	add.f32 	%f3235, %f3233, %f3234;
	fma.rn.f32 	%f3236, %f1, %f3235, %f3228;
	div.rn.f32 	%f3237, %f3236, %f2;
	mad.lo.s32 	%r7234, %r645, %r5, %r1;
	add.s32 	%r7235, %r7234, %r6;
	add.s32 	%r7236, %r7235, %r6;
	mul.wide.s32 	%rd2451, %r7236, 4;
	add.s64 	%rd2452, %rd3, %rd2451;
	st.global.f32 	[%rd2452], %f3237;
$L__BB2_1425:
	mad.lo.s32 	%r7237, %r6, 15, %r1;
	mad.lo.s32 	%r7238, %r6, -14, %r7237;
	add.s32 	%r7239, %r7238, %r6;
	add.s32 	%r7240, %r7239, %r6;
	setp.lt.s32 	%p2482, %r7240, 1;
	max.s32 	%r7241, %r7240, %r645;
	setp.gt.s32 	%p2483, %r7241, %r403;
	or.pred  	%p2484, %p2483, %p2482;
	@%p2484 bra 	$L__BB2_1427;
	shl.b32 	%r7242, %r8, 2;
	add.s32 	%r7243, %r420, %r7242;
	ld.shared.f32 	%f3238, [%r7243+48];
	ld.shared.f32 	%f3239, [%r428+48];
	ld.shared.f32 	%f3240, [%r429+48];
	add.f32 	%f3241, %f3239, %f3240;
	ld.shared.f32 	%f3242, [%r430+48];
	add.f32 	%f3243, %f3241, %f3242;
	add.s32 	%r7245, %r430, %r720;
	ld.shared.f32 	%f3244, [%r7245+48];
	add.f32 	%f3245, %f3243, %f3244;
	fma.rn.f32 	%f3246, %f1, %f3245, %f3238;
	div.rn.f32 	%f3247, %f3246, %f2;
	mad.lo.s32 	%r7246, %r645, %r5, %r1;
	add.s32 	%r7247, %r7246, %r6;
	add.s32 	%r7248, %r7247, %r6;
	add.s32 	%r7249, %r7248, %r6;
	mul.wide.s32 	%rd2453, %r7249, 4;
	add.s64 	%rd2454, %rd3, %rd2453;
	st.global.f32 	[%rd2454], %f3247;
$L__BB2_1427:
	mad.lo.s32 	%r7250, %r645, %r5, %r1;
	add.s32 	%r7251, %r7250, %r6;
	add.s32 	%r7252, %r7251, %r6;
	add.s32 	%r7253, %r7252, %r6;
	add.s32 	%r646, %r7253, %r6;
	mad.lo.s32 	%r7254, %r6, 15, %r1;
	mad.lo.s32 	%r7255, %r6, -14, %r7254;
	add.s32 	%r7256, %r7255, %r6;
	add.s32 	%r7257, %r7256, %r6;
	add.s32 	%r7258, %r7257, %r6;
	setp.lt.s32 	%p2485, %r7258, 1;
	max.s32 	%r7259, %r7258, %r645;
	setp.gt.s32 	%p2486, %r7259, %r403;
	or.pred  	%p2487, %p2486, %p2485;
	@%p2487 bra 	$L__BB2_1429;
	shl.b32 	%r7260, %r8, 2;
	add.s32 	%r7261, %r420, %r7260;
	add.s32 	%r7262, %r7261, %r7260;
	ld.shared.f32 	%f3248, [%r7262+48];
	ld.shared.f32 	%f3249, [%r435+48];
	ld.shared.f32 	%f3250, [%r436+48];
	add.f32 	%f3251, %f3249, %f3250;
	ld.shared.f32 	%f3252, [%r437+48];
	add.f32 	%f3253, %f3251, %f3252;
	add.s32 	%r7264, %r437, %r720;
	ld.shared.f32 	%f3254, [%r7264+48];
	add.f32 	%f3255, %f3253, %f3254;
	fma.rn.f32 	%f3256, %f1, %f3255, %f3248;
	div.rn.f32 	%f3257, %f3256, %f2;
	mul.wide.s32 	%rd2455, %r646, 4;
	add.s64 	%rd2456, %rd3, %rd2455;
	st.global.f32 	[%rd2456], %f3257;
$L__BB2_1429:
	add.s32 	%r647, %r646, %r6;
	mad.lo.s32 	%r7265, %r6, 15, %r1;
	mad.lo.s32 	%r7266, %r6, -14, %r7265;
	add.s32 	%r7267, %r7266, %r6;
	add.s32 	%r7268, %r7267, %r6;
	add.s32 	%r7269, %r7268, %r6;
	add.s32 	%r7270, %r7269, %r6;
	setp.lt.s32 	%p2488, %r7270, 1;
	max.s32 	%r7271, %r7270, %r645;
	setp.gt.s32 	%p2489, %r7271, %r403;
	or.pred  	%p2490, %p2489, %p2488;
	@%p2490 bra 	$L__BB2_1431;
	ld.shared.f32 	%f3258, [%r441+48];
	ld.shared.f32 	%f3259, [%r442+48];
	ld.shared.f32 	%f3260, [%r443+48];
	add.f32 	%f3261, %f3259, %f3260;
	ld.shared.f32 	%f3262, [%r444+48];
	add.f32 	%f3263, %f3261, %f3262;
	add.s32 	%r7273, %r444, %r720;
	ld.shared.f32 	%f3264, [%r7273+48];
	add.f32 	%f3265, %f3263, %f3264;
	fma.rn.f32 	%f3266, %f1, %f3265, %f3258;
	div.rn.f32 	%f3267, %f3266, %f2;
	mul.wide.s32 	%rd2457, %r647, 4;
	add.s64 	%rd2458, %rd3, %rd2457;
	st.global.f32 	[%rd2458], %f3267;
$L__BB2_1431:
	add.s32 	%r648, %r647, %r6;
	mad.lo.s32 	%r7274, %r6, 15, %r1;
	mad.lo.s32 	%r7275, %r6, -14, %r7274;
	add.s32 	%r7276, %r7275, %r6;
	add.s32 	%r7277, %r7276, %r6;
	add.s32 	%r7278, %r7277, %r6;
	add.s32 	%r7279, %r7278, %r6;
	add.s32 	%r7280, %r7279, %r6;
	setp.lt.s32 	%p2491, %r7280, 1;
	max.s32 	%r7281, %r7280, %r645;
	setp.gt.s32 	%p2492, %r7281, %r403;
	or.pred  	%p2493, %p2492, %p2491;
	@%p2493 bra 	$L__BB2_1433;
	ld.shared.f32 	%f3268, [%r448+48];
	ld.shared.f32 	%f3269, [%r449+48];
	ld.shared.f32 	%f3270, [%r450+48];
	add.f32 	%f3271, %f3269, %f3270;
	ld.shared.f32 	%f3272, [%r451+48];
	add.f32 	%f3273, %f3271, %f3272;
	add.s32 	%r7283, %r451, %r720;
	ld.shared.f32 	%f3274, [%r7283+48];
	add.f32 	%f3275, %f3273, %f3274;
	fma.rn.f32 	%f3276, %f1, %f3275, %f3268;
	div.rn.f32 	%f3277, %f3276, %f2;
	mul.wide.s32 	%rd2459, %r648, 4;
	add.s64 	%rd2460, %rd3, %rd2459;
	st.global.f32 	[%rd2460], %f3277;
$L__BB2_1433:
	add.s32 	%r649, %r648, %r6;
	mad.lo.s32 	%r7284, %r6, 15, %r1;
	mad.lo.s32 	%r7285, %r6, -14, %r7284;
	add.s32 	%r7286, %r7285, %r6;
	add.s32 	%r7287, %r7286, %r6;
	add.s32 	%r7288, %r7287, %r6;
	add.s32 	%r7289, %r7288, %r6;
	add.s32 	%r7290, %r7289, %r6;
	add.s32 	%r7291, %r7290, %r6;
	setp.lt.s32 	%p2494, %r7291, 1;
	max.s32 	%r7292, %r7291, %r645;
	setp.gt.s32 	%p2495, %r7292, %r403;
	or.pred  	%p2496, %p2495, %p2494;
	@%p2496 bra 	$L__BB2_1435;
	ld.shared.f32 	%f3278, [%r455+48];
	ld.shared.f32 	%f3279, [%r456+48];
	ld.shared.f32 	%f3280, [%r457+48];
	add.f32 	%f3281, %f3279, %f3280;
	ld.shared.f32 	%f3282, [%r458+48];
	add.f32 	%f3283, %f3281, %f3282;
	add.s32 	%r7294, %r458, %r720;
	ld.shared.f32 	%f3284, [%r7294+48];
	add.f32 	%f3285, %f3283, %f3284;
	fma.rn.f32 	%f3286, %f1, %f3285, %f3278;
	div.rn.f32 	%f3287, %f3286, %f2;
	mul.wide.s32 	%rd2461, %r649, 4;
	add.s64 	%rd2462, %rd3, %rd2461;
	st.global.f32 	[%rd2462], %f3287;
$L__BB2_1435:
	add.s32 	%r650, %r649, %r6;
	mad.lo.s32 	%r7295, %r6, 15, %r1;
	mad.lo.s32 	%r7296, %r6, -14, %r7295;
	add.s32 	%r7297, %r7296, %r6;
	add.s32 	%r7298, %r7297, %r6;
	add.s32 	%r7299, %r7298, %r6;
	add.s32 	%r7300, %r7299, %r6;
	add.s32 	%r7301, %r7300, %r6;
	add.s32 	%r7302, %r7301, %r6;
	add.s32 	%r7303, %r7302, %r6;
	setp.lt.s32 	%p2497, %r7303, 1;
	max.s32 	%r7304, %r7303, %r645;
	setp.gt.s32 	%p2498, %r7304, %r403;
	or.pred  	%p2499, %p2498, %p2497;
	@%p2499 bra 	$L__BB2_1437;
	ld.shared.f32 	%f3288, [%r462+48];
	ld.shared.f32 	%f3289, [%r463+48];
	ld.shared.f32 	%f3290, [%r464+48];
	add.f32 	%f3291, %f3289, %f3290;
	ld.shared.f32 	%f3292, [%r465+48];
	add.f32 	%f3293, %f3291, %f3292;
	add.s32 	%r7306, %r465, %r720;
	ld.shared.f32 	%f3294, [%r7306+48];
	add.f32 	%f3295, %f3293, %f3294;
	fma.rn.f32 	%f3296, %f1, %f3295, %f3288;
	div.rn.f32 	%f3297, %f3296, %f2;
	mul.wide.s32 	%rd2463, %r650, 4;
	add.s64 	%rd2464, %rd3, %rd2463;
	st.global.f32 	[%rd2464], %f3297;
$L__BB2_1437:
	add.s32 	%r651, %r650, %r6;
	mad.lo.s32 	%r7307, %r6, 15, %r1;
	mad.lo.s32 	%r7308, %r6, -14, %r7307;
	add.s32 	%r7309, %r7308, %r6;
	add.s32 	%r7310, %r7309, %r6;
	add.s32 	%r7311, %r7310, %r6;
	add.s32 	%r7312, %r7311, %r6;
	add.s32 	%r7313, %r7312, %r6;
	add.s32 	%r7314, %r7313, %r6;
	add.s32 	%r7315, %r7314, %r6;
	add.s32 	%r7316, %r7315, %r6;
	setp.lt.s32 	%p2500, %r7316, 1;
	max.s32 	%r7317, %r7316, %r645;
	setp.gt.s32 	%p2501, %r7317, %r403;
	or.pred  	%p2502, %p2501, %p2500;
	@%p2502 bra 	$L__BB2_1439;
	ld.shared.f32 	%f3298, [%r469+48];
	ld.shared.f32 	%f3299, [%r470+48];
	ld.shared.f32 	%f3300, [%r471+48];
	add.f32 	%f3301, %f3299, %f3300;
	ld.shared.f32 	%f3302, [%r472+48];
	add.f32 	%f3303, %f3301, %f3302;
	add.s32 	%r7319, %r472, %r720;
	ld.shared.f32 	%f3304, [%r7319+48];
	add.f32 	%f3305, %f3303, %f3304;
	fma.rn.f32 	%f3306, %f1, %f3305, %f3298;
	div.rn.f32 	%f3307, %f3306, %f2;
	mul.wide.s32 	%rd2465, %r651, 4;
	add.s64 	%rd2466, %rd3, %rd2465;
	st.global.f32 	[%rd2466], %f3307;
$L__BB2_1439:
	add.s32 	%r652, %r651, %r6;
	mad.lo.s32 	%r7320, %r6, 15, %r1;
	mad.lo.s32 	%r7321, %r6, -14, %r7320;
	add.s32 	%r7322, %r7321, %r6;
	add.s32 	%r7323, %r7322, %r6;
	add.s32 	%r7324, %r7323, %r6;
	add.s32 	%r7325, %r7324, %r6;
	add.s32 	%r7326, %r7325, %r6;
	add.s32 	%r7327, %r7326, %r6;
	add.s32 	%r7328, %r7327, %r6;
	add.s32 	%r7329, %r7328, %r6;
	add.s32 	%r7330, %r7329, %r6;
	setp.lt.s32 	%p2503, %r7330, 1;
	max.s32 	%r7331, %r7330, %r645;
	setp.gt.s32 	%p2504, %r7331, %r403;
	or.pred  	%p2505, %p2504, %p2503;
	@%p2505 bra 	$L__BB2_1441;
	ld.shared.f32 	%f3308, [%r476+48];
	ld.shared.f32 	%f3309, [%r477+48];
	ld.shared.f32 	%f3310, [%r478+48];
	add.f32 	%f3311, %f3309, %f3310;
	ld.shared.f32 	%f3312, [%r479+48];
	add.f32 	%f3313, %f3311, %f3312;
	add.s32 	%r7333, %r479, %r720;
	ld.shared.f32 	%f3314, [%r7333+48];
	add.f32 	%f3315, %f3313, %f3314;
	fma.rn.f32 	%f3316, %f1, %f3315, %f3308;
	div.rn.f32 	%f3317, %f3316, %f2;
	mul.wide.s32 	%rd2467, %r652, 4;
	add.s64 	%rd2468, %rd3, %rd2467;
	st.global.f32 	[%rd2468], %f3317;
$L__BB2_1441:
	setp.gt.s32 	%p2506, %r645, %r403;
	add.s32 	%r653, %r652, %r6;
	or.pred  	%p2507, %p6, %p2506;
	@%p2507 bra 	$L__BB2_1443;
	ld.shared.f32 	%f3318, [%r483+48];
	ld.shared.f32 	%f3319, [%r484+48];
	ld.shared.f32 	%f3320, [%r485+48];
	add.f32 	%f3321, %f3319, %f3320;
	ld.shared.f32 	%f3322, [%r486+48];
	add.f32 	%f3323, %f3321, %f3322;
	add.s32 	%r7335, %r486, %r720;
	ld.shared.f32 	%f3324, [%r7335+48];
	add.f32 	%f3325, %f3323, %f3324;
	fma.rn.f32 	%f3326, %f1, %f3325, %f3318;
	div.rn.f32 	%f3327, %f3326, %f2;
	mul.wide.s32 	%rd2469, %r653, 4;
	add.s64 	%rd2470, %rd3, %rd2469;
	st.global.f32 	[%rd2470], %f3327;
$L__BB2_1443:
	add.s32 	%r654, %r653, %r6;
	or.pred  	%p2509, %p7, %p2506;
	@%p2509 bra 	$L__BB2_1445;
	ld.shared.f32 	%f3328, [%r491+48];
	ld.shared.f32 	%f3329, [%r492+48];
	ld.shared.f32 	%f3330, [%r493+48];
	add.f32 	%f3331, %f3329, %f3330;
	ld.shared.f32 	%f3332, [%r494+48];
	add.f32 	%f3333, %f3331, %f3332;
	add.s32 	%r7337, %r494, %r720;
	ld.shared.f32 	%f3334, [%r7337+48];
	add.f32 	%f3335, %f3333, %f3334;
	fma.rn.f32 	%f3336, %f1, %f3335, %f3328;
	div.rn.f32 	%f3337, %f3336, %f2;
	mul.wide.s32 	%rd2471, %r654, 4;
	add.s64 	%rd2472, %rd3, %rd2471;
	st.global.f32 	[%rd2472], %f3337;
$L__BB2_1445:
	setp.gt.s32 	%p2510, %r645, %r403;
	add.s32 	%r655, %r654, %r6;
	or.pred  	%p2511, %p4, %p2510;
	@%p2511 bra 	$L__BB2_1447;
	ld.shared.f32 	%f3338, [%r498+48];
	ld.shared.f32 	%f3339, [%r499+48];
	ld.shared.f32 	%f3340, [%r500+48];
	add.f32 	%f3341, %f3339, %f3340;
	ld.shared.f32 	%f3342, [%r501+48];
	add.f32 	%f3343, %f3341, %f3342;
	add.s32 	%r7339, %r501, %r720;
	ld.shared.f32 	%f3344, [%r7339+48];
	add.f32 	%f3345, %f3343, %f3344;
	fma.rn.f32 	%f3346, %f1, %f3345, %f3338;
	div.rn.f32 	%f3347, %f3346, %f2;
	mul.wide.s32 	%rd2473, %r655, 4;
	add.s64 	%rd2474, %rd3, %rd2473;
	st.global.f32 	[%rd2474], %f3347;
$L__BB2_1447:
	add.s32 	%r656, %r655, %r6;
	or.pred  	%p2513, %p5, %p2510;
	@%p2513 bra 	$L__BB2_1449;
	ld.shared.f32 	%f3348, [%r504+48];
	ld.shared.f32 	%f3349, [%r505+48];
	ld.shared.f32 	%f3350, [%r506+48];
	add.f32 	%f3351, %f3349, %f3350;
	ld.shared.f32 	%f3352, [%r507+48];
	add.f32 	%f3353, %f3351, %f3352;
	add.s32 	%r7341, %r507, %r720;
	ld.shared.f32 	%f3354, [%r7341+48];
	add.f32 	%f3355, %f3353, %f3354;
	fma.rn.f32 	%f3356, %f1, %f3355, %f3348;
	div.rn.f32 	%f3357, %f3356, %f2;
	mul.wide.s32 	%rd2475, %r656, 4;
	add.s64 	%rd2476, %rd3, %rd2475;
	st.global.f32 	[%rd2476], %f3357;
$L__BB2_1449:
	mad.lo.s32 	%r7342, %r6, 15, %r1;
	setp.lt.s32 	%p2514, %r7342, 1;
	max.s32 	%r7343, %r7342, %r645;
	setp.gt.s32 	%p2515, %r7343, %r403;
	or.pred  	%p2516, %p2515, %p2514;
	@%p2516 bra 	$L__BB2_1451;
	ld.shared.f32 	%f3358, [%r508+48];
	ld.shared.f32 	%f3359, [%r509+48];
	ld.shared.f32 	%f3360, [%r510+48];
	add.f32 	%f3361, %f3359, %f3360;
	ld.shared.f32 	%f3362, [%r511+48];
	add.f32 	%f3363, %f3361, %f3362;
	add.s32 	%r7345, %r511, %r720;
	ld.shared.f32 	%f3364, [%r7345+48];
	add.f32 	%f3365, %f3363, %f3364;
	fma.rn.f32 	%f3366, %f1, %f3365, %f3358;
	div.rn.f32 	%f3367, %f3366, %f2;
	add.s32 	%r7346, %r656, %r6;
	mul.wide.s32 	%rd2477, %r7346, 4;
	add.s64 	%rd2478, %rd3, %rd2477;
	st.global.f32 	[%rd2478], %f3367;
$L__BB2_1451:
	add.s32 	%r657, %r645, %r9;
	setp.lt.s32 	%p2517, %r1, 1;
	max.s32 	%r7347, %r1, %r657;
	setp.gt.s32 	%p2518, %r7347, %r403;
	or.pred  	%p2519, %p2518, %p2517;
	@%p2519 bra 	$L__BB2_1453;
	mov.u32 	%r7348, %tid.y;
	mov.u32 	%r7349, %ntid.x;
	mov.u32 	%r7350, %tid.x;
	mad.lo.s32 	%r7351, %r7348, %r7349, %r7350;
	mul.lo.s32 	%r7352, %r10, %r7351;
	shl.b32 	%r7353, %r7352, 2;
	mov.u32 	%r7354, sharedMem;
	add.s32 	%r7355, %r7354, %r7353;
	ld.shared.f32 	%f3368, [%r7355+52];
	ld.shared.f32 	%f3369, [%r406+52];
	ld.shared.f32 	%f3370, [%r408+52];
	add.f32 	%f3371, %f3369, %f3370;
	ld.shared.f32 	%f3372, [%r409+52];
	add.f32 	%f3373, %f3371, %f3372;
	add.s32 	%r7357, %r409, %r720;
	ld.shared.f32 	%f3374, [%r7357+52];
	add.f32 	%f3375, %f3373, %f3374;
	fma.rn.f32 	%f3376, %f1, %f3375, %f3368;
	div.rn.f32 	%f3377, %f3376, %f2;
	mad.lo.s32 	%r7358, %r657, %r5, %r1;
	mul.wide.s32 	%rd2479, %r7358, 4;
	add.s64 	%rd2480, %rd3, %rd2479;
	st.global.f32 	[%rd2480], %f3377;
$L__BB2_1453:
	mad.lo.s32 	%r7359, %r6, 15, %r1;
	mad.lo.s32 	%r7360, %r6, -14, %r7359;
	setp.lt.s32 	%p2520, %r7360, 1;
	max.s32 	%r7361, %r7360, %r657;
	setp.gt.s32 	%p2521, %r7361, %r403;
	or.pred  	%p2522, %p2521, %p2520;
	@%p2522 bra 	$L__BB2_1455;
	ld.shared.f32 	%f3378, [%r413+56];
	ld.shared.f32 	%f3379, [%r513+52];
	add.s32 	%r7363, %r513, %r720;
	ld.shared.f32 	%f3380, [%r7363+52];
	add.f32 	%f3381, %f3379, %f3380;
	add.s32 	%r7364, %r7363, %r720;
	ld.shared.f32 	%f3382, [%r7364+52];
	add.f32 	%f3383, %f3381, %f3382;
	add.s32 	%r7365, %r7364, %r720;
	ld.shared.f32 	%f3384, [%r7365+52];
	add.f32 	%f3385, %f3383, %f3384;
	fma.rn.f32 	%f3386, %f1, %f3385, %f3378;
	div.rn.f32 	%f3387, %f3386, %f2;
	mad.lo.s32 	%r7366, %r657, %r5, %r1;
	add.s32 	%r7367, %r7366, %r6;
	mul.wide.s32 	%rd2481, %r7367, 4;
	add.s64 	%rd2482, %rd3, %rd2481;
	st.global.f32 	[%rd2482], %f3387;
$L__BB2_1455:
	mad.lo.s32 	%r7368, %r6, 15, %r1;
	mad.lo.s32 	%r7369, %r6, -14, %r7368;
	add.s32 	%r7370, %r7369, %r6;
	setp.lt.s32 	%p2523, %r7370, 1;
	max.s32 	%r7371, %r7370, %r657;
	setp.gt.s32 	%p2524, %r7371, %r403;
	or.pred  	%p2525, %p2524, %p2523;
	@%p2525 bra 	$L__BB2_1457;
	ld.shared.f32 	%f3388, [%r420+52];
	ld.shared.f32 	%f3389, [%r421+52];
	ld.shared.f32 	%f3390, [%r422+52];
	add.f32 	%f3391, %f3389, %f3390;
	ld.shared.f32 	%f3392, [%r423+52];
	add.f32 	%f3393, %f3391, %f3392;
	add.s32 	%r7373, %r423, %r720;
	ld.shared.f32 	%f3394, [%r7373+52];
	add.f32 	%f3395, %f3393, %f3394;
	fma.rn.f32 	%f3396, %f1, %f3395, %f3388;
	div.rn.f32 	%f3397, %f3396, %f2;
	mad.lo.s32 	%r7374, %r657, %r5, %r1;
	add.s32 	%r7375, %r7374, %r6;
	add.s32 	%r7376, %r7375, %r6;
	mul.wide.s32 	%rd2483, %r7376, 4;
	add.s64 	%rd2484, %rd3, %rd2483;
	st.global.f32 	[%rd2484], %f3397;
$L__BB2_1457:
	mad.lo.s32 	%r7377, %r6, 15, %r1;
	mad.lo.s32 	%r7378, %r6, -14, %r7377;
	add.s32 	%r7379, %r7378, %r6;
	add.s32 	%r7380, %r7379, %r6;
	setp.lt.s32 	%p2526, %r7380, 1;
	max.s32 	%r7381, %r7380, %r657;
	setp.gt.s32 	%p2527, %r7381, %r403;
	or.pred  	%p2528, %p2527, %p2526;
	@%p2528 bra 	$L__BB2_1459;
	shl.b32 	%r7382, %r8, 2;
	add.s32 	%r7383, %r420, %r7382;
	ld.shared.f32 	%f3398, [%r7383+52];
	ld.shared.f32 	%f3399, [%r428+52];
	ld.shared.f32 	%f3400, [%r429+52];
	add.f32 	%f3401, %f3399, %f3400;
	ld.shared.f32 	%f3402, [%r430+52];
	add.f32 	%f3403, %f3401, %f3402;
	add.s32 	%r7385, %r430, %r720;
	ld.shared.f32 	%f3404, [%r7385+52];
	add.f32 	%f3405, %f3403, %f3404;
	fma.rn.f32 	%f3406, %f1, %f3405, %f3398;
	div.rn.f32 	%f3407, %f3406, %f2;
	mad.lo.s32 	%r7386, %r657, %r5, %r1;
	add.s32 	%r7387, %r7386, %r6;
	add.s32 	%r7388, %r7387, %r6;
	add.s32 	%r7389, %r7388, %r6;
	mul.wide.s32 	%rd2485, %r7389, 4;
	add.s64 	%rd2486, %rd3, %rd2485;
	st.global.f32 	[%rd2486], %f3407;
$L__BB2_1459:
	mad.lo.s32 	%r7390, %r657, %r5, %r1;
	add.s32 	%r7391, %r7390, %r6;
	add.s32 	%r7392, %r7391, %r6;
	add.s32 	%r7393, %r7392, %r6;
	add.s32 	%r658, %r7393, %r6;
	mad.lo.s32 	%r7394, %r6, 15, %r1;
	mad.lo.s32 	%r7395, %r6, -14, %r7394;
	add.s32 	%r7396, %r7395, %r6;
	add.s32 	%r7397, %r7396, %r6;
	add.s32 	%r7398, %r7397, %r6;
	setp.lt.s32 	%p2529, %r7398, 1;
	max.s32 	%r7399, %r7398, %r657;
	setp.gt.s32 	%p2530, %r7399, %r403;
	or.pred  	%p2531, %p2530, %p2529;
	@%p2531 bra 	$L__BB2_1461;
	shl.b32 	%r7400, %r8, 2;
	add.s32 	%r7401, %r420, %r7400;
	add.s32 	%r7402, %r7401, %r7400;
	ld.shared.f32 	%f3408, [%r7402+52];
	ld.shared.f32 	%f3409, [%r435+52];
	ld.shared.f32 	%f3410, [%r436+52];
	add.f32 	%f3411, %f3409, %f3410;
	ld.shared.f32 	%f3412, [%r437+52];
	add.f32 	%f3413, %f3411, %f3412;
	add.s32 	%r7404, %r437, %r720;
	ld.shared.f32 	%f3414, [%r7404+52];
	add.f32 	%f3415, %f3413, %f3414;
	fma.rn.f32 	%f3416, %f1, %f3415, %f3408;
	div.rn.f32 	%f3417, %f3416, %f2;
	mul.wide.s32 	%rd2487, %r658, 4;
	add.s64 	%rd2488, %rd3, %rd2487;
	st.global.f32 	[%rd2488], %f3417;
$L__BB2_1461:
	add.s32 	%r659, %r658, %r6;
	mad.lo.s32 	%r7405, %r6, 15, %r1;
	mad.lo.s32 	%r7406, %r6, -14, %r7405;
	add.s32 	%r7407, %r7406, %r6;
	add.s32 	%r7408, %r7407, %r6;
	add.s32 	%r7409, %r7408, %r6;
	add.s32 	%r7410, %r7409, %r6;
	setp.lt.s32 	%p2532, %r7410, 1;
	max.s32 	%r7411, %r7410, %r657;
	setp.gt.s32 	%p2533, %r7411, %r403;
	or.pred  	%p2534, %p2533, %p2532;
	@%p2534 bra 	$L__BB2_1463;
	ld.shared.f32 	%f3418, [%r441+52];
	ld.shared.f32 	%f3419, [%r442+52];
	ld.shared.f32 	%f3420, [%r443+52];
	add.f32 	%f3421, %f3419, %f3420;
	ld.shared.f32 	%f3422, [%r444+52];
	add.f32 	%f3423, %f3421, %f3422;
	add.s32 	%r7413, %r444, %r720;
	ld.shared.f32 	%f3424, [%r7413+52];
	add.f32 	%f3425, %f3423, %f3424;
	fma.rn.f32 	%f3426, %f1, %f3425, %f3418;
	div.rn.f32 	%f3427, %f3426, %f2;
	mul.wide.s32 	%rd2489, %r659, 4;
	add.s64 	%rd2490, %rd3, %rd2489;
	st.global.f32 	[%rd2490], %f3427;
$L__BB2_1463:
	add.s32 	%r660, %r659, %r6;
	mad.lo.s32 	%r7414, %r6, 15, %r1;
	mad.lo.s32 	%r7415, %r6, -14, %r7414;
	add.s32 	%r7416, %r7415, %r6;
	add.s32 	%r7417, %r7416, %r6;
	add.s32 	%r7418, %r7417, %r6;
	add.s32 	%r7419, %r7418, %r6;
	add.s32 	%r7420, %r7419, %r6;
	setp.lt.s32 	%p2535, %r7420, 1;
	max.s32 	%r7421, %r7420, %r657;
	setp.gt.s32 	%p2536, %r7421, %r403;
	or.pred  	%p2537, %p2536, %p2535;
	@%p2537 bra 	$L__BB2_1465;
	ld.shared.f32 	%f3428, [%r448+52];
	ld.shared.f32 	%f3429, [%r449+52];
	ld.shared.f32 	%f3430, [%r450+52];
	add.f32 	%f3431, %f3429, %f3430;
	ld.shared.f32 	%f3432, [%r451+52];
	add.f32 	%f3433, %f3431, %f3432;
	add.s32 	%r7423, %r451, %r720;
	ld.shared.f32 	%f3434, [%r7423+52];
	add.f32 	%f3435, %f3433, %f3434;
	fma.rn.f32 	%f3436, %f1, %f3435, %f3428;
	div.rn.f32 	%f3437, %f3436, %f2;
	mul.wide.s32 	%rd2491, %r660, 4;
	add.s64 	%rd2492, %rd3, %rd2491;
	st.global.f32 	[%rd2492], %f3437;
$L__BB2_1465:
	add.s32 	%r661, %r660, %r6;
	mad.lo.s32 	%r7424, %r6, 15, %r1;
	mad.lo.s32 	%r7425, %r6, -14, %r7424;
	add.s32 	%r7426, %r7425, %r6;
	add.s32 	%r7427, %r7426, %r6;
	add.s32 	%r7428, %r7427, %r6;
	add.s32 	%r7429, %r7428, %r6;
	add.s32 	%r7430, %r7429, %r6;
	add.s32 	%r7431, %r7430, %r6;
	setp.lt.s32 	%p2538, %r7431, 1;
	max.s32 	%r7432, %r7431, %r657;
	setp.gt.s32 	%p2539, %r7432, %r403;
	or.pred  	%p2540, %p2539, %p2538;
	@%p2540 bra 	$L__BB2_1467;
	ld.shared.f32 	%f3438, [%r455+52];
	ld.shared.f32 	%f3439, [%r456+52];
	ld.shared.f32 	%f3440, [%r457+52];
	add.f32 	%f3441, %f3439, %f3440;
	ld.shared.f32 	%f3442, [%r458+52];
	add.f32 	%f3443, %f3441, %f3442;
	add.s32 	%r7434, %r458, %r720;
	ld.shared.f32 	%f3444, [%r7434+52];
	add.f32 	%f3445, %f3443, %f3444;
	fma.rn.f32 	%f3446, %f1, %f3445, %f3438;
	div.rn.f32 	%f3447, %f3446, %f2;
	mul.wide.s32 	%rd2493, %r661, 4;
	add.s64 	%rd2494, %rd3, %rd2493;
	st.global.f32 	[%rd2494], %f3447;
$L__BB2_1467:
	add.s32 	%r662, %r661, %r6;
	mad.lo.s32 	%r7435, %r6, 15, %r1;
	mad.lo.s32 	%r7436, %r6, -14, %r7435;
	add.s32 	%r7437, %r7436, %r6;
	add.s32 	%r7438, %r7437, %r6;
	add.s32 	%r7439, %r7438, %r6;
	add.s32 	%r7440, %r7439, %r6;
	add.s32 	%r7441, %r7440, %r6;
	add.s32 	%r7442, %r7441, %r6;
	add.s32 	%r7443, %r7442, %r6;
	setp.lt.s32 	%p2541, %r7443, 1;
	max.s32 	%r7444, %r7443, %r657;
	setp.gt.s32 	%p2542, %r7444, %r403;
	or.pred  	%p2543, %p2542, %p2541;
	@%p2543 bra 	$L__BB2_1469;
	ld.shared.f32 	%f3448, [%r462+52];
	ld.shared.f32 	%f3449, [%r463+52];
	ld.shared.f32 	%f3450, [%r464+52];
	add.f32 	%f3451, %f3449, %f3450;
	ld.shared.f32 	%f3452, [%r465+52];
	add.f32 	%f3453, %f3451, %f3452;
	add.s32 	%r7446, %r465, %r720;
	ld.shared.f32 	%f3454, [%r7446+52];
	add.f32 	%f3455, %f3453, %f3454;
	fma.rn.f32 	%f3456, %f1, %f3455, %f3448;
	div.rn.f32 	%f3457, %f3456, %f2;
	mul.wide.s32 	%rd2495, %r662, 4;
	add.s64 	%rd2496, %rd3, %rd2495;
	st.global.f32 	[%rd2496], %f3457;
$L__BB2_1469:
	add.s32 	%r663, %r662, %r6;
	mad.lo.s32 	%r7447, %r6, 15, %r1;
	mad.lo.s32 	%r7448, %r6, -14, %r7447;
	add.s32 	%r7449, %r7448, %r6;
	add.s32 	%r7450, %r7449, %r6;
	add.s32 	%r7451, %r7450, %r6;
	add.s32 	%r7452, %r7451, %r6;
	add.s32 	%r7453, %r7452, %r6;
	add.s32 	%r7454, %r7453, %r6;
	add.s32 	%r7455, %r7454, %r6;
	add.s32 	%r7456, %r7455, %r6;
	setp.lt.s32 	%p2544, %r7456, 1;
	max.s32 	%r7457, %r7456, %r657;
	setp.gt.s32 	%p2545, %r7457, %r403;
	or.pred  	%p2546, %p2545, %p2544;
	@%p2546 bra 	$L__BB2_1471;
	ld.shared.f32 	%f3458, [%r469+52];
	ld.shared.f32 	%f3459, [%r470+52];
	ld.shared.f32 	%f3460, [%r471+52];
	add.f32 	%f3461, %f3459, %f3460;
	ld.shared.f32 	%f3462, [%r472+52];
	add.f32 	%f3463, %f3461, %f3462;
	add.s32 	%r7459, %r472, %r720;
	ld.shared.f32 	%f3464, [%r7459+52];
	add.f32 	%f3465, %f3463, %f3464;
	fma.rn.f32 	%f3466, %f1, %f3465, %f3458;
	div.rn.f32 	%f3467, %f3466, %f2;
	mul.wide.s32 	%rd2497, %r663, 4;
	add.s64 	%rd2498, %rd3, %rd2497;
	st.global.f32 	[%rd2498], %f3467;
$L__BB2_1471:
	add.s32 	%r664, %r663, %r6;
	mad.lo.s32 	%r7460, %r6, 15, %r1;
	mad.lo.s32 	%r7461, %r6, -14, %r7460;
	add.s32 	%r7462, %r7461, %r6;
	add.s32 	%r7463, %r7462, %r6;
	add.s32 	%r7464, %r7463, %r6;
	add.s32 	%r7465, %r7464, %r6;
	add.s32 	%r7466, %r7465, %r6;
	add.s32 	%r7467, %r7466, %r6;
	add.s32 	%r7468, %r7467, %r6;
	add.s32 	%r7469, %r7468, %r6;
	add.s32 	%r7470, %r7469, %r6;
	setp.lt.s32 	%p2547, %r7470, 1;
	max.s32 	%r7471, %r7470, %r657;
	setp.gt.s32 	%p2548, %r7471, %r403;
	or.pred  	%p2549, %p2548, %p2547;
	@%p2549 bra 	$L__BB2_1473;
	ld.shared.f32 	%f3468, [%r476+52];
	ld.shared.f32 	%f3469, [%r477+52];
	ld.shared.f32 	%f3470, [%r478+52];
	add.f32 	%f3471, %f3469, %f3470;
	ld.shared.f32 	%f3472, [%r479+52];
	add.f32 	%f3473, %f3471, %f3472;
	add.s32 	%r7473, %r479, %r720;
	ld.shared.f32 	%f3474, [%r7473+52];
	add.f32 	%f3475, %f3473, %f3474;
	fma.rn.f32 	%f3476, %f1, %f3475, %f3468;
	div.rn.f32 	%f3477, %f3476, %f2;
	mul.wide.s32 	%rd2499, %r664, 4;
	add.s64 	%rd2500, %rd3, %rd2499;
	st.global.f32 	[%rd2500], %f3477;
$L__BB2_1473:
	setp.gt.s32 	%p2550, %r657, %r403;
	add.s32 	%r665, %r664, %r6;
	or.pred  	%p2551, %p6, %p2550;
	@%p2551 bra 	$L__BB2_1475;
	ld.shared.f32 	%f3478, [%r483+52];
	ld.shared.f32 	%f3479, [%r484+52];
	ld.shared.f32 	%f3480, [%r485+52];
	add.f32 	%f3481, %f3479, %f3480;
	ld.shared.f32 	%f3482, [%r486+52];
	add.f32 	%f3483, %f3481, %f3482;
	add.s32 	%r7475, %r486, %r720;
	ld.shared.f32 	%f3484, [%r7475+52];
	add.f32 	%f3485, %f3483, %f3484;
	fma.rn.f32 	%f3486, %f1, %f3485, %f3478;
	div.rn.f32 	%f3487, %f3486, %f2;
	mul.wide.s32 	%rd2501, %r665, 4;
	add.s64 	%rd2502, %rd3, %rd2501;
	st.global.f32 	[%rd2502], %f3487;
$L__BB2_1475:
	add.s32 	%r666, %r665, %r6;
	or.pred  	%p2553, %p7, %p2550;
	@%p2553 bra 	$L__BB2_1477;
	ld.shared.f32 	%f3488, [%r491+52];
	ld.shared.f32 	%f3489, [%r492+52];
	ld.shared.f32 	%f3490, [%r493+52];
	add.f32 	%f3491, %f3489, %f3490;
	ld.shared.f32 	%f3492, [%r494+52];
	add.f32 	%f3493, %f3491, %f3492;
	add.s32 	%r7477, %r494, %r720;
	ld.shared.f32 	%f3494, [%r7477+52];
	add.f32 	%f3495, %f3493, %f3494;
	fma.rn.f32 	%f3496, %f1, %f3495, %f3488;
	div.rn.f32 	%f3497, %f3496, %f2;
	mul.wide.s32 	%rd2503, %r666, 4;
	add.s64 	%rd2504, %rd3, %rd2503;
	st.global.f32 	[%rd2504], %f3497;
$L__BB2_1477:
	setp.gt.s32 	%p2554, %r657, %r403;
	add.s32 	%r667, %r666, %r6;
	or.pred  	%p2555, %p4, %p2554;
	@%p2555 bra 	$L__BB2_1479;
	ld.shared.f32 	%f3498, [%r498+52];
	ld.shared.f32 	%f3499, [%r499+52];
	ld.shared.f32 	%f3500, [%r500+52];
	add.f32 	%f3501, %f3499, %f3500;
	ld.shared.f32 	%f3502, [%r501+52];
	add.f32 	%f3503, %f3501, %f3502;
	add.s32 	%r7479, %r501, %r720;
	ld.shared.f32 	%f3504, [%r7479+52];
	add.f32 	%f3505, %f3503, %f3504;
	fma.rn.f32 	%f3506, %f1, %f3505, %f3498;
	div.rn.f32 	%f3507, %f3506, %f2;
	mul.wide.s32 	%rd2505, %r667, 4;
	add.s64 	%rd2506, %rd3, %rd2505;
	st.global.f32 	[%rd2506], %f3507;
$L__BB2_1479:
	add.s32 	%r668, %r667, %r6;
	or.pred  	%p2557, %p5, %p2554;
	@%p2557 bra 	$L__BB2_1481;
	ld.shared.f32 	%f3508, [%r504+52];
	ld.shared.f32 	%f3509, [%r505+52];
	ld.shared.f32 	%f3510, [%r506+52];
	add.f32 	%f3511, %f3509, %f3510;
	ld.shared.f32 	%f3512, [%r507+52];
	add.f32 	%f3513, %f3511, %f3512;
	add.s32 	%r7481, %r507, %r720;
	ld.shared.f32 	%f3514, [%r7481+52];
	add.f32 	%f3515, %f3513, %f3514;
	fma.rn.f32 	%f3516, %f1, %f3515, %f3508;
	div.rn.f32 	%f3517, %f3516, %f2;
	mul.wide.s32 	%rd2507, %r668, 4;
	add.s64 	%rd2508, %rd3, %rd2507;
	st.global.f32 	[%rd2508], %f3517;
$L__BB2_1481:
	mad.lo.s32 	%r7482, %r6, 15, %r1;
	setp.lt.s32 	%p2558, %r7482, 1;
	max.s32 	%r7483, %r7482, %r657;
	setp.gt.s32 	%p2559, %r7483, %r403;
	or.pred  	%p2560, %p2559, %p2558;
	@%p2560 bra 	$L__BB2_1483;
	ld.shared.f32 	%f3518, [%r508+52];
	ld.shared.f32 	%f3519, [%r509+52];
	ld.shared.f32 	%f3520, [%r510+52];
	add.f32 	%f3521, %f3519, %f3520;
	ld.shared.f32 	%f3522, [%r511+52];
	add.f32 	%f3523, %f3521, %f3522;
	add.s32 	%r7485, %r511, %r720;
	ld.shared.f32 	%f3524, [%r7485+52];
	add.f32 	%f3525, %f3523, %f3524;
	fma.rn.f32 	%f3526, %f1, %f3525, %f3518;
	div.rn.f32 	%f3527, %f3526, %f2;
	add.s32 	%r7486, %r668, %r6;
	mul.wide.s32 	%rd2509, %r7486, 4;
	add.s64 	%rd2510, %rd3, %rd2509;
	st.global.f32 	[%rd2510], %f3527;
$L__BB2_1483:
	add.s32 	%r669, %r657, %r9;
	setp.lt.s32 	%p2561, %r1, 1;
	max.s32 	%r7487, %r1, %r669;
	setp.gt.s32 	%p2562, %r7487, %r403;
	or.pred  	%p2563, %p2562, %p2561;
	@%p2563 bra 	$L__BB2_1485;
	mov.u32 	%r7488, %tid.y;
	mov.u32 	%r7489, %ntid.x;
	mov.u32 	%r7490, %tid.x;
	mad.lo.s32 	%r7491, %r7488, %r7489, %r7490;
	mul.lo.s32 	%r7492, %r10, %r7491;
	shl.b32 	%r7493, %r7492, 2;
	mov.u32 	%r7494, sharedMem;
	add.s32 	%r7495, %r7494, %r7493;
	ld.shared.f32 	%f3528, [%r7495+56];
	ld.shared.f32 	%f3529, [%r406+56];
	ld.shared.f32 	%f3530, [%r408+56];
	add.f32 	%f3531, %f3529, %f3530;
	ld.shared.f32 	%f3532, [%r409+56];
	add.f32 	%f3533, %f3531, %f3532;
	add.s32 	%r7497, %r409, %r720;
	ld.shared.f32 	%f3534, [%r7497+56];
	add.f32 	%f3535, %f3533, %f3534;
	fma.rn.f32 	%f3536, %f1, %f3535, %f3528;
	div.rn.f32 	%f3537, %f3536, %f2;
	mad.lo.s32 	%r7498, %r669, %r5, %r1;
	mul.wide.s32 	%rd2511, %r7498, 4;
	add.s64 	%rd2512, %rd3, %rd2511;
	st.global.f32 	[%rd2512], %f3537;
$L__BB2_1485:
	mad.lo.s32 	%r7499, %r6, 15, %r1;
	mad.lo.s32 	%r7500, %r6, -14, %r7499;
	setp.lt.s32 	%p2564, %r7500, 1;
	max.s32 	%r7501, %r7500, %r669;
	setp.gt.s32 	%p2565, %r7501, %r403;
	or.pred  	%p2566, %p2565, %p2564;
	@%p2566 bra 	$L__BB2_1487;
	ld.shared.f32 	%f3538, [%r413+60];
	ld.shared.f32 	%f3539, [%r513+56];
	add.s32 	%r7503, %r513, %r720;
	ld.shared.f32 	%f3540, [%r7503+56];
	add.f32 	%f3541, %f3539, %f3540;
	add.s32 	%r7504, %r7503, %r720;
	ld.shared.f32 	%f3542, [%r7504+56];
	add.f32 	%f3543, %f3541, %f3542;
	add.s32 	%r7505, %r7504, %r720;
	ld.shared.f32 	%f3544, [%r7505+56];
	add.f32 	%f3545, %f3543, %f3544;
	fma.rn.f32 	%f3546, %f1, %f3545, %f3538;
	div.rn.f32 	%f3547, %f3546, %f2;
	mad.lo.s32 	%r7506, %r669, %r5, %r1;
	add.s32 	%r7507, %r7506, %r6;
	mul.wide.s32 	%rd2513, %r7507, 4;
	add.s64 	%rd2514, %rd3, %rd2513;
	st.global.f32 	[%rd2514], %f3547;
$L__BB2_1487:
	mad.lo.s32 	%r7508, %r6, 15, %r1;
	mad.lo.s32 	%r7509, %r6, -14, %r7508;
	add.s32 	%r7510, %r7509, %r6;
	setp.lt.s32 	%p2567, %r7510, 1;
	max.s32 	%r7511, %r7510, %r669;
	setp.gt.s32 	%p2568, %r7511, %r403;
	or.pred  	%p2569, %p2568, %p2567;
	@%p2569 bra 	$L__BB2_1489;
	ld.shared.f32 	%f3548, [%r420+56];
	ld.shared.f32 	%f3549, [%r421+56];
	ld.shared.f32 	%f3550, [%r422+56];
	add.f32 	%f3551, %f3549, %f3550;
	ld.shared.f32 	%f3552, [%r423+56];
	add.f32 	%f3553, %f3551, %f3552;
	add.s32 	%r7513, %r423, %r720;
	ld.shared.f32 	%f3554, [%r7513+56];
	add.f32 	%f3555, %f3553, %f3554;
	fma.rn.f32 	%f3556, %f1, %f3555, %f3548;
	div.rn.f32 	%f3557, %f3556, %f2;
	mad.lo.s32 	%r7514, %r669, %r5, %r1;
	add.s32 	%r7515, %r7514, %r6;
	add.s32 	%r7516, %r7515, %r6;
	mul.wide.s32 	%rd2515, %r7516, 4;
	add.s64 	%rd2516, %rd3, %rd2515;
	st.global.f32 	[%rd2516], %f3557;
$L__BB2_1489:
	mad.lo.s32 	%r7517, %r6, 15, %r1;
	mad.lo.s32 	%r7518, %r6, -14, %r7517;
	add.s32 	%r7519, %r7518, %r6;
	add.s32 	%r7520, %r7519, %r6;
	setp.lt.s32 	%p2570, %r7520, 1;
	max.s32 	%r7521, %r7520, %r669;
	setp.gt.s32 	%p2571, %r7521, %r403;
	or.pred  	%p2572, %p2571, %p2570;
	@%p2572 bra 	$L__BB2_1491;
	shl.b32 	%r7522, %r8, 2;
	add.s32 	%r7523, %r420, %r7522;
	ld.shared.f32 	%f3558, [%r7523+56];
	ld.shared.f32 	%f3559, [%r428+56];
	ld.shared.f32 	%f3560, [%r429+56];
	add.f32 	%f3561, %f3559, %f3560;
	ld.shared.f32 	%f3562, [%r430+56];
	add.f32 	%f3563, %f3561, %f3562;
	add.s32 	%r7525, %r430, %r720;
	ld.shared.f32 	%f3564, [%r7525+56];
	add.f32 	%f3565, %f3563, %f3564;
	fma.rn.f32 	%f3566, %f1, %f3565, %f3558;
	div.rn.f32 	%f3567, %f3566, %f2;
	mad.lo.s32 	%r7526, %r669, %r5, %r1;
	add.s32 	%r7527, %r7526, %r6;
	add.s32 	%r7528, %r7527, %r6;
	add.s32 	%r7529, %r7528, %r6;
	mul.wide.s32 	%rd2517, %r7529, 4;
	add.s64 	%rd2518, %rd3, %rd2517;
	st.global.f32 	[%rd2518], %f3567;
$L__BB2_1491:
	mad.lo.s32 	%r7530, %r669, %r5, %r1;
	add.s32 	%r7531, %r7530, %r6;
	add.s32 	%r7532, %r7531, %r6;
	add.s32 	%r7533, %r7532, %r6;
	add.s32 	%r670, %r7533, %r6;
	mad.lo.s32 	%r7534, %r6, 15, %r1;
	mad.lo.s32 	%r7535, %r6, -14, %r7534;
	add.s32 	%r7536, %r7535, %r6;
	add.s32 	%r7537, %r7536, %r6;
	add.s32 	%r7538, %r7537, %r6;
	setp.lt.s32 	%p2573, %r7538, 1;
	max.s32 	%r7539, %r7538, %r669;
	setp.gt.s32 	%p2574, %r7539, %r403;
	or.pred  	%p2575, %p2574, %p2573;
	@%p2575 bra 	$L__BB2_1493;
	shl.b32 	%r7540, %r8, 2;
	add.s32 	%r7541, %r420, %r7540;
	add.s32 	%r7542, %r7541, %r7540;
	ld.shared.f32 	%f3568, [%r7542+56];
	ld.shared.f32 	%f3569, [%r435+56];
	ld.shared.f32 	%f3570, [%r436+56];
	add.f32 	%f3571, %f3569, %f3570;
	ld.shared.f32 	%f3572, [%r437+56];
	add.f32 	%f3573, %f3571, %f3572;
	add.s32 	%r7544, %r437, %r720;
	ld.shared.f32 	%f3574, [%r7544+56];
	add.f32 	%f3575, %f3573, %f3574;
	fma.rn.f32 	%f3576, %f1, %f3575, %f3568;
	div.rn.f32 	%f3577, %f3576, %f2;
	mul.wide.s32 	%rd2519, %r670, 4;
	add.s64 	%rd2520, %rd3, %rd2519;
	st.global.f32 	[%rd2520], %f3577;
$L__BB2_1493:
	add.s32 	%r671, %r670, %r6;
	mad.lo.s32 	%r7545, %r6, 15, %r1;
	mad.lo.s32 	%r7546, %r6, -14, %r7545;
	add.s32 	%r7547, %r7546, %r6;
	add.s32 	%r7548, %r7547, %r6;
	add.s32 	%r7549, %r7548, %r6;
	add.s32 	%r7550, %r7549, %r6;
	setp.lt.s32 	%p2576, %r7550, 1;
	max.s32 	%r7551, %r7550, %r669;
	setp.gt.s32 	%p2577, %r7551, %r403;
	or.pred  	%p2578, %p2577, %p2576;
	@%p2578 bra 	$L__BB2_1495;
	ld.shared.f32 	%f3578, [%r441+56];
	ld.shared.f32 	%f3579, [%r442+56];
	ld.shared.f32 	%f3580, [%r443+56];
	add.f32 	%f3581, %f3579, %f3580;
	ld.shared.f32 	%f3582, [%r444+56];
	add.f32 	%f3583, %f3581, %f3582;
	add.s32 	%r7553, %r444, %r720;
	ld.shared.f32 	%f3584, [%r7553+56];
	add.f32 	%f3585, %f3583, %f3584;
	fma.rn.f32 	%f3586, %f1, %f3585, %f3578;
	div.rn.f32 	%f3587, %f3586, %f2;
	mul.wide.s32 	%rd2521, %r671, 4;
	add.s64 	%rd2522, %rd3, %rd2521;
	st.global.f32 	[%rd2522], %f3587;
$L__BB2_1495:
	add.s32 	%r672, %r671, %r6;
	mad.lo.s32 	%r7554, %r6, 15, %r1;
	mad.lo.s32 	%r7555, %r6, -14, %r7554;
	add.s32 	%r7556, %r7555, %r6;
	add.s32 	%r7557, %r7556, %r6;
	add.s32 	%r7558, %r7557, %r6;
	add.s32 	%r7559, %r7558, %r6;
	add.s32 	%r7560, %r7559, %r6;
	setp.lt.s32 	%p2579, %r7560, 1;
	max.s32 	%r7561, %r7560, %r669;
	setp.gt.s32 	%p2580, %r7561, %r403;
	or.pred  	%p2581, %p2580, %p2579;
	@%p2581 bra 	$L__BB2_1497;
	ld.shared.f32 	%f3588, [%r448+56];
	ld.shared.f32 	%f3589, [%r449+56];
	ld.shared.f32 	%f3590, [%r450+56];
	add.f32 	%f3591, %f3589, %f3590;
	ld.shared.f32 	%f3592, [%r451+56];
	add.f32 	%f3593, %f3591, %f3592;
	add.s32 	%r7563, %r451, %r720;
	ld.shared.f32 	%f3594, [%r7563+56];
	add.f32 	%f3595, %f3593, %f3594;
	fma.rn.f32 	%f3596, %f1, %f3595, %f3588;
	div.rn.f32 	%f3597, %f3596, %f2;
	mul.wide.s32 	%rd2523, %r672, 4;
	add.s64 	%rd2524, %rd3, %rd2523;
	st.global.f32 	[%rd2524], %f3597;
$L__BB2_1497:
	add.s32 	%r673, %r672, %r6;
	mad.lo.s32 	%r7564, %r6, 15, %r1;
	mad.lo.s32 	%r7565, %r6, -14, %r7564;
	add.s32 	%r7566, %r7565, %r6;
	add.s32 	%r7567, %r7566, %r6;
	add.s32 	%r7568, %r7567, %r6;
	add.s32 	%r7569, %r7568, %r6;
	add.s32 	%r7570, %r7569, %r6;
	add.s32 	%r7571, %r7570, %r6;
	setp.lt.s32 	%p2582, %r7571, 1;
	max.s32 	%r7572, %r7571, %r669;
	setp.gt.s32 	%p2583, %r7572, %r403;
	or.pred  	%p2584, %p2583, %p2582;
	@%p2584 bra 	$L__BB2_1499;
	ld.shared.f32 	%f3598, [%r455+56];
	ld.shared.f32 	%f3599, [%r456+56];
	ld.shared.f32 	%f3600, [%r457+56];
	add.f32 	%f3601, %f3599, %f3600;
	ld.shared.f32 	%f3602, [%r458+56];
	add.f32 	%f3603, %f3601, %f3602;
	add.s32 	%r7574, %r458, %r720;
	ld.shared.f32 	%f3604, [%r7574+56];
	add.f32 	%f3605, %f3603, %f3604;
	fma.rn.f32 	%f3606, %f1, %f3605, %f3598;
	div.rn.f32 	%f3607, %f3606, %f2;
	mul.wide.s32 	%rd2525, %r673, 4;
	add.s64 	%rd2526, %rd3, %rd2525;
	st.global.f32 	[%rd2526], %f3607;
$L__BB2_1499:
	add.s32 	%r674, %r673, %r6;
	mad.lo.s32 	%r7575, %r6, 15, %r1;
	mad.lo.s32 	%r7576, %r6, -14, %r7575;
	add.s32 	%r7577, %r7576, %r6;
	add.s32 	%r7578, %r7577, %r6;
	add.s32 	%r7579, %r7578, %r6;
	add.s32 	%r7580, %r7579, %r6;
	add.s32 	%r7581, %r7580, %r6;
	add.s32 	%r7582, %r7581, %r6;
	add.s32 	%r7583, %r7582, %r6;
	setp.lt.s32 	%p2585, %r7583, 1;
	max.s32 	%r7584, %r7583, %r669;
	setp.gt.s32 	%p2586, %r7584, %r403;
	or.pred  	%p2587, %p2586, %p2585;
	@%p2587 bra 	$L__BB2_1501;
	ld.shared.f32 	%f3608, [%r462+56];
	ld.shared.f32 	%f3609, [%r463+56];
	ld.shared.f32 	%f3610, [%r464+56];
	add.f32 	%f3611, %f3609, %f3610;
	ld.shared.f32 	%f3612, [%r465+56];
	add.f32 	%f3613, %f3611, %f3612;
	add.s32 	%r7586, %r465, %r720;
	ld.shared.f32 	%f3614, [%r7586+56];
	add.f32 	%f3615, %f3613, %f3614;
	fma.rn.f32 	%f3616, %f1, %f3615, %f3608;
	div.rn.f32 	%f3617, %f3616, %f2;
	mul.wide.s32 	%rd2527, %r674, 4;
	add.s64 	%rd2528, %rd3, %rd2527;
	st.global.f32 	[%rd2528], %f3617;
$L__BB2_1501:
	add.s32 	%r675, %r674, %r6;
	mad.lo.s32 	%r7587, %r6, 15, %r1;
	mad.lo.s32 	%r7588, %r6, -14, %r7587;
	add.s32 	%r7589, %r7588, %r6;
	add.s32 	%r7590, %r7589, %r6;
	add.s32 	%r7591, %r7590, %r6;
	add.s32 	%r7592, %r7591, %r6;
	add.s32 	%r7593, %r7592, %r6;
	add.s32 	%r7594, %r7593, %r6;
	add.s32 	%r7595, %r7594, %r6;
	add.s32 	%r7596, %r7595, %r6;
	setp.lt.s32 	%p2588, %r7596, 1;
	max.s32 	%r7597, %r7596, %r669;
	setp.gt.s32 	%p2589, %r7597, %r403;
	or.pred  	%p2590, %p2589, %p2588;
	@%p2590 bra 	$L__BB2_1503;
	ld.shared.f32 	%f3618, [%r469+56];
	ld.shared.f32 	%f3619, [%r470+56];
	ld.shared.f32 	%f3620, [%r471+56];
	add.f32 	%f3621, %f3619, %f3620;
	ld.shared.f32 	%f3622, [%r472+56];
	add.f32 	%f3623, %f3621, %f3622;
	add.s32 	%r7599, %r472, %r720;
	ld.shared.f32 	%f3624, [%r7599+56];
	add.f32 	%f3625, %f3623, %f3624;
	fma.rn.f32 	%f3626, %f1, %f3625, %f3618;
	div.rn.f32 	%f3627, %f3626, %f2;
	mul.wide.s32 	%rd2529, %r675, 4;
	add.s64 	%rd2530, %rd3, %rd2529;
	st.global.f32 	[%rd2530], %f3627;
$L__BB2_1503:
	add.s32 	%r676, %r675, %r6;
	mad.lo.s32 	%r7600, %r6, 15, %r1;
	mad.lo.s32 	%r7601, %r6, -14, %r7600;
	add.s32 	%r7602, %r7601, %r6;
	add.s32 	%r7603, %r7602, %r6;
	add.s32 	%r7604, %r7603, %r6;
	add.s32 	%r7605, %r7604, %r6;
	add.s32 	%r7606, %r7605, %r6;
	add.s32 	%r7607, %r7606, %r6;
	add.s32 	%r7608, %r7607, %r6;
	add.s32 	%r7609, %r7608, %r6;
	add.s32 	%r7610, %r7609, %r6;
	setp.lt.s32 	%p2591, %r7610, 1;
	max.s32 	%r7611, %r7610, %r669;
	setp.gt.s32 	%p2592, %r7611, %r403;
	or.pred  	%p2593, %p2592, %p2591;
	@%p2593 bra 	$L__BB2_1505;
	ld.shared.f32 	%f3628, [%r476+56];
	ld.shared.f32 	%f3629, [%r477+56];
	ld.shared.f32 	%f3630, [%r478+56];
	add.f32 	%f3631, %f3629, %f3630;
	ld.shared.f32 	%f3632, [%r479+56];
	add.f32 	%f3633, %f3631, %f3632;
	add.s32 	%r7613, %r479, %r720;
	ld.shared.f32 	%f3634, [%r7613+56];
	add.f32 	%f3635, %f3633, %f3634;
	fma.rn.f32 	%f3636, %f1, %f3635, %f3628;
	div.rn.f32 	%f3637, %f3636, %f2;
	mul.wide.s32 	%rd2531, %r676, 4;
	add.s64 	%rd2532, %rd3, %rd2531;
	st.global.f32 	[%rd2532], %f3637;
$L__BB2_1505:
	setp.gt.s32 	%p2594, %r669, %r403;
	add.s32 	%r677, %r676, %r6;
	or.pred  	%p2595, %p6, %p2594;
	@%p2595 bra 	$L__BB2_1507;
	ld.shared.f32 	%f3638, [%r483+56];
	ld.shared.f32 	%f3639, [%r484+56];
	ld.shared.f32 	%f3640, [%r485+56];
	add.f32 	%f3641, %f3639, %f3640;
	ld.shared.f32 	%f3642, [%r486+56];
	add.f32 	%f3643, %f3641, %f3642;
	add.s32 	%r7615, %r486, %r720;
	ld.shared.f32 	%f3644, [%r7615+56];
	add.f32 	%f3645, %f3643, %f3644;
	fma.rn.f32 	%f3646, %f1, %f3645, %f3638;
	div.rn.f32 	%f3647, %f3646, %f2;
	mul.wide.s32 	%rd2533, %r677, 4;
	add.s64 	%rd2534, %rd3, %rd2533;
	st.global.f32 	[%rd2534], %f3647;
$L__BB2_1507:
	add.s32 	%r678, %r677, %r6;
	or.pred  	%p2597, %p7, %p2594;
	@%p2597 bra 	$L__BB2_1509;
	ld.shared.f32 	%f3648, [%r491+56];
	ld.shared.f32 	%f3649, [%r492+56];
	ld.shared.f32 	%f3650, [%r493+56];
	add.f32 	%f3651, %f3649, %f3650;
	ld.shared.f32 	%f3652, [%r494+56];
	add.f32 	%f3653, %f3651, %f3652;
	add.s32 	%r7617, %r494, %r720;
	ld.shared.f32 	%f3654, [%r7617+56];
	add.f32 	%f3655, %f3653, %f3654;
	fma.rn.f32 	%f3656, %f1, %f3655, %f3648;
	div.rn.f32 	%f3657, %f3656, %f2;
	mul.wide.s32 	%rd2535, %r678, 4;
	add.s64 	%rd2536, %rd3, %rd2535;
	st.global.f32 	[%rd2536], %f3657;
$L__BB2_1509:
	setp.gt.s32 	%p2598, %r669, %r403;
	add.s32 	%r679, %r678, %r6;
	or.pred  	%p2599, %p4, %p2598;
	@%p2599 bra 	$L__BB2_1511;
	ld.shared.f32 	%f3658, [%r498+56];
	ld.shared.f32 	%f3659, [%r499+56];
	ld.shared.f32 	%f3660, [%r500+56];
	add.f32 	%f3661, %f3659, %f3660;
	ld.shared.f32 	%f3662, [%r501+56];
	add.f32 	%f3663, %f3661, %f3662;
	add.s32 	%r7619, %r501, %r720;
	ld.shared.f32 	%f3664, [%r7619+56];
	add.f32 	%f3665, %f3663, %f3664;
	fma.rn.f32 	%f3666, %f1, %f3665, %f3658;
	div.rn.f32 	%f3667, %f3666, %f2;
	mul.wide.s32 	%rd2537, %r679, 4;
	add.s64 	%rd2538, %rd3, %rd2537;
	st.global.f32 	[%rd2538], %f3667;
$L__BB2_1511:
	add.s32 	%r680, %r679, %r6;
	or.pred  	%p2601, %p5, %p2598;
	@%p2601 bra 	$L__BB2_1513;
	ld.shared.f32 	%f3668, [%r504+56];
	ld.shared.f32 	%f3669, [%r505+56];
	ld.shared.f32 	%f3670, [%r506+56];
	add.f32 	%f3671, %f3669, %f3670;
	ld.shared.f32 	%f3672, [%r507+56];
	add.f32 	%f3673, %f3671, %f3672;
	add.s32 	%r7621, %r507, %r720;
	ld.shared.f32 	%f3674, [%r7621+56];
	add.f32 	%f3675, %f3673, %f3674;
	fma.rn.f32 	%f3676, %f1, %f3675, %f3668;
	div.rn.f32 	%f3677, %f3676, %f2;
	mul.wide.s32 	%rd2539, %r680, 4;
	add.s64 	%rd2540, %rd3, %rd2539;
	st.global.f32 	[%rd2540], %f3677;
$L__BB2_1513:
	mad.lo.s32 	%r7622, %r6, 15, %r1;
	setp.lt.s32 	%p2602, %r7622, 1;
	max.s32 	%r7623, %r7622, %r669;
	setp.gt.s32 	%p2603, %r7623, %r403;
	or.pred  	%p2604, %p2603, %p2602;
	@%p2604 bra 	$L__BB2_1515;
	ld.shared.f32 	%f3678, [%r508+56];
	ld.shared.f32 	%f3679, [%r509+56];
	ld.shared.f32 	%f3680, [%r510+56];
	add.f32 	%f3681, %f3679, %f3680;
	ld.shared.f32 	%f3682, [%r511+56];
	add.f32 	%f3683, %f3681, %f3682;
	add.s32 	%r7625, %r511, %r720;
	ld.shared.f32 	%f3684, [%r7625+56];
	add.f32 	%f3685, %f3683, %f3684;
	fma.rn.f32 	%f3686, %f1, %f3685, %f3678;
	div.rn.f32 	%f3687, %f3686, %f2;
	add.s32 	%r7626, %r680, %r6;
	mul.wide.s32 	%rd2541, %r7626, 4;
	add.s64 	%rd2542, %rd3, %rd2541;
	st.global.f32 	[%rd2542], %f3687;
$L__BB2_1515:
	setp.lt.s32 	%p2605, %r1, 1;
	max.s32 	%r7627, %r1, %r13;
	setp.gt.s32 	%p2606, %r7627, %r403;
	or.pred  	%p2607, %p2606, %p2605;
	@%p2607 bra 	$L__BB2_1517;
	mov.u32 	%r7628, %tid.y;
	mov.u32 	%r7629, %ntid.x;
	mov.u32 	%r7630, %tid.x;
	mad.lo.s32 	%r7631, %r7628, %r7629, %r7630;
	mul.lo.s32 	%r7632, %r10, %r7631;
	shl.b32 	%r7633, %r7632, 2;
	mov.u32 	%r7634, sharedMem;
	add.s32 	%r7635, %r7634, %r7633;
	ld.shared.f32 	%f3688, [%r7635+60];
	ld.shared.f32 	%f3689, [%r406+60];
	ld.shared.f32 	%f3690, [%r408+60];
	add.f32 	%f3691, %f3689, %f3690;
	ld.shared.f32 	%f3692, [%r409+60];
	add.f32 	%f3693, %f3691, %f3692;
	add.s32 	%r7637, %r409, %r720;
	ld.shared.f32 	%f3694, [%r7637+60];
	add.f32 	%f3695, %f3693, %f3694;
	fma.rn.f32 	%f3696, %f1, %f3695, %f3688;
	div.rn.f32 	%f3697, %f3696, %f2;
	mad.lo.s32 	%r7638, %r13, %r5, %r1;
	mul.wide.s32 	%rd2543, %r7638, 4;
	add.s64 	%rd2544, %rd3, %rd2543;
	st.global.f32 	[%rd2544], %f3697;
$L__BB2_1517:
	mad.lo.s32 	%r7639, %r6, 15, %r1;
	mad.lo.s32 	%r7640, %r6, -14, %r7639;
	setp.lt.s32 	%p2608, %r7640, 1;
	max.s32 	%r7641, %r7640, %r13;
	setp.gt.s32 	%p2609, %r7641, %r403;
	or.pred  	%p2610, %p2609, %p2608;
	@%p2610 bra 	$L__BB2_1519;
	ld.shared.f32 	%f3698, [%r413+64];
	ld.shared.f32 	%f3699, [%r513+60];
	add.s32 	%r7643, %r513, %r720;
	ld.shared.f32 	%f3700, [%r7643+60];
	add.f32 	%f3701, %f3699, %f3700;
	add.s32 	%r7644, %r7643, %r720;
	ld.shared.f32 	%f3702, [%r7644+60];
	add.f32 	%f3703, %f3701, %f3702;
	add.s32 	%r7645, %r7644, %r720;
	ld.shared.f32 	%f3704, [%r7645+60];
	add.f32 	%f3705, %f3703, %f3704;
	fma.rn.f32 	%f3706, %f1, %f3705, %f3698;
	div.rn.f32 	%f3707, %f3706, %f2;
	mad.lo.s32 	%r7646, %r13, %r5, %r1;
	add.s32 	%r7647, %r7646, %r6;
	mul.wide.s32 	%rd2545, %r7647, 4;
	add.s64 	%rd2546, %rd3, %rd2545;
	st.global.f32 	[%rd2546], %f3707;
$L__BB2_1519:
	mad.lo.s32 	%r7648, %r6, 15, %r1;
	mad.lo.s32 	%r7649, %r6, -14, %r7648;
	add.s32 	%r7650, %r7649, %r6;
	setp.lt.s32 	%p2611, %r7650, 1;
	max.s32 	%r7651, %r7650, %r13;
	setp.gt.s32 	%p2612, %r7651, %r403;
	or.pred  	%p2613, %p2612, %p2611;
	@%p2613 bra 	$L__BB2_1521;
	ld.shared.f32 	%f3708, [%r420+60];
	ld.shared.f32 	%f3709, [%r421+60];
	ld.shared.f32 	%f3710, [%r422+60];
	add.f32 	%f3711, %f3709, %f3710;
	ld.shared.f32 	%f3712, [%r423+60];
	add.f32 	%f3713, %f3711, %f3712;
	add.s32 	%r7653, %r423, %r720;
	ld.shared.f32 	%f3714, [%r7653+60];
	add.f32 	%f3715, %f3713, %f3714;
	fma.rn.f32 	%f3716, %f1, %f3715, %f3708;
	div.rn.f32 	%f3717, %f3716, %f2;
	mad.lo.s32 	%r7654, %r13, %r5, %r1;
	add.s32 	%r7655, %r7654, %r6;
	add.s32 	%r7656, %r7655, %r6;
	mul.wide.s32 	%rd2547, %r7656, 4;
	add.s64 	%rd2548, %rd3, %rd2547;
	st.global.f32 	[%rd2548], %f3717;
$L__BB2_1521:
	mad.lo.s32 	%r7657, %r13, %r5, %r1;
	add.s32 	%r7658, %r7657, %r6;
	add.s32 	%r7659, %r7658, %r6;
	add.s32 	%r681, %r7659, %r6;
	mad.lo.s32 	%r7660, %r6, 15, %r1;
	mad.lo.s32 	%r7661, %r6, -14, %r7660;
	add.s32 	%r7662, %r7661, %r6;
	add.s32 	%r7663, %r7662, %r6;
	setp.lt.s32 	%p2614, %r7663, 1;
	max.s32 	%r7664, %r7663, %r13;
	setp.gt.s32 	%p2615, %r7664, %r403;
	or.pred  	%p2616, %p2615, %p2614;
	@%p2616 bra 	$L__BB2_1523;
	mov.u32 	%r7665, %tid.y;
	mov.u32 	%r7666, %ntid.x;
	mov.u32 	%r7667, %tid.x;
	mad.lo.s32 	%r7668, %r7665, %r7666, %r7667;
	mul.lo.s32 	%r7669, %r10, %r7668;
	shl.b32 	%r7670, %r7669, 2;
	mov.u32 	%r7671, sharedMem;
	add.s32 	%r7672, %r7671, %r7670;
	shl.b32 	%r7673, %r8, 3;
	add.s32 	%r7674, %r7672, %r7673;
	shl.b32 	%r7675, %r8, 2;
	add.s32 	%r7676, %r7674, %r7675;
	ld.shared.f32 	%f3718, [%r7676+60];
	ld.shared.f32 	%f3719, [%r428+60];
	ld.shared.f32 	%f3720, [%r429+60];
	add.f32 	%f3721, %f3719, %f3720;
	ld.shared.f32 	%f3722, [%r430+60];
	add.f32 	%f3723, %f3721, %f3722;
	add.s32 	%r7678, %r430, %r720;
	ld.shared.f32 	%f3724, [%r7678+60];
	add.f32 	%f3725, %f3723, %f3724;
	fma.rn.f32 	%f3726, %f1, %f3725, %f3718;
	div.rn.f32 	%f3727, %f3726, %f2;
	mul.wide.s32 	%rd2549, %r681, 4;
	add.s64 	%rd2550, %rd3, %rd2549;
	st.global.f32 	[%rd2550], %f3727;
$L__BB2_1523:
	add.s32 	%r682, %r681, %r6;
	mad.lo.s32 	%r7679, %r6, 15, %r1;
	mad.lo.s32 	%r7680, %r6, -14, %r7679;
	add.s32 	%r7681, %r7680, %r6;
	add.s32 	%r7682, %r7681, %r6;
	add.s32 	%r7683, %r7682, %r6;
	setp.lt.s32 	%p2617, %r7683, 1;
	max.s32 	%r7684, %r7683, %r13;
	setp.gt.s32 	%p2618, %r7684, %r403;
	or.pred  	%p2619, %p2618, %p2617;
	@%p2619 bra 	$L__BB2_1525;
	mov.u32 	%r7685, %tid.y;
	mov.u32 	%r7686, %ntid.x;
	mov.u32 	%r7687, %tid.x;
	mad.lo.s32 	%r7688, %r7685, %r7686, %r7687;
	mul.lo.s32 	%r7689, %r10, %r7688;
	shl.b32 	%r7690, %r7689, 2;
	mov.u32 	%r7691, sharedMem;
	add.s32 	%r7692, %r7691, %r7690;
	shl.b32 	%r7693, %r8, 3;
	add.s32 	%r7694, %r7692, %r7693;
	shl.b32 	%r7695, %r8, 2;
	add.s32 	%r7696, %r7694, %r7695;
	add.s32 	%r7697, %r7696, %r7695;
	ld.shared.f32 	%f3728, [%r7697+60];
	ld.shared.f32 	%f3729, [%r435+60];
	ld.shared.f32 	%f3730, [%r436+60];
	add.f32 	%f3731, %f3729, %f3730;
	ld.shared.f32 	%f3732, [%r437+60];
	add.f32 	%f3733, %f3731, %f3732;
	add.s32 	%r7699, %r437, %r720;
	ld.shared.f32 	%f3734, [%r7699+60];
	add.f32 	%f3735, %f3733, %f3734;
	fma.rn.f32 	%f3736, %f1, %f3735, %f3728;
	div.rn.f32 	%f3737, %f3736, %f2;
	mul.wide.s32 	%rd2551, %r682, 4;
	add.s64 	%rd2552, %rd3, %rd2551;
	st.global.f32 	[%rd2552], %f3737;
$L__BB2_1525:
	add.s32 	%r683, %r682, %r6;
	mad.lo.s32 	%r7700, %r6, 15, %r1;
	mad.lo.s32 	%r7701, %r6, -14, %r7700;
	add.s32 	%r7702, %r7701, %r6;
	add.s32 	%r7703, %r7702, %r6;
	add.s32 	%r7704, %r7703, %r6;
	add.s32 	%r7705, %r7704, %r6;
	setp.lt.s32 	%p2620, %r7705, 1;
	max.s32 	%r7706, %r7705, %r13;
	setp.gt.s32 	%p2621, %r7706, %r403;
	or.pred  	%p2622, %p2621, %p2620;
	@%p2622 bra 	$L__BB2_1527;
	ld.shared.f32 	%f3738, [%r441+60];
	ld.shared.f32 	%f3739, [%r442+60];
	ld.shared.f32 	%f3740, [%r443+60];
	add.f32 	%f3741, %f3739, %f3740;
	ld.shared.f32 	%f3742, [%r444+60];
	add.f32 	%f3743, %f3741, %f3742;
	add.s32 	%r7708, %r444, %r720;
	ld.shared.f32 	%f3744, [%r7708+60];
	add.f32 	%f3745, %f3743, %f3744;
	fma.rn.f32 	%f3746, %f1, %f3745, %f3738;
	div.rn.f32 	%f3747, %f3746, %f2;
	mul.wide.s32 	%rd2553, %r683, 4;
	add.s64 	%rd2554, %rd3, %rd2553;
	st.global.f32 	[%rd2554], %f3747;
$L__BB2_1527:
	add.s32 	%r684, %r683, %r6;
	add.s32 	%r7715, %r7705, %r6;
	setp.lt.s32 	%p2623, %r7715, 1;
	max.s32 	%r7716, %r7715, %r13;
	setp.gt.s32 	%p2624, %r7716, %r403;
	or.pred  	%p2625, %p2624, %p2623;
	@%p2625 bra 	$L__BB2_1529;
	ld.shared.f32 	%f3748, [%r448+60];
	ld.shared.f32 	%f3749, [%r449+60];
	ld.shared.f32 	%f3750, [%r450+60];
	add.f32 	%f3751, %f3749, %f3750;
	ld.shared.f32 	%f3752, [%r451+60];
	add.f32 	%f3753, %f3751, %f3752;
	add.s32 	%r7718, %r451, %r720;
	ld.shared.f32 	%f3754, [%r7718+60];
	add.f32 	%f3755, %f3753, %f3754;
	fma.rn.f32 	%f3756, %f1, %f3755, %f3748;
	div.rn.f32 	%f3757, %f3756, %f2;
	mul.wide.s32 	%rd2555, %r684, 4;
	add.s64 	%rd2556, %rd3, %rd2555;
	st.global.f32 	[%rd2556], %f3757;
$L__BB2_1529:
	add.s32 	%r685, %r684, %r6;
	add.s32 	%r7726, %r7715, %r6;
	setp.lt.s32 	%p2626, %r7726, 1;
	max.s32 	%r7727, %r7726, %r13;
	setp.gt.s32 	%p2627, %r7727, %r403;
	or.pred  	%p2628, %p2627, %p2626;
	@%p2628 bra 	$L__BB2_1531;
	ld.shared.f32 	%f3758, [%r455+60];
	ld.shared.f32 	%f3759, [%r456+60];
	ld.shared.f32 	%f3760, [%r457+60];
	add.f32 	%f3761, %f3759, %f3760;
	ld.shared.f32 	%f3762, [%r458+60];
	add.f32 	%f3763, %f3761, %f3762;
	add.s32 	%r7729, %r458, %r720;
	ld.shared.f32 	%f3764, [%r7729+60];
	add.f32 	%f3765, %f3763, %f3764;
	fma.rn.f32 	%f3766, %f1, %f3765, %f3758;
	div.rn.f32 	%f3767, %f3766, %f2;
	mul.wide.s32 	%rd2557, %r685, 4;
	add.s64 	%rd2558, %rd3, %rd2557;
	st.global.f32 	[%rd2558], %f3767;
$L__BB2_1531:
	add.s32 	%r686, %r685, %r6;
	add.s32 	%r7738, %r7726, %r6;
	setp.lt.s32 	%p2629, %r7738, 1;
	max.s32 	%r7739, %r7738, %r13;
	setp.gt.s32 	%p2630, %r7739, %r403;
	or.pred  	%p2631, %p2630, %p2629;
	@%p2631 bra 	$L__BB2_1533;
	ld.shared.f32 	%f3768, [%r462+60];
	ld.shared.f32 	%f3769, [%r463+60];
	ld.shared.f32 	%f3770, [%r464+60];
	add.f32 	%f3771, %f3769, %f3770;
	ld.shared.f32 	%f3772, [%r465+60];
	add.f32 	%f3773, %f3771, %f3772;
	add.s32 	%r7741, %r465, %r720;
	ld.shared.f32 	%f3774, [%r7741+60];
	add.f32 	%f3775, %f3773, %f3774;
	fma.rn.f32 	%f3776, %f1, %f3775, %f3768;
	div.rn.f32 	%f3777, %f3776, %f2;
	mul.wide.s32 	%rd2559, %r686, 4;
	add.s64 	%rd2560, %rd3, %rd2559;
	st.global.f32 	[%rd2560], %f3777;
$L__BB2_1533:
	add.s32 	%r687, %r686, %r6;
	add.s32 	%r7751, %r7738, %r6;
	setp.lt.s32 	%p2632, %r7751, 1;
	max.s32 	%r7752, %r7751, %r13;
	setp.gt.s32 	%p2633, %r7752, %r403;
	or.pred  	%p2634, %p2633, %p2632;
	@%p2634 bra 	$L__BB2_1535;
	ld.shared.f32 	%f3778, [%r469+60];
	ld.shared.f32 	%f3779, [%r470+60];
	ld.shared.f32 	%f3780, [%r471+60];
	add.f32 	%f3781, %f3779, %f3780;
	ld.shared.f32 	%f3782, [%r472+60];
	add.f32 	%f3783, %f3781, %f3782;
	add.s32 	%r7754, %r472, %r720;
	ld.shared.f32 	%f3784, [%r7754+60];
	add.f32 	%f3785, %f3783, %f3784;
	fma.rn.f32 	%f3786, %f1, %f3785, %f3778;
	div.rn.f32 	%f3787, %f3786, %f2;
	mul.wide.s32 	%rd2561, %r687, 4;
	add.s64 	%rd2562, %rd3, %rd2561;
	st.global.f32 	[%rd2562], %f3787;
$L__BB2_1535:
	add.s32 	%r688, %r687, %r6;
	add.s32 	%r7765, %r7751, %r6;
	setp.lt.s32 	%p2635, %r7765, 1;
	max.s32 	%r7766, %r7765, %r13;
	setp.gt.s32 	%p2636, %r7766, %r403;
	or.pred  	%p2637, %p2636, %p2635;
	@%p2637 bra 	$L__BB2_1537;
	ld.shared.f32 	%f3788, [%r476+60];
	ld.shared.f32 	%f3789, [%r477+60];
	ld.shared.f32 	%f3790, [%r478+60];
	add.f32 	%f3791, %f3789, %f3790;
	ld.shared.f32 	%f3792, [%r479+60];
	add.f32 	%f3793, %f3791, %f3792;
	add.s32 	%r7768, %r479, %r720;
	ld.shared.f32 	%f3794, [%r7768+60];
	add.f32 	%f3795, %f3793, %f3794;
	fma.rn.f32 	%f3796, %f1, %f3795, %f3788;
	div.rn.f32 	%f3797, %f3796, %f2;
	mul.wide.s32 	%rd2563, %r688, 4;
	add.s64 	%rd2564, %rd3, %rd2563;
	st.global.f32 	[%rd2564], %f3797;
$L__BB2_1537:
	setp.gt.s32 	%p2638, %r13, %r403;
	add.s32 	%r689, %r688, %r6;
	or.pred  	%p2639, %p6, %p2638;
	@%p2639 bra 	$L__BB2_1539;
	ld.shared.f32 	%f3798, [%r483+60];
	ld.shared.f32 	%f3799, [%r484+60];
	ld.shared.f32 	%f3800, [%r485+60];
	add.f32 	%f3801, %f3799, %f3800;
	ld.shared.f32 	%f3802, [%r486+60];
	add.f32 	%f3803, %f3801, %f3802;
	add.s32 	%r7770, %r486, %r720;
	ld.shared.f32 	%f3804, [%r7770+60];
	add.f32 	%f3805, %f3803, %f3804;
	fma.rn.f32 	%f3806, %f1, %f3805, %f3798;
	div.rn.f32 	%f3807, %f3806, %f2;
	mul.wide.s32 	%rd2565, %r689, 4;
	add.s64 	%rd2566, %rd3, %rd2565;
	st.global.f32 	[%rd2566], %f3807;
$L__BB2_1539:
	setp.gt.s32 	%p2640, %r13, %r403;
	add.s32 	%r690, %r689, %r6;
	or.pred  	%p2641, %p7, %p2640;
	@%p2641 bra 	$L__BB2_1541;
	ld.shared.f32 	%f3808, [%r491+60];
	ld.shared.f32 	%f3809, [%r492+60];
	ld.shared.f32 	%f3810, [%r493+60];
	add.f32 	%f3811, %f3809, %f3810;
	ld.shared.f32 	%f3812, [%r494+60];
	add.f32 	%f3813, %f3811, %f3812;
	add.s32 	%r7772, %r494, %r720;
	ld.shared.f32 	%f3814, [%r7772+60];
	add.f32 	%f3815, %f3813, %f3814;
	fma.rn.f32 	%f3816, %f1, %f3815, %f3808;
	div.rn.f32 	%f3817, %f3816, %f2;
	mul.wide.s32 	%rd2567, %r690, 4;
	add.s64 	%rd2568, %rd3, %rd2567;
	st.global.f32 	[%rd2568], %f3817;
$L__BB2_1541:
	setp.gt.s32 	%p2642, %r13, %r403;
	add.s32 	%r691, %r690, %r6;
	or.pred  	%p2643, %p4, %p2642;
	@%p2643 bra 	$L__BB2_1543;
	ld.shared.f32 	%f3818, [%r498+60];
	ld.shared.f32 	%f3819, [%r499+60];
	ld.shared.f32 	%f3820, [%r500+60];
	add.f32 	%f3821, %f3819, %f3820;
	ld.shared.f32 	%f3822, [%r501+60];
	add.f32 	%f3823, %f3821, %f3822;
	add.s32 	%r7774, %r501, %r720;
	ld.shared.f32 	%f3824, [%r7774+60];
	add.f32 	%f3825, %f3823, %f3824;
	fma.rn.f32 	%f3826, %f1, %f3825, %f3818;
	div.rn.f32 	%f3827, %f3826, %f2;
	mul.wide.s32 	%rd2569, %r691, 4;
	add.s64 	%rd2570, %rd3, %rd2569;
	st.global.f32 	[%rd2570], %f3827;
$L__BB2_1543:
	setp.gt.s32 	%p2644, %r13, %r403;
	add.s32 	%r692, %r691, %r6;
	or.pred  	%p2645, %p5, %p2644;
	@%p2645 bra 	$L__BB2_1545;
	ld.shared.f32 	%f3828, [%r504+60];
	ld.shared.f32 	%f3829, [%r505+60];
	ld.shared.f32 	%f3830, [%r506+60];
	add.f32 	%f3831, %f3829, %f3830;
	ld.shared.f32 	%f3832, [%r507+60];
	add.f32 	%f3833, %f3831, %f3832;
	add.s32 	%r7776, %r507, %r720;
	ld.shared.f32 	%f3834, [%r7776+60];
	add.f32 	%f3835, %f3833, %f3834;
	fma.rn.f32 	%f3836, %f1, %f3835, %f3828;
	div.rn.f32 	%f3837, %f3836, %f2;
	mul.wide.s32 	%rd2571, %r692, 4;
	add.s64 	%rd2572, %rd3, %rd2571;
	st.global.f32 	[%rd2572], %f3837;
$L__BB2_1545:
	setp.lt.s32 	%p2646, %r7700, 1;
	max.s32 	%r7778, %r7700, %r13;
	setp.gt.s32 	%p2647, %r7778, %r403;
	or.pred  	%p2648, %p2647, %p2646;
	@%p2648 bra 	$L__BB2_1547;
	ld.shared.f32 	%f3838, [%r508+60];
	ld.shared.f32 	%f3839, [%r509+60];
	ld.shared.f32 	%f3840, [%r510+60];
	add.f32 	%f3841, %f3839, %f3840;
	ld.shared.f32 	%f3842, [%r511+60];
	add.f32 	%f3843, %f3841, %f3842;
	add.s32 	%r7780, %r511, %r720;
	ld.shared.f32 	%f3844, [%r7780+60];
	add.f32 	%f3845, %f3843, %f3844;
	fma.rn.f32 	%f3846, %f1, %f3845, %f3838;
	div.rn.f32 	%f3847, %f3846, %f2;
	add.s32 	%r7781, %r692, %r6;
	mul.wide.s32 	%rd2573, %r7781, 4;
	add.s64 	%rd2574, %rd3, %rd2573;
	st.global.f32 	[%rd2574], %f3847;
$L__BB2_1547:
	mov.u32 	%r7782, %ctaid.y;
	mov.u32 	%r7783, %ntid.y;
	mov.u32 	%r7784, %tid.y;
	mad.lo.s32 	%r7785, %r7782, %r7783, %r7784;
	mad.lo.s32 	%r7786, %r9, 15, %r7785;
	add.s32 	%r7810, %r7786, %r9;
	setp.ge.s32 	%p2649, %r7810, %r5;
	@%p2649 bra 	$L__BB2_1555;
	shl.b32 	%r7788, %r6, 4;
	add.s32 	%r694, %r1, %r7788;
	mov.u32 	%r7790, %ntid.x;
	mov.u32 	%r7791, %tid.x;
	mad.lo.s32 	%r7792, %r7784, %r7790, %r7791;
	mul.lo.s32 	%r695, %r10, %r7792;
	mov.b32 	%r7809, 16;
	ld.const.u32 	%r696, [N];
$L__BB2_1549:
	setp.ge.s32 	%p2650, %r694, %r5;
	@%p2650 bra 	$L__BB2_1554;
	mul.lo.s32 	%r699, %r7810, %r5;
	mad.lo.s32 	%r700, %r7809, %r8, %r695;
	mov.b32 	%r7811, 16;
	mov.u32 	%r7812, %r694;
$L__BB2_1551:
	setp.lt.s32 	%p2651, %r7812, 1;
	max.s32 	%r7794, %r7812, %r7810;
	setp.gt.s32 	%p2652, %r7794, %r696;
	or.pred  	%p2653, %p2651, %p2652;
	@%p2653 bra 	$L__BB2_1553;
	add.s32 	%r7795, %r700, %r7811;
	shl.b32 	%r7796, %r7795, 2;
	mov.u32 	%r7797, sharedMem;
	add.s32 	%r7798, %r7797, %r7796;
	ld.shared.f32 	%f3848, [%r7798];
	add.s32 	%r7800, %r7798, %r720;
	ld.shared.f32 	%f3849, [%r7800];
	add.s32 	%r7801, %r7800, %r720;
	ld.shared.f32 	%f3850, [%r7801];
	add.f32 	%f3851, %f3849, %f3850;
	add.s32 	%r7802, %r7801, %r720;
	ld.shared.f32 	%f3852, [%r7802];
	add.f32 	%f3853, %f3851, %f3852;
	add.s32 	%r7803, %r7802, %r720;
	ld.shared.f32 	%f3854, [%r7803];
	add.f32 	%f3855, %f3853, %f3854;
	fma.rn.f32 	%f3856, %f1, %f3855, %f3848;
	div.rn.f32 	%f3857, %f3856, %f2;
	add.s32 	%r7804, %r7812, %r699;
	mul.wide.s32 	%rd2575, %r7804, 4;
	add.s64 	%rd2576, %rd3, %rd2575;
	st.global.f32 	[%rd2576], %f3857;
$L__BB2_1553:
	add.s32 	%r7812, %r7812, %r6;
	add.s32 	%r7811, %r7811, 1;
	setp.lt.s32 	%p2654, %r7812, %r5;
	@%p2654 bra 	$L__BB2_1551;
$L__BB2_1554:
	add.s32 	%r7810, %r7810, %r9;
	add.s32 	%r7809, %r7809, 1;
	setp.lt.s32 	%p2655, %r7810, %r5;
	@%p2655 bra 	$L__BB2_1549;
$L__BB2_1555:
	ret;

}
	// .globl	_Z11advectOnGPUILi16EEviPfS0_S0_S0_
.visible .entry _Z11advectOnGPUILi16EEviPfS0_S0_S0_(
	.param .u32 _Z11advectOnGPUILi16EEviPfS0_S0_S0__param_0,
	.param .u64 .ptr .align 1 _Z11advectOnGPUILi16EEviPfS0_S0_S0__param_1,
	.param .u64 .ptr .align 1 _Z11advectOnGPUILi16EEviPfS0_S0_S0__param_2,
	.param .u64 .ptr .align 1 _Z11advectOnGPUILi16EEviPfS0_S0_S0__param_3,
	.param .u64 .ptr .align 1 _Z11advectOnGPUILi16EEviPfS0_S0_S0__param_4
)
{
	.reg .pred 	%p<2979>;
	.reg .b32 	%r<7468>;
	.reg .b32 	%f<9634>;
	.reg .b64 	%rd<2348>;
	.reg .b64 	%fd<523>;

	ld.param.u64 	%rd5, [_Z11advectOnGPUILi16EEviPfS0_S0_S0__param_1];
	ld.param.u64 	%rd6, [_Z11advectOnGPUILi16EEviPfS0_S0_S0__param_2];
	ld.param.u64 	%rd7, [_Z11advectOnGPUILi16EEviPfS0_S0_S0__param_3];
	ld.param.u64 	%rd8, [_Z11advectOnGPUILi16EEviPfS0_S0_S0__param_4];
	cvta.to.global.u64 	%rd1, %rd6;
	cvta.to.global.u64 	%rd2, %rd8;
	cvta.to.global.u64 	%rd3, %rd7;
	cvta.to.global.u64 	%rd4, %rd5;
	mov.u32 	%r672, %tid.x;
	mov.u32 	%r673, %ctaid.x;
	mov.u32 	%r674, %ntid.x;
	mad.lo.s32 	%r1, %r673, %r674, %r672;
	mov.u32 	%r675, %tid.y;
	mov.u32 	%r676, %ctaid.y;
	mov.u32 	%r677, %ntid.y;
	mad.lo.s32 	%r2, %r676, %r677, %r675;
	mad.lo.s32 	%r3, %r675, %r674, %r672;
	ld.const.u32 	%r4, [N];
	add.s32 	%r5, %r4, 2;
	add.s32 	%r678, %r4, 1;
	mov.u32 	%r679, %nctaid.x;
	mul.lo.s32 	%r6, %r674, %r679;
	div.u32 	%r7, %r678, %r6;
	add.s32 	%r8, %r7, 1;
	mov.u32 	%r680, %nctaid.y;
	mul.lo.s32 	%r9, %r677, %r680;
	div.u32 	%r681, %r678, %r9;
	mad.lo.s32 	%r682, %r7, %r681, %r7;
	add.s32 	%r683, %r681, %r682;
	add.s32 	%r10, %r683, 1;
	mul.lo.s32 	%r684, %r677, %r674;
	mad.lo.s32 	%r11, %r684, %r683, %r684;
	ld.const.f32 	%f21, [DT];
	cvt.rn.f32.s32 	%f22, %r4;
	mul.f32 	%f1, %f21, %f22;
	mad.lo.s32 	%r12, %r9, 15, %r2;
	setp.ge.s32 	%p9, %r12, %r5;
	@%p9 bra 	$L__BB3_514;
	mad.lo.s32 	%r13, %r6, 15, %r1;
	setp.ge.s32 	%p10, %r13, %r5;
	mul.lo.s32 	%r14, %r10, %r3;
	cvt.rn.f64.u32 	%fd3, %r4;
	add.f64 	%fd1, %fd3, 0d3FE0000000000000;
	cvt.rn.f32.f64 	%f2, %fd1;
	@%p10 bra 	$L__BB3_514;
	setp.eq.s32 	%p11, %r2, 0;
	setp.gt.u32 	%p12, %r2, %r4;
	cvt.rn.f32.u32 	%f3, %r2;
	mad.lo.s32 	%r15, %r2, %r5, %r1;
	setp.lt.s32 	%p13, %r1, 1;
	setp.gt.s32 	%p14, %r1, %r4;
	or.pred  	%p15, %p13, %p14;
	or.pred  	%p16, %p15, %p11;
	or.pred  	%p17, %p16, %p12;
	shl.b32 	%r685, %r14, 2;
	mov.u32 	%r686, sharedMem;
	add.s32 	%r16, %r686, %r685;
	shl.b32 	%r17, %r11, 2;
	add.s32 	%r18, %r16, %r17;
	add.s32 	%r19, %r18, %r17;
	add.s32 	%r20, %r19, %r17;
	@%p17 bra 	$L__BB3_4;
	cvt.rn.f32.u32 	%f23, %r1;
	mul.wide.s32 	%rd9, %r15, 4;
	add.s64 	%rd10, %rd3, %rd9;
	ld.global.f32 	%f24, [%rd10];
	mul.f32 	%f25, %f1, %f24;
	sub.f32 	%f26, %f23, %f25;
	add.s64 	%rd11, %rd2, %rd9;
	ld.global.f32 	%f27, [%rd11];
	mul.f32 	%f28, %f1, %f27;
	sub.f32 	%f29, %f3, %f28;
	setp.lt.f32 	%p18, %f26, 0f3F000000;
	selp.f32 	%f30, 0f3F000000, %f26, %p18;
	cvt.f64.f32 	%fd4, %f30;
	setp.lt.f64 	%p19, %fd1, %fd4;
	selp.f32 	%f31, %f2, %f30, %p19;
	cvt.rzi.s32.f32 	%r687, %f31;
	setp.lt.f32 	%p20, %f29, 0f3F000000;
	selp.f32 	%f32, 0f3F000000, %f29, %p20;
	cvt.f64.f32 	%fd5, %f32;
	setp.lt.f64 	%p21, %fd1, %fd5;
	selp.f32 	%f33, %f2, %f32, %p21;
	cvt.rzi.s32.f32 	%r688, %f33;
	cvt.rn.f32.s32 	%f34, %r687;
	sub.f32 	%f35, %f31, %f34;
	mov.f32 	%f36, 0f3F800000;
	sub.f32 	%f37, %f36, %f35;
	cvt.rn.f32.s32 	%f38, %r688;
	sub.f32 	%f39, %f33, %f38;
	sub.f32 	%f40, %f36, %f39;
	mul.f32 	%f41, %f37, %f40;
	mad.lo.s32 	%r689, %r688, %r5, %r687;
	mul.wide.s32 	%rd12, %r689, 4;
	add.s64 	%rd13, %rd1, %rd12;
	ld.global.f32 	%f42, [%rd13];
	mul.f32 	%f43, %f42, %f41;
	st.shared.f32 	[%r16], %f43;
	mul.f32 	%f44, %f37, %f39;
	mul.wide.s32 	%rd14, %r5, 4;
	add.s64 	%rd15, %rd13, %rd14;
	ld.global.f32 	%f45, [%rd15];
	mul.f32 	%f46, %f45, %f44;
	st.shared.f32 	[%r18], %f46;
	mul.f32 	%f47, %f35, %f40;
	ld.global.f32 	%f48, [%rd13+4];
	mul.f32 	%f49, %f48, %f47;
	st.shared.f32 	[%r19], %f49;
	mul.f32 	%f50, %f35, %f39;
	ld.global.f32 	%f51, [%rd15+4];
	mul.f32 	%f52, %f50, %f51;
	st.shared.f32 	[%r20], %f52;
$L__BB3_4:
	setp.gt.u32 	%p22, %r2, %r4;
	setp.eq.s32 	%p23, %r2, 0;
	mad.lo.s32 	%r21, %r6, -14, %r13;
	add.s32 	%r22, %r15, %r6;
	setp.lt.s32 	%p24, %r21, 1;
	setp.gt.s32 	%p25, %r21, %r4;
	or.pred  	%p26, %p24, %p25;
	or.pred  	%p27, %p26, %p23;
	or.pred  	%p28, %p27, %p22;
	shl.b32 	%r690, %r7, 2;
	add.s32 	%r23, %r16, %r690;
	add.s32 	%r24, %r23, %r17;
	add.s32 	%r25, %r24, %r17;
	add.s32 	%r26, %r25, %r17;
	@%p28 bra 	$L__BB3_6;
	cvt.rn.f32.u32 	%f53, %r21;
	mul.wide.s32 	%rd16, %r22, 4;
	add.s64 	%rd17, %rd3, %rd16;
	ld.global.f32 	%f54, [%rd17];
	mul.f32 	%f55, %f1, %f54;
	sub.f32 	%f56, %f53, %f55;
	add.s64 	%rd18, %rd2, %rd16;
	ld.global.f32 	%f57, [%rd18];
	mul.f32 	%f58, %f1, %f57;
	sub.f32 	%f59, %f3, %f58;
	setp.lt.f32 	%p29, %f56, 0f3F000000;
	selp.f32 	%f60, 0f3F000000, %f56, %p29;
	cvt.f64.f32 	%fd6, %f60;
	setp.lt.f64 	%p30, %fd1, %fd6;
	selp.f32 	%f61, %f2, %f60, %p30;
	cvt.rzi.s32.f32 	%r691, %f61;
	setp.lt.f32 	%p31, %f59, 0f3F000000;
	selp.f32 	%f62, 0f3F000000, %f59, %p31;
	cvt.f64.f32 	%fd7, %f62;
	setp.lt.f64 	%p32, %fd1, %fd7;
	selp.f32 	%f63, %f2, %f62, %p32;
	cvt.rzi.s32.f32 	%r692, %f63;
	cvt.rn.f32.s32 	%f64, %r691;
	sub.f32 	%f65, %f61, %f64;
	mov.f32 	%f66, 0f3F800000;
	sub.f32 	%f67, %f66, %f65;
	cvt.rn.f32.s32 	%f68, %r692;
	sub.f32 	%f69, %f63, %f68;
	sub.f32 	%f70, %f66, %f69;
	mul.f32 	%f71, %f67, %f70;
	mad.lo.s32 	%r693, %r692, %r5, %r691;
	mul.wide.s32 	%rd19, %r693, 4;
	add.s64 	%rd20, %rd1, %rd19;
	ld.global.f32 	%f72, [%rd20];
	mul.f32 	%f73, %f72, %f71;
	st.shared.f32 	[%r23+4], %f73;
	mul.f32 	%f74, %f67, %f69;
	mul.wide.s32 	%rd21, %r5, 4;
	add.s64 	%rd22, %rd20, %rd21;
	ld.global.f32 	%f75, [%rd22];
	mul.f32 	%f76, %f75, %f74;
	st.shared.f32 	[%r24+4], %f76;
	mul.f32 	%f77, %f65, %f70;
	ld.global.f32 	%f78, [%rd20+4];
	mul.f32 	%f79, %f78, %f77;
	st.shared.f32 	[%r25+4], %f79;
	mul.f32 	%f80, %f65, %f69;
	ld.global.f32 	%f81, [%rd22+4];
	mul.f32 	%f82, %f80, %f81;
	st.shared.f32 	[%r26+4], %f82;
$L__BB3_6:
	setp.gt.u32 	%p33, %r2, %r4;
	setp.eq.s32 	%p34, %r2, 0;
	add.s32 	%r27, %r21, %r6;
	add.s32 	%r28, %r22, %r6;
	setp.lt.s32 	%p35, %r27, 1;
	setp.gt.s32 	%p36, %r27, %r4;
	or.pred  	%p37, %p35, %p36;
	or.pred  	%p38, %p37, %p34;
	or.pred  	%p39, %p38, %p33;
	shl.b32 	%r694, %r8, 3;
	add.s32 	%r29, %r16, %r694;
	add.s32 	%r30, %r29, %r17;
	add.s32 	%r31, %r30, %r17;
	add.s32 	%r32, %r31, %r17;
	@%p39 bra 	$L__BB3_8;
	cvt.rn.f32.u32 	%f83, %r27;
	mul.wide.s32 	%rd23, %r28, 4;
	add.s64 	%rd24, %rd3, %rd23;
	ld.global.f32 	%f84, [%rd24];
	mul.f32 	%f85, %f1, %f84;
	sub.f32 	%f86, %f83, %f85;
	add.s64 	%rd25, %rd2, %rd23;
	ld.global.f32 	%f87, [%rd25];
	mul.f32 	%f88, %f1, %f87;
	sub.f32 	%f89, %f3, %f88;
	setp.lt.f32 	%p40, %f86, 0f3F000000;
	selp.f32 	%f90, 0f3F000000, %f86, %p40;
	cvt.f64.f32 	%fd8, %f90;
	setp.lt.f64 	%p41, %fd1, %fd8;
	selp.f32 	%f91, %f2, %f90, %p41;
	cvt.rzi.s32.f32 	%r695, %f91;
	setp.lt.f32 	%p42, %f89, 0f3F000000;
	selp.f32 	%f92, 0f3F000000, %f89, %p42;
	cvt.f64.f32 	%fd9, %f92;
	setp.lt.f64 	%p43, %fd1, %fd9;
	selp.f32 	%f93, %f2, %f92, %p43;
	cvt.rzi.s32.f32 	%r696, %f93;
	cvt.rn.f32.s32 	%f94, %r695;
	sub.f32 	%f95, %f91, %f94;
	mov.f32 	%f96, 0f3F800000;
	sub.f32 	%f97, %f96, %f95;
	cvt.rn.f32.s32 	%f98, %r696;
	sub.f32 	%f99, %f93, %f98;
	sub.f32 	%f100, %f96, %f99;
	mul.f32 	%f101, %f97, %f100;
	mad.lo.s32 	%r697, %r696, %r5, %r695;
	mul.wide.s32 	%rd26, %r697, 4;
	add.s64 	%rd27, %rd1, %rd26;
	ld.global.f32 	%f102, [%rd27];
	mul.f32 	%f103, %f102, %f101;
	st.shared.f32 	[%r29], %f103;
	mul.f32 	%f104, %f97, %f99;
	mul.wide.s32 	%rd28, %r5, 4;
	add.s64 	%rd29, %rd27, %rd28;
	ld.global.f32 	%f105, [%rd29];
	mul.f32 	%f106, %f105, %f104;
	st.shared.f32 	[%r30], %f106;
	mul.f32 	%f107, %f95, %f100;
	ld.global.f32 	%f108, [%rd27+4];
	mul.f32 	%f109, %f108, %f107;
	st.shared.f32 	[%r31], %f109;
	mul.f32 	%f110, %f95, %f99;
	ld.global.f32 	%f111, [%rd29+4];
	mul.f32 	%f112, %f110, %f111;
	st.shared.f32 	[%r32], %f112;
$L__BB3_8:
	setp.gt.u32 	%p44, %r2, %r4;
	setp.eq.s32 	%p45, %r2, 0;
	add.s32 	%r33, %r27, %r6;
	add.s32 	%r34, %r28, %r6;
	setp.lt.s32 	%p46, %r33, 1;
	setp.gt.s32 	%p47, %r33, %r4;
	or.pred  	%p48, %p46, %p47;
	or.pred  	%p49, %p48, %p45;
	or.pred  	%p50, %p49, %p44;
	shl.b32 	%r698, %r8, 2;
	add.s32 	%r35, %r29, %r698;
	add.s32 	%r36, %r35, %r17;
	add.s32 	%r37, %r36, %r17;
	add.s32 	%r38, %r37, %r17;
	@%p50 bra 	$L__BB3_10;
	cvt.rn.f32.u32 	%f113, %r33;
	mul.wide.s32 	%rd30, %r34, 4;
	add.s64 	%rd31, %rd3, %rd30;
	ld.global.f32 	%f114, [%rd31];
	mul.f32 	%f115, %f1, %f114;
	sub.f32 	%f116, %f113, %f115;
	add.s64 	%rd32, %rd2, %rd30;
	ld.global.f32 	%f117, [%rd32];
	mul.f32 	%f118, %f1, %f117;
	sub.f32 	%f119, %f3, %f118;
	setp.lt.f32 	%p51, %f116, 0f3F000000;
	selp.f32 	%f120, 0f3F000000, %f116, %p51;
	cvt.f64.f32 	%fd10, %f120;
	setp.lt.f64 	%p52, %fd1, %fd10;
	selp.f32 	%f121, %f2, %f120, %p52;
	cvt.rzi.s32.f32 	%r699, %f121;
	setp.lt.f32 	%p53, %f119, 0f3F000000;
	selp.f32 	%f122, 0f3F000000, %f119, %p53;
	cvt.f64.f32 	%fd11, %f122;
	setp.lt.f64 	%p54, %fd1, %fd11;
	selp.f32 	%f123, %f2, %f122, %p54;
	cvt.rzi.s32.f32 	%r700, %f123;
	cvt.rn.f32.s32 	%f124, %r699;
	sub.f32 	%f125, %f121, %f124;
	mov.f32 	%f126, 0f3F800000;
	sub.f32 	%f127, %f126, %f125;
	cvt.rn.f32.s32 	%f128, %r700;
	sub.f32 	%f129, %f123, %f128;
	sub.f32 	%f130, %f126, %f129;
	mul.f32 	%f131, %f127, %f130;
	mad.lo.s32 	%r701, %r700, %r5, %r699;
	mul.wide.s32 	%rd33, %r701, 4;
	add.s64 	%rd34, %rd1, %rd33;
	ld.global.f32 	%f132, [%rd34];
	mul.f32 	%f133, %f132, %f131;
	st.shared.f32 	[%r35], %f133;
	mul.f32 	%f134, %f127, %f129;
	mul.wide.s32 	%rd35, %r5, 4;
	add.s64 	%rd36, %rd34, %rd35;
	ld.global.f32 	%f135, [%rd36];
	mul.f32 	%f136, %f135, %f134;
	st.shared.f32 	[%r36], %f136;
	mul.f32 	%f137, %f125, %f130;
	ld.global.f32 	%f138, [%rd34+4];
	mul.f32 	%f139, %f138, %f137;
	st.shared.f32 	[%r37], %f139;
	mul.f32 	%f140, %f125, %f129;
	ld.global.f32 	%f141, [%rd36+4];
	mul.f32 	%f142, %f140, %f141;
	st.shared.f32 	[%r38], %f142;
$L__BB3_10:
	setp.gt.u32 	%p55, %r2, %r4;
	setp.eq.s32 	%p56, %r2, 0;
	add.s32 	%r39, %r33, %r6;
	add.s32 	%r40, %r34, %r6;
	setp.lt.s32 	%p57, %r39, 1;
	setp.gt.s32 	%p58, %r39, %r4;
	or.pred  	%p59, %p57, %p58;
	or.pred  	%p60, %p59, %p56;
	or.pred  	%p61, %p60, %p55;
	add.s32 	%r41, %r35, %r698;
	add.s32 	%r42, %r41, %r17;
	add.s32 	%r43, %r42, %r17;
	add.s32 	%r44, %r43, %r17;
	@%p61 bra 	$L__BB3_12;
	cvt.rn.f32.u32 	%f143, %r39;
	mul.wide.s32 	%rd37, %r40, 4;
	add.s64 	%rd38, %rd3, %rd37;
	ld.global.f32 	%f144, [%rd38];
	mul.f32 	%f145, %f1, %f144;
	sub.f32 	%f146, %f143, %f145;
	add.s64 	%rd39, %rd2, %rd37;
	ld.global.f32 	%f147, [%rd39];
	mul.f32 	%f148, %f1, %f147;
	sub.f32 	%f149, %f3, %f148;
	setp.lt.f32 	%p62, %f146, 0f3F000000;
	selp.f32 	%f150, 0f3F000000, %f146, %p62;
	cvt.f64.f32 	%fd12, %f150;
	setp.lt.f64 	%p63, %fd1, %fd12;
	selp.f32 	%f151, %f2, %f150, %p63;
	cvt.rzi.s32.f32 	%r703, %f151;
	setp.lt.f32 	%p64, %f149, 0f3F000000;
	selp.f32 	%f152, 0f3F000000, %f149, %p64;
	cvt.f64.f32 	%fd13, %f152;
	setp.lt.f64 	%p65, %fd1, %fd13;
	selp.f32 	%f153, %f2, %f152, %p65;
	cvt.rzi.s32.f32 	%r704, %f153;
	cvt.rn.f32.s32 	%f154, %r703;
	sub.f32 	%f155, %f151, %f154;
	mov.f32 	%f156, 0f3F800000;
	sub.f32 	%f157, %f156, %f155;
	cvt.rn.f32.s32 	%f158, %r704;
	sub.f32 	%f159, %f153, %f158;
	sub.f32 	%f160, %f156, %f159;
	mul.f32 	%f161, %f157, %f160;
	mad.lo.s32 	%r705, %r704, %r5, %r703;
	mul.wide.s32 	%rd40, %r705, 4;
	add.s64 	%rd41, %rd1, %rd40;
	ld.global.f32 	%f162, [%rd41];
	mul.f32 	%f163, %f162, %f161;
	st.shared.f32 	[%r41], %f163;
	mul.f32 	%f164, %f157, %f159;
	mul.wide.s32 	%rd42, %r5, 4;
	add.s64 	%rd43, %rd41, %rd42;
	ld.global.f32 	%f165, [%rd43];
	mul.f32 	%f166, %f165, %f164;
	st.shared.f32 	[%r42], %f166;
	mul.f32 	%f167, %f155, %f160;
	ld.global.f32 	%f168, [%rd41+4];
	mul.f32 	%f169, %f168, %f167;
	st.shared.f32 	[%r43], %f169;
	mul.f32 	%f170, %f155, %f159;
	ld.global.f32 	%f171, [%rd43+4];
	mul.f32 	%f172, %f170, %f171;
	st.shared.f32 	[%r44], %f172;
$L__BB3_12:
	setp.gt.u32 	%p66, %r2, %r4;
	setp.eq.s32 	%p67, %r2, 0;
	add.s32 	%r45, %r39, %r6;
	add.s32 	%r46, %r40, %r6;
	setp.lt.s32 	%p68, %r45, 1;
	setp.gt.s32 	%p69, %r45, %r4;
	or.pred  	%p70, %p68, %p69;
	or.pred  	%p71, %p70, %p67;
	or.pred  	%p72, %p71, %p66;
	add.s32 	%r47, %r41, %r698;
	add.s32 	%r48, %r47, %r17;
	add.s32 	%r49, %r48, %r17;
	add.s32 	%r50, %r49, %r17;
	@%p72 bra 	$L__BB3_14;
	cvt.rn.f32.u32 	%f173, %r45;
	mul.wide.s32 	%rd44, %r46, 4;
	add.s64 	%rd45, %rd3, %rd44;
	ld.global.f32 	%f174, [%rd45];
	mul.f32 	%f175, %f1, %f174;
	sub.f32 	%f176, %f173, %f175;
	add.s64 	%rd46, %rd2, %rd44;
	ld.global.f32 	%f177, [%rd46];
	mul.f32 	%f178, %f1, %f177;
	sub.f32 	%f179, %f3, %f178;
	setp.lt.f32 	%p73, %f176, 0f3F000000;
	selp.f32 	%f180, 0f3F000000, %f176, %p73;
	cvt.f64.f32 	%fd14, %f180;
	setp.lt.f64 	%p74, %fd1, %fd14;
	selp.f32 	%f181, %f2, %f180, %p74;
	cvt.rzi.s32.f32 	%r707, %f181;
	setp.lt.f32 	%p75, %f179, 0f3F000000;
	selp.f32 	%f182, 0f3F000000, %f179, %p75;
	cvt.f64.f32 	%fd15, %f182;
	setp.lt.f64 	%p76, %fd1, %fd15;
	selp.f32 	%f183, %f2, %f182, %p76;
	cvt.rzi.s32.f32 	%r708, %f183;
	cvt.rn.f32.s32 	%f184, %r707;
	sub.f32 	%f185, %f181, %f184;
	mov.f32 	%f186, 0f3F800000;
	sub.f32 	%f187, %f186, %f185;
	cvt.rn.f32.s32 	%f188, %r708;
	sub.f32 	%f189, %f183, %f188;
	sub.f32 	%f190, %f186, %f189;
	mul.f32 	%f191, %f187, %f190;
	mad.lo.s32 	%r709, %r708, %r5, %r707;
	mul.wide.s32 	%rd47, %r709, 4;
	add.s64 	%rd48, %rd1, %rd47;
	ld.global.f32 	%f192, [%rd48];
	mul.f32 	%f193, %f192, %f191;
	st.shared.f32 	[%r47], %f193;
	mul.f32 	%f194, %f187, %f189;
	mul.wide.s32 	%rd49, %r5, 4;
	add.s64 	%rd50, %rd48, %rd49;
	ld.global.f32 	%f195, [%rd50];
	mul.f32 	%f196, %f195, %f194;
	st.shared.f32 	[%r48], %f196;
	mul.f32 	%f197, %f185, %f190;
	ld.global.f32 	%f198, [%rd48+4];
	mul.f32 	%f199, %f198, %f197;
	st.shared.f32 	[%r49], %f199;
	mul.f32 	%f200, %f185, %f189;
	ld.global.f32 	%f201, [%rd50+4];
	mul.f32 	%f202, %f200, %f201;
	st.shared.f32 	[%r50], %f202;
$L__BB3_14:
	setp.gt.u32 	%p77, %r2, %r4;
	setp.eq.s32 	%p78, %r2, 0;
	add.s32 	%r51, %r45, %r6;
	add.s32 	%r52, %r46, %r6;
	setp.lt.s32 	%p79, %r51, 1;
	setp.gt.s32 	%p80, %r51, %r4;
	or.pred  	%p81, %p79, %p80;
	or.pred  	%p82, %p81, %p78;
	or.pred  	%p83, %p82, %p77;
	add.s32 	%r53, %r47, %r698;
	add.s32 	%r54, %r53, %r17;
	add.s32 	%r55, %r54, %r17;
	add.s32 	%r56, %r55, %r17;
	@%p83 bra 	$L__BB3_16;
	cvt.rn.f32.u32 	%f203, %r51;
	mul.wide.s32 	%rd51, %r52, 4;
	add.s64 	%rd52, %rd3, %rd51;
	ld.global.f32 	%f204, [%rd52];
	mul.f32 	%f205, %f1, %f204;
	sub.f32 	%f206, %f203, %f205;
	add.s64 	%rd53, %rd2, %rd51;
	ld.global.f32 	%f207, [%rd53];
	mul.f32 	%f208, %f1, %f207;
	sub.f32 	%f209, %f3, %f208;
	setp.lt.f32 	%p84, %f206, 0f3F000000;
	selp.f32 	%f210, 0f3F000000, %f206, %p84;
	cvt.f64.f32 	%fd16, %f210;
	setp.lt.f64 	%p85, %fd1, %fd16;
	selp.f32 	%f211, %f2, %f210, %p85;
	cvt.rzi.s32.f32 	%r711, %f211;
	setp.lt.f32 	%p86, %f209, 0f3F000000;
	selp.f32 	%f212, 0f3F000000, %f209, %p86;
	cvt.f64.f32 	%fd17, %f212;
	setp.lt.f64 	%p87, %fd1, %fd17;
	selp.f32 	%f213, %f2, %f212, %p87;
	cvt.rzi.s32.f32 	%r712, %f213;
	cvt.rn.f32.s32 	%f214, %r711;
	sub.f32 	%f215, %f211, %f214;
	mov.f32 	%f216, 0f3F800000;
	sub.f32 	%f217, %f216, %f215;
	cvt.rn.f32.s32 	%f218, %r712;
	sub.f32 	%f219, %f213, %f218;
	sub.f32 	%f220, %f216, %f219;
	mul.f32 	%f221, %f217, %f220;
	mad.lo.s32 	%r713, %r712, %r5, %r711;
	mul.wide.s32 	%rd54, %r713, 4;
	add.s64 	%rd55, %rd1, %rd54;
	ld.global.f32 	%f222, [%rd55];
	mul.f32 	%f223, %f222, %f221;
	st.shared.f32 	[%r53], %f223;
	mul.f32 	%f224, %f217, %f219;
	mul.wide.s32 	%rd56, %r5, 4;
	add.s64 	%rd57, %rd55, %rd56;
	ld.global.f32 	%f225, [%rd57];
	mul.f32 	%f226, %f225, %f224;
	st.shared.f32 	[%r54], %f226;
	mul.f32 	%f227, %f215, %f220;
	ld.global.f32 	%f228, [%rd55+4];
	mul.f32 	%f229, %f228, %f227;
	st.shared.f32 	[%r55], %f229;
	mul.f32 	%f230, %f215, %f219;
	ld.global.f32 	%f231, [%rd57+4];
	mul.f32 	%f232, %f230, %f231;
	st.shared.f32 	[%r56], %f232;
$L__BB3_16:
	setp.gt.u32 	%p88, %r2, %r4;
	setp.eq.s32 	%p89, %r2, 0;
	add.s32 	%r57, %r51, %r6;
	add.s32 	%r58, %r52, %r6;
	setp.lt.s32 	%p90, %r57, 1;
	setp.gt.s32 	%p91, %r57, %r4;
	or.pred  	%p92, %p90, %p91;
	or.pred  	%p93, %p92, %p89;
	or.pred  	%p94, %p93, %p88;
	add.s32 	%r59, %r53, %r698;
	add.s32 	%r60, %r59, %r17;
	add.s32 	%r61, %r60, %r17;
	add.s32 	%r62, %r61, %r17;
	@%p94 bra 	$L__BB3_18;
	cvt.rn.f32.u32 	%f233, %r57;
	mul.wide.s32 	%rd58, %r58, 4;
	add.s64 	%rd59, %rd3, %rd58;
	ld.global.f32 	%f234, [%rd59];
	mul.f32 	%f235, %f1, %f234;
	sub.f32 	%f236, %f233, %f235;
	add.s64 	%rd60, %rd2, %rd58;
	ld.global.f32 	%f237, [%rd60];
	mul.f32 	%f238, %f1, %f237;
	sub.f32 	%f239, %f3, %f238;
	setp.lt.f32 	%p95, %f236, 0f3F000000;
	selp.f32 	%f240, 0f3F000000, %f236, %p95;
	cvt.f64.f32 	%fd18, %f240;
	setp.lt.f64 	%p96, %fd1, %fd18;
	selp.f32 	%f241, %f2, %f240, %p96;
	cvt.rzi.s32.f32 	%r715, %f241;
	setp.lt.f32 	%p97, %f239, 0f3F000000;
	selp.f32 	%f242, 0f3F000000, %f239, %p97;
	cvt.f64.f32 	%fd19, %f242;
	setp.lt.f64 	%p98, %fd1, %fd19;
	selp.f32 	%f243, %f2, %f242, %p98;
	cvt.rzi.s32.f32 	%r716, %f243;
	cvt.rn.f32.s32 	%f244, %r715;
	sub.f32 	%f245, %f241, %f244;
	mov.f32 	%f246, 0f3F800000;
	sub.f32 	%f247, %f246, %f245;
	cvt.rn.f32.s32 	%f248, %r716;
	sub.f32 	%f249, %f243, %f248;
	sub.f32 	%f250, %f246, %f249;
	mul.f32 	%f251, %f247, %f250;
	mad.lo.s32 	%r717, %r716, %r5, %r715;
	mul.wide.s32 	%rd61, %r717, 4;
	add.s64 	%rd62, %rd1, %rd61;
	ld.global.f32 	%f252, [%rd62];
	mul.f32 	%f253, %f252, %f251;
	st.shared.f32 	[%r59], %f253;
	mul.f32 	%f254, %f247, %f249;
	mul.wide.s32 	%rd63, %r5, 4;
	add.s64 	%rd64, %rd62, %rd63;
	ld.global.f32 	%f255, [%rd64];
	mul.f32 	%f256, %f255, %f254;
	st.shared.f32 	[%r60], %f256;
	mul.f32 	%f257, %f245, %f250;
	ld.global.f32 	%f258, [%rd62+4];
	mul.f32 	%f259, %f258, %f257;
	st.shared.f32 	[%r61], %f259;
	mul.f32 	%f260, %f245, %f249;
	ld.global.f32 	%f261, [%rd64+4];
	mul.f32 	%f262, %f260, %f261;
	st.shared.f32 	[%r62], %f262;
$L__BB3_18:
	setp.gt.u32 	%p99, %r2, %r4;
	setp.eq.s32 	%p100, %r2, 0;
	add.s32 	%r718, %r57, %r6;
	add.s32 	%r63, %r58, %r6;
	setp.lt.s32 	%p101, %r718, 1;
	setp.gt.s32 	%p102, %r718, %r4;
	or.pred  	%p103, %p101, %p102;
	or.pred  	%p104, %p103, %p100;
	or.pred  	%p105, %p104, %p99;
	add.s32 	%r64, %r59, %r698;
	add.s32 	%r65, %r64, %r17;
	add.s32 	%r66, %r65, %r17;
	add.s32 	%r67, %r66, %r17;
	@%p105 bra 	$L__BB3_20;
	add.s32 	%r723, %r39, %r6;
	add.s32 	%r724, %r723, %r6;
	add.s32 	%r725, %r724, %r6;
	add.s32 	%r726, %r725, %r6;
	cvt.rn.f32.u32 	%f263, %r726;
	mul.wide.s32 	%rd65, %r63, 4;
	add.s64 	%rd66, %rd3, %rd65;
	ld.global.f32 	%f264, [%rd66];
	mul.f32 	%f265, %f1, %f264;
	sub.f32 	%f266, %f263, %f265;
	add.s64 	%rd67, %rd2, %rd65;
	ld.global.f32 	%f267, [%rd67];
	mul.f32 	%f268, %f1, %f267;
	sub.f32 	%f269, %f3, %f268;
	setp.lt.f32 	%p106, %f266, 0f3F000000;
	selp.f32 	%f270, 0f3F000000, %f266, %p106;
	cvt.f64.f32 	%fd20, %f270;
	setp.lt.f64 	%p107, %fd1, %fd20;
	selp.f32 	%f271, %f2, %f270, %p107;
	cvt.rzi.s32.f32 	%r727, %f271;
	setp.lt.f32 	%p108, %f269, 0f3F000000;
	selp.f32 	%f272, 0f3F000000, %f269, %p108;
	cvt.f64.f32 	%fd21, %f272;
	setp.lt.f64 	%p109, %fd1, %fd21;
	selp.f32 	%f273, %f2, %f272, %p109;
	cvt.rzi.s32.f32 	%r728, %f273;
	cvt.rn.f32.s32 	%f274, %r727;
	sub.f32 	%f275, %f271, %f274;
	mov.f32 	%f276, 0f3F800000;
	sub.f32 	%f277, %f276, %f275;
	cvt.rn.f32.s32 	%f278, %r728;
	sub.f32 	%f279, %f273, %f278;
	sub.f32 	%f280, %f276, %f279;
	mul.f32 	%f281, %f277, %f280;
	mad.lo.s32 	%r729, %r728, %r5, %r727;
	mul.wide.s32 	%rd68, %r729, 4;
	add.s64 	%rd69, %rd1, %rd68;
	ld.global.f32 	%f282, [%rd69];
	mul.f32 	%f283, %f282, %f281;
	st.shared.f32 	[%r64], %f283;
	mul.f32 	%f284, %f277, %f279;
	mul.wide.s32 	%rd70, %r5, 4;
	add.s64 	%rd71, %rd69, %rd70;
	ld.global.f32 	%f285, [%rd71];
	mul.f32 	%f286, %f285, %f284;
	st.shared.f32 	[%r65], %f286;
	mul.f32 	%f287, %f275, %f280;
	ld.global.f32 	%f288, [%rd69+4];
	mul.f32 	%f289, %f288, %f287;
	st.shared.f32 	[%r66], %f289;
	mul.f32 	%f290, %f275, %f279;
	ld.global.f32 	%f291, [%rd71+4];
	mul.f32 	%f292, %f290, %f291;
	st.shared.f32 	[%r67], %f292;
$L__BB3_20:
	add.s32 	%r733, %r39, %r6;
	add.s32 	%r734, %r733, %r6;
	add.s32 	%r735, %r734, %r6;
	add.s32 	%r736, %r735, %r6;
	add.s32 	%r737, %r736, %r6;
	add.s32 	%r68, %r63, %r6;
	setp.lt.s32 	%p112, %r737, 1;
	setp.gt.s32 	%p113, %r737, %r4;
	or.pred  	%p114, %p112, %p113;
	or.pred  	%p115, %p114, %p100;
	or.pred  	%p116, %p115, %p99;
	shl.b32 	%r738, %r8, 2;
	add.s32 	%r69, %r64, %r738;
	add.s32 	%r70, %r69, %r17;
	add.s32 	%r71, %r70, %r17;
	@%p116 bra 	$L__BB3_22;
	add.s32 	%r740, %r27, %r6;
	add.s32 	%r741, %r740, %r6;
	add.s32 	%r742, %r741, %r6;
	add.s32 	%r743, %r742, %r6;
	add.s32 	%r744, %r743, %r6;
	add.s32 	%r745, %r744, %r6;
	add.s32 	%r746, %r745, %r6;
	cvt.rn.f32.u32 	%f293, %r746;
	mul.wide.s32 	%rd72, %r68, 4;
	add.s64 	%rd73, %rd3, %rd72;
	ld.global.f32 	%f294, [%rd73];
	mul.f32 	%f295, %f1, %f294;
	sub.f32 	%f296, %f293, %f295;
	add.s64 	%rd74, %rd2, %rd72;
	ld.global.f32 	%f297, [%rd74];
	mul.f32 	%f298, %f1, %f297;
	sub.f32 	%f299, %f3, %f298;
	setp.lt.f32 	%p117, %f296, 0f3F000000;
	selp.f32 	%f300, 0f3F000000, %f296, %p117;
	cvt.f64.f32 	%fd22, %f300;
	setp.lt.f64 	%p118, %fd1, %fd22;
	selp.f32 	%f301, %f2, %f300, %p118;
	cvt.rzi.s32.f32 	%r747, %f301;
	setp.lt.f32 	%p119, %f299, 0f3F000000;
	selp.f32 	%f302, 0f3F000000, %f299, %p119;
	cvt.f64.f32 	%fd23, %f302;
	setp.lt.f64 	%p120, %fd1, %fd23;
	selp.f32 	%f303, %f2, %f302, %p120;
	cvt.rzi.s32.f32 	%r748, %f303;
	cvt.rn.f32.s32 	%f304, %r747;
	sub.f32 	%f305, %f301, %f304;
	mov.f32 	%f306, 0f3F800000;
	sub.f32 	%f307, %f306, %f305;
	cvt.rn.f32.s32 	%f308, %r748;
	sub.f32 	%f309, %f303, %f308;
	sub.f32 	%f310, %f306, %f309;
	mul.f32 	%f311, %f307, %f310;
	mad.lo.s32 	%r749, %r748, %r5, %r747;
	mul.wide.s32 	%rd75, %r749, 4;
	add.s64 	%rd76, %rd1, %rd75;
	ld.global.f32 	%f312, [%rd76];
	mul.f32 	%f313, %f312, %f311;
	st.shared.f32 	[%r69], %f313;
	mul.f32 	%f314, %f307, %f309;
	mul.wide.s32 	%rd77, %r5, 4;
	add.s64 	%rd78, %rd76, %rd77;
	ld.global.f32 	%f315, [%rd78];
	mul.f32 	%f316, %f315, %f314;
	st.shared.f32 	[%r70], %f316;
	mul.f32 	%f317, %f305, %f310;
	ld.global.f32 	%f318, [%rd76+4];
	mul.f32 	%f319, %f318, %f317;
	st.shared.f32 	[%r71], %f319;
	mul.f32 	%f320, %f305, %f309;
	ld.global.f32 	%f321, [%rd78+4];
	mul.f32 	%f322, %f320, %f321;
	add.s32 	%r750, %r71, %r17;
	st.shared.f32 	[%r750], %f322;
$L__BB3_22:
	setp.gt.u32 	%p121, %r2, %r4;
	setp.eq.s32 	%p122, %r2, 0;
	add.s32 	%r752, %r27, %r6;
	add.s32 	%r753, %r752, %r6;
	add.s32 	%r754, %r753, %r6;
	add.s32 	%r755, %r754, %r6;
	add.s32 	%r756, %r755, %r6;
	add.s32 	%r757, %r756, %r6;
	add.s32 	%r758, %r757, %r6;
	add.s32 	%r759, %r758, %r6;
	add.s32 	%r72, %r68, %r6;
	setp.lt.s32 	%p123, %r759, 1;
	setp.gt.s32 	%p124, %r759, %r4;
	or.pred  	%p125, %p123, %p124;
	or.pred  	%p126, %p125, %p122;
	or.pred  	%p127, %p126, %p121;
	shl.b32 	%r760, %r8, 2;
	add.s32 	%r73, %r69, %r760;
	add.s32 	%r74, %r73, %r17;
	add.s32 	%r75, %r74, %r17;
	@%p127 bra 	$L__BB3_24;
	add.s32 	%r761, %r21, %r6;
	add.s32 	%r762, %r761, %r6;
	add.s32 	%r763, %r762, %r6;
	add.s32 	%r764, %r763, %r6;
	add.s32 	%r765, %r764, %r6;
	add.s32 	%r766, %r765, %r6;
	add.s32 	%r767, %r766, %r6;
	add.s32 	%r768, %r767, %r6;
	add.s32 	%r769, %r768, %r6;
	cvt.rn.f32.u32 	%f323, %r769;
	mul.wide.s32 	%rd79, %r72, 4;
	add.s64 	%rd80, %rd3, %rd79;
	ld.global.f32 	%f324, [%rd80];
	mul.f32 	%f325, %f1, %f324;
	sub.f32 	%f326, %f323, %f325;
	add.s64 	%rd81, %rd2, %rd79;
	ld.global.f32 	%f327, [%rd81];
	mul.f32 	%f328, %f1, %f327;
	sub.f32 	%f329, %f3, %f328;
	setp.lt.f32 	%p128, %f326, 0f3F000000;
	selp.f32 	%f330, 0f3F000000, %f326, %p128;
	cvt.f64.f32 	%fd24, %f330;
	setp.lt.f64 	%p129, %fd1, %fd24;
	selp.f32 	%f331, %f2, %f330, %p129;
	cvt.rzi.s32.f32 	%r770, %f331;
	setp.lt.f32 	%p130, %f329, 0f3F000000;
	selp.f32 	%f332, 0f3F000000, %f329, %p130;
	cvt.f64.f32 	%fd25, %f332;
	setp.lt.f64 	%p131, %fd1, %fd25;
	selp.f32 	%f333, %f2, %f332, %p131;
	cvt.rzi.s32.f32 	%r771, %f333;
	cvt.rn.f32.s32 	%f334, %r770;
	sub.f32 	%f335, %f331, %f334;
	mov.f32 	%f336, 0f3F800000;
	sub.f32 	%f337, %f336, %f335;
	cvt.rn.f32.s32 	%f338, %r771;
	sub.f32 	%f339, %f333, %f338;
	sub.f32 	%f340, %f336, %f339;
	mul.f32 	%f341, %f337, %f340;
	mad.lo.s32 	%r772, %r771, %r5, %r770;
	mul.wide.s32 	%rd82, %r772, 4;
	add.s64 	%rd83, %rd1, %rd82;
	ld.global.f32 	%f342, [%rd83];
	mul.f32 	%f343, %f342, %f341;
	st.shared.f32 	[%r73], %f343;
	mul.f32 	%f344, %f337, %f339;
	mul.wide.s32 	%rd84, %r5, 4;
	add.s64 	%rd85, %rd83, %rd84;
	ld.global.f32 	%f345, [%rd85];
	mul.f32 	%f346, %f345, %f344;
	st.shared.f32 	[%r74], %f346;
	mul.f32 	%f347, %f335, %f340;
	ld.global.f32 	%f348, [%rd83+4];
	mul.f32 	%f349, %f348, %f347;
	st.shared.f32 	[%r75], %f349;
	mul.f32 	%f350, %f335, %f339;
	ld.global.f32 	%f351, [%rd85+4];
	mul.f32 	%f352, %f350, %f351;
	add.s32 	%r773, %r75, %r17;
	st.shared.f32 	[%r773], %f352;
$L__BB3_24:
	add.s32 	%r774, %r21, %r6;
	add.s32 	%r775, %r774, %r6;
	add.s32 	%r776, %r775, %r6;
	add.s32 	%r777, %r776, %r6;
	add.s32 	%r778, %r777, %r6;
	add.s32 	%r779, %r778, %r6;
	add.s32 	%r780, %r779, %r6;
	add.s32 	%r781, %r780, %r6;
	add.s32 	%r782, %r781, %r6;
	add.s32 	%r783, %r782, %r6;
	add.s32 	%r76, %r72, %r6;
	mov.u32 	%r784, %tid.y;
	mov.u32 	%r785, %ntid.x;
	mov.u32 	%r786, %tid.x;
	mad.lo.s32 	%r787, %r784, %r785, %r786;
	shl.b32 	%r788, %r8, 1;
	mad.lo.s32 	%r789, %r10, %r787, %r788;
	add.s32 	%r790, %r789, %r8;
	add.s32 	%r791, %r790, %r8;
	add.s32 	%r792, %r791, %r8;
	add.s32 	%r793, %r792, %r8;
	add.s32 	%r794, %r793, %r8;
	add.s32 	%r795, %r794, %r8;
	add.s32 	%r796, %r795, %r8;
	add.s32 	%r77, %r796, %r8;
	setp.lt.s32 	%p134, %r783, 1;
	setp.gt.s32 	%p135, %r783, %r4;
	or.pred  	%p136, %p134, %p135;
	or.pred  	%p137, %p136, %p122;
	or.pred  	%p138, %p137, %p121;
	shl.b32 	%r797, %r8, 2;
	add.s32 	%r78, %r73, %r797;
	add.s32 	%r79, %r78, %r17;
	add.s32 	%r80, %r79, %r17;
	@%p138 bra 	$L__BB3_26;
	mad.lo.s32 	%r798, %r6, 15, %r1;
	mad.lo.s32 	%r799, %r6, -14, %r798;
	add.s32 	%r800, %r799, %r6;
	add.s32 	%r801, %r800, %r6;
	add.s32 	%r802, %r801, %r6;
	add.s32 	%r803, %r802, %r6;
	add.s32 	%r804, %r803, %r6;
	add.s32 	%r805, %r804, %r6;
	add.s32 	%r806, %r805, %r6;
	add.s32 	%r807, %r806, %r6;
	add.s32 	%r808, %r807, %r6;
	add.s32 	%r809, %r808, %r6;
	cvt.rn.f32.u32 	%f353, %r809;
	mul.wide.s32 	%rd86, %r76, 4;
	add.s64 	%rd87, %rd3, %rd86;
	ld.global.f32 	%f354, [%rd87];
	mul.f32 	%f355, %f1, %f354;
	sub.f32 	%f356, %f353, %f355;
	add.s64 	%rd88, %rd2, %rd86;
	ld.global.f32 	%f357, [%rd88];
	mul.f32 	%f358, %f1, %f357;
	sub.f32 	%f359, %f3, %f358;
	setp.lt.f32 	%p139, %f356, 0f3F000000;
	selp.f32 	%f360, 0f3F000000, %f356, %p139;
	cvt.f64.f32 	%fd26, %f360;
	setp.lt.f64 	%p140, %fd1, %fd26;
	selp.f32 	%f361, %f2, %f360, %p140;
	cvt.rzi.s32.f32 	%r810, %f361;
	setp.lt.f32 	%p141, %f359, 0f3F000000;
	selp.f32 	%f362, 0f3F000000, %f359, %p141;
	cvt.f64.f32 	%fd27, %f362;
	setp.lt.f64 	%p142, %fd1, %fd27;
	selp.f32 	%f363, %f2, %f362, %p142;
	cvt.rzi.s32.f32 	%r811, %f363;
	cvt.rn.f32.s32 	%f364, %r810;
	sub.f32 	%f365, %f361, %f364;
	mov.f32 	%f366, 0f3F800000;
	sub.f32 	%f367, %f366, %f365;
	cvt.rn.f32.s32 	%f368, %r811;
	sub.f32 	%f369, %f363, %f368;
	sub.f32 	%f370, %f366, %f369;
	mul.f32 	%f371, %f367, %f370;
	mad.lo.s32 	%r812, %r811, %r5, %r810;
	mul.wide.s32 	%rd89, %r812, 4;
	add.s64 	%rd90, %rd1, %rd89;
	ld.global.f32 	%f372, [%rd90];
	mul.f32 	%f373, %f372, %f371;
	st.shared.f32 	[%r78], %f373;
	mul.f32 	%f374, %f367, %f369;
	mul.wide.s32 	%rd91, %r5, 4;
	add.s64 	%rd92, %rd90, %rd91;
	ld.global.f32 	%f375, [%rd92];
	mul.f32 	%f376, %f375, %f374;
	st.shared.f32 	[%r79], %f376;
	mul.f32 	%f377, %f365, %f370;
	ld.global.f32 	%f378, [%rd90+4];
	mul.f32 	%f379, %f378, %f377;
	st.shared.f32 	[%r80], %f379;
	mul.f32 	%f380, %f365, %f369;
	ld.global.f32 	%f381, [%rd92+4];
	mul.f32 	%f382, %f380, %f381;
	add.s32 	%r813, %r80, %r17;
	st.shared.f32 	[%r813], %f382;
$L__BB3_26:
	setp.gt.u32 	%p143, %r2, %r4;
	setp.eq.s32 	%p144, %r2, 0;
	mad.lo.s32 	%r814, %r6, 15, %r1;
	mad.lo.s32 	%r815, %r6, -14, %r814;
	add.s32 	%r816, %r815, %r6;
	add.s32 	%r817, %r816, %r6;
	add.s32 	%r818, %r817, %r6;
	add.s32 	%r819, %r818, %r6;
	add.s32 	%r820, %r819, %r6;
	add.s32 	%r821, %r820, %r6;
	add.s32 	%r822, %r821, %r6;
	add.s32 	%r823, %r822, %r6;
	add.s32 	%r824, %r823, %r6;
	add.s32 	%r825, %r824, %r6;
	add.s32 	%r826, %r825, %r6;
	add.s32 	%r81, %r76, %r6;
	add.s32 	%r82, %r77, %r8;
	setp.lt.s32 	%p145, %r826, 1;
	setp.gt.s32 	%p146, %r826, %r4;
	or.pred  	%p147, %p145, %p146;
	or.pred  	%p148, %p147, %p144;
	or.pred  	%p149, %p148, %p143;
	shl.b32 	%r827, %r8, 2;
	add.s32 	%r83, %r78, %r827;
	add.s32 	%r84, %r83, %r17;
	add.s32 	%r85, %r84, %r17;
	@%p149 bra 	$L__BB3_28;
	mad.lo.s32 	%r828, %r6, 15, %r1;
	mad.lo.s32 	%r829, %r6, -14, %r828;
	add.s32 	%r830, %r829, %r6;
	add.s32 	%r831, %r830, %r6;
	add.s32 	%r832, %r831, %r6;
	add.s32 	%r833, %r832, %r6;
	add.s32 	%r834, %r833, %r6;
	add.s32 	%r835, %r834, %r6;
	add.s32 	%r836, %r835, %r6;
	add.s32 	%r837, %r836, %r6;
	add.s32 	%r838, %r837, %r6;
	add.s32 	%r839, %r838, %r6;
	add.s32 	%r840, %r839, %r6;
	cvt.rn.f32.u32 	%f383, %r840;
	mul.wide.s32 	%rd93, %r81, 4;
	add.s64 	%rd94, %rd3, %rd93;
	ld.global.f32 	%f384, [%rd94];
	mul.f32 	%f385, %f1, %f384;
	sub.f32 	%f386, %f383, %f385;
	add.s64 	%rd95, %rd2, %rd93;
	ld.global.f32 	%f387, [%rd95];
	mul.f32 	%f388, %f1, %f387;
	sub.f32 	%f389, %f3, %f388;
	setp.lt.f32 	%p150, %f386, 0f3F000000;
	selp.f32 	%f390, 0f3F000000, %f386, %p150;
	cvt.f64.f32 	%fd28, %f390;
	setp.lt.f64 	%p151, %fd1, %fd28;
	selp.f32 	%f391, %f2, %f390, %p151;
	cvt.rzi.s32.f32 	%r841, %f391;
	setp.lt.f32 	%p152, %f389, 0f3F000000;
	selp.f32 	%f392, 0f3F000000, %f389, %p152;
	cvt.f64.f32 	%fd29, %f392;
	setp.lt.f64 	%p153, %fd1, %fd29;
	selp.f32 	%f393, %f2, %f392, %p153;
	cvt.rzi.s32.f32 	%r842, %f393;
	cvt.rn.f32.s32 	%f394, %r841;
	sub.f32 	%f395, %f391, %f394;
	mov.f32 	%f396, 0f3F800000;
	sub.f32 	%f397, %f396, %f395;
	cvt.rn.f32.s32 	%f398, %r842;
	sub.f32 	%f399, %f393, %f398;
	sub.f32 	%f400, %f396, %f399;
	mul.f32 	%f401, %f397, %f400;
	mad.lo.s32 	%r843, %r842, %r5, %r841;
	mul.wide.s32 	%rd96, %r843, 4;
	add.s64 	%rd97, %rd1, %rd96;
	ld.global.f32 	%f402, [%rd97];
	mul.f32 	%f403, %f402, %f401;
	st.shared.f32 	[%r83], %f403;
	mul.f32 	%f404, %f397, %f399;
	mul.wide.s32 	%rd98, %r5, 4;
	add.s64 	%rd99, %rd97, %rd98;
	ld.global.f32 	%f405, [%rd99];
	mul.f32 	%f406, %f405, %f404;
	st.shared.f32 	[%r84], %f406;
	mul.f32 	%f407, %f395, %f400;
	ld.global.f32 	%f408, [%rd97+4];
	mul.f32 	%f409, %f408, %f407;
	st.shared.f32 	[%r85], %f409;
	mul.f32 	%f410, %f395, %f399;
	ld.global.f32 	%f411, [%rd99+4];
	mul.f32 	%f412, %f410, %f411;
	add.s32 	%r844, %r85, %r17;
	st.shared.f32 	[%r844], %f412;
$L__BB3_28:
	mad.lo.s32 	%r845, %r6, 15, %r1;
	mad.lo.s32 	%r846, %r6, -14, %r845;
	add.s32 	%r847, %r846, %r6;
	add.s32 	%r848, %r847, %r6;
	add.s32 	%r849, %r848, %r6;
	add.s32 	%r850, %r849, %r6;
	add.s32 	%r851, %r850, %r6;
	add.s32 	%r852, %r851, %r6;
	add.s32 	%r853, %r852, %r6;
	add.s32 	%r854, %r853, %r6;
	add.s32 	%r855, %r854, %r6;
	add.s32 	%r856, %r855, %r6;
	add.s32 	%r857, %r856, %r6;
	add.s32 	%r858, %r857, %r6;
	add.s32 	%r86, %r81, %r6;
	add.s32 	%r87, %r82, %r8;
	setp.lt.s32 	%p156, %r858, 1;
	setp.gt.s32 	%p157, %r858, %r4;
	or.pred  	%p158, %p156, %p157;
	or.pred  	%p159, %p158, %p144;
	or.pred  	%p160, %p159, %p143;
	shl.b32 	%r859, %r8, 2;
	add.s32 	%r88, %r83, %r859;
	add.s32 	%r89, %r88, %r17;
	add.s32 	%r90, %r89, %r17;
	@%p160 bra 	$L__BB3_30;
	mad.lo.s32 	%r860, %r6, 15, %r1;
	mad.lo.s32 	%r861, %r6, -14, %r860;
	add.s32 	%r862, %r861, %r6;
	add.s32 	%r863, %r862, %r6;
	add.s32 	%r864, %r863, %r6;
	add.s32 	%r865, %r864, %r6;
	add.s32 	%r866, %r865, %r6;
	add.s32 	%r867, %r866, %r6;
	add.s32 	%r868, %r867, %r6;
	add.s32 	%r869, %r868, %r6;
	add.s32 	%r870, %r869, %r6;
	add.s32 	%r871, %r870, %r6;
	add.s32 	%r872, %r871, %r6;
	add.s32 	%r873, %r872, %r6;
	cvt.rn.f32.u32 	%f413, %r873;
	mul.wide.s32 	%rd100, %r86, 4;
	add.s64 	%rd101, %rd3, %rd100;
	ld.global.f32 	%f414, [%rd101];
	mul.f32 	%f415, %f1, %f414;
	sub.f32 	%f416, %f413, %f415;
	add.s64 	%rd102, %rd2, %rd100;
	ld.global.f32 	%f417, [%rd102];
	mul.f32 	%f418, %f1, %f417;
	sub.f32 	%f419, %f3, %f418;
	setp.lt.f32 	%p161, %f416, 0f3F000000;
	selp.f32 	%f420, 0f3F000000, %f416, %p161;
	cvt.f64.f32 	%fd30, %f420;
	setp.lt.f64 	%p162, %fd1, %fd30;
	selp.f32 	%f421, %f2, %f420, %p162;
	cvt.rzi.s32.f32 	%r874, %f421;
	setp.lt.f32 	%p163, %f419, 0f3F000000;
	selp.f32 	%f422, 0f3F000000, %f419, %p163;
	cvt.f64.f32 	%fd31, %f422;
	setp.lt.f64 	%p164, %fd1, %fd31;
	selp.f32 	%f423, %f2, %f422, %p164;
	cvt.rzi.s32.f32 	%r875, %f423;
	cvt.rn.f32.s32 	%f424, %r874;
	sub.f32 	%f425, %f421, %f424;
	mov.f32 	%f426, 0f3F800000;
	sub.f32 	%f427, %f426, %f425;
	cvt.rn.f32.s32 	%f428, %r875;
	sub.f32 	%f429, %f423, %f428;
	sub.f32 	%f430, %f426, %f429;
	mul.f32 	%f431, %f427, %f430;
	mad.lo.s32 	%r876, %r875, %r5, %r874;
	mul.wide.s32 	%rd103, %r876, 4;
	add.s64 	%rd104, %rd1, %rd103;
	ld.global.f32 	%f432, [%rd104];
	mul.f32 	%f433, %f432, %f431;
	st.shared.f32 	[%r88], %f433;
	mul.f32 	%f434, %f427, %f429;
	mul.wide.s32 	%rd105, %r5, 4;
	add.s64 	%rd106, %rd104, %rd105;
	ld.global.f32 	%f435, [%rd106];
	mul.f32 	%f436, %f435, %f434;
	st.shared.f32 	[%r89], %f436;
	mul.f32 	%f437, %f425, %f430;
	ld.global.f32 	%f438, [%rd104+4];
	mul.f32 	%f439, %f438, %f437;
	st.shared.f32 	[%r90], %f439;
	mul.f32 	%f440, %f425, %f429;
	ld.global.f32 	%f441, [%rd106+4];
	mul.f32 	%f442, %f440, %f441;
	add.s32 	%r877, %r90, %r17;
	st.shared.f32 	[%r877], %f442;
$L__BB3_30:
	setp.gt.u32 	%p165, %r2, %r4;
	setp.eq.s32 	%p166, %r2, 0;
	mad.lo.s32 	%r878, %r6, 15, %r1;
	mad.lo.s32 	%r879, %r6, -14, %r878;
	add.s32 	%r880, %r879, %r6;
	add.s32 	%r881, %r880, %r6;
	add.s32 	%r882, %r881, %r6;
	add.s32 	%r883, %r882, %r6;
	add.s32 	%r884, %r883, %r6;
	add.s32 	%r885, %r884, %r6;
	add.s32 	%r886, %r885, %r6;
	add.s32 	%r887, %r886, %r6;
	add.s32 	%r888, %r887, %r6;
	add.s32 	%r889, %r888, %r6;
	add.s32 	%r890, %r889, %r6;
	add.s32 	%r891, %r890, %r6;
	add.s32 	%r892, %r891, %r6;
	add.s32 	%r91, %r86, %r6;
	add.s32 	%r893, %r87, %r8;
	add.s32 	%r92, %r893, %r8;
	setp.lt.s32 	%p167, %r892, 1;
	setp.gt.s32 	%p168, %r892, %r4;
	or.pred  	%p1, %p167, %p168;
	or.pred  	%p169, %p1, %p166;
	or.pred  	%p170, %p169, %p165;
	shl.b32 	%r894, %r92, 2;
	mov.u32 	%r895, sharedMem;
	add.s32 	%r93, %r895, %r894;
	add.s32 	%r94, %r93, %r17;
	add.s32 	%r95, %r94, %r17;
	@%p170 bra 	$L__BB3_32;
	mad.lo.s32 	%r896, %r6, 15, %r1;
	mad.lo.s32 	%r897, %r6, -14, %r896;
	add.s32 	%r898, %r897, %r6;
	add.s32 	%r899, %r898, %r6;
	add.s32 	%r900, %r899, %r6;
	add.s32 	%r901, %r900, %r6;
	add.s32 	%r902, %r901, %r6;
	add.s32 	%r903, %r902, %r6;
	add.s32 	%r904, %r903, %r6;
	add.s32 	%r905, %r904, %r6;
	add.s32 	%r906, %r905, %r6;
	add.s32 	%r907, %r906, %r6;
	add.s32 	%r908, %r907, %r6;
	add.s32 	%r909, %r908, %r6;
	add.s32 	%r910, %r909, %r6;
	cvt.rn.f32.u32 	%f443, %r910;
	mul.wide.s32 	%rd107, %r91, 4;
	add.s64 	%rd108, %rd3, %rd107;
	ld.global.f32 	%f444, [%rd108];
	mul.f32 	%f445, %f1, %f444;
	sub.f32 	%f446, %f443, %f445;
	add.s64 	%rd109, %rd2, %rd107;
	ld.global.f32 	%f447, [%rd109];
	mul.f32 	%f448, %f1, %f447;
	sub.f32 	%f449, %f3, %f448;
	setp.lt.f32 	%p171, %f446, 0f3F000000;
	selp.f32 	%f450, 0f3F000000, %f446, %p171;
	cvt.f64.f32 	%fd32, %f450;
	setp.lt.f64 	%p172, %fd1, %fd32;
	selp.f32 	%f451, %f2, %f450, %p172;
	cvt.rzi.s32.f32 	%r911, %f451;
	setp.lt.f32 	%p173, %f449, 0f3F000000;
	selp.f32 	%f452, 0f3F000000, %f449, %p173;
	cvt.f64.f32 	%fd33, %f452;
	setp.lt.f64 	%p174, %fd1, %fd33;
	selp.f32 	%f453, %f2, %f452, %p174;
	cvt.rzi.s32.f32 	%r912, %f453;
	cvt.rn.f32.s32 	%f454, %r911;
	sub.f32 	%f455, %f451, %f454;
	mov.f32 	%f456, 0f3F800000;
	sub.f32 	%f457, %f456, %f455;
	cvt.rn.f32.s32 	%f458, %r912;
	sub.f32 	%f459, %f453, %f458;
	sub.f32 	%f460, %f456, %f459;
	mul.f32 	%f461, %f457, %f460;
	mad.lo.s32 	%r913, %r912, %r5, %r911;
	mul.wide.s32 	%rd110, %r913, 4;
	add.s64 	%rd111, %rd1, %rd110;
	ld.global.f32 	%f462, [%rd111];
	mul.f32 	%f463, %f462, %f461;
	st.shared.f32 	[%r93], %f463;
	mul.f32 	%f464, %f457, %f459;
	mul.wide.s32 	%rd112, %r5, 4;
	add.s64 	%rd113, %rd111, %rd112;
	ld.global.f32 	%f465, [%rd113];
	mul.f32 	%f466, %f465, %f464;
	st.shared.f32 	[%r94], %f466;
	mul.f32 	%f467, %f455, %f460;
	ld.global.f32 	%f468, [%rd111+4];
	mul.f32 	%f469, %f468, %f467;
	st.shared.f32 	[%r95], %f469;
	mul.f32 	%f470, %f455, %f459;
	ld.global.f32 	%f471, [%rd113+4];
	mul.f32 	%f472, %f470, %f471;
	add.s32 	%r914, %r95, %r17;
	st.shared.f32 	[%r914], %f472;
$L__BB3_32:
	add.s32 	%r915, %r92, %r8;
	mad.lo.s32 	%r916, %r6, 15, %r1;
	setp.lt.s32 	%p177, %r916, 1;
	setp.gt.s32 	%p178, %r916, %r4;
	or.pred  	%p2, %p177, %p178;
	or.pred  	%p179, %p2, %p166;
	or.pred  	%p180, %p179, %p165;
	shl.b32 	%r917, %r915, 2;
	mov.u32 	%r918, sharedMem;
	add.s32 	%r96, %r918, %r917;
	add.s32 	%r97, %r96, %r17;
	add.s32 	%r98, %r97, %r17;
	@%p180 bra 	$L__BB3_34;
	mad.lo.s32 	%r919, %r6, 15, %r1;
	cvt.rn.f32.u32 	%f473, %r919;
	add.s32 	%r920, %r91, %r6;
	mul.wide.s32 	%rd114, %r920, 4;
	add.s64 	%rd115, %rd3, %rd114;
	ld.global.f32 	%f474, [%rd115];
	mul.f32 	%f475, %f1, %f474;
	sub.f32 	%f476, %f473, %f475;
	add.s64 	%rd116, %rd2, %rd114;
	ld.global.f32 	%f477, [%rd116];
	mul.f32 	%f478, %f1, %f477;
	sub.f32 	%f479, %f3, %f478;
	setp.lt.f32 	%p181, %f476, 0f3F000000;
	selp.f32 	%f480, 0f3F000000, %f476, %p181;
	cvt.f64.f32 	%fd34, %f480;
	setp.lt.f64 	%p182, %fd1, %fd34;
	selp.f32 	%f481, %f2, %f480, %p182;
	cvt.rzi.s32.f32 	%r921, %f481;
	setp.lt.f32 	%p183, %f479, 0f3F000000;
	selp.f32 	%f482, 0f3F000000, %f479, %p183;
	cvt.f64.f32 	%fd35, %f482;
	setp.lt.f64 	%p184, %fd1, %fd35;
	selp.f32 	%f483, %f2, %f482, %p184;
	cvt.rzi.s32.f32 	%r922, %f483;
	cvt.rn.f32.s32 	%f484, %r921;
	sub.f32 	%f485, %f481, %f484;
	mov.f32 	%f486, 0f3F800000;
	sub.f32 	%f487, %f486, %f485;
	cvt.rn.f32.s32 	%f488, %r922;
	sub.f32 	%f489, %f483, %f488;
	sub.f32 	%f490, %f486, %f489;
	mul.f32 	%f491, %f487, %f490;
	mad.lo.s32 	%r923, %r922, %r5, %r921;
	mul.wide.s32 	%rd117, %r923, 4;
	add.s64 	%rd118, %rd1, %rd117;
	ld.global.f32 	%f492, [%rd118];
	mul.f32 	%f493, %f492, %f491;
	st.shared.f32 	[%r96], %f493;
	mul.f32 	%f494, %f487, %f489;
	mul.wide.s32 	%rd119, %r5, 4;
	add.s64 	%rd120, %rd118, %rd119;
	ld.global.f32 	%f495, [%rd120];
	mul.f32 	%f496, %f495, %f494;
	st.shared.f32 	[%r97], %f496;
	mul.f32 	%f497, %f485, %f490;
	ld.global.f32 	%f498, [%rd118+4];
	mul.f32 	%f499, %f498, %f497;
	st.shared.f32 	[%r98], %f499;
	mul.f32 	%f500, %f485, %f489;
	ld.global.f32 	%f501, [%rd120+4];
	mul.f32 	%f502, %f500, %f501;
	add.s32 	%r925, %r98, %r17;
	st.shared.f32 	[%r925], %f502;
$L__BB3_34:
	mad.lo.s32 	%r99, %r9, -14, %r12;
	setp.gt.u32 	%p185, %r99, %r4;
	cvt.rn.f32.u32 	%f4, %r99;
	setp.lt.s32 	%p186, %r1, 1;
	setp.gt.s32 	%p187, %r1, %r4;
	or.pred  	%p3, %p186, %p187;
	or.pred  	%p188, %p3, %p185;
	@%p188 bra 	$L__BB3_36;
	cvt.rn.f32.u32 	%f503, %r1;
	mad.lo.s32 	%r926, %r99, %r5, %r1;
	mul.wide.s32 	%rd121, %r926, 4;
	add.s64 	%rd122, %rd3, %rd121;
	ld.global.f32 	%f504, [%rd122];
	mul.f32 	%f505, %f1, %f504;
	sub.f32 	%f506, %f503, %f505;
	add.s64 	%rd123, %rd2, %rd121;
	ld.global.f32 	%f507, [%rd123];
	mul.f32 	%f508, %f1, %f507;
	sub.f32 	%f509, %f4, %f508;
	setp.lt.f32 	%p189, %f506, 0f3F000000;
	selp.f32 	%f510, 0f3F000000, %f506, %p189;
	cvt.f64.f32 	%fd36, %f510;
	setp.lt.f64 	%p190, %fd1, %fd36;
	selp.f32 	%f511, %f2, %f510, %p190;
	cvt.rzi.s32.f32 	%r927, %f511;
	setp.lt.f32 	%p191, %f509, 0f3F000000;
	selp.f32 	%f512, 0f3F000000, %f509, %p191;
	cvt.f64.f32 	%fd37, %f512;
	setp.lt.f64 	%p192, %fd1, %fd37;
	selp.f32 	%f513, %f2, %f512, %p192;
	cvt.rzi.s32.f32 	%r928, %f513;
	cvt.rn.f32.s32 	%f514, %r927;
	sub.f32 	%f515, %f511, %f514;
	mov.f32 	%f516, 0f3F800000;
	sub.f32 	%f517, %f516, %f515;
	cvt.rn.f32.s32 	%f518, %r928;
	sub.f32 	%f519, %f513, %f518;
	sub.f32 	%f520, %f516, %f519;
	mul.f32 	%f521, %f517, %f520;
	mad.lo.s32 	%r929, %r928, %r5, %r927;
	mul.wide.s32 	%rd124, %r929, 4;
	add.s64 	%rd125, %rd1, %rd124;
	ld.global.f32 	%f522, [%rd125];
	mul.f32 	%f523, %f522, %f521;
	st.shared.f32 	[%r16+4], %f523;
	mul.f32 	%f524, %f517, %f519;
	mul.wide.s32 	%rd126, %r5, 4;
	add.s64 	%rd127, %rd125, %rd126;
	ld.global.f32 	%f525, [%rd127];
	mul.f32 	%f526, %f525, %f524;
	st.shared.f32 	[%r18+4], %f526;
	mul.f32 	%f527, %f515, %f520;
	ld.global.f32 	%f528, [%rd125+4];
	mul.f32 	%f529, %f528, %f527;
	st.shared.f32 	[%r19+4], %f529;
	mul.f32 	%f530, %f515, %f519;
	ld.global.f32 	%f531, [%rd127+4];
	mul.f32 	%f532, %f530, %f531;
	add.s32 	%r931, %r19, %r17;
	st.shared.f32 	[%r931+4], %f532;
$L__BB3_36:
	setp.gt.u32 	%p193, %r99, %r4;
	mad.lo.s32 	%r932, %r6, 15, %r1;
	mad.lo.s32 	%r933, %r6, -14, %r932;
	setp.lt.s32 	%p194, %r933, 1;
	setp.gt.s32 	%p195, %r933, %r4;
	or.pred  	%p196, %p194, %p195;
	or.pred  	%p197, %p196, %p193;
	@%p197 bra 	$L__BB3_38;
	mad.lo.s32 	%r934, %r6, 15, %r1;
	mad.lo.s32 	%r935, %r6, -14, %r934;
	cvt.rn.f32.u32 	%f533, %r935;
	mad.lo.s32 	%r936, %r99, %r5, %r1;
	add.s32 	%r937, %r936, %r6;
	mul.wide.s32 	%rd128, %r937, 4;
	add.s64 	%rd129, %rd3, %rd128;
	ld.global.f32 	%f534, [%rd129];
	mul.f32 	%f535, %f1, %f534;
	sub.f32 	%f536, %f533, %f535;
	add.s64 	%rd130, %rd2, %rd128;
	ld.global.f32 	%f537, [%rd130];
	mul.f32 	%f538, %f1, %f537;
	sub.f32 	%f539, %f4, %f538;
	setp.lt.f32 	%p198, %f536, 0f3F000000;
	selp.f32 	%f540, 0f3F000000, %f536, %p198;
	cvt.f64.f32 	%fd38, %f540;
	setp.lt.f64 	%p199, %fd1, %fd38;
	selp.f32 	%f541, %f2, %f540, %p199;
	cvt.rzi.s32.f32 	%r938, %f541;
	setp.lt.f32 	%p200, %f539, 0f3F000000;
	selp.f32 	%f542, 0f3F000000, %f539, %p200;
	cvt.f64.f32 	%fd39, %f542;
	setp.lt.f64 	%p201, %fd1, %fd39;
	selp.f32 	%f543, %f2, %f542, %p201;
	cvt.rzi.s32.f32 	%r939, %f543;
	cvt.rn.f32.s32 	%f544, %r938;
	sub.f32 	%f545, %f541, %f544;
	mov.f32 	%f546, 0f3F800000;
	sub.f32 	%f547, %f546, %f545;
	cvt.rn.f32.s32 	%f548, %r939;
	sub.f32 	%f549, %f543, %f548;
	sub.f32 	%f550, %f546, %f549;
	mul.f32 	%f551, %f547, %f550;
	mad.lo.s32 	%r940, %r939, %r5, %r938;
	mul.wide.s32 	%rd131, %r940, 4;
	add.s64 	%rd132, %rd1, %rd131;
	ld.global.f32 	%f552, [%rd132];
	mul.f32 	%f553, %f552, %f551;
	shl.b32 	%r941, %r7, 2;
	add.s32 	%r942, %r16, %r941;
	st.shared.f32 	[%r942+8], %f553;
	mul.f32 	%f554, %f547, %f549;
	mul.wide.s32 	%rd133, %r5, 4;
	add.s64 	%rd134, %rd132, %rd133;
	ld.global.f32 	%f555, [%rd134];
	mul.f32 	%f556, %f555, %f554;
	st.shared.f32 	[%r24+8], %f556;
	mul.f32 	%f557, %f545, %f550;
	ld.global.f32 	%f558, [%rd132+4];
	mul.f32 	%f559, %f558, %f557;
	st.shared.f32 	[%r25+8], %f559;
	mul.f32 	%f560, %f545, %f549;
	ld.global.f32 	%f561, [%rd134+4];
	mul.f32 	%f562, %f560, %f561;
	add.s32 	%r944, %r25, %r17;
	st.shared.f32 	[%r944+8], %f562;
$L__BB3_38:
	setp.gt.u32 	%p202, %r99, %r4;
	mad.lo.s32 	%r945, %r6, 15, %r1;
	mad.lo.s32 	%r946, %r6, -14, %r945;
	add.s32 	%r947, %r946, %r6;
	setp.lt.s32 	%p203, %r947, 1;
	setp.gt.s32 	%p204, %r947, %r4;
	or.pred  	%p205, %p203, %p204;
	or.pred  	%p206, %p205, %p202;
	@%p206 bra 	$L__BB3_40;
	mad.lo.s32 	%r948, %r6, 15, %r1;
	mad.lo.s32 	%r949, %r6, -14, %r948;
	add.s32 	%r950, %r949, %r6;
	cvt.rn.f32.u32 	%f563, %r950;
	mad.lo.s32 	%r951, %r99, %r5, %r1;
	add.s32 	%r952, %r951, %r6;
	add.s32 	%r953, %r952, %r6;
	mul.wide.s32 	%rd135, %r953, 4;
	add.s64 	%rd136, %rd3, %rd135;
	ld.global.f32 	%f564, [%rd136];
	mul.f32 	%f565, %f1, %f564;
	sub.f32 	%f566, %f563, %f565;
	add.s64 	%rd137, %rd2, %rd135;
	ld.global.f32 	%f567, [%rd137];
	mul.f32 	%f568, %f1, %f567;
	sub.f32 	%f569, %f4, %f568;
	setp.lt.f32 	%p207, %f566, 0f3F000000;
	selp.f32 	%f570, 0f3F000000, %f566, %p207;
	cvt.f64.f32 	%fd40, %f570;
	setp.lt.f64 	%p208, %fd1, %fd40;
	selp.f32 	%f571, %f2, %f570, %p208;
	cvt.rzi.s32.f32 	%r954, %f571;
	setp.lt.f32 	%p209, %f569, 0f3F000000;
	selp.f32 	%f572, 0f3F000000, %f569, %p209;
	cvt.f64.f32 	%fd41, %f572;
	setp.lt.f64 	%p210, %fd1, %fd41;
	selp.f32 	%f573, %f2, %f572, %p210;
	cvt.rzi.s32.f32 	%r955, %f573;
	cvt.rn.f32.s32 	%f574, %r954;
	sub.f32 	%f575, %f571, %f574;
	mov.f32 	%f576, 0f3F800000;
	sub.f32 	%f577, %f576, %f575;
	cvt.rn.f32.s32 	%f578, %r955;
	sub.f32 	%f579, %f573, %f578;
	sub.f32 	%f580, %f576, %f579;
	mul.f32 	%f581, %f577, %f580;
	mad.lo.s32 	%r956, %r955, %r5, %r954;
	mul.wide.s32 	%rd138, %r956, 4;
	add.s64 	%rd139, %rd1, %rd138;
	ld.global.f32 	%f582, [%rd139];
	mul.f32 	%f583, %f582, %f581;
	st.shared.f32 	[%r29+4], %f583;
	mul.f32 	%f584, %f577, %f579;
	mul.wide.s32 	%rd140, %r5, 4;
	add.s64 	%rd141, %rd139, %rd140;
	ld.global.f32 	%f585, [%rd141];
	mul.f32 	%f586, %f585, %f584;
	st.shared.f32 	[%r30+4], %f586;
	mul.f32 	%f587, %f575, %f580;
	ld.global.f32 	%f588, [%rd139+4];
	mul.f32 	%f589, %f588, %f587;
	st.shared.f32 	[%r31+4], %f589;
	mul.f32 	%f590, %f575, %f579;
	ld.global.f32 	%f591, [%rd141+4];
	mul.f32 	%f592, %f590, %f591;
	add.s32 	%r958, %r31, %r17;
	st.shared.f32 	[%r958+4], %f592;
$L__BB3_40:
	setp.gt.u32 	%p211, %r99, %r4;
	mad.lo.s32 	%r959, %r6, 15, %r1;
	mad.lo.s32 	%r960, %r6, -14, %r959;
	add.s32 	%r961, %r960, %r6;
	add.s32 	%r962, %r961, %r6;
	setp.lt.s32 	%p212, %r962, 1;
	setp.gt.s32 	%p213, %r962, %r4;
	or.pred  	%p214, %p212, %p213;
	or.pred  	%p215, %p214, %p211;
	@%p215 bra 	$L__BB3_42;
	mad.lo.s32 	%r963, %r6, 15, %r1;
	mad.lo.s32 	%r964, %r6, -14, %r963;
	add.s32 	%r965, %r964, %r6;
	add.s32 	%r966, %r965, %r6;
	cvt.rn.f32.u32 	%f593, %r966;
	mad.lo.s32 	%r967, %r99, %r5, %r1;
	add.s32 	%r968, %r967, %r6;
	add.s32 	%r969, %r968, %r6;
	add.s32 	%r970, %r969, %r6;
	mul.wide.s32 	%rd142, %r970, 4;
	add.s64 	%rd143, %rd3, %rd142;
	ld.global.f32 	%f594, [%rd143];
	mul.f32 	%f595, %f1, %f594;
	sub.f32 	%f596, %f593, %f595;
	add.s64 	%rd144, %rd2, %rd142;
	ld.global.f32 	%f597, [%rd144];
	mul.f32 	%f598, %f1, %f597;
	sub.f32 	%f599, %f4, %f598;
	setp.lt.f32 	%p216, %f596, 0f3F000000;
	selp.f32 	%f600, 0f3F000000, %f596, %p216;
	cvt.f64.f32 	%fd42, %f600;
	setp.lt.f64 	%p217, %fd1, %fd42;
	selp.f32 	%f601, %f2, %f600, %p217;
	cvt.rzi.s32.f32 	%r971, %f601;
	setp.lt.f32 	%p218, %f599, 0f3F000000;
	selp.f32 	%f602, 0f3F000000, %f599, %p218;
	cvt.f64.f32 	%fd43, %f602;
	setp.lt.f64 	%p219, %fd1, %fd43;
	selp.f32 	%f603, %f2, %f602, %p219;
	cvt.rzi.s32.f32 	%r972, %f603;
	cvt.rn.f32.s32 	%f604, %r971;
	sub.f32 	%f605, %f601, %f604;
	mov.f32 	%f606, 0f3F800000;
	sub.f32 	%f607, %f606, %f605;
	cvt.rn.f32.s32 	%f608, %r972;
	sub.f32 	%f609, %f603, %f608;
	sub.f32 	%f610, %f606, %f609;
	mul.f32 	%f611, %f607, %f610;
	mad.lo.s32 	%r973, %r972, %r5, %r971;
	mul.wide.s32 	%rd145, %r973, 4;
	add.s64 	%rd146, %rd1, %rd145;
	ld.global.f32 	%f612, [%rd146];
	mul.f32 	%f613, %f612, %f611;
	shl.b32 	%r974, %r8, 2;
	add.s32 	%r975, %r29, %r974;
	st.shared.f32 	[%r975+4], %f613;
	mul.f32 	%f614, %f607, %f609;
	mul.wide.s32 	%rd147, %r5, 4;
	add.s64 	%rd148, %rd146, %rd147;
	ld.global.f32 	%f615, [%rd148];
	mul.f32 	%f616, %f615, %f614;
	st.shared.f32 	[%r36+4], %f616;
	mul.f32 	%f617, %f605, %f610;
	ld.global.f32 	%f618, [%rd146+4];
	mul.f32 	%f619, %f618, %f617;
	st.shared.f32 	[%r37+4], %f619;
	mul.f32 	%f620, %f605, %f609;
	ld.global.f32 	%f621, [%rd148+4];
	mul.f32 	%f622, %f620, %f621;
	add.s32 	%r977, %r37, %r17;
	st.shared.f32 	[%r977+4], %f622;
$L__BB3_42:
	setp.gt.u32 	%p220, %r99, %r4;
	mad.lo.s32 	%r978, %r99, %r5, %r1;
	add.s32 	%r979, %r978, %r6;
	add.s32 	%r980, %r979, %r6;
	add.s32 	%r981, %r980, %r6;
	add.s32 	%r100, %r981, %r6;
	mad.lo.s32 	%r982, %r6, 15, %r1;
	mad.lo.s32 	%r983, %r6, -14, %r982;
	add.s32 	%r984, %r983, %r6;
	add.s32 	%r985, %r984, %r6;
	add.s32 	%r986, %r985, %r6;
	setp.lt.s32 	%p221, %r986, 1;
	setp.gt.s32 	%p222, %r986, %r4;
	or.pred  	%p223, %p221, %p222;
	or.pred  	%p224, %p223, %p220;
	@%p224 bra 	$L__BB3_44;
	mad.lo.s32 	%r987, %r6, 15, %r1;
	mad.lo.s32 	%r988, %r6, -14, %r987;
	add.s32 	%r989, %r988, %r6;
	add.s32 	%r990, %r989, %r6;
	add.s32 	%r991, %r990, %r6;
	cvt.rn.f32.u32 	%f623, %r991;
	mul.wide.s32 	%rd149, %r100, 4;
	add.s64 	%rd150, %rd3, %rd149;
	ld.global.f32 	%f624, [%rd150];
	mul.f32 	%f625, %f1, %f624;
	sub.f32 	%f626, %f623, %f625;
	add.s64 	%rd151, %rd2, %rd149;
	ld.global.f32 	%f627, [%rd151];
	mul.f32 	%f628, %f1, %f627;
	sub.f32 	%f629, %f4, %f628;
	setp.lt.f32 	%p225, %f626, 0f3F000000;
	selp.f32 	%f630, 0f3F000000, %f626, %p225;
	cvt.f64.f32 	%fd44, %f630;
	setp.lt.f64 	%p226, %fd1, %fd44;
	selp.f32 	%f631, %f2, %f630, %p226;
	cvt.rzi.s32.f32 	%r992, %f631;
	setp.lt.f32 	%p227, %f629, 0f3F000000;
	selp.f32 	%f632, 0f3F000000, %f629, %p227;
	cvt.f64.f32 	%fd45, %f632;
	setp.lt.f64 	%p228, %fd1, %fd45;
	selp.f32 	%f633, %f2, %f632, %p228;
	cvt.rzi.s32.f32 	%r993, %f633;
	cvt.rn.f32.s32 	%f634, %r992;
	sub.f32 	%f635, %f631, %f634;
	mov.f32 	%f636, 0f3F800000;
	sub.f32 	%f637, %f636, %f635;
	cvt.rn.f32.s32 	%f638, %r993;
	sub.f32 	%f639, %f633, %f638;
	sub.f32 	%f640, %f636, %f639;
	mul.f32 	%f641, %f637, %f640;
	mad.lo.s32 	%r994, %r993, %r5, %r992;
	mul.wide.s32 	%rd152, %r994, 4;
	add.s64 	%rd153, %rd1, %rd152;
	ld.global.f32 	%f642, [%rd153];
	mul.f32 	%f643, %f642, %f641;
	shl.b32 	%r995, %r8, 2;
	add.s32 	%r996, %r29, %r995;
	add.s32 	%r997, %r996, %r995;
	st.shared.f32 	[%r997+4], %f643;
	mul.f32 	%f644, %f637, %f639;
	mul.wide.s32 	%rd154, %r5, 4;
	add.s64 	%rd155, %rd153, %rd154;
	ld.global.f32 	%f645, [%rd155];
	mul.f32 	%f646, %f645, %f644;
	st.shared.f32 	[%r42+4], %f646;
	mul.f32 	%f647, %f635, %f640;
	ld.global.f32 	%f648, [%rd153+4];
	mul.f32 	%f649, %f648, %f647;
	st.shared.f32 	[%r43+4], %f649;
	mul.f32 	%f650, %f635, %f639;
	ld.global.f32 	%f651, [%rd155+4];
	mul.f32 	%f652, %f650, %f651;
	add.s32 	%r999, %r43, %r17;
	st.shared.f32 	[%r999+4], %f652;
$L__BB3_44:
	setp.gt.u32 	%p229, %r99, %r4;
	add.s32 	%r101, %r100, %r6;
	mad.lo.s32 	%r1000, %r6, 15, %r1;
	mad.lo.s32 	%r1001, %r6, -14, %r1000;
	add.s32 	%r1002, %r1001, %r6;
	add.s32 	%r1003, %r1002, %r6;
	add.s32 	%r1004, %r1003, %r6;
	add.s32 	%r1005, %r1004, %r6;
	setp.lt.s32 	%p230, %r1005, 1;
	setp.gt.s32 	%p231, %r1005, %r4;
	or.pred  	%p232, %p230, %p231;
	or.pred  	%p233, %p232, %p229;
	@%p233 bra 	$L__BB3_46;
	mad.lo.s32 	%r1006, %r6, 15, %r1;
	mad.lo.s32 	%r1007, %r6, -14, %r1006;
	add.s32 	%r1008, %r1007, %r6;
	add.s32 	%r1009, %r1008, %r6;
	add.s32 	%r1010, %r1009, %r6;
	add.s32 	%r1011, %r1010, %r6;
	cvt.rn.f32.u32 	%f653, %r1011;
	mul.wide.s32 	%rd156, %r101, 4;
	add.s64 	%rd157, %rd3, %rd156;
	ld.global.f32 	%f654, [%rd157];
	mul.f32 	%f655, %f1, %f654;
	sub.f32 	%f656, %f653, %f655;
	add.s64 	%rd158, %rd2, %rd156;
	ld.global.f32 	%f657, [%rd158];
	mul.f32 	%f658, %f1, %f657;
	sub.f32 	%f659, %f4, %f658;
	setp.lt.f32 	%p234, %f656, 0f3F000000;
	selp.f32 	%f660, 0f3F000000, %f656, %p234;
	cvt.f64.f32 	%fd46, %f660;
	setp.lt.f64 	%p235, %fd1, %fd46;
	selp.f32 	%f661, %f2, %f660, %p235;
	cvt.rzi.s32.f32 	%r1012, %f661;
	setp.lt.f32 	%p236, %f659, 0f3F000000;
	selp.f32 	%f662, 0f3F000000, %f659, %p236;
	cvt.f64.f32 	%fd47, %f662;
	setp.lt.f64 	%p237, %fd1, %fd47;
	selp.f32 	%f663, %f2, %f662, %p237;
	cvt.rzi.s32.f32 	%r1013, %f663;
	cvt.rn.f32.s32 	%f664, %r1012;
	sub.f32 	%f665, %f661, %f664;
	mov.f32 	%f666, 0f3F800000;
	sub.f32 	%f667, %f666, %f665;
	cvt.rn.f32.s32 	%f668, %r1013;
	sub.f32 	%f669, %f663, %f668;
	sub.f32 	%f670, %f666, %f669;
	mul.f32 	%f671, %f667, %f670;
	mad.lo.s32 	%r1014, %r1013, %r5, %r1012;
	mul.wide.s32 	%rd159, %r1014, 4;
	add.s64 	%rd160, %rd1, %rd159;
	ld.global.f32 	%f672, [%rd160];
	mul.f32 	%f673, %f672, %f671;
	st.shared.f32 	[%r47+4], %f673;
	mul.f32 	%f674, %f667, %f669;
	mul.wide.s32 	%rd161, %r5, 4;
	add.s64 	%rd162, %rd160, %rd161;
	ld.global.f32 	%f675, [%rd162];
	mul.f32 	%f676, %f675, %f674;
	st.shared.f32 	[%r48+4], %f676;
	mul.f32 	%f677, %f665, %f670;
	ld.global.f32 	%f678, [%rd160+4];
	mul.f32 	%f679, %f678, %f677;
	st.shared.f32 	[%r49+4], %f679;
	mul.f32 	%f680, %f665, %f669;
	ld.global.f32 	%f681, [%rd162+4];
	mul.f32 	%f682, %f680, %f681;
	add.s32 	%r1016, %r49, %r17;
	st.shared.f32 	[%r1016+4], %f682;
$L__BB3_46:
	setp.gt.u32 	%p238, %r99, %r4;
	add.s32 	%r102, %r101, %r6;
	mad.lo.s32 	%r1017, %r6, 15, %r1;
	mad.lo.s32 	%r1018, %r6, -14, %r1017;
	add.s32 	%r1019, %r1018, %r6;
	add.s32 	%r1020, %r1019, %r6;
	add.s32 	%r1021, %r1020, %r6;
	add.s32 	%r1022, %r1021, %r6;
	add.s32 	%r1023, %r1022, %r6;
	setp.lt.s32 	%p239, %r1023, 1;
	setp.gt.s32 	%p240, %r1023, %r4;
	or.pred  	%p241, %p239, %p240;
	or.pred  	%p242, %p241, %p238;
	@%p242 bra 	$L__BB3_48;
	mad.lo.s32 	%r1024, %r6, 15, %r1;
	mad.lo.s32 	%r1025, %r6, -14, %r1024;
	add.s32 	%r1026, %r1025, %r6;
	add.s32 	%r1027, %r1026, %r6;
	add.s32 	%r1028, %r1027, %r6;
	add.s32 	%r1029, %r1028, %r6;
	add.s32 	%r1030, %r1029, %r6;
	cvt.rn.f32.u32 	%f683, %r1030;
	mul.wide.s32 	%rd163, %r102, 4;
	add.s64 	%rd164, %rd3, %rd163;
	ld.global.f32 	%f684, [%rd164];
	mul.f32 	%f685, %f1, %f684;
	sub.f32 	%f686, %f683, %f685;
	add.s64 	%rd165, %rd2, %rd163;
	ld.global.f32 	%f687, [%rd165];
	mul.f32 	%f688, %f1, %f687;
	sub.f32 	%f689, %f4, %f688;
	setp.lt.f32 	%p243, %f686, 0f3F000000;
	selp.f32 	%f690, 0f3F000000, %f686, %p243;
	cvt.f64.f32 	%fd48, %f690;
	setp.lt.f64 	%p244, %fd1, %fd48;
	selp.f32 	%f691, %f2, %f690, %p244;
	cvt.rzi.s32.f32 	%r1031, %f691;
	setp.lt.f32 	%p245, %f689, 0f3F000000;
	selp.f32 	%f692, 0f3F000000, %f689, %p245;
	cvt.f64.f32 	%fd49, %f692;
	setp.lt.f64 	%p246, %fd1, %fd49;
	selp.f32 	%f693, %f2, %f692, %p246;
	cvt.rzi.s32.f32 	%r1032, %f693;
	cvt.rn.f32.s32 	%f694, %r1031;
	sub.f32 	%f695, %f691, %f694;
	mov.f32 	%f696, 0f3F800000;
	sub.f32 	%f697, %f696, %f695;
	cvt.rn.f32.s32 	%f698, %r1032;
	sub.f32 	%f699, %f693, %f698;
	sub.f32 	%f700, %f696, %f699;
	mul.f32 	%f701, %f697, %f700;
	mad.lo.s32 	%r1033, %r1032, %r5, %r1031;
	mul.wide.s32 	%rd166, %r1033, 4;
	add.s64 	%rd167, %rd1, %rd166;
	ld.global.f32 	%f702, [%rd167];
	mul.f32 	%f703, %f702, %f701;
	st.shared.f32 	[%r53+4], %f703;
	mul.f32 	%f704, %f697, %f699;
	mul.wide.s32 	%rd168, %r5, 4;
	add.s64 	%rd169, %rd167, %rd168;
	ld.global.f32 	%f705, [%rd169];
	mul.f32 	%f706, %f705, %f704;
	st.shared.f32 	[%r54+4], %f706;
	mul.f32 	%f707, %f695, %f700;
	ld.global.f32 	%f708, [%rd167+4];
	mul.f32 	%f709, %f708, %f707;
	st.shared.f32 	[%r55+4], %f709;
	mul.f32 	%f710, %f695, %f699;
	ld.global.f32 	%f711, [%rd169+4];
	mul.f32 	%f712, %f710, %f711;
	add.s32 	%r1035, %r55, %r17;
	st.shared.f32 	[%r1035+4], %f712;
$L__BB3_48:
	setp.gt.u32 	%p247, %r99, %r4;
	add.s32 	%r103, %r102, %r6;
	mad.lo.s32 	%r1036, %r6, 15, %r1;
	mad.lo.s32 	%r1037, %r6, -14, %r1036;
	add.s32 	%r1038, %r1037, %r6;
	add.s32 	%r1039, %r1038, %r6;
	add.s32 	%r1040, %r1039, %r6;
	add.s32 	%r1041, %r1040, %r6;
	add.s32 	%r1042, %r1041, %r6;
	add.s32 	%r1043, %r1042, %r6;
	setp.lt.s32 	%p248, %r1043, 1;
	setp.gt.s32 	%p249, %r1043, %r4;
	or.pred  	%p250, %p248, %p249;
	or.pred  	%p251, %p250, %p247;
	@%p251 bra 	$L__BB3_50;
	mad.lo.s32 	%r1044, %r6, 15, %r1;
	mad.lo.s32 	%r1045, %r6, -14, %r1044;
	add.s32 	%r1046, %r1045, %r6;
	add.s32 	%r1047, %r1046, %r6;
	add.s32 	%r1048, %r1047, %r6;
	add.s32 	%r1049, %r1048, %r6;
	add.s32 	%r1050, %r1049, %r6;
	add.s32 	%r1051, %r1050, %r6;
	cvt.rn.f32.u32 	%f713, %r1051;
	mul.wide.s32 	%rd170, %r103, 4;
	add.s64 	%rd171, %rd3, %rd170;
	ld.global.f32 	%f714, [%rd171];
	mul.f32 	%f715, %f1, %f714;
	sub.f32 	%f716, %f713, %f715;
	add.s64 	%rd172, %rd2, %rd170;
	ld.global.f32 	%f717, [%rd172];
	mul.f32 	%f718, %f1, %f717;
	sub.f32 	%f719, %f4, %f718;
	setp.lt.f32 	%p252, %f716, 0f3F000000;
	selp.f32 	%f720, 0f3F000000, %f716, %p252;
	cvt.f64.f32 	%fd50, %f720;
	setp.lt.f64 	%p253, %fd1, %fd50;
	selp.f32 	%f721, %f2, %f720, %p253;
	cvt.rzi.s32.f32 	%r1052, %f721;
	setp.lt.f32 	%p254, %f719, 0f3F000000;
	selp.f32 	%f722, 0f3F000000, %f719, %p254;
	cvt.f64.f32 	%fd51, %f722;
	setp.lt.f64 	%p255, %fd1, %fd51;
	selp.f32 	%f723, %f2, %f722, %p255;
	cvt.rzi.s32.f32 	%r1053, %f723;
	cvt.rn.f32.s32 	%f724, %r1052;
	sub.f32 	%f725, %f721, %f724;
	mov.f32 	%f726, 0f3F800000;
	sub.f32 	%f727, %f726, %f725;
	cvt.rn.f32.s32 	%f728, %r1053;
	sub.f32 	%f729, %f723, %f728;
	sub.f32 	%f730, %f726, %f729;
	mul.f32 	%f731, %f727, %f730;
	mad.lo.s32 	%r1054, %r1053, %r5, %r1052;
	mul.wide.s32 	%rd173, %r1054, 4;
	add.s64 	%rd174, %rd1, %rd173;
	ld.global.f32 	%f732, [%rd174];
	mul.f32 	%f733, %f732, %f731;
	st.shared.f32 	[%r59+4], %f733;
	mul.f32 	%f734, %f727, %f729;
	mul.wide.s32 	%rd175, %r5, 4;
	add.s64 	%rd176, %rd174, %rd175;
	ld.global.f32 	%f735, [%rd176];
	mul.f32 	%f736, %f735, %f734;
	add.s32 	%r1056, %r59, %r17;
	st.shared.f32 	[%r1056+4], %f736;
	mul.f32 	%f737, %f725, %f730;
	ld.global.f32 	%f738, [%rd174+4];
	mul.f32 	%f739, %f738, %f737;
	st.shared.f32 	[%r61+4], %f739;
	mul.f32 	%f740, %f725, %f729;
	ld.global.f32 	%f741, [%rd176+4];
	mul.f32 	%f742, %f740, %f741;
	add.s32 	%r1057, %r61, %r17;
	st.shared.f32 	[%r1057+4], %f742;
$L__BB3_50:
	setp.gt.u32 	%p256, %r99, %r4;
	add.s32 	%r104, %r103, %r6;
	mad.lo.s32 	%r1058, %r6, 15, %r1;
	mad.lo.s32 	%r1059, %r6, -14, %r1058;
	add.s32 	%r1060, %r1059, %r6;
	add.s32 	%r1061, %r1060, %r6;
	add.s32 	%r1062, %r1061, %r6;
	add.s32 	%r1063, %r1062, %r6;
	add.s32 	%r1064, %r1063, %r6;
	add.s32 	%r1065, %r1064, %r6;
	add.s32 	%r1066, %r1065, %r6;
	setp.lt.s32 	%p257, %r1066, 1;
	setp.gt.s32 	%p258, %r1066, %r4;
	or.pred  	%p259, %p257, %p258;
	or.pred  	%p260, %p259, %p256;
	@%p260 bra 	$L__BB3_52;
	mad.lo.s32 	%r1067, %r6, 15, %r1;
	mad.lo.s32 	%r1068, %r6, -14, %r1067;
	add.s32 	%r1069, %r1068, %r6;
	add.s32 	%r1070, %r1069, %r6;
	add.s32 	%r1071, %r1070, %r6;
	add.s32 	%r1072, %r1071, %r6;
	add.s32 	%r1073, %r1072, %r6;
	add.s32 	%r1074, %r1073, %r6;
	add.s32 	%r1075, %r1074, %r6;
	cvt.rn.f32.u32 	%f743, %r1075;
	mul.wide.s32 	%rd177, %r104, 4;
	add.s64 	%rd178, %rd3, %rd177;
	ld.global.f32 	%f744, [%rd178];
	mul.f32 	%f745, %f1, %f744;
	sub.f32 	%f746, %f743, %f745;
	add.s64 	%rd179, %rd2, %rd177;
	ld.global.f32 	%f747, [%rd179];
	mul.f32 	%f748, %f1, %f747;
	sub.f32 	%f749, %f4, %f748;
	setp.lt.f32 	%p261, %f746, 0f3F000000;
	selp.f32 	%f750, 0f3F000000, %f746, %p261;
	cvt.f64.f32 	%fd52, %f750;
	setp.lt.f64 	%p262, %fd1, %fd52;
	selp.f32 	%f751, %f2, %f750, %p262;
	cvt.rzi.s32.f32 	%r1076, %f751;
	setp.lt.f32 	%p263, %f749, 0f3F000000;
	selp.f32 	%f752, 0f3F000000, %f749, %p263;
	cvt.f64.f32 	%fd53, %f752;
	setp.lt.f64 	%p264, %fd1, %fd53;
	selp.f32 	%f753, %f2, %f752, %p264;
	cvt.rzi.s32.f32 	%r1077, %f753;
	cvt.rn.f32.s32 	%f754, %r1076;
	sub.f32 	%f755, %f751, %f754;
	mov.f32 	%f756, 0f3F800000;
	sub.f32 	%f757, %f756, %f755;
	cvt.rn.f32.s32 	%f758, %r1077;
	sub.f32 	%f759, %f753, %f758;
	sub.f32 	%f760, %f756, %f759;
	mul.f32 	%f761, %f757, %f760;
	mad.lo.s32 	%r1078, %r1077, %r5, %r1076;
	mul.wide.s32 	%rd180, %r1078, 4;
	add.s64 	%rd181, %rd1, %rd180;
	ld.global.f32 	%f762, [%rd181];
	mul.f32 	%f763, %f762, %f761;
	st.shared.f32 	[%r64+4], %f763;
	mul.f32 	%f764, %f757, %f759;
	mul.wide.s32 	%rd182, %r5, 4;
	add.s64 	%rd183, %rd181, %rd182;
	ld.global.f32 	%f765, [%rd183];
	mul.f32 	%f766, %f765, %f764;
	st.shared.f32 	[%r65+4], %f766;
	mul.f32 	%f767, %f755, %f760;
	ld.global.f32 	%f768, [%rd181+4];
	mul.f32 	%f769, %f768, %f767;
	st.shared.f32 	[%r66+4], %f769;
	mul.f32 	%f770, %f755, %f759;
	ld.global.f32 	%f771, [%rd183+4];
	mul.f32 	%f772, %f770, %f771;
	add.s32 	%r1080, %r66, %r17;
	st.shared.f32 	[%r1080+4], %f772;
$L__BB3_52:
	setp.gt.u32 	%p265, %r99, %r4;
	add.s32 	%r105, %r104, %r6;
	mad.lo.s32 	%r1081, %r6, 15, %r1;
	mad.lo.s32 	%r1082, %r6, -14, %r1081;
	add.s32 	%r1083, %r1082, %r6;
	add.s32 	%r1084, %r1083, %r6;
	add.s32 	%r1085, %r1084, %r6;
	add.s32 	%r1086, %r1085, %r6;
	add.s32 	%r1087, %r1086, %r6;
	add.s32 	%r1088, %r1087, %r6;
	add.s32 	%r1089, %r1088, %r6;
	add.s32 	%r1090, %r1089, %r6;
	setp.lt.s32 	%p266, %r1090, 1;
	setp.gt.s32 	%p267, %r1090, %r4;
	or.pred  	%p268, %p266, %p267;
	or.pred  	%p269, %p268, %p265;
	@%p269 bra 	$L__BB3_54;
	mad.lo.s32 	%r1091, %r6, 15, %r1;
	mad.lo.s32 	%r1092, %r6, -14, %r1091;
	add.s32 	%r1093, %r1092, %r6;
	add.s32 	%r1094, %r1093, %r6;
	add.s32 	%r1095, %r1094, %r6;
	add.s32 	%r1096, %r1095, %r6;
	add.s32 	%r1097, %r1096, %r6;
	add.s32 	%r1098, %r1097, %r6;
	add.s32 	%r1099, %r1098, %r6;
	add.s32 	%r1100, %r1099, %r6;
	cvt.rn.f32.u32 	%f773, %r1100;
	mul.wide.s32 	%rd184, %r105, 4;
	add.s64 	%rd185, %rd3, %rd184;
	ld.global.f32 	%f774, [%rd185];
	mul.f32 	%f775, %f1, %f774;
	sub.f32 	%f776, %f773, %f775;
	add.s64 	%rd186, %rd2, %rd184;
	ld.global.f32 	%f777, [%rd186];
	mul.f32 	%f778, %f1, %f777;
	sub.f32 	%f779, %f4, %f778;
	setp.lt.f32 	%p270, %f776, 0f3F000000;
	selp.f32 	%f780, 0f3F000000, %f776, %p270;
	cvt.f64.f32 	%fd54, %f780;
	setp.lt.f64 	%p271, %fd1, %fd54;
	selp.f32 	%f781, %f2, %f780, %p271;
	cvt.rzi.s32.f32 	%r1101, %f781;
	setp.lt.f32 	%p272, %f779, 0f3F000000;
	selp.f32 	%f782, 0f3F000000, %f779, %p272;
	cvt.f64.f32 	%fd55, %f782;
	setp.lt.f64 	%p273, %fd1, %fd55;
	selp.f32 	%f783, %f2, %f782, %p273;
	cvt.rzi.s32.f32 	%r1102, %f783;
	cvt.rn.f32.s32 	%f784, %r1101;
	sub.f32 	%f785, %f781, %f784;
	mov.f32 	%f786, 0f3F800000;
	sub.f32 	%f787, %f786, %f785;
	cvt.rn.f32.s32 	%f788, %r1102;
	sub.f32 	%f789, %f783, %f788;
	sub.f32 	%f790, %f786, %f789;
	mul.f32 	%f791, %f787, %f790;
	mad.lo.s32 	%r1103, %r1102, %r5, %r1101;
	mul.wide.s32 	%rd187, %r1103, 4;
	add.s64 	%rd188, %rd1, %rd187;
	ld.global.f32 	%f792, [%rd188];
	mul.f32 	%f793, %f792, %f791;
	st.shared.f32 	[%r69+4], %f793;
	mul.f32 	%f794, %f787, %f789;
	mul.wide.s32 	%rd189, %r5, 4;
	add.s64 	%rd190, %rd188, %rd189;
	ld.global.f32 	%f795, [%rd190];
	mul.f32 	%f796, %f795, %f794;
	st.shared.f32 	[%r70+4], %f796;
	mul.f32 	%f797, %f785, %f790;
	ld.global.f32 	%f798, [%rd188+4];
	mul.f32 	%f799, %f798, %f797;
	st.shared.f32 	[%r71+4], %f799;
	mul.f32 	%f800, %f785, %f789;
	ld.global.f32 	%f801, [%rd190+4];
	mul.f32 	%f802, %f800, %f801;
	add.s32 	%r1105, %r71, %r17;
	st.shared.f32 	[%r1105+4], %f802;
$L__BB3_54:
	setp.gt.u32 	%p274, %r99, %r4;
	add.s32 	%r106, %r105, %r6;
	mad.lo.s32 	%r1106, %r6, 15, %r1;
	mad.lo.s32 	%r1107, %r6, -14, %r1106;
	add.s32 	%r1108, %r1107, %r6;
	add.s32 	%r1109, %r1108, %r6;
	add.s32 	%r1110, %r1109, %r6;
	add.s32 	%r1111, %r1110, %r6;
	add.s32 	%r1112, %r1111, %r6;
	add.s32 	%r1113, %r1112, %r6;
	add.s32 	%r1114, %r1113, %r6;
	add.s32 	%r1115, %r1114, %r6;
	add.s32 	%r1116, %r1115, %r6;
	setp.lt.s32 	%p275, %r1116, 1;
	setp.gt.s32 	%p276, %r1116, %r4;
	or.pred  	%p277, %p275, %p276;
	or.pred  	%p278, %p277, %p274;
	@%p278 bra 	$L__BB3_56;
	mad.lo.s32 	%r1117, %r6, 15, %r1;
	mad.lo.s32 	%r1118, %r6, -14, %r1117;
	add.s32 	%r1119, %r1118, %r6;
	add.s32 	%r1120, %r1119, %r6;
	add.s32 	%r1121, %r1120, %r6;
	add.s32 	%r1122, %r1121, %r6;
	add.s32 	%r1123, %r1122, %r6;
	add.s32 	%r1124, %r1123, %r6;
	add.s32 	%r1125, %r1124, %r6;
	add.s32 	%r1126, %r1125, %r6;
	add.s32 	%r1127, %r1126, %r6;
	cvt.rn.f32.u32 	%f803, %r1127;
	mul.wide.s32 	%rd191, %r106, 4;
	add.s64 	%rd192, %rd3, %rd191;
	ld.global.f32 	%f804, [%rd192];
	mul.f32 	%f805, %f1, %f804;
	sub.f32 	%f806, %f803, %f805;
	add.s64 	%rd193, %rd2, %rd191;
	ld.global.f32 	%f807, [%rd193];
	mul.f32 	%f808, %f1, %f807;
	sub.f32 	%f809, %f4, %f808;
	setp.lt.f32 	%p279, %f806, 0f3F000000;
	selp.f32 	%f810, 0f3F000000, %f806, %p279;
	cvt.f64.f32 	%fd56, %f810;
	setp.lt.f64 	%p280, %fd1, %fd56;
	selp.f32 	%f811, %f2, %f810, %p280;
	cvt.rzi.s32.f32 	%r1128, %f811;
	setp.lt.f32 	%p281, %f809, 0f3F000000;
	selp.f32 	%f812, 0f3F000000, %f809, %p281;
	cvt.f64.f32 	%fd57, %f812;
	setp.lt.f64 	%p282, %fd1, %fd57;
	selp.f32 	%f813, %f2, %f812, %p282;
	cvt.rzi.s32.f32 	%r1129, %f813;
	cvt.rn.f32.s32 	%f814, %r1128;
	sub.f32 	%f815, %f811, %f814;
	mov.f32 	%f816, 0f3F800000;
	sub.f32 	%f817, %f816, %f815;
	cvt.rn.f32.s32 	%f818, %r1129;
	sub.f32 	%f819, %f813, %f818;
	sub.f32 	%f820, %f816, %f819;
	mul.f32 	%f821, %f817, %f820;
	mad.lo.s32 	%r1130, %r1129, %r5, %r1128;
	mul.wide.s32 	%rd194, %r1130, 4;
	add.s64 	%rd195, %rd1, %rd194;
	ld.global.f32 	%f822, [%rd195];
	mul.f32 	%f823, %f822, %f821;
	st.shared.f32 	[%r73+4], %f823;
	mul.f32 	%f824, %f817, %f819;
	mul.wide.s32 	%rd196, %r5, 4;
	add.s64 	%rd197, %rd195, %rd196;
	ld.global.f32 	%f825, [%rd197];
	mul.f32 	%f826, %f825, %f824;
	st.shared.f32 	[%r74+4], %f826;
	mul.f32 	%f827, %f815, %f820;
	ld.global.f32 	%f828, [%rd195+4];
	mul.f32 	%f829, %f828, %f827;
	st.shared.f32 	[%r75+4], %f829;
	mul.f32 	%f830, %f815, %f819;
	ld.global.f32 	%f831, [%rd197+4];
	mul.f32 	%f832, %f830, %f831;
	add.s32 	%r1132, %r75, %r17;
	st.shared.f32 	[%r1132+4], %f832;
$L__BB3_56:
	setp.gt.u32 	%p283, %r99, %r4;
	add.s32 	%r107, %r106, %r6;
	mad.lo.s32 	%r1133, %r6, 15, %r1;
	mad.lo.s32 	%r1134, %r6, -14, %r1133;
	add.s32 	%r1135, %r1134, %r6;
	add.s32 	%r1136, %r1135, %r6;
	add.s32 	%r1137, %r1136, %r6;
	add.s32 	%r1138, %r1137, %r6;
	add.s32 	%r1139, %r1138, %r6;
	add.s32 	%r1140, %r1139, %r6;
	add.s32 	%r1141, %r1140, %r6;
	add.s32 	%r1142, %r1141, %r6;
	add.s32 	%r1143, %r1142, %r6;
	add.s32 	%r1144, %r1143, %r6;
	setp.lt.s32 	%p284, %r1144, 1;
	setp.gt.s32 	%p285, %r1144, %r4;
	or.pred  	%p286, %p284, %p285;
	or.pred  	%p287, %p286, %p283;
	@%p287 bra 	$L__BB3_58;
	mad.lo.s32 	%r1145, %r6, 15, %r1;
	mad.lo.s32 	%r1146, %r6, -14, %r1145;
	add.s32 	%r1147, %r1146, %r6;
	add.s32 	%r1148, %r1147, %r6;
	add.s32 	%r1149, %r1148, %r6;
	add.s32 	%r1150, %r1149, %r6;
	add.s32 	%r1151, %r1150, %r6;
	add.s32 	%r1152, %r1151, %r6;
	add.s32 	%r1153, %r1152, %r6;
	add.s32 	%r1154, %r1153, %r6;
	add.s32 	%r1155, %r1154, %r6;
	add.s32 	%r1156, %r1155, %r6;
	cvt.rn.f32.u32 	%f833, %r1156;
	mul.wide.s32 	%rd198, %r107, 4;
	add.s64 	%rd199, %rd3, %rd198;
	ld.global.f32 	%f834, [%rd199];
	mul.f32 	%f835, %f1, %f834;
	sub.f32 	%f836, %f833, %f835;
	add.s64 	%rd200, %rd2, %rd198;
	ld.global.f32 	%f837, [%rd200];
	mul.f32 	%f838, %f1, %f837;
	sub.f32 	%f839, %f4, %f838;
	setp.lt.f32 	%p288, %f836, 0f3F000000;
	selp.f32 	%f840, 0f3F000000, %f836, %p288;
	cvt.f64.f32 	%fd58, %f840;
	setp.lt.f64 	%p289, %fd1, %fd58;
	selp.f32 	%f841, %f2, %f840, %p289;
	cvt.rzi.s32.f32 	%r1157, %f841;
	setp.lt.f32 	%p290, %f839, 0f3F000000;
	selp.f32 	%f842, 0f3F000000, %f839, %p290;
	cvt.f64.f32 	%fd59, %f842;
	setp.lt.f64 	%p291, %fd1, %fd59;
	selp.f32 	%f843, %f2, %f842, %p291;
	cvt.rzi.s32.f32 	%r1158, %f843;
	cvt.rn.f32.s32 	%f844, %r1157;
	sub.f32 	%f845, %f841, %f844;
	mov.f32 	%f846, 0f3F800000;
	sub.f32 	%f847, %f846, %f845;
	cvt.rn.f32.s32 	%f848, %r1158;
	sub.f32 	%f849, %f843, %f848;
	sub.f32 	%f850, %f846, %f849;
	mul.f32 	%f851, %f847, %f850;
	mad.lo.s32 	%r1159, %r1158, %r5, %r1157;
	mul.wide.s32 	%rd201, %r1159, 4;
	add.s64 	%rd202, %rd1, %rd201;
	ld.global.f32 	%f852, [%rd202];
	mul.f32 	%f853, %f852, %f851;
	st.shared.f32 	[%r78+4], %f853;
	mul.f32 	%f854, %f847, %f849;
	mul.wide.s32 	%rd203, %r5, 4;
	add.s64 	%rd204, %rd202, %rd203;
	ld.global.f32 	%f855, [%rd204];
	mul.f32 	%f856, %f855, %f854;
	st.shared.f32 	[%r79+4], %f856;
	mul.f32 	%f857, %f845, %f850;
	ld.global.f32 	%f858, [%rd202+4];
	mul.f32 	%f859, %f858, %f857;
	st.shared.f32 	[%r80+4], %f859;
	mul.f32 	%f860, %f845, %f849;
	ld.global.f32 	%f861, [%rd204+4];
	mul.f32 	%f862, %f860, %f861;
	add.s32 	%r1161, %r80, %r17;
	st.shared.f32 	[%r1161+4], %f862;
$L__BB3_58:
	setp.gt.u32 	%p292, %r99, %r4;
	add.s32 	%r108, %r107, %r6;
	mad.lo.s32 	%r1162, %r6, 15, %r1;
	mad.lo.s32 	%r1163, %r6, -14, %r1162;
	add.s32 	%r1164, %r1163, %r6;
	add.s32 	%r1165, %r1164, %r6;
	add.s32 	%r1166, %r1165, %r6;
	add.s32 	%r1167, %r1166, %r6;
	add.s32 	%r1168, %r1167, %r6;
	add.s32 	%r1169, %r1168, %r6;
	add.s32 	%r1170, %r1169, %r6;
	add.s32 	%r1171, %r1170, %r6;
	add.s32 	%r1172, %r1171, %r6;
	add.s32 	%r1173, %r1172, %r6;
	add.s32 	%r1174, %r1173, %r6;
	setp.lt.s32 	%p293, %r1174, 1;
	setp.gt.s32 	%p294, %r1174, %r4;
	or.pred  	%p295, %p293, %p294;
	or.pred  	%p296, %p295, %p292;
	@%p296 bra 	$L__BB3_60;
	mad.lo.s32 	%r1175, %r6, 15, %r1;
	mad.lo.s32 	%r1176, %r6, -14, %r1175;
	add.s32 	%r1177, %r1176, %r6;
	add.s32 	%r1178, %r1177, %r6;
	add.s32 	%r1179, %r1178, %r6;
	add.s32 	%r1180, %r1179, %r6;
	add.s32 	%r1181, %r1180, %r6;
	add.s32 	%r1182, %r1181, %r6;
	add.s32 	%r1183, %r1182, %r6;
	add.s32 	%r1184, %r1183, %r6;
	add.s32 	%r1185, %r1184, %r6;
	add.s32 	%r1186, %r1185, %r6;
	add.s32 	%r1187, %r1186, %r6;
	cvt.rn.f32.u32 	%f863, %r1187;
	mul.wide.s32 	%rd205, %r108, 4;
	add.s64 	%rd206, %rd3, %rd205;
	ld.global.f32 	%f864, [%rd206];
	mul.f32 	%f865, %f1, %f864;
	sub.f32 	%f866, %f863, %f865;
	add.s64 	%rd207, %rd2, %rd205;
	ld.global.f32 	%f867, [%rd207];
	mul.f32 	%f868, %f1, %f867;
	sub.f32 	%f869, %f4, %f868;
	setp.lt.f32 	%p297, %f866, 0f3F000000;
	selp.f32 	%f870, 0f3F000000, %f866, %p297;
	cvt.f64.f32 	%fd60, %f870;
	setp.lt.f64 	%p298, %fd1, %fd60;
	selp.f32 	%f871, %f2, %f870, %p298;
	cvt.rzi.s32.f32 	%r1188, %f871;
	setp.lt.f32 	%p299, %f869, 0f3F000000;
	selp.f32 	%f872, 0f3F000000, %f869, %p299;
	cvt.f64.f32 	%fd61, %f872;
	setp.lt.f64 	%p300, %fd1, %fd61;
	selp.f32 	%f873, %f2, %f872, %p300;
	cvt.rzi.s32.f32 	%r1189, %f873;
	cvt.rn.f32.s32 	%f874, %r1188;
	sub.f32 	%f875, %f871, %f874;
	mov.f32 	%f876, 0f3F800000;
	sub.f32 	%f877, %f876, %f875;
	cvt.rn.f32.s32 	%f878, %r1189;
	sub.f32 	%f879, %f873, %f878;
	sub.f32 	%f880, %f876, %f879;
	mul.f32 	%f881, %f877, %f880;
	mad.lo.s32 	%r1190, %r1189, %r5, %r1188;
	mul.wide.s32 	%rd208, %r1190, 4;
	add.s64 	%rd209, %rd1, %rd208;
	ld.global.f32 	%f882, [%rd209];
	mul.f32 	%f883, %f882, %f881;
	st.shared.f32 	[%r83+4], %f883;
	mul.f32 	%f884, %f877, %f879;
	mul.wide.s32 	%rd210, %r5, 4;
	add.s64 	%rd211, %rd209, %rd210;
	ld.global.f32 	%f885, [%rd211];
	mul.f32 	%f886, %f885, %f884;
	st.shared.f32 	[%r84+4], %f886;
	mul.f32 	%f887, %f875, %f880;
	ld.global.f32 	%f888, [%rd209+4];
	mul.f32 	%f889, %f888, %f887;
	st.shared.f32 	[%r85+4], %f889;
	mul.f32 	%f890, %f875, %f879;
	ld.global.f32 	%f891, [%rd211+4];
	mul.f32 	%f892, %f890, %f891;
	add.s32 	%r1192, %r85, %r17;
	st.shared.f32 	[%r1192+4], %f892;
$L__BB3_60:
	setp.gt.u32 	%p301, %r99, %r4;
	add.s32 	%r109, %r108, %r6;
	mad.lo.s32 	%r1193, %r6, 15, %r1;
	mad.lo.s32 	%r1194, %r6, -14, %r1193;
	add.s32 	%r1195, %r1194, %r6;
	add.s32 	%r1196, %r1195, %r6;
	add.s32 	%r1197, %r1196, %r6;
	add.s32 	%r1198, %r1197, %r6;
	add.s32 	%r1199, %r1198, %r6;
	add.s32 	%r1200, %r1199, %r6;
	add.s32 	%r1201, %r1200, %r6;
	add.s32 	%r1202, %r1201, %r6;
	add.s32 	%r1203, %r1202, %r6;
	add.s32 	%r1204, %r1203, %r6;
	add.s32 	%r1205, %r1204, %r6;
	add.s32 	%r1206, %r1205, %r6;
	setp.lt.s32 	%p302, %r1206, 1;
	setp.gt.s32 	%p303, %r1206, %r4;
	or.pred  	%p4, %p302, %p303;
	or.pred  	%p304, %p4, %p301;
	@%p304 bra 	$L__BB3_62;
	mad.lo.s32 	%r1207, %r6, 15, %r1;
	mad.lo.s32 	%r1208, %r6, -14, %r1207;
	add.s32 	%r1209, %r1208, %r6;
	add.s32 	%r1210, %r1209, %r6;
	add.s32 	%r1211, %r1210, %r6;
	add.s32 	%r1212, %r1211, %r6;
	add.s32 	%r1213, %r1212, %r6;
	add.s32 	%r1214, %r1213, %r6;
	add.s32 	%r1215, %r1214, %r6;
	add.s32 	%r1216, %r1215, %r6;
	add.s32 	%r1217, %r1216, %r6;
	add.s32 	%r1218, %r1217, %r6;
	add.s32 	%r1219, %r1218, %r6;
	add.s32 	%r1220, %r1219, %r6;
	cvt.rn.f32.u32 	%f893, %r1220;
	mul.wide.s32 	%rd212, %r109, 4;
	add.s64 	%rd213, %rd3, %rd212;
	ld.global.f32 	%f894, [%rd213];
	mul.f32 	%f895, %f1, %f894;
	sub.f32 	%f896, %f893, %f895;
	add.s64 	%rd214, %rd2, %rd212;
	ld.global.f32 	%f897, [%rd214];
	mul.f32 	%f898, %f1, %f897;
	sub.f32 	%f899, %f4, %f898;
	setp.lt.f32 	%p305, %f896, 0f3F000000;
	selp.f32 	%f900, 0f3F000000, %f896, %p305;
	cvt.f64.f32 	%fd62, %f900;
	setp.lt.f64 	%p306, %fd1, %fd62;
	selp.f32 	%f901, %f2, %f900, %p306;
	cvt.rzi.s32.f32 	%r1221, %f901;
	setp.lt.f32 	%p307, %f899, 0f3F000000;
	selp.f32 	%f902, 0f3F000000, %f899, %p307;
	cvt.f64.f32 	%fd63, %f902;
	setp.lt.f64 	%p308, %fd1, %fd63;
	selp.f32 	%f903, %f2, %f902, %p308;
	cvt.rzi.s32.f32 	%r1222, %f903;
	cvt.rn.f32.s32 	%f904, %r1221;
	sub.f32 	%f905, %f901, %f904;
	mov.f32 	%f906, 0f3F800000;
	sub.f32 	%f907, %f906, %f905;
	cvt.rn.f32.s32 	%f908, %r1222;
	sub.f32 	%f909, %f903, %f908;
	sub.f32 	%f910, %f906, %f909;
	mul.f32 	%f911, %f907, %f910;
	mad.lo.s32 	%r1223, %r1222, %r5, %r1221;
	mul.wide.s32 	%rd215, %r1223, 4;
	add.s64 	%rd216, %rd1, %rd215;
	ld.global.f32 	%f912, [%rd216];
	mul.f32 	%f913, %f912, %f911;
	st.shared.f32 	[%r88+4], %f913;
	mul.f32 	%f914, %f907, %f909;
	mul.wide.s32 	%rd217, %r5, 4;
	add.s64 	%rd218, %rd216, %rd217;
	ld.global.f32 	%f915, [%rd218];
	mul.f32 	%f916, %f915, %f914;
	st.shared.f32 	[%r89+4], %f916;
	mul.f32 	%f917, %f905, %f910;
	ld.global.f32 	%f918, [%rd216+4];
	mul.f32 	%f919, %f918, %f917;
	st.shared.f32 	[%r90+4], %f919;
	mul.f32 	%f920, %f905, %f909;
	ld.global.f32 	%f921, [%rd218+4];
	mul.f32 	%f922, %f920, %f921;
	add.s32 	%r1225, %r90, %r17;
	st.shared.f32 	[%r1225+4], %f922;
$L__BB3_62:
	add.s32 	%r110, %r109, %r6;
	or.pred  	%p310, %p1, %p301;
	@%p310 bra 	$L__BB3_64;
	mad.lo.s32 	%r1226, %r6, 15, %r1;
	mad.lo.s32 	%r1227, %r6, -14, %r1226;
	add.s32 	%r1228, %r1227, %r6;
	add.s32 	%r1229, %r1228, %r6;
	add.s32 	%r1230, %r1229, %r6;
	add.s32 	%r1231, %r1230, %r6;
	add.s32 	%r1232, %r1231, %r6;
	add.s32 	%r1233, %r1232, %r6;
	add.s32 	%r1234, %r1233, %r6;
	add.s32 	%r1235, %r1234, %r6;
	add.s32 	%r1236, %r1235, %r6;
	add.s32 	%r1237, %r1236, %r6;
	add.s32 	%r1238, %r1237, %r6;
	add.s32 	%r1239, %r1238, %r6;
	add.s32 	%r1240, %r1239, %r6;
	cvt.rn.f32.u32 	%f923, %r1240;
	mul.wide.s32 	%rd219, %r110, 4;
	add.s64 	%rd220, %rd3, %rd219;
	ld.global.f32 	%f924, [%rd220];
	mul.f32 	%f925, %f1, %f924;
	sub.f32 	%f926, %f923, %f925;
	add.s64 	%rd221, %rd2, %rd219;
	ld.global.f32 	%f927, [%rd221];
	mul.f32 	%f928, %f1, %f927;
	sub.f32 	%f929, %f4, %f928;
	setp.lt.f32 	%p311, %f926, 0f3F000000;
	selp.f32 	%f930, 0f3F000000, %f926, %p311;
	cvt.f64.f32 	%fd64, %f930;
	setp.lt.f64 	%p312, %fd1, %fd64;
	selp.f32 	%f931, %f2, %f930, %p312;
	cvt.rzi.s32.f32 	%r1241, %f931;
	setp.lt.f32 	%p313, %f929, 0f3F000000;
	selp.f32 	%f932, 0f3F000000, %f929, %p313;
	cvt.f64.f32 	%fd65, %f932;
	setp.lt.f64 	%p314, %fd1, %fd65;
	selp.f32 	%f933, %f2, %f932, %p314;
	cvt.rzi.s32.f32 	%r1242, %f933;
	cvt.rn.f32.s32 	%f934, %r1241;
	sub.f32 	%f935, %f931, %f934;
	mov.f32 	%f936, 0f3F800000;
	sub.f32 	%f937, %f936, %f935;
	cvt.rn.f32.s32 	%f938, %r1242;
	sub.f32 	%f939, %f933, %f938;
	sub.f32 	%f940, %f936, %f939;
	mul.f32 	%f941, %f937, %f940;
	mad.lo.s32 	%r1243, %r1242, %r5, %r1241;
	mul.wide.s32 	%rd222, %r1243, 4;
	add.s64 	%rd223, %rd1, %rd222;
	ld.global.f32 	%f942, [%rd223];
	mul.f32 	%f943, %f942, %f941;
	st.shared.f32 	[%r93+4], %f943;
	mul.f32 	%f944, %f937, %f939;
	mul.wide.s32 	%rd224, %r5, 4;
	add.s64 	%rd225, %rd223, %rd224;
	ld.global.f32 	%f945, [%rd225];
	mul.f32 	%f946, %f945, %f944;
	st.shared.f32 	[%r94+4], %f946;
	mul.f32 	%f947, %f935, %f940;
	ld.global.f32 	%f948, [%rd223+4];
	mul.f32 	%f949, %f948, %f947;
	st.shared.f32 	[%r95+4], %f949;
	mul.f32 	%f950, %f935, %f939;
	ld.global.f32 	%f951, [%rd225+4];
	mul.f32 	%f952, %f950, %f951;
	add.s32 	%r1245, %r95, %r17;
	st.shared.f32 	[%r1245+4], %f952;
$L__BB3_64:
	setp.gt.u32 	%p315, %r99, %r4;
	or.pred  	%p316, %p2, %p315;
	@%p316 bra 	$L__BB3_66;
	mad.lo.s32 	%r1246, %r6, 15, %r1;
	cvt.rn.f32.u32 	%f953, %r1246;
	add.s32 	%r1247, %r110, %r6;
	mul.wide.s32 	%rd226, %r1247, 4;
	add.s64 	%rd227, %rd3, %rd226;
	ld.global.f32 	%f954, [%rd227];
	mul.f32 	%f955, %f1, %f954;
	sub.f32 	%f956, %f953, %f955;
	add.s64 	%rd228, %rd2, %rd226;
	ld.global.f32 	%f957, [%rd228];
	mul.f32 	%f958, %f1, %f957;
	sub.f32 	%f959, %f4, %f958;
	setp.lt.f32 	%p317, %f956, 0f3F000000;
	selp.f32 	%f960, 0f3F000000, %f956, %p317;
	cvt.f64.f32 	%fd66, %f960;
	setp.lt.f64 	%p318, %fd1, %fd66;
	selp.f32 	%f961, %f2, %f960, %p318;
	cvt.rzi.s32.f32 	%r1248, %f961;
	setp.lt.f32 	%p319, %f959, 0f3F000000;
	selp.f32 	%f962, 0f3F000000, %f959, %p319;
	cvt.f64.f32 	%fd67, %f962;
	setp.lt.f64 	%p320, %fd1, %fd67;
	selp.f32 	%f963, %f2, %f962, %p320;
	cvt.rzi.s32.f32 	%r1249, %f963;
	cvt.rn.f32.s32 	%f964, %r1248;
	sub.f32 	%f965, %f961, %f964;
	mov.f32 	%f966, 0f3F800000;
	sub.f32 	%f967, %f966, %f965;
	cvt.rn.f32.s32 	%f968, %r1249;
	sub.f32 	%f969, %f963, %f968;
	sub.f32 	%f970, %f966, %f969;
	mul.f32 	%f971, %f967, %f970;
	mad.lo.s32 	%r1250, %r1249, %r5, %r1248;
	mul.wide.s32 	%rd229, %r1250, 4;
	add.s64 	%rd230, %rd1, %rd229;
	ld.global.f32 	%f972, [%rd230];
	mul.f32 	%f973, %f972, %f971;
	st.shared.f32 	[%r96+4], %f973;
	mul.f32 	%f974, %f967, %f969;
	mul.wide.s32 	%rd231, %r5, 4;
	add.s64 	%rd232, %rd230, %rd231;
	ld.global.f32 	%f975, [%rd232];
	mul.f32 	%f976, %f975, %f974;
	st.shared.f32 	[%r97+4], %f976;
	mul.f32 	%f977, %f965, %f970;
	ld.global.f32 	%f978, [%rd230+4];
	mul.f32 	%f979, %f978, %f977;
	st.shared.f32 	[%r98+4], %f979;
	mul.f32 	%f980, %f965, %f969;
	ld.global.f32 	%f981, [%rd232+4];
	mul.f32 	%f982, %f980, %f981;
	add.s32 	%r1252, %r98, %r17;
	st.shared.f32 	[%r1252+4], %f982;
$L__BB3_66:
	add.s32 	%r111, %r99, %r9;
	setp.gt.u32 	%p321, %r111, %r4;
	cvt.rn.f32.u32 	%f5, %r111;
	or.pred  	%p322, %p3, %p321;
	@%p322 bra 	$L__BB3_68;
	cvt.rn.f32.u32 	%f983, %r1;
	mad.lo.s32 	%r1253, %r111, %r5, %r1;
	mul.wide.s32 	%rd233, %r1253, 4;
	add.s64 	%rd234, %rd3, %rd233;
	ld.global.f32 	%f984, [%rd234];
	mul.f32 	%f985, %f1, %f984;
	sub.f32 	%f986, %f983, %f985;
	add.s64 	%rd235, %rd2, %rd233;
	ld.global.f32 	%f987, [%rd235];
	mul.f32 	%f988, %f1, %f987;
	sub.f32 	%f989, %f5, %f988;
	setp.lt.f32 	%p323, %f986, 0f3F000000;
	selp.f32 	%f990, 0f3F000000, %f986, %p323;
	cvt.f64.f32 	%fd68, %f990;
	setp.lt.f64 	%p324, %fd1, %fd68;
	selp.f32 	%f991, %f2, %f990, %p324;
	cvt.rzi.s32.f32 	%r1254, %f991;
	setp.lt.f32 	%p325, %f989, 0f3F000000;
	selp.f32 	%f992, 0f3F000000, %f989, %p325;
	cvt.f64.f32 	%fd69, %f992;
	setp.lt.f64 	%p326, %fd1, %fd69;
	selp.f32 	%f993, %f2, %f992, %p326;
	cvt.rzi.s32.f32 	%r1255, %f993;
	cvt.rn.f32.s32 	%f994, %r1254;
	sub.f32 	%f995, %f991, %f994;
	mov.f32 	%f996, 0f3F800000;
	sub.f32 	%f997, %f996, %f995;
	cvt.rn.f32.s32 	%f998, %r1255;
	sub.f32 	%f999, %f993, %f998;
	sub.f32 	%f1000, %f996, %f999;
	mul.f32 	%f1001, %f997, %f1000;
	mad.lo.s32 	%r1256, %r1255, %r5, %r1254;
	mul.wide.s32 	%rd236, %r1256, 4;
	add.s64 	%rd237, %rd1, %rd236;
	ld.global.f32 	%f1002, [%rd237];
	mul.f32 	%f1003, %f1002, %f1001;
	st.shared.f32 	[%r16+8], %f1003;
	mul.f32 	%f1004, %f997, %f999;
	mul.wide.s32 	%rd238, %r5, 4;
	add.s64 	%rd239, %rd237, %rd238;
	ld.global.f32 	%f1005, [%rd239];
	mul.f32 	%f1006, %f1005, %f1004;
	st.shared.f32 	[%r18+8], %f1006;
	mul.f32 	%f1007, %f995, %f1000;
	ld.global.f32 	%f1008, [%rd237+4];
	mul.f32 	%f1009, %f1008, %f1007;
	st.shared.f32 	[%r19+8], %f1009;
	mul.f32 	%f1010, %f995, %f999;
	ld.global.f32 	%f1011, [%rd239+4];
	mul.f32 	%f1012, %f1010, %f1011;
	add.s32 	%r1258, %r19, %r17;
	st.shared.f32 	[%r1258+8], %f1012;
$L__BB3_68:
	setp.gt.u32 	%p327, %r111, %r4;
	mad.lo.s32 	%r1259, %r6, 15, %r1;
	mad.lo.s32 	%r1260, %r6, -14, %r1259;
	setp.lt.s32 	%p328, %r1260, 1;
	setp.gt.s32 	%p329, %r1260, %r4;
	or.pred  	%p330, %p328, %p329;
	or.pred  	%p331, %p330, %p327;
	@%p331 bra 	$L__BB3_70;
	mad.lo.s32 	%r1261, %r6, 15, %r1;
	mad.lo.s32 	%r1262, %r6, -14, %r1261;
	cvt.rn.f32.u32 	%f1013, %r1262;
	mad.lo.s32 	%r1263, %r111, %r5, %r1;
	add.s32 	%r1264, %r1263, %r6;
	mul.wide.s32 	%rd240, %r1264, 4;
	add.s64 	%rd241, %rd3, %rd240;
	ld.global.f32 	%f1014, [%rd241];
	mul.f32 	%f1015, %f1, %f1014;
	sub.f32 	%f1016, %f1013, %f1015;
	add.s64 	%rd242, %rd2, %rd240;
	ld.global.f32 	%f1017, [%rd242];
	mul.f32 	%f1018, %f1, %f1017;
	sub.f32 	%f1019, %f5, %f1018;
	setp.lt.f32 	%p332, %f1016, 0f3F000000;
	selp.f32 	%f1020, 0f3F000000, %f1016, %p332;
	cvt.f64.f32 	%fd70, %f1020;
	setp.lt.f64 	%p333, %fd1, %fd70;
	selp.f32 	%f1021, %f2, %f1020, %p333;
	cvt.rzi.s32.f32 	%r1265, %f1021;
	setp.lt.f32 	%p334, %f1019, 0f3F000000;
	selp.f32 	%f1022, 0f3F000000, %f1019, %p334;
	cvt.f64.f32 	%fd71, %f1022;
	setp.lt.f64 	%p335, %fd1, %fd71;
	selp.f32 	%f1023, %f2, %f1022, %p335;
	cvt.rzi.s32.f32 	%r1266, %f1023;
	cvt.rn.f32.s32 	%f1024, %r1265;
	sub.f32 	%f1025, %f1021, %f1024;
	mov.f32 	%f1026, 0f3F800000;
	sub.f32 	%f1027, %f1026, %f1025;
	cvt.rn.f32.s32 	%f1028, %r1266;
	sub.f32 	%f1029, %f1023, %f1028;
	sub.f32 	%f1030, %f1026, %f1029;
	mul.f32 	%f1031, %f1027, %f1030;
	mad.lo.s32 	%r1267, %r1266, %r5, %r1265;
	mul.wide.s32 	%rd243, %r1267, 4;
	add.s64 	%rd244, %rd1, %rd243;
	ld.global.f32 	%f1032, [%rd244];
	mul.f32 	%f1033, %f1032, %f1031;
	shl.b32 	%r1268, %r7, 2;
	add.s32 	%r1269, %r16, %r1268;
	st.shared.f32 	[%r1269+12], %f1033;
	mul.f32 	%f1034, %f1027, %f1029;
	mul.wide.s32 	%rd245, %r5, 4;
	add.s64 	%rd246, %rd244, %rd245;
	ld.global.f32 	%f1035, [%rd246];
	mul.f32 	%f1036, %f1035, %f1034;
	st.shared.f32 	[%r24+12], %f1036;
	mul.f32 	%f1037, %f1025, %f1030;
	ld.global.f32 	%f1038, [%rd244+4];
	mul.f32 	%f1039, %f1038, %f1037;
	st.shared.f32 	[%r25+12], %f1039;
	mul.f32 	%f1040, %f1025, %f1029;
	ld.global.f32 	%f1041, [%rd246+4];
	mul.f32 	%f1042, %f1040, %f1041;
	add.s32 	%r1271, %r25, %r17;
	st.shared.f32 	[%r1271+12], %f1042;
$L__BB3_70:
	setp.gt.u32 	%p336, %r111, %r4;
	mad.lo.s32 	%r1272, %r6, 15, %r1;
	mad.lo.s32 	%r1273, %r6, -14, %r1272;
	add.s32 	%r1274, %r1273, %r6;
	setp.lt.s32 	%p337, %r1274, 1;
	setp.gt.s32 	%p338, %r1274, %r4;
	or.pred  	%p339, %p337, %p338;
	or.pred  	%p340, %p339, %p336;
	@%p340 bra 	$L__BB3_72;
	mad.lo.s32 	%r1275, %r6, 15, %r1;
	mad.lo.s32 	%r1276, %r6, -14, %r1275;
	add.s32 	%r1277, %r1276, %r6;
	cvt.rn.f32.u32 	%f1043, %r1277;
	mad.lo.s32 	%r1278, %r111, %r5, %r1;
	add.s32 	%r1279, %r1278, %r6;
	add.s32 	%r1280, %r1279, %r6;
	mul.wide.s32 	%rd247, %r1280, 4;
	add.s64 	%rd248, %rd3, %rd247;
	ld.global.f32 	%f1044, [%rd248];
	mul.f32 	%f1045, %f1, %f1044;
	sub.f32 	%f1046, %f1043, %f1045;
	add.s64 	%rd249, %rd2, %rd247;
	ld.global.f32 	%f1047, [%rd249];
	mul.f32 	%f1048, %f1, %f1047;
	sub.f32 	%f1049, %f5, %f1048;
	setp.lt.f32 	%p341, %f1046, 0f3F000000;
	selp.f32 	%f1050, 0f3F000000, %f1046, %p341;
	cvt.f64.f32 	%fd72, %f1050;
	setp.lt.f64 	%p342, %fd1, %fd72;
	selp.f32 	%f1051, %f2, %f1050, %p342;
	cvt.rzi.s32.f32 	%r1281, %f1051;
	setp.lt.f32 	%p343, %f1049, 0f3F000000;
	selp.f32 	%f1052, 0f3F000000, %f1049, %p343;
	cvt.f64.f32 	%fd73, %f1052;
	setp.lt.f64 	%p344, %fd1, %fd73;
	selp.f32 	%f1053, %f2, %f1052, %p344;
	cvt.rzi.s32.f32 	%r1282, %f1053;
	cvt.rn.f32.s32 	%f1054, %r1281;
	sub.f32 	%f1055, %f1051, %f1054;
	mov.f32 	%f1056, 0f3F800000;
	sub.f32 	%f1057, %f1056, %f1055;
	cvt.rn.f32.s32 	%f1058, %r1282;
	sub.f32 	%f1059, %f1053, %f1058;
	sub.f32 	%f1060, %f1056, %f1059;
	mul.f32 	%f1061, %f1057, %f1060;
	mad.lo.s32 	%r1283, %r1282, %r5, %r1281;
	mul.wide.s32 	%rd250, %r1283, 4;
	add.s64 	%rd251, %rd1, %rd250;
	ld.global.f32 	%f1062, [%rd251];
	mul.f32 	%f1063, %f1062, %f1061;
	st.shared.f32 	[%r29+8], %f1063;
	mul.f32 	%f1064, %f1057, %f1059;
	mul.wide.s32 	%rd252, %r5, 4;
	add.s64 	%rd253, %rd251, %rd252;
	ld.global.f32 	%f1065, [%rd253];
	mul.f32 	%f1066, %f1065, %f1064;
	st.shared.f32 	[%r30+8], %f1066;
	mul.f32 	%f1067, %f1055, %f1060;
	ld.global.f32 	%f1068, [%rd251+4];
	mul.f32 	%f1069, %f1068, %f1067;
	st.shared.f32 	[%r31+8], %f1069;
	mul.f32 	%f1070, %f1055, %f1059;
	ld.global.f32 	%f1071, [%rd253+4];
	mul.f32 	%f1072, %f1070, %f1071;
	add.s32 	%r1285, %r31, %r17;
	st.shared.f32 	[%r1285+8], %f1072;
$L__BB3_72:
	setp.gt.u32 	%p345, %r111, %r4;
	mad.lo.s32 	%r1286, %r6, 15, %r1;
	mad.lo.s32 	%r1287, %r6, -14, %r1286;
	add.s32 	%r1288, %r1287, %r6;
	add.s32 	%r1289, %r1288, %r6;
	setp.lt.s32 	%p346, %r1289, 1;
	setp.gt.s32 	%p347, %r1289, %r4;
	or.pred  	%p348, %p346, %p347;
	or.pred  	%p349, %p348, %p345;
	@%p349 bra 	$L__BB3_74;
	mad.lo.s32 	%r1290, %r6, 15, %r1;
	mad.lo.s32 	%r1291, %r6, -14, %r1290;
	add.s32 	%r1292, %r1291, %r6;
	add.s32 	%r1293, %r1292, %r6;
	cvt.rn.f32.u32 	%f1073, %r1293;
	mad.lo.s32 	%r1294, %r111, %r5, %r1;
	add.s32 	%r1295, %r1294, %r6;
	add.s32 	%r1296, %r1295, %r6;
	add.s32 	%r1297, %r1296, %r6;
	mul.wide.s32 	%rd254, %r1297, 4;
	add.s64 	%rd255, %rd3, %rd254;
	ld.global.f32 	%f1074, [%rd255];
	mul.f32 	%f1075, %f1, %f1074;
	sub.f32 	%f1076, %f1073, %f1075;
	add.s64 	%rd256, %rd2, %rd254;
	ld.global.f32 	%f1077, [%rd256];
	mul.f32 	%f1078, %f1, %f1077;
	sub.f32 	%f1079, %f5, %f1078;
	setp.lt.f32 	%p350, %f1076, 0f3F000000;
	selp.f32 	%f1080, 0f3F000000, %f1076, %p350;
	cvt.f64.f32 	%fd74, %f1080;
	setp.lt.f64 	%p351, %fd1, %fd74;
	selp.f32 	%f1081, %f2, %f1080, %p351;
	cvt.rzi.s32.f32 	%r1298, %f1081;
	setp.lt.f32 	%p352, %f1079, 0f3F000000;
	selp.f32 	%f1082, 0f3F000000, %f1079, %p352;
	cvt.f64.f32 	%fd75, %f1082;
	setp.lt.f64 	%p353, %fd1, %fd75;
	selp.f32 	%f1083, %f2, %f1082, %p353;
	cvt.rzi.s32.f32 	%r1299, %f1083;
	cvt.rn.f32.s32 	%f1084, %r1298;
	sub.f32 	%f1085, %f1081, %f1084;
	mov.f32 	%f1086, 0f3F800000;
	sub.f32 	%f1087, %f1086, %f1085;
	cvt.rn.f32.s32 	%f1088, %r1299;
	sub.f32 	%f1089, %f1083, %f1088;
	sub.f32 	%f1090, %f1086, %f1089;
	mul.f32 	%f1091, %f1087, %f1090;
	mad.lo.s32 	%r1300, %r1299, %r5, %r1298;
	mul.wide.s32 	%rd257, %r1300, 4;
	add.s64 	%rd258, %rd1, %rd257;
	ld.global.f32 	%f1092, [%rd258];
	mul.f32 	%f1093, %f1092, %f1091;
	shl.b32 	%r1301, %r8, 2;
	add.s32 	%r1302, %r29, %r1301;
	st.shared.f32 	[%r1302+8], %f1093;
	mul.f32 	%f1094, %f1087, %f1089;
	mul.wide.s32 	%rd259, %r5, 4;
	add.s64 	%rd260, %rd258, %rd259;
	ld.global.f32 	%f1095, [%rd260];
	mul.f32 	%f1096, %f1095, %f1094;
	st.shared.f32 	[%r36+8], %f1096;
	mul.f32 	%f1097, %f1085, %f1090;
	ld.global.f32 	%f1098, [%rd258+4];
	mul.f32 	%f1099, %f1098, %f1097;
	st.shared.f32 	[%r37+8], %f1099;
	mul.f32 	%f1100, %f1085, %f1089;
	ld.global.f32 	%f1101, [%rd260+4];
	mul.f32 	%f1102, %f1100, %f1101;
	add.s32 	%r1304, %r37, %r17;
	st.shared.f32 	[%r1304+8], %f1102;
$L__BB3_74:
	setp.gt.u32 	%p354, %r111, %r4;
	mad.lo.s32 	%r1305, %r111, %r5, %r1;
	add.s32 	%r1306, %r1305, %r6;
	add.s32 	%r1307, %r1306, %r6;
	add.s32 	%r1308, %r1307, %r6;
	add.s32 	%r112, %r1308, %r6;
	mad.lo.s32 	%r1309, %r6, 15, %r1;
	mad.lo.s32 	%r1310, %r6, -14, %r1309;
	add.s32 	%r1311, %r1310, %r6;
	add.s32 	%r1312, %r1311, %r6;
	add.s32 	%r1313, %r1312, %r6;
	setp.lt.s32 	%p355, %r1313, 1;
	setp.gt.s32 	%p356, %r1313, %r4;
	or.pred  	%p357, %p355, %p356;
	or.pred  	%p358, %p357, %p354;
	@%p358 bra 	$L__BB3_76;
	mad.lo.s32 	%r1314, %r6, 15, %r1;
	mad.lo.s32 	%r1315, %r6, -14, %r1314;
	add.s32 	%r1316, %r1315, %r6;
	add.s32 	%r1317, %r1316, %r6;
	add.s32 	%r1318, %r1317, %r6;
	cvt.rn.f32.u32 	%f1103, %r1318;
	mul.wide.s32 	%rd261, %r112, 4;
	add.s64 	%rd262, %rd3, %rd261;
	ld.global.f32 	%f1104, [%rd262];
	mul.f32 	%f1105, %f1, %f1104;
	sub.f32 	%f1106, %f1103, %f1105;
	add.s64 	%rd263, %rd2, %rd261;
	ld.global.f32 	%f1107, [%rd263];
	mul.f32 	%f1108, %f1, %f1107;
	sub.f32 	%f1109, %f5, %f1108;
	setp.lt.f32 	%p359, %f1106, 0f3F000000;
	selp.f32 	%f1110, 0f3F000000, %f1106, %p359;
	cvt.f64.f32 	%fd76, %f1110;
	setp.lt.f64 	%p360, %fd1, %fd76;
	selp.f32 	%f1111, %f2, %f1110, %p360;
	cvt.rzi.s32.f32 	%r1319, %f1111;
	setp.lt.f32 	%p361, %f1109, 0f3F000000;
	selp.f32 	%f1112, 0f3F000000, %f1109, %p361;
	cvt.f64.f32 	%fd77, %f1112;
	setp.lt.f64 	%p362, %fd1, %fd77;
	selp.f32 	%f1113, %f2, %f1112, %p362;
	cvt.rzi.s32.f32 	%r1320, %f1113;
	cvt.rn.f32.s32 	%f1114, %r1319;
	sub.f32 	%f1115, %f1111, %f1114;
	mov.f32 	%f1116, 0f3F800000;
	sub.f32 	%f1117, %f1116, %f1115;
	cvt.rn.f32.s32 	%f1118, %r1320;
	sub.f32 	%f1119, %f1113, %f1118;
	sub.f32 	%f1120, %f1116, %f1119;
	mul.f32 	%f1121, %f1117, %f1120;
	mad.lo.s32 	%r1321, %r1320, %r5, %r1319;
	mul.wide.s32 	%rd264, %r1321, 4;
	add.s64 	%rd265, %rd1, %rd264;
	ld.global.f32 	%f1122, [%rd265];
	mul.f32 	%f1123, %f1122, %f1121;
	shl.b32 	%r1322, %r8, 2;
	add.s32 	%r1323, %r29, %r1322;
	add.s32 	%r1324, %r1323, %r1322;
	st.shared.f32 	[%r1324+8], %f1123;
	mul.f32 	%f1124, %f1117, %f1119;
	mul.wide.s32 	%rd266, %r5, 4;
	add.s64 	%rd267, %rd265, %rd266;
	ld.global.f32 	%f1125, [%rd267];
	mul.f32 	%f1126, %f1125, %f1124;
	st.shared.f32 	[%r42+8], %f1126;
	mul.f32 	%f1127, %f1115, %f1120;
	ld.global.f32 	%f1128, [%rd265+4];
	mul.f32 	%f1129, %f1128, %f1127;
	st.shared.f32 	[%r43+8], %f1129;
	mul.f32 	%f1130, %f1115, %f1119;
	ld.global.f32 	%f1131, [%rd267+4];
	mul.f32 	%f1132, %f1130, %f1131;
	add.s32 	%r1326, %r43, %r17;
	st.shared.f32 	[%r1326+8], %f1132;
$L__BB3_76:
	setp.gt.u32 	%p363, %r111, %r4;
	add.s32 	%r113, %r112, %r6;
	mad.lo.s32 	%r1327, %r6, 15, %r1;
	mad.lo.s32 	%r1328, %r6, -14, %r1327;
	add.s32 	%r1329, %r1328, %r6;
	add.s32 	%r1330, %r1329, %r6;
	add.s32 	%r1331, %r1330, %r6;
	add.s32 	%r1332, %r1331, %r6;
	setp.lt.s32 	%p364, %r1332, 1;
	setp.gt.s32 	%p365, %r1332, %r4;
	or.pred  	%p366, %p364, %p365;
	or.pred  	%p367, %p366, %p363;
	@%p367 bra 	$L__BB3_78;
	mad.lo.s32 	%r1333, %r6, 15, %r1;
	mad.lo.s32 	%r1334, %r6, -14, %r1333;
	add.s32 	%r1335, %r1334, %r6;
	add.s32 	%r1336, %r1335, %r6;
	add.s32 	%r1337, %r1336, %r6;
	add.s32 	%r1338, %r1337, %r6;
	cvt.rn.f32.u32 	%f1133, %r1338;
	mul.wide.s32 	%rd268, %r113, 4;
	add.s64 	%rd269, %rd3, %rd268;
	ld.global.f32 	%f1134, [%rd269];
	mul.f32 	%f1135, %f1, %f1134;
	sub.f32 	%f1136, %f1133, %f1135;
	add.s64 	%rd270, %rd2, %rd268;
	ld.global.f32 	%f1137, [%rd270];
	mul.f32 	%f1138, %f1, %f1137;
	sub.f32 	%f1139, %f5, %f1138;
	setp.lt.f32 	%p368, %f1136, 0f3F000000;
	selp.f32 	%f1140, 0f3F000000, %f1136, %p368;
	cvt.f64.f32 	%fd78, %f1140;
	setp.lt.f64 	%p369, %fd1, %fd78;
	selp.f32 	%f1141, %f2, %f1140, %p369;
	cvt.rzi.s32.f32 	%r1339, %f1141;
	setp.lt.f32 	%p370, %f1139, 0f3F000000;
	selp.f32 	%f1142, 0f3F000000, %f1139, %p370;
	cvt.f64.f32 	%fd79, %f1142;
	setp.lt.f64 	%p371, %fd1, %fd79;
	selp.f32 	%f1143, %f2, %f1142, %p371;
	cvt.rzi.s32.f32 	%r1340, %f1143;
	cvt.rn.f32.s32 	%f1144, %r1339;
	sub.f32 	%f1145, %f1141, %f1144;
	mov.f32 	%f1146, 0f3F800000;
	sub.f32 	%f1147, %f1146, %f1145;
	cvt.rn.f32.s32 	%f1148, %r1340;
	sub.f32 	%f1149, %f1143, %f1148;
	sub.f32 	%f1150, %f1146, %f1149;
	mul.f32 	%f1151, %f1147, %f1150;
	mad.lo.s32 	%r1341, %r1340, %r5, %r1339;
	mul.wide.s32 	%rd271, %r1341, 4;
	add.s64 	%rd272, %rd1, %rd271;
	ld.global.f32 	%f1152, [%rd272];
	mul.f32 	%f1153, %f1152, %f1151;
	st.shared.f32 	[%r47+8], %f1153;
	mul.f32 	%f1154, %f1147, %f1149;
	mul.wide.s32 	%rd273, %r5, 4;
	add.s64 	%rd274, %rd272, %rd273;
	ld.global.f32 	%f1155, [%rd274];
	mul.f32 	%f1156, %f1155, %f1154;
	st.shared.f32 	[%r48+8], %f1156;
	mul.f32 	%f1157, %f1145, %f1150;
	ld.global.f32 	%f1158, [%rd272+4];
	mul.f32 	%f1159, %f1158, %f1157;
	st.shared.f32 	[%r49+8], %f1159;
	mul.f32 	%f1160, %f1145, %f1149;
	ld.global.f32 	%f1161, [%rd274+4];
	mul.f32 	%f1162, %f1160, %f1161;
	add.s32 	%r1343, %r49, %r17;
	st.shared.f32 	[%r1343+8], %f1162;
$L__BB3_78:
	setp.gt.u32 	%p372, %r111, %r4;
	add.s32 	%r114, %r113, %r6;
	mad.lo.s32 	%r1344, %r6, 15, %r1;
	mad.lo.s32 	%r1345, %r6, -14, %r1344;
	add.s32 	%r1346, %r1345, %r6;
	add.s32 	%r1347, %r1346, %r6;
	add.s32 	%r1348, %r1347, %r6;
	add.s32 	%r1349, %r1348, %r6;
	add.s32 	%r1350, %r1349, %r6;
	setp.lt.s32 	%p373, %r1350, 1;
	setp.gt.s32 	%p374, %r1350, %r4;
	or.pred  	%p375, %p373, %p374;
	or.pred  	%p376, %p375, %p372;
	@%p376 bra 	$L__BB3_80;
	mad.lo.s32 	%r1351, %r6, 15, %r1;
	mad.lo.s32 	%r1352, %r6, -14, %r1351;
	add.s32 	%r1353, %r1352, %r6;
	add.s32 	%r1354, %r1353, %r6;
	add.s32 	%r1355, %r1354, %r6;
	add.s32 	%r1356, %r1355, %r6;
	add.s32 	%r1357, %r1356, %r6;
	cvt.rn.f32.u32 	%f1163, %r1357;
	mul.wide.s32 	%rd275, %r114, 4;
	add.s64 	%rd276, %rd3, %rd275;
	ld.global.f32 	%f1164, [%rd276];
	mul.f32 	%f1165, %f1, %f1164;
	sub.f32 	%f1166, %f1163, %f1165;
	add.s64 	%rd277, %rd2, %rd275;
	ld.global.f32 	%f1167, [%rd277];
	mul.f32 	%f1168, %f1, %f1167;
	sub.f32 	%f1169, %f5, %f1168;
	setp.lt.f32 	%p377, %f1166, 0f3F000000;
	selp.f32 	%f1170, 0f3F000000, %f1166, %p377;
	cvt.f64.f32 	%fd80, %f1170;
	setp.lt.f64 	%p378, %fd1, %fd80;
	selp.f32 	%f1171, %f2, %f1170, %p378;
	cvt.rzi.s32.f32 	%r1358, %f1171;
	setp.lt.f32 	%p379, %f1169, 0f3F000000;
	selp.f32 	%f1172, 0f3F000000, %f1169, %p379;
	cvt.f64.f32 	%fd81, %f1172;
	setp.lt.f64 	%p380, %fd1, %fd81;
	selp.f32 	%f1173, %f2, %f1172, %p380;
	cvt.rzi.s32.f32 	%r1359, %f1173;
	cvt.rn.f32.s32 	%f1174, %r1358;
	sub.f32 	%f1175, %f1171, %f1174;
	mov.f32 	%f1176, 0f3F800000;
	sub.f32 	%f1177, %f1176, %f1175;
	cvt.rn.f32.s32 	%f1178, %r1359;
	sub.f32 	%f1179, %f1173, %f1178;
	sub.f32 	%f1180, %f1176, %f1179;
	mul.f32 	%f1181, %f1177, %f1180;
	mad.lo.s32 	%r1360, %r1359, %r5, %r1358;
	mul.wide.s32 	%rd278, %r1360, 4;
	add.s64 	%rd279, %rd1, %rd278;
	ld.global.f32 	%f1182, [%rd279];
	mul.f32 	%f1183, %f1182, %f1181;
	st.shared.f32 	[%r53+8], %f1183;
	mul.f32 	%f1184, %f1177, %f1179;
	mul.wide.s32 	%rd280, %r5, 4;
	add.s64 	%rd281, %rd279, %rd280;
	ld.global.f32 	%f1185, [%rd281];
	mul.f32 	%f1186, %f1185, %f1184;
	st.shared.f32 	[%r54+8], %f1186;
	mul.f32 	%f1187, %f1175, %f1180;
	ld.global.f32 	%f1188, [%rd279+4];
	mul.f32 	%f1189, %f1188, %f1187;
	st.shared.f32 	[%r55+8], %f1189;
	mul.f32 	%f1190, %f1175, %f1179;
	ld.global.f32 	%f1191, [%rd281+4];
	mul.f32 	%f1192, %f1190, %f1191;
	add.s32 	%r1362, %r55, %r17;
	st.shared.f32 	[%r1362+8], %f1192;
$L__BB3_80:
	setp.gt.u32 	%p381, %r111, %r4;
	add.s32 	%r115, %r114, %r6;
	mad.lo.s32 	%r1363, %r6, 15, %r1;
	mad.lo.s32 	%r1364, %r6, -14, %r1363;
	add.s32 	%r1365, %r1364, %r6;
	add.s32 	%r1366, %r1365, %r6;
	add.s32 	%r1367, %r1366, %r6;
	add.s32 	%r1368, %r1367, %r6;
	add.s32 	%r1369, %r1368, %r6;
	add.s32 	%r1370, %r1369, %r6;
	setp.lt.s32 	%p382, %r1370, 1;
	setp.gt.s32 	%p383, %r1370, %r4;
	or.pred  	%p384, %p382, %p383;
	or.pred  	%p385, %p384, %p381;
	@%p385 bra 	$L__BB3_82;
	mad.lo.s32 	%r1371, %r6, 15, %r1;
	mad.lo.s32 	%r1372, %r6, -14, %r1371;
	add.s32 	%r1373, %r1372, %r6;
	add.s32 	%r1374, %r1373, %r6;
	add.s32 	%r1375, %r1374, %r6;
	add.s32 	%r1376, %r1375, %r6;
	add.s32 	%r1377, %r1376, %r6;
	add.s32 	%r1378, %r1377, %r6;
	cvt.rn.f32.u32 	%f1193, %r1378;
	mul.wide.s32 	%rd282, %r115, 4;
	add.s64 	%rd283, %rd3, %rd282;
	ld.global.f32 	%f1194, [%rd283];
	mul.f32 	%f1195, %f1, %f1194;
	sub.f32 	%f1196, %f1193, %f1195;
	add.s64 	%rd284, %rd2, %rd282;
	ld.global.f32 	%f1197, [%rd284];
	mul.f32 	%f1198, %f1, %f1197;
	sub.f32 	%f1199, %f5, %f1198;
	setp.lt.f32 	%p386, %f1196, 0f3F000000;
	selp.f32 	%f1200, 0f3F000000, %f1196, %p386;
	cvt.f64.f32 	%fd82, %f1200;
	setp.lt.f64 	%p387, %fd1, %fd82;
	selp.f32 	%f1201, %f2, %f1200, %p387;
	cvt.rzi.s32.f32 	%r1379, %f1201;
	setp.lt.f32 	%p388, %f1199, 0f3F000000;
	selp.f32 	%f1202, 0f3F000000, %f1199, %p388;
	cvt.f64.f32 	%fd83, %f1202;
	setp.lt.f64 	%p389, %fd1, %fd83;
	selp.f32 	%f1203, %f2, %f1202, %p389;
	cvt.rzi.s32.f32 	%r1380, %f1203;
	cvt.rn.f32.s32 	%f1204, %r1379;
	sub.f32 	%f1205, %f1201, %f1204;
	mov.f32 	%f1206, 0f3F800000;
	sub.f32 	%f1207, %f1206, %f1205;
	cvt.rn.f32.s32 	%f1208, %r1380;
	sub.f32 	%f1209, %f1203, %f1208;
	sub.f32 	%f1210, %f1206, %f1209;
	mul.f32 	%f1211, %f1207, %f1210;
	mad.lo.s32 	%r1381, %r1380, %r5, %r1379;
	mul.wide.s32 	%rd285, %r1381, 4;
	add.s64 	%rd286, %rd1, %rd285;
	ld.global.f32 	%f1212, [%rd286];
	mul.f32 	%f1213, %f1212, %f1211;
	st.shared.f32 	[%r59+8], %f1213;
	mul.f32 	%f1214, %f1207, %f1209;
	mul.wide.s32 	%rd287, %r5, 4;
	add.s64 	%rd288, %rd286, %rd287;
	ld.global.f32 	%f1215, [%rd288];
	mul.f32 	%f1216, %f1215, %f1214;
	add.s32 	%r1383, %r59, %r17;
	st.shared.f32 	[%r1383+8], %f1216;
	mul.f32 	%f1217, %f1205, %f1210;
	ld.global.f32 	%f1218, [%rd286+4];
	mul.f32 	%f1219, %f1218, %f1217;
	st.shared.f32 	[%r61+8], %f1219;
	mul.f32 	%f1220, %f1205, %f1209;
	ld.global.f32 	%f1221, [%rd288+4];
	mul.f32 	%f1222, %f1220, %f1221;
	add.s32 	%r1384, %r61, %r17;
	st.shared.f32 	[%r1384+8], %f1222;
$L__BB3_82:
	setp.gt.u32 	%p390, %r111, %r4;
	add.s32 	%r116, %r115, %r6;
	mad.lo.s32 	%r1385, %r6, 15, %r1;
	mad.lo.s32 	%r1386, %r6, -14, %r1385;
	add.s32 	%r1387, %r1386, %r6;
	add.s32 	%r1388, %r1387, %r6;
	add.s32 	%r1389, %r1388, %r6;
	add.s32 	%r1390, %r1389, %r6;
	add.s32 	%r1391, %r1390, %r6;
	add.s32 	%r1392, %r1391, %r6;
	add.s32 	%r1393, %r1392, %r6;
	setp.lt.s32 	%p391, %r1393, 1;
	setp.gt.s32 	%p392, %r1393, %r4;
	or.pred  	%p393, %p391, %p392;
	or.pred  	%p394, %p393, %p390;
	@%p394 bra 	$L__BB3_84;
	mad.lo.s32 	%r1394, %r6, 15, %r1;
	mad.lo.s32 	%r1395, %r6, -14, %r1394;
	add.s32 	%r1396, %r1395, %r6;
	add.s32 	%r1397, %r1396, %r6;
	add.s32 	%r1398, %r1397, %r6;
	add.s32 	%r1399, %r1398, %r6;
	add.s32 	%r1400, %r1399, %r6;
	add.s32 	%r1401, %r1400, %r6;
	add.s32 	%r1402, %r1401, %r6;
	cvt.rn.f32.u32 	%f1223, %r1402;
	mul.wide.s32 	%rd289, %r116, 4;
	add.s64 	%rd290, %rd3, %rd289;
	ld.global.f32 	%f1224, [%rd290];
	mul.f32 	%f1225, %f1, %f1224;
	sub.f32 	%f1226, %f1223, %f1225;
	add.s64 	%rd291, %rd2, %rd289;
	ld.global.f32 	%f1227, [%rd291];
	mul.f32 	%f1228, %f1, %f1227;
	sub.f32 	%f1229, %f5, %f1228;
	setp.lt.f32 	%p395, %f1226, 0f3F000000;
	selp.f32 	%f1230, 0f3F000000, %f1226, %p395;
	cvt.f64.f32 	%fd84, %f1230;
	setp.lt.f64 	%p396, %fd1, %fd84;
	selp.f32 	%f1231, %f2, %f1230, %p396;
	cvt.rzi.s32.f32 	%r1403, %f1231;
	setp.lt.f32 	%p397, %f1229, 0f3F000000;
	selp.f32 	%f1232, 0f3F000000, %f1229, %p397;
	cvt.f64.f32 	%fd85, %f1232;
	setp.lt.f64 	%p398, %fd1, %fd85;
	selp.f32 	%f1233, %f2, %f1232, %p398;
	cvt.rzi.s32.f32 	%r1404, %f1233;
	cvt.rn.f32.s32 	%f1234, %r1403;
	sub.f32 	%f1235, %f1231, %f1234;
	mov.f32 	%f1236, 0f3F800000;
	sub.f32 	%f1237, %f1236, %f1235;
	cvt.rn.f32.s32 	%f1238, %r1404;
	sub.f32 	%f1239, %f1233, %f1238;
	sub.f32 	%f1240, %f1236, %f1239;
	mul.f32 	%f1241, %f1237, %f1240;
	mad.lo.s32 	%r1405, %r1404, %r5, %r1403;
	mul.wide.s32 	%rd292, %r1405, 4;
	add.s64 	%rd293, %rd1, %rd292;
	ld.global.f32 	%f1242, [%rd293];
	mul.f32 	%f1243, %f1242, %f1241;
	st.shared.f32 	[%r64+8], %f1243;
	mul.f32 	%f1244, %f1237, %f1239;
	mul.wide.s32 	%rd294, %r5, 4;
	add.s64 	%rd295, %rd293, %rd294;
	ld.global.f32 	%f1245, [%rd295];
	mul.f32 	%f1246, %f1245, %f1244;
	st.shared.f32 	[%r65+8], %f1246;
	mul.f32 	%f1247, %f1235, %f1240;
	ld.global.f32 	%f1248, [%rd293+4];
	mul.f32 	%f1249, %f1248, %f1247;
	st.shared.f32 	[%r66+8], %f1249;
	mul.f32 	%f1250, %f1235, %f1239;
	ld.global.f32 	%f1251, [%rd295+4];
	mul.f32 	%f1252, %f1250, %f1251;
	add.s32 	%r1407, %r66, %r17;
	st.shared.f32 	[%r1407+8], %f1252;
$L__BB3_84:
	setp.gt.u32 	%p399, %r111, %r4;
	add.s32 	%r117, %r116, %r6;
	mad.lo.s32 	%r1408, %r6, 15, %r1;
	mad.lo.s32 	%r1409, %r6, -14, %r1408;
	add.s32 	%r1410, %r1409, %r6;
	add.s32 	%r1411, %r1410, %r6;
	add.s32 	%r1412, %r1411, %r6;
	add.s32 	%r1413, %r1412, %r6;
	add.s32 	%r1414, %r1413, %r6;
	add.s32 	%r1415, %r1414, %r6;
	add.s32 	%r1416, %r1415, %r6;
	add.s32 	%r1417, %r1416, %r6;
	setp.lt.s32 	%p400, %r1417, 1;
	setp.gt.s32 	%p401, %r1417, %r4;
	or.pred  	%p402, %p400, %p401;
	or.pred  	%p403, %p402, %p399;
	@%p403 bra 	$L__BB3_86;
	mad.lo.s32 	%r1418, %r6, 15, %r1;
	mad.lo.s32 	%r1419, %r6, -14, %r1418;
	add.s32 	%r1420, %r1419, %r6;
	add.s32 	%r1421, %r1420, %r6;
	add.s32 	%r1422, %r1421, %r6;
	add.s32 	%r1423, %r1422, %r6;
	add.s32 	%r1424, %r1423, %r6;
	add.s32 	%r1425, %r1424, %r6;
	add.s32 	%r1426, %r1425, %r6;
	add.s32 	%r1427, %r1426, %r6;
	cvt.rn.f32.u32 	%f1253, %r1427;
	mul.wide.s32 	%rd296, %r117, 4;
	add.s64 	%rd297, %rd3, %rd296;
	ld.global.f32 	%f1254, [%rd297];
	mul.f32 	%f1255, %f1, %f1254;
	sub.f32 	%f1256, %f1253, %f1255;
	add.s64 	%rd298, %rd2, %rd296;
	ld.global.f32 	%f1257, [%rd298];
	mul.f32 	%f1258, %f1, %f1257;
	sub.f32 	%f1259, %f5, %f1258;
	setp.lt.f32 	%p404, %f1256, 0f3F000000;
	selp.f32 	%f1260, 0f3F000000, %f1256, %p404;
	cvt.f64.f32 	%fd86, %f1260;
	setp.lt.f64 	%p405, %fd1, %fd86;
	selp.f32 	%f1261, %f2, %f1260, %p405;
	cvt.rzi.s32.f32 	%r1428, %f1261;
	setp.lt.f32 	%p406, %f1259, 0f3F000000;
	selp.f32 	%f1262, 0f3F000000, %f1259, %p406;
	cvt.f64.f32 	%fd87, %f1262;
	setp.lt.f64 	%p407, %fd1, %fd87;
	selp.f32 	%f1263, %f2, %f1262, %p407;
	cvt.rzi.s32.f32 	%r1429, %f1263;
	cvt.rn.f32.s32 	%f1264, %r1428;
	sub.f32 	%f1265, %f1261, %f1264;
	mov.f32 	%f1266, 0f3F800000;
	sub.f32 	%f1267, %f1266, %f1265;
	cvt.rn.f32.s32 	%f1268, %r1429;
	sub.f32 	%f1269, %f1263, %f1268;
	sub.f32 	%f1270, %f1266, %f1269;
	mul.f32 	%f1271, %f1267, %f1270;
	mad.lo.s32 	%r1430, %r1429, %r5, %r1428;
	mul.wide.s32 	%rd299, %r1430, 4;
	add.s64 	%rd300, %rd1, %rd299;
	ld.global.f32 	%f1272, [%rd300];
	mul.f32 	%f1273, %f1272, %f1271;
	st.shared.f32 	[%r69+8], %f1273;
	mul.f32 	%f1274, %f1267, %f1269;
	mul.wide.s32 	%rd301, %r5, 4;
	add.s64 	%rd302, %rd300, %rd301;
	ld.global.f32 	%f1275, [%rd302];
	mul.f32 	%f1276, %f1275, %f1274;
	st.shared.f32 	[%r70+8], %f1276;
	mul.f32 	%f1277, %f1265, %f1270;
	ld.global.f32 	%f1278, [%rd300+4];
	mul.f32 	%f1279, %f1278, %f1277;
	st.shared.f32 	[%r71+8], %f1279;
	mul.f32 	%f1280, %f1265, %f1269;
	ld.global.f32 	%f1281, [%rd302+4];
	mul.f32 	%f1282, %f1280, %f1281;
	add.s32 	%r1432, %r71, %r17;
	st.shared.f32 	[%r1432+8], %f1282;
$L__BB3_86:
	setp.gt.u32 	%p408, %r111, %r4;
	add.s32 	%r118, %r117, %r6;
	mad.lo.s32 	%r1433, %r6, 15, %r1;
	mad.lo.s32 	%r1434, %r6, -14, %r1433;
	add.s32 	%r1435, %r1434, %r6;
	add.s32 	%r1436, %r1435, %r6;
	add.s32 	%r1437, %r1436, %r6;
	add.s32 	%r1438, %r1437, %r6;
	add.s32 	%r1439, %r1438, %r6;
	add.s32 	%r1440, %r1439, %r6;
	add.s32 	%r1441, %r1440, %r6;
	add.s32 	%r1442, %r1441, %r6;
	add.s32 	%r1443, %r1442, %r6;
	setp.lt.s32 	%p409, %r1443, 1;
	setp.gt.s32 	%p410, %r1443, %r4;
	or.pred  	%p411, %p409, %p410;
	or.pred  	%p412, %p411, %p408;
	@%p412 bra 	$L__BB3_88;
	mad.lo.s32 	%r1444, %r6, 15, %r1;
	mad.lo.s32 	%r1445, %r6, -14, %r1444;
	add.s32 	%r1446, %r1445, %r6;
	add.s32 	%r1447, %r1446, %r6;
	add.s32 	%r1448, %r1447, %r6;
	add.s32 	%r1449, %r1448, %r6;
	add.s32 	%r1450, %r1449, %r6;
	add.s32 	%r1451, %r1450, %r6;
	add.s32 	%r1452, %r1451, %r6;
	add.s32 	%r1453, %r1452, %r6;
	add.s32 	%r1454, %r1453, %r6;
	cvt.rn.f32.u32 	%f1283, %r1454;
	mul.wide.s32 	%rd303, %r118, 4;
	add.s64 	%rd304, %rd3, %rd303;
	ld.global.f32 	%f1284, [%rd304];
	mul.f32 	%f1285, %f1, %f1284;
	sub.f32 	%f1286, %f1283, %f1285;
	add.s64 	%rd305, %rd2, %rd303;
	ld.global.f32 	%f1287, [%rd305];
	mul.f32 	%f1288, %f1, %f1287;
	sub.f32 	%f1289, %f5, %f1288;
	setp.lt.f32 	%p413, %f1286, 0f3F000000;
	selp.f32 	%f1290, 0f3F000000, %f1286, %p413;
	cvt.f64.f32 	%fd88, %f1290;
	setp.lt.f64 	%p414, %fd1, %fd88;
	selp.f32 	%f1291, %f2, %f1290, %p414;
	cvt.rzi.s32.f32 	%r1455, %f1291;
	setp.lt.f32 	%p415, %f1289, 0f3F000000;
	selp.f32 	%f1292, 0f3F000000, %f1289, %p415;
	cvt.f64.f32 	%fd89, %f1292;
	setp.lt.f64 	%p416, %fd1, %fd89;
	selp.f32 	%f1293, %f2, %f1292, %p416;
	cvt.rzi.s32.f32 	%r1456, %f1293;
	cvt.rn.f32.s32 	%f1294, %r1455;
	sub.f32 	%f1295, %f1291, %f1294;
	mov.f32 	%f1296, 0f3F800000;
	sub.f32 	%f1297, %f1296, %f1295;
	cvt.rn.f32.s32 	%f1298, %r1456;
	sub.f32 	%f1299, %f1293, %f1298;
	sub.f32 	%f1300, %f1296, %f1299;
	mul.f32 	%f1301, %f1297, %f1300;
	mad.lo.s32 	%r1457, %r1456, %r5, %r1455;
	mul.wide.s32 	%rd306, %r1457, 4;
	add.s64 	%rd307, %rd1, %rd306;
	ld.global.f32 	%f1302, [%rd307];
	mul.f32 	%f1303, %f1302, %f1301;
	st.shared.f32 	[%r73+8], %f1303;
	mul.f32 	%f1304, %f1297, %f1299;
	mul.wide.s32 	%rd308, %r5, 4;
	add.s64 	%rd309, %rd307, %rd308;
	ld.global.f32 	%f1305, [%rd309];
	mul.f32 	%f1306, %f1305, %f1304;
	st.shared.f32 	[%r74+8], %f1306;
	mul.f32 	%f1307, %f1295, %f1300;
	ld.global.f32 	%f1308, [%rd307+4];
	mul.f32 	%f1309, %f1308, %f1307;
	st.shared.f32 	[%r75+8], %f1309;
	mul.f32 	%f1310, %f1295, %f1299;
	ld.global.f32 	%f1311, [%rd309+4];
	mul.f32 	%f1312, %f1310, %f1311;
	add.s32 	%r1459, %r75, %r17;
	st.shared.f32 	[%r1459+8], %f1312;
$L__BB3_88:
	setp.gt.u32 	%p417, %r111, %r4;
	add.s32 	%r119, %r118, %r6;
	mad.lo.s32 	%r1460, %r6, 15, %r1;
	mad.lo.s32 	%r1461, %r6, -14, %r1460;
	add.s32 	%r1462, %r1461, %r6;
	add.s32 	%r1463, %r1462, %r6;
	add.s32 	%r1464, %r1463, %r6;
	add.s32 	%r1465, %r1464, %r6;
	add.s32 	%r1466, %r1465, %r6;
	add.s32 	%r1467, %r1466, %r6;
	add.s32 	%r1468, %r1467, %r6;
	add.s32 	%r1469, %r1468, %r6;
	add.s32 	%r1470, %r1469, %r6;
	add.s32 	%r1471, %r1470, %r6;
	setp.lt.s32 	%p418, %r1471, 1;
	setp.gt.s32 	%p419, %r1471, %r4;
	or.pred  	%p420, %p418, %p419;
	or.pred  	%p421, %p420, %p417;
	@%p421 bra 	$L__BB3_90;
	mad.lo.s32 	%r1472, %r6, 15, %r1;
	mad.lo.s32 	%r1473, %r6, -14, %r1472;
	add.s32 	%r1474, %r1473, %r6;
	add.s32 	%r1475, %r1474, %r6;
	add.s32 	%r1476, %r1475, %r6;
	add.s32 	%r1477, %r1476, %r6;
	add.s32 	%r1478, %r1477, %r6;
	add.s32 	%r1479, %r1478, %r6;
	add.s32 	%r1480, %r1479, %r6;
	add.s32 	%r1481, %r1480, %r6;
	add.s32 	%r1482, %r1481, %r6;
	add.s32 	%r1483, %r1482, %r6;
	cvt.rn.f32.u32 	%f1313, %r1483;
	mul.wide.s32 	%rd310, %r119, 4;
	add.s64 	%rd311, %rd3, %rd310;
	ld.global.f32 	%f1314, [%rd311];
	mul.f32 	%f1315, %f1, %f1314;
	sub.f32 	%f1316, %f1313, %f1315;
	add.s64 	%rd312, %rd2, %rd310;
	ld.global.f32 	%f1317, [%rd312];
	mul.f32 	%f1318, %f1, %f1317;
	sub.f32 	%f1319, %f5, %f1318;
	setp.lt.f32 	%p422, %f1316, 0f3F000000;
	selp.f32 	%f1320, 0f3F000000, %f1316, %p422;
	cvt.f64.f32 	%fd90, %f1320;
	setp.lt.f64 	%p423, %fd1, %fd90;
	selp.f32 	%f1321, %f2, %f1320, %p423;
	cvt.rzi.s32.f32 	%r1484, %f1321;
	setp.lt.f32 	%p424, %f1319, 0f3F000000;
	selp.f32 	%f1322, 0f3F000000, %f1319, %p424;
	cvt.f64.f32 	%fd91, %f1322;
	setp.lt.f64 	%p425, %fd1, %fd91;
	selp.f32 	%f1323, %f2, %f1322, %p425;
	cvt.rzi.s32.f32 	%r1485, %f1323;
	cvt.rn.f32.s32 	%f1324, %r1484;
	sub.f32 	%f1325, %f1321, %f1324;
	mov.f32 	%f1326, 0f3F800000;
	sub.f32 	%f1327, %f1326, %f1325;
	cvt.rn.f32.s32 	%f1328, %r1485;
	sub.f32 	%f1329, %f1323, %f1328;
	sub.f32 	%f1330, %f1326, %f1329;
	mul.f32 	%f1331, %f1327, %f1330;
	mad.lo.s32 	%r1486, %r1485, %r5, %r1484;
	mul.wide.s32 	%rd313, %r1486, 4;
	add.s64 	%rd314, %rd1, %rd313;
	ld.global.f32 	%f1332, [%rd314];
	mul.f32 	%f1333, %f1332, %f1331;
	st.shared.f32 	[%r78+8], %f1333;
	mul.f32 	%f1334, %f1327, %f1329;
	mul.wide.s32 	%rd315, %r5, 4;
	add.s64 	%rd316, %rd314, %rd315;
	ld.global.f32 	%f1335, [%rd316];
	mul.f32 	%f1336, %f1335, %f1334;
	st.shared.f32 	[%r79+8], %f1336;
	mul.f32 	%f1337, %f1325, %f1330;
	ld.global.f32 	%f1338, [%rd314+4];
	mul.f32 	%f1339, %f1338, %f1337;
	st.shared.f32 	[%r80+8], %f1339;
	mul.f32 	%f1340, %f1325, %f1329;
	ld.global.f32 	%f1341, [%rd316+4];
	mul.f32 	%f1342, %f1340, %f1341;
	add.s32 	%r1488, %r80, %r17;
	st.shared.f32 	[%r1488+8], %f1342;
$L__BB3_90:
	setp.gt.u32 	%p426, %r111, %r4;
	add.s32 	%r120, %r119, %r6;
	mad.lo.s32 	%r1489, %r6, 15, %r1;
	mad.lo.s32 	%r1490, %r6, -14, %r1489;
	add.s32 	%r1491, %r1490, %r6;
	add.s32 	%r1492, %r1491, %r6;
	add.s32 	%r1493, %r1492, %r6;
	add.s32 	%r1494, %r1493, %r6;
	add.s32 	%r1495, %r1494, %r6;
	add.s32 	%r1496, %r1495, %r6;
	add.s32 	%r1497, %r1496, %r6;
	add.s32 	%r1498, %r1497, %r6;
	add.s32 	%r1499, %r1498, %r6;
	add.s32 	%r1500, %r1499, %r6;
	add.s32 	%r1501, %r1500, %r6;
	setp.lt.s32 	%p427, %r1501, 1;
	setp.gt.s32 	%p428, %r1501, %r4;
	or.pred  	%p429, %p427, %p428;
	or.pred  	%p430, %p429, %p426;
	@%p430 bra 	$L__BB3_92;
	mad.lo.s32 	%r1502, %r6, 15, %r1;
	mad.lo.s32 	%r1503, %r6, -14, %r1502;
	add.s32 	%r1504, %r1503, %r6;
	add.s32 	%r1505, %r1504, %r6;
	add.s32 	%r1506, %r1505, %r6;
	add.s32 	%r1507, %r1506, %r6;
	add.s32 	%r1508, %r1507, %r6;
	add.s32 	%r1509, %r1508, %r6;
	add.s32 	%r1510, %r1509, %r6;
	add.s32 	%r1511, %r1510, %r6;
	add.s32 	%r1512, %r1511, %r6;
	add.s32 	%r1513, %r1512, %r6;
	add.s32 	%r1514, %r1513, %r6;
	cvt.rn.f32.u32 	%f1343, %r1514;
	mul.wide.s32 	%rd317, %r120, 4;
	add.s64 	%rd318, %rd3, %rd317;
	ld.global.f32 	%f1344, [%rd318];
	mul.f32 	%f1345, %f1, %f1344;
	sub.f32 	%f1346, %f1343, %f1345;
	add.s64 	%rd319, %rd2, %rd317;
	ld.global.f32 	%f1347, [%rd319];
	mul.f32 	%f1348, %f1, %f1347;
	sub.f32 	%f1349, %f5, %f1348;
	setp.lt.f32 	%p431, %f1346, 0f3F000000;
	selp.f32 	%f1350, 0f3F000000, %f1346, %p431;
	cvt.f64.f32 	%fd92, %f1350;
	setp.lt.f64 	%p432, %fd1, %fd92;
	selp.f32 	%f1351, %f2, %f1350, %p432;
	cvt.rzi.s32.f32 	%r1515, %f1351;
	setp.lt.f32 	%p433, %f1349, 0f3F000000;
	selp.f32 	%f1352, 0f3F000000, %f1349, %p433;
	cvt.f64.f32 	%fd93, %f1352;
	setp.lt.f64 	%p434, %fd1, %fd93;
	selp.f32 	%f1353, %f2, %f1352, %p434;
	cvt.rzi.s32.f32 	%r1516, %f1353;
	cvt.rn.f32.s32 	%f1354, %r1515;
	sub.f32 	%f1355, %f1351, %f1354;
	mov.f32 	%f1356, 0f3F800000;
	sub.f32 	%f1357, %f1356, %f1355;
	cvt.rn.f32.s32 	%f1358, %r1516;
	sub.f32 	%f1359, %f1353, %f1358;
	sub.f32 	%f1360, %f1356, %f1359;
	mul.f32 	%f1361, %f1357, %f1360;
	mad.lo.s32 	%r1517, %r1516, %r5, %r1515;
	mul.wide.s32 	%rd320, %r1517, 4;
	add.s64 	%rd321, %rd1, %rd320;
	ld.global.f32 	%f1362, [%rd321];
	mul.f32 	%f1363, %f1362, %f1361;
	st.shared.f32 	[%r83+8], %f1363;
	mul.f32 	%f1364, %f1357, %f1359;
	mul.wide.s32 	%rd322, %r5, 4;
	add.s64 	%rd323, %rd321, %rd322;
	ld.global.f32 	%f1365, [%rd323];
	mul.f32 	%f1366, %f1365, %f1364;
	st.shared.f32 	[%r84+8], %f1366;
	mul.f32 	%f1367, %f1355, %f1360;
	ld.global.f32 	%f1368, [%rd321+4];
	mul.f32 	%f1369, %f1368, %f1367;
	st.shared.f32 	[%r85+8], %f1369;
	mul.f32 	%f1370, %f1355, %f1359;
	ld.global.f32 	%f1371, [%rd323+4];
	mul.f32 	%f1372, %f1370, %f1371;
	add.s32 	%r1519, %r85, %r17;
	st.shared.f32 	[%r1519+8], %f1372;
$L__BB3_92:
	add.s32 	%r121, %r120, %r6;
	or.pred  	%p436, %p4, %p426;
	@%p436 bra 	$L__BB3_94;
	mad.lo.s32 	%r1520, %r6, 15, %r1;
	mad.lo.s32 	%r1521, %r6, -14, %r1520;
	add.s32 	%r1522, %r1521, %r6;
	add.s32 	%r1523, %r1522, %r6;
	add.s32 	%r1524, %r1523, %r6;
	add.s32 	%r1525, %r1524, %r6;
	add.s32 	%r1526, %r1525, %r6;
	add.s32 	%r1527, %r1526, %r6;
	add.s32 	%r1528, %r1527, %r6;
	add.s32 	%r1529, %r1528, %r6;
	add.s32 	%r1530, %r1529, %r6;
	add.s32 	%r1531, %r1530, %r6;
	add.s32 	%r1532, %r1531, %r6;
	add.s32 	%r1533, %r1532, %r6;
	cvt.rn.f32.u32 	%f1373, %r1533;
	mul.wide.s32 	%rd324, %r121, 4;
	add.s64 	%rd325, %rd3, %rd324;
	ld.global.f32 	%f1374, [%rd325];
	mul.f32 	%f1375, %f1, %f1374;
	sub.f32 	%f1376, %f1373, %f1375;
	add.s64 	%rd326, %rd2, %rd324;
	ld.global.f32 	%f1377, [%rd326];
	mul.f32 	%f1378, %f1, %f1377;
	sub.f32 	%f1379, %f5, %f1378;
	setp.lt.f32 	%p437, %f1376, 0f3F000000;
	selp.f32 	%f1380, 0f3F000000, %f1376, %p437;
	cvt.f64.f32 	%fd94, %f1380;
	setp.lt.f64 	%p438, %fd1, %fd94;
	selp.f32 	%f1381, %f2, %f1380, %p438;
	cvt.rzi.s32.f32 	%r1534, %f1381;
	setp.lt.f32 	%p439, %f1379, 0f3F000000;
	selp.f32 	%f1382, 0f3F000000, %f1379, %p439;
	cvt.f64.f32 	%fd95, %f1382;
	setp.lt.f64 	%p440, %fd1, %fd95;
	selp.f32 	%f1383, %f2, %f1382, %p440;
	cvt.rzi.s32.f32 	%r1535, %f1383;
	cvt.rn.f32.s32 	%f1384, %r1534;
	sub.f32 	%f1385, %f1381, %f1384;
	mov.f32 	%f1386, 0f3F800000;
	sub.f32 	%f1387, %f1386, %f1385;
	cvt.rn.f32.s32 	%f1388, %r1535;
	sub.f32 	%f1389, %f1383, %f1388;
	sub.f32 	%f1390, %f1386, %f1389;
	mul.f32 	%f1391, %f1387, %f1390;
	mad.lo.s32 	%r1536, %r1535, %r5, %r1534;
	mul.wide.s32 	%rd327, %r1536, 4;
	add.s64 	%rd328, %rd1, %rd327;
	ld.global.f32 	%f1392, [%rd328];
	mul.f32 	%f1393, %f1392, %f1391;
	st.shared.f32 	[%r88+8], %f1393;
	mul.f32 	%f1394, %f1387, %f1389;
	mul.wide.s32 	%rd329, %r5, 4;
	add.s64 	%rd330, %rd328, %rd329;
	ld.global.f32 	%f1395, [%rd330];
	mul.f32 	%f1396, %f1395, %f1394;
	st.shared.f32 	[%r89+8], %f1396;
	mul.f32 	%f1397, %f1385, %f1390;
	ld.global.f32 	%f1398, [%rd328+4];
	mul.f32 	%f1399, %f1398, %f1397;
	st.shared.f32 	[%r90+8], %f1399;
	mul.f32 	%f1400, %f1385, %f1389;
	ld.global.f32 	%f1401, [%rd330+4];
	mul.f32 	%f1402, %f1400, %f1401;
	add.s32 	%r1538, %r90, %r17;
	st.shared.f32 	[%r1538+8], %f1402;
$L__BB3_94:
	setp.gt.u32 	%p441, %r111, %r4;
	add.s32 	%r122, %r121, %r6;
	or.pred  	%p442, %p1, %p441;
	@%p442 bra 	$L__BB3_96;
	mad.lo.s32 	%r1539, %r6, 15, %r1;
	mad.lo.s32 	%r1540, %r6, -14, %r1539;
	add.s32 	%r1541, %r1540, %r6;
	add.s32 	%r1542, %r1541, %r6;
	add.s32 	%r1543, %r1542, %r6;
	add.s32 	%r1544, %r1543, %r6;
	add.s32 	%r1545, %r1544, %r6;
	add.s32 	%r1546, %r1545, %r6;
	add.s32 	%r1547, %r1546, %r6;
	add.s32 	%r1548, %r1547, %r6;
	add.s32 	%r1549, %r1548, %r6;
	add.s32 	%r1550, %r1549, %r6;
	add.s32 	%r1551, %r1550, %r6;
	add.s32 	%r1552, %r1551, %r6;
	add.s32 	%r1553, %r1552, %r6;
	cvt.rn.f32.u32 	%f1403, %r1553;
	mul.wide.s32 	%rd331, %r122, 4;
	add.s64 	%rd332, %rd3, %rd331;
	ld.global.f32 	%f1404, [%rd332];
	mul.f32 	%f1405, %f1, %f1404;
	sub.f32 	%f1406, %f1403, %f1405;
	add.s64 	%rd333, %rd2, %rd331;
	ld.global.f32 	%f1407, [%rd333];
	mul.f32 	%f1408, %f1, %f1407;
	sub.f32 	%f1409, %f5, %f1408;
	setp.lt.f32 	%p443, %f1406, 0f3F000000;
	selp.f32 	%f1410, 0f3F000000, %f1406, %p443;
	cvt.f64.f32 	%fd96, %f1410;
	setp.lt.f64 	%p444, %fd1, %fd96;
	selp.f32 	%f1411, %f2, %f1410, %p444;
	cvt.rzi.s32.f32 	%r1554, %f1411;
	setp.lt.f32 	%p445, %f1409, 0f3F000000;
	selp.f32 	%f1412, 0f3F000000, %f1409, %p445;
	cvt.f64.f32 	%fd97, %f1412;
	setp.lt.f64 	%p446, %fd1, %fd97;
	selp.f32 	%f1413, %f2, %f1412, %p446;
	cvt.rzi.s32.f32 	%r1555, %f1413;
	cvt.rn.f32.s32 	%f1414, %r1554;
	sub.f32 	%f1415, %f1411, %f1414;
	mov.f32 	%f1416, 0f3F800000;
	sub.f32 	%f1417, %f1416, %f1415;
	cvt.rn.f32.s32 	%f1418, %r1555;
	sub.f32 	%f1419, %f1413, %f1418;
	sub.f32 	%f1420, %f1416, %f1419;
	mul.f32 	%f1421, %f1417, %f1420;
	mad.lo.s32 	%r1556, %r1555, %r5, %r1554;
	mul.wide.s32 	%rd334, %r1556, 4;
	add.s64 	%rd335, %rd1, %rd334;
	ld.global.f32 	%f1422, [%rd335];
	mul.f32 	%f1423, %f1422, %f1421;
	st.shared.f32 	[%r93+8], %f1423;
	mul.f32 	%f1424, %f1417, %f1419;
	mul.wide.s32 	%rd336, %r5, 4;
	add.s64 	%rd337, %rd335, %rd336;
	ld.global.f32 	%f1425, [%rd337];
	mul.f32 	%f1426, %f1425, %f1424;
	st.shared.f32 	[%r94+8], %f1426;
	mul.f32 	%f1427, %f1415, %f1420;
	ld.global.f32 	%f1428, [%rd335+4];
	mul.f32 	%f1429, %f1428, %f1427;
	st.shared.f32 	[%r95+8], %f1429;
	mul.f32 	%f1430, %f1415, %f1419;
	ld.global.f32 	%f1431, [%rd337+4];
	mul.f32 	%f1432, %f1430, %f1431;
	add.s32 	%r1558, %r95, %r17;
	st.shared.f32 	[%r1558+8], %f1432;
$L__BB3_96:
	or.pred  	%p448, %p2, %p441;
	@%p448 bra 	$L__BB3_98;
	mad.lo.s32 	%r1559, %r6, 15, %r1;
	cvt.rn.f32.u32 	%f1433, %r1559;
	add.s32 	%r1560, %r122, %r6;
	mul.wide.s32 	%rd338, %r1560, 4;
	add.s64 	%rd339, %rd3, %rd338;
	ld.global.f32 	%f1434, [%rd339];
	mul.f32 	%f1435, %f1, %f1434;
	sub.f32 	%f1436, %f1433, %f1435;
	add.s64 	%rd340, %rd2, %rd338;
	ld.global.f32 	%f1437, [%rd340];
	mul.f32 	%f1438, %f1, %f1437;
	sub.f32 	%f1439, %f5, %f1438;
	setp.lt.f32 	%p449, %f1436, 0f3F000000;
	selp.f32 	%f1440, 0f3F000000, %f1436, %p449;
	cvt.f64.f32 	%fd98, %f1440;
	setp.lt.f64 	%p450, %fd1, %fd98;
	selp.f32 	%f1441, %f2, %f1440, %p450;
	cvt.rzi.s32.f32 	%r1561, %f1441;
	setp.lt.f32 	%p451, %f1439, 0f3F000000;
	selp.f32 	%f1442, 0f3F000000, %f1439, %p451;
	cvt.f64.f32 	%fd99, %f1442;
	setp.lt.f64 	%p452, %fd1, %fd99;
	selp.f32 	%f1443, %f2, %f1442, %p452;
	cvt.rzi.s32.f32 	%r1562, %f1443;
	cvt.rn.f32.s32 	%f1444, %r1561;
	sub.f32 	%f1445, %f1441, %f1444;
	mov.f32 	%f1446, 0f3F800000;
	sub.f32 	%f1447, %f1446, %f1445;
	cvt.rn.f32.s32 	%f1448, %r1562;
	sub.f32 	%f1449, %f1443, %f1448;
	sub.f32 	%f1450, %f1446, %f1449;
	mul.f32 	%f1451, %f1447, %f1450;
	mad.lo.s32 	%r1563, %r1562, %r5, %r1561;
	mul.wide.s32 	%rd341, %r1563, 4;
	add.s64 	%rd342, %rd1, %rd341;
	ld.global.f32 	%f1452, [%rd342];
	mul.f32 	%f1453, %f1452, %f1451;
	st.shared.f32 	[%r96+8], %f1453;
	mul.f32 	%f1454, %f1447, %f1449;
	mul.wide.s32 	%rd343, %r5, 4;
	add.s64 	%rd344, %rd342, %rd343;
	ld.global.f32 	%f1455, [%rd344];
	mul.f32 	%f1456, %f1455, %f1454;
	st.shared.f32 	[%r97+8], %f1456;
	mul.f32 	%f1457, %f1445, %f1450;
	ld.global.f32 	%f1458, [%rd342+4];
	mul.f32 	%f1459, %f1458, %f1457;
	st.shared.f32 	[%r98+8], %f1459;
	mul.f32 	%f1460, %f1445, %f1449;
	ld.global.f32 	%f1461, [%rd344+4];
	mul.f32 	%f1462, %f1460, %f1461;
	add.s32 	%r1565, %r98, %r17;
	st.shared.f32 	[%r1565+8], %f1462;
$L__BB3_98:
	add.s32 	%r123, %r111, %r9;
	setp.gt.u32 	%p453, %r123, %r4;
	cvt.rn.f32.u32 	%f6, %r123;
	or.pred  	%p454, %p3, %p453;
	@%p454 bra 	$L__BB3_100;
	cvt.rn.f32.u32 	%f1463, %r1;
	mad.lo.s32 	%r1566, %r123, %r5, %r1;
	mul.wide.s32 	%rd345, %r1566, 4;
	add.s64 	%rd346, %rd3, %rd345;
	ld.global.f32 	%f1464, [%rd346];
	mul.f32 	%f1465, %f1, %f1464;
	sub.f32 	%f1466, %f1463, %f1465;
	add.s64 	%rd347, %rd2, %rd345;
	ld.global.f32 	%f1467, [%rd347];
	mul.f32 	%f1468, %f1, %f1467;
	sub.f32 	%f1469, %f6, %f1468;
	setp.lt.f32 	%p455, %f1466, 0f3F000000;
	selp.f32 	%f1470, 0f3F000000, %f1466, %p455;
	cvt.f64.f32 	%fd100, %f1470;
	setp.lt.f64 	%p456, %fd1, %fd100;
	selp.f32 	%f1471, %f2, %f1470, %p456;
	cvt.rzi.s32.f32 	%r1567, %f1471;
	setp.lt.f32 	%p457, %f1469, 0f3F000000;
	selp.f32 	%f1472, 0f3F000000, %f1469, %p457;
	cvt.f64.f32 	%fd101, %f1472;
	setp.lt.f64 	%p458, %fd1, %fd101;
	selp.f32 	%f1473, %f2, %f1472, %p458;
	cvt.rzi.s32.f32 	%r1568, %f1473;
	cvt.rn.f32.s32 	%f1474, %r1567;
	sub.f32 	%f1475, %f1471, %f1474;
	mov.f32 	%f1476, 0f3F800000;
	sub.f32 	%f1477, %f1476, %f1475;
	cvt.rn.f32.s32 	%f1478, %r1568;
	sub.f32 	%f1479, %f1473, %f1478;
	sub.f32 	%f1480, %f1476, %f1479;
	mul.f32 	%f1481, %f1477, %f1480;
	mad.lo.s32 	%r1569, %r1568, %r5, %r1567;
	mul.wide.s32 	%rd348, %r1569, 4;
	add.s64 	%rd349, %rd1, %rd348;
	ld.global.f32 	%f1482, [%rd349];
	mul.f32 	%f1483, %f1482, %f1481;
	st.shared.f32 	[%r16+12], %f1483;
	mul.f32 	%f1484, %f1477, %f1479;
	mul.wide.s32 	%rd350, %r5, 4;
	add.s64 	%rd351, %rd349, %rd350;
	ld.global.f32 	%f1485, [%rd351];
	mul.f32 	%f1486, %f1485, %f1484;
	st.shared.f32 	[%r18+12], %f1486;
	mul.f32 	%f1487, %f1475, %f1480;
	ld.global.f32 	%f1488, [%rd349+4];
	mul.f32 	%f1489, %f1488, %f1487;
	st.shared.f32 	[%r19+12], %f1489;
	mul.f32 	%f1490, %f1475, %f1479;
	ld.global.f32 	%f1491, [%rd351+4];
	mul.f32 	%f1492, %f1490, %f1491;
	add.s32 	%r1571, %r19, %r17;
	st.shared.f32 	[%r1571+12], %f1492;
$L__BB3_100:
	setp.gt.u32 	%p459, %r123, %r4;
	mad.lo.s32 	%r1572, %r6, 15, %r1;
	mad.lo.s32 	%r1573, %r6, -14, %r1572;
	setp.lt.s32 	%p460, %r1573, 1;
	setp.gt.s32 	%p461, %r1573, %r4;
	or.pred  	%p462, %p460, %p461;
	or.pred  	%p463, %p462, %p459;
	@%p463 bra 	$L__BB3_102;
	mad.lo.s32 	%r1574, %r6, 15, %r1;
	mad.lo.s32 	%r1575, %r6, -14, %r1574;
	cvt.rn.f32.u32 	%f1493, %r1575;
	mad.lo.s32 	%r1576, %r123, %r5, %r1;
	add.s32 	%r1577, %r1576, %r6;
	mul.wide.s32 	%rd352, %r1577, 4;
	add.s64 	%rd353, %rd3, %rd352;
	ld.global.f32 	%f1494, [%rd353];
	mul.f32 	%f1495, %f1, %f1494;
	sub.f32 	%f1496, %f1493, %f1495;
	add.s64 	%rd354, %rd2, %rd352;
	ld.global.f32 	%f1497, [%rd354];
	mul.f32 	%f1498, %f1, %f1497;
	sub.f32 	%f1499, %f6, %f1498;
	setp.lt.f32 	%p464, %f1496, 0f3F000000;
	selp.f32 	%f1500, 0f3F000000, %f1496, %p464;
	cvt.f64.f32 	%fd102, %f1500;
	setp.lt.f64 	%p465, %fd1, %fd102;
	selp.f32 	%f1501, %f2, %f1500, %p465;
	cvt.rzi.s32.f32 	%r1578, %f1501;
	setp.lt.f32 	%p466, %f1499, 0f3F000000;
	selp.f32 	%f1502, 0f3F000000, %f1499, %p466;
	cvt.f64.f32 	%fd103, %f1502;
	setp.lt.f64 	%p467, %fd1, %fd103;
	selp.f32 	%f1503, %f2, %f1502, %p467;
	cvt.rzi.s32.f32 	%r1579, %f1503;
	cvt.rn.f32.s32 	%f1504, %r1578;
	sub.f32 	%f1505, %f1501, %f1504;
	mov.f32 	%f1506, 0f3F800000;
	sub.f32 	%f1507, %f1506, %f1505;
	cvt.rn.f32.s32 	%f1508, %r1579;
	sub.f32 	%f1509, %f1503, %f1508;
	sub.f32 	%f1510, %f1506, %f1509;
	mul.f32 	%f1511, %f1507, %f1510;
	mad.lo.s32 	%r1580, %r1579, %r5, %r1578;
	mul.wide.s32 	%rd355, %r1580, 4;
	add.s64 	%rd356, %rd1, %rd355;
	ld.global.f32 	%f1512, [%rd356];
	mul.f32 	%f1513, %f1512, %f1511;
	shl.b32 	%r1581, %r7, 2;
	add.s32 	%r1582, %r16, %r1581;
	st.shared.f32 	[%r1582+16], %f1513;
	mul.f32 	%f1514, %f1507, %f1509;
	mul.wide.s32 	%rd357, %r5, 4;
	add.s64 	%rd358, %rd356, %rd357;
	ld.global.f32 	%f1515, [%rd358];
	mul.f32 	%f1516, %f1515, %f1514;
	st.shared.f32 	[%r24+16], %f1516;
	mul.f32 	%f1517, %f1505, %f1510;
	ld.global.f32 	%f1518, [%rd356+4];
	mul.f32 	%f1519, %f1518, %f1517;
	st.shared.f32 	[%r25+16], %f1519;
	mul.f32 	%f1520, %f1505, %f1509;
	ld.global.f32 	%f1521, [%rd358+4];
	mul.f32 	%f1522, %f1520, %f1521;
	add.s32 	%r1584, %r25, %r17;
	st.shared.f32 	[%r1584+16], %f1522;
$L__BB3_102:
	setp.gt.u32 	%p468, %r123, %r4;
	mad.lo.s32 	%r1585, %r6, 15, %r1;
	mad.lo.s32 	%r1586, %r6, -14, %r1585;
	add.s32 	%r1587, %r1586, %r6;
	setp.lt.s32 	%p469, %r1587, 1;
	setp.gt.s32 	%p470, %r1587, %r4;
	or.pred  	%p471, %p469, %p470;
	or.pred  	%p472, %p471, %p468;
	@%p472 bra 	$L__BB3_104;
	mad.lo.s32 	%r1588, %r6, 15, %r1;
	mad.lo.s32 	%r1589, %r6, -14, %r1588;
	add.s32 	%r1590, %r1589, %r6;
	cvt.rn.f32.u32 	%f1523, %r1590;
	mad.lo.s32 	%r1591, %r123, %r5, %r1;
	add.s32 	%r1592, %r1591, %r6;
	add.s32 	%r1593, %r1592, %r6;
	mul.wide.s32 	%rd359, %r1593, 4;
	add.s64 	%rd360, %rd3, %rd359;
	ld.global.f32 	%f1524, [%rd360];
	mul.f32 	%f1525, %f1, %f1524;
	sub.f32 	%f1526, %f1523, %f1525;
	add.s64 	%rd361, %rd2, %rd359;
	ld.global.f32 	%f1527, [%rd361];
	mul.f32 	%f1528, %f1, %f1527;
	sub.f32 	%f1529, %f6, %f1528;
	setp.lt.f32 	%p473, %f1526, 0f3F000000;
	selp.f32 	%f1530, 0f3F000000, %f1526, %p473;
	cvt.f64.f32 	%fd104, %f1530;
	setp.lt.f64 	%p474, %fd1, %fd104;
	selp.f32 	%f1531, %f2, %f1530, %p474;
	cvt.rzi.s32.f32 	%r1594, %f1531;
	setp.lt.f32 	%p475, %f1529, 0f3F000000;
	selp.f32 	%f1532, 0f3F000000, %f1529, %p475;
	cvt.f64.f32 	%fd105, %f1532;
	setp.lt.f64 	%p476, %fd1, %fd105;
	selp.f32 	%f1533, %f2, %f1532, %p476;
	cvt.rzi.s32.f32 	%r1595, %f1533;
	cvt.rn.f32.s32 	%f1534, %r1594;
	sub.f32 	%f1535, %f1531, %f1534;
	mov.f32 	%f1536, 0f3F800000;
	sub.f32 	%f1537, %f1536, %f1535;
	cvt.rn.f32.s32 	%f1538, %r1595;
	sub.f32 	%f1539, %f1533, %f1538;
	sub.f32 	%f1540, %f1536, %f1539;
	mul.f32 	%f1541, %f1537, %f1540;
	mad.lo.s32 	%r1596, %r1595, %r5, %r1594;
	mul.wide.s32 	%rd362, %r1596, 4;
	add.s64 	%rd363, %rd1, %rd362;
	ld.global.f32 	%f1542, [%rd363];
	mul.f32 	%f1543, %f1542, %f1541;
	st.shared.f32 	[%r29+12], %f1543;
	mul.f32 	%f1544, %f1537, %f1539;
	mul.wide.s32 	%rd364, %r5, 4;
	add.s64 	%rd365, %rd363, %rd364;
	ld.global.f32 	%f1545, [%rd365];
	mul.f32 	%f1546, %f1545, %f1544;
	st.shared.f32 	[%r30+12], %f1546;
	mul.f32 	%f1547, %f1535, %f1540;
	ld.global.f32 	%f1548, [%rd363+4];
	mul.f32 	%f1549, %f1548, %f1547;
	st.shared.f32 	[%r31+12], %f1549;
	mul.f32 	%f1550, %f1535, %f1539;
	ld.global.f32 	%f1551, [%rd365+4];
	mul.f32 	%f1552, %f1550, %f1551;
	add.s32 	%r1598, %r31, %r17;
	st.shared.f32 	[%r1598+12], %f1552;
$L__BB3_104:
	setp.gt.u32 	%p477, %r123, %r4;
	mad.lo.s32 	%r1599, %r6, 15, %r1;
	mad.lo.s32 	%r1600, %r6, -14, %r1599;
	add.s32 	%r1601, %r1600, %r6;
	add.s32 	%r1602, %r1601, %r6;
	setp.lt.s32 	%p478, %r1602, 1;
	setp.gt.s32 	%p479, %r1602, %r4;
	or.pred  	%p480, %p478, %p479;
	or.pred  	%p481, %p480, %p477;
	@%p481 bra 	$L__BB3_106;
	mad.lo.s32 	%r1603, %r6, 15, %r1;
	mad.lo.s32 	%r1604, %r6, -14, %r1603;
	add.s32 	%r1605, %r1604, %r6;
	add.s32 	%r1606, %r1605, %r6;
	cvt.rn.f32.u32 	%f1553, %r1606;
	mad.lo.s32 	%r1607, %r123, %r5, %r1;
	add.s32 	%r1608, %r1607, %r6;
	add.s32 	%r1609, %r1608, %r6;
	add.s32 	%r1610, %r1609, %r6;
	mul.wide.s32 	%rd366, %r1610, 4;
	add.s64 	%rd367, %rd3, %rd366;
	ld.global.f32 	%f1554, [%rd367];
	mul.f32 	%f1555, %f1, %f1554;
	sub.f32 	%f1556, %f1553, %f1555;
	add.s64 	%rd368, %rd2, %rd366;
	ld.global.f32 	%f1557, [%rd368];
	mul.f32 	%f1558, %f1, %f1557;
	sub.f32 	%f1559, %f6, %f1558;
	setp.lt.f32 	%p482, %f1556, 0f3F000000;
	selp.f32 	%f1560, 0f3F000000, %f1556, %p482;
	cvt.f64.f32 	%fd106, %f1560;
	setp.lt.f64 	%p483, %fd1, %fd106;
	selp.f32 	%f1561, %f2, %f1560, %p483;
	cvt.rzi.s32.f32 	%r1611, %f1561;
	setp.lt.f32 	%p484, %f1559, 0f3F000000;
	selp.f32 	%f1562, 0f3F000000, %f1559, %p484;
	cvt.f64.f32 	%fd107, %f1562;
	setp.lt.f64 	%p485, %fd1, %fd107;
	selp.f32 	%f1563, %f2, %f1562, %p485;
	cvt.rzi.s32.f32 	%r1612, %f1563;
	cvt.rn.f32.s32 	%f1564, %r1611;
	sub.f32 	%f1565, %f1561, %f1564;
	mov.f32 	%f1566, 0f3F800000;
	sub.f32 	%f1567, %f1566, %f1565;
	cvt.rn.f32.s32 	%f1568, %r1612;
	sub.f32 	%f1569, %f1563, %f1568;
	sub.f32 	%f1570, %f1566, %f1569;
	mul.f32 	%f1571, %f1567, %f1570;
	mad.lo.s32 	%r1613, %r1612, %r5, %r1611;
	mul.wide.s32 	%rd369, %r1613, 4;
	add.s64 	%rd370, %rd1, %rd369;
	ld.global.f32 	%f1572, [%rd370];
	mul.f32 	%f1573, %f1572, %f1571;
	shl.b32 	%r1614, %r8, 2;
	add.s32 	%r1615, %r29, %r1614;
	st.shared.f32 	[%r1615+12], %f1573;
	mul.f32 	%f1574, %f1567, %f1569;
	mul.wide.s32 	%rd371, %r5, 4;
	add.s64 	%rd372, %rd370, %rd371;
	ld.global.f32 	%f1575, [%rd372];
	mul.f32 	%f1576, %f1575, %f1574;
	st.shared.f32 	[%r36+12], %f1576;
	mul.f32 	%f1577, %f1565, %f1570;
	ld.global.f32 	%f1578, [%rd370+4];
	mul.f32 	%f1579, %f1578, %f1577;
	st.shared.f32 	[%r37+12], %f1579;
	mul.f32 	%f1580, %f1565, %f1569;
	ld.global.f32 	%f1581, [%rd372+4];
	mul.f32 	%f1582, %f1580, %f1581;
	add.s32 	%r1617, %r37, %r17;
	st.shared.f32 	[%r1617+12], %f1582;
$L__BB3_106:
	setp.gt.u32 	%p486, %r123, %r4;
	mad.lo.s32 	%r1618, %r123, %r5, %r1;
	add.s32 	%r1619, %r1618, %r6;
	add.s32 	%r1620, %r1619, %r6;
	add.s32 	%r1621, %r1620, %r6;
	add.s32 	%r124, %r1621, %r6;
	mad.lo.s32 	%r1622, %r6, 15, %r1;
	mad.lo.s32 	%r1623, %r6, -14, %r1622;
	add.s32 	%r1624, %r1623, %r6;
	add.s32 	%r1625, %r1624, %r6;
	add.s32 	%r1626, %r1625, %r6;
	setp.lt.s32 	%p487, %r1626, 1;
	setp.gt.s32 	%p488, %r1626, %r4;
	or.pred  	%p489, %p487, %p488;
	or.pred  	%p490, %p489, %p486;
	@%p490 bra 	$L__BB3_108;
	mad.lo.s32 	%r1627, %r6, 15, %r1;
	mad.lo.s32 	%r1628, %r6, -14, %r1627;
	add.s32 	%r1629, %r1628, %r6;
	add.s32 	%r1630, %r1629, %r6;
	add.s32 	%r1631, %r1630, %r6;
	cvt.rn.f32.u32 	%f1583, %r1631;
	mul.wide.s32 	%rd373, %r124, 4;
	add.s64 	%rd374, %rd3, %rd373;
	ld.global.f32 	%f1584, [%rd374];
	mul.f32 	%f1585, %f1, %f1584;
	sub.f32 	%f1586, %f1583, %f1585;
	add.s64 	%rd375, %rd2, %rd373;
	ld.global.f32 	%f1587, [%rd375];
	mul.f32 	%f1588, %f1, %f1587;
	sub.f32 	%f1589, %f6, %f1588;
	setp.lt.f32 	%p491, %f1586, 0f3F000000;
	selp.f32 	%f1590, 0f3F000000, %f1586, %p491;
	cvt.f64.f32 	%fd108, %f1590;
	setp.lt.f64 	%p492, %fd1, %fd108;
	selp.f32 	%f1591, %f2, %f1590, %p492;
	cvt.rzi.s32.f32 	%r1632, %f1591;
	setp.lt.f32 	%p493, %f1589, 0f3F000000;
	selp.f32 	%f1592, 0f3F000000, %f1589, %p493;
	cvt.f64.f32 	%fd109, %f1592;
	setp.lt.f64 	%p494, %fd1, %fd109;
	selp.f32 	%f1593, %f2, %f1592, %p494;
	cvt.rzi.s32.f32 	%r1633, %f1593;
	cvt.rn.f32.s32 	%f1594, %r1632;
	sub.f32 	%f1595, %f1591, %f1594;
	mov.f32 	%f1596, 0f3F800000;
	sub.f32 	%f1597, %f1596, %f1595;
	cvt.rn.f32.s32 	%f1598, %r1633;
	sub.f32 	%f1599, %f1593, %f1598;
	sub.f32 	%f1600, %f1596, %f1599;
	mul.f32 	%f1601, %f1597, %f1600;
	mad.lo.s32 	%r1634, %r1633, %r5, %r1632;
	mul.wide.s32 	%rd376, %r1634, 4;
	add.s64 	%rd377, %rd1, %rd376;
	ld.global.f32 	%f1602, [%rd377];
	mul.f32 	%f1603, %f1602, %f1601;
	shl.b32 	%r1635, %r8, 2;
	add.s32 	%r1636, %r29, %r1635;
	add.s32 	%r1637, %r1636, %r1635;
	st.shared.f32 	[%r1637+12], %f1603;
	mul.f32 	%f1604, %f1597, %f1599;
	mul.wide.s32 	%rd378, %r5, 4;
	add.s64 	%rd379, %rd377, %rd378;
	ld.global.f32 	%f1605, [%rd379];
	mul.f32 	%f1606, %f1605, %f1604;
	st.shared.f32 	[%r42+12], %f1606;
	mul.f32 	%f1607, %f1595, %f1600;
	ld.global.f32 	%f1608, [%rd377+4];
	mul.f32 	%f1609, %f1608, %f1607;
	st.shared.f32 	[%r43+12], %f1609;
	mul.f32 	%f1610, %f1595, %f1599;
	ld.global.f32 	%f1611, [%rd379+4];
	mul.f32 	%f1612, %f1610, %f1611;
	add.s32 	%r1639, %r43, %r17;
	st.shared.f32 	[%r1639+12], %f1612;
$L__BB3_108:
	setp.gt.u32 	%p495, %r123, %r4;
	add.s32 	%r125, %r124, %r6;
	mad.lo.s32 	%r1640, %r6, 15, %r1;
	mad.lo.s32 	%r1641, %r6, -14, %r1640;
	add.s32 	%r1642, %r1641, %r6;
	add.s32 	%r1643, %r1642, %r6;
	add.s32 	%r1644, %r1643, %r6;
	add.s32 	%r1645, %r1644, %r6;
	setp.lt.s32 	%p496, %r1645, 1;
	setp.gt.s32 	%p497, %r1645, %r4;
	or.pred  	%p498, %p496, %p497;
	or.pred  	%p499, %p498, %p495;
	@%p499 bra 	$L__BB3_110;
	mad.lo.s32 	%r1646, %r6, 15, %r1;
	mad.lo.s32 	%r1647, %r6, -14, %r1646;
	add.s32 	%r1648, %r1647, %r6;
	add.s32 	%r1649, %r1648, %r6;
	add.s32 	%r1650, %r1649, %r6;
	add.s32 	%r1651, %r1650, %r6;
	cvt.rn.f32.u32 	%f1613, %r1651;
	mul.wide.s32 	%rd380, %r125, 4;
	add.s64 	%rd381, %rd3, %rd380;
	ld.global.f32 	%f1614, [%rd381];
	mul.f32 	%f1615, %f1, %f1614;
	sub.f32 	%f1616, %f1613, %f1615;
	add.s64 	%rd382, %rd2, %rd380;
	ld.global.f32 	%f1617, [%rd382];
	mul.f32 	%f1618, %f1, %f1617;
	sub.f32 	%f1619, %f6, %f1618;
	setp.lt.f32 	%p500, %f1616, 0f3F000000;
	selp.f32 	%f1620, 0f3F000000, %f1616, %p500;
	cvt.f64.f32 	%fd110, %f1620;
	setp.lt.f64 	%p501, %fd1, %fd110;
	selp.f32 	%f1621, %f2, %f1620, %p501;
	cvt.rzi.s32.f32 	%r1652, %f1621;
	setp.lt.f32 	%p502, %f1619, 0f3F000000;
	selp.f32 	%f1622, 0f3F000000, %f1619, %p502;
	cvt.f64.f32 	%fd111, %f1622;
	setp.lt.f64 	%p503, %fd1, %fd111;
	selp.f32 	%f1623, %f2, %f1622, %p503;
	cvt.rzi.s32.f32 	%r1653, %f1623;
	cvt.rn.f32.s32 	%f1624, %r1652;
	sub.f32 	%f1625, %f1621, %f1624;
	mov.f32 	%f1626, 0f3F800000;
	sub.f32 	%f1627, %f1626, %f1625;
	cvt.rn.f32.s32 	%f1628, %r1653;
	sub.f32 	%f1629, %f1623, %f1628;
	sub.f32 	%f1630, %f1626, %f1629;
	mul.f32 	%f1631, %f1627, %f1630;
	mad.lo.s32 	%r1654, %r1653, %r5, %r1652;
	mul.wide.s32 	%rd383, %r1654, 4;
	add.s64 	%rd384, %rd1, %rd383;
	ld.global.f32 	%f1632, [%rd384];
	mul.f32 	%f1633, %f1632, %f1631;
	st.shared.f32 	[%r47+12], %f1633;
	mul.f32 	%f1634, %f1627, %f1629;
	mul.wide.s32 	%rd385, %r5, 4;
	add.s64 	%rd386, %rd384, %rd385;
	ld.global.f32 	%f1635, [%rd386];
	mul.f32 	%f1636, %f1635, %f1634;
	st.shared.f32 	[%r48+12], %f1636;
	mul.f32 	%f1637, %f1625, %f1630;
	ld.global.f32 	%f1638, [%rd384+4];
	mul.f32 	%f1639, %f1638, %f1637;
	st.shared.f32 	[%r49+12], %f1639;
	mul.f32 	%f1640, %f1625, %f1629;
	ld.global.f32 	%f1641, [%rd386+4];
	mul.f32 	%f1642, %f1640, %f1641;
	add.s32 	%r1656, %r49, %r17;
	st.shared.f32 	[%r1656+12], %f1642;
$L__BB3_110:
	setp.gt.u32 	%p504, %r123, %r4;
	add.s32 	%r126, %r125, %r6;
	mad.lo.s32 	%r1657, %r6, 15, %r1;
	mad.lo.s32 	%r1658, %r6, -14, %r1657;
	add.s32 	%r1659, %r1658, %r6;
	add.s32 	%r1660, %r1659, %r6;
	add.s32 	%r1661, %r1660, %r6;
	add.s32 	%r1662, %r1661, %r6;
	add.s32 	%r1663, %r1662, %r6;
	setp.lt.s32 	%p505, %r1663, 1;
	setp.gt.s32 	%p506, %r1663, %r4;
	or.pred  	%p507, %p505, %p506;
	or.pred  	%p508, %p507, %p504;
	@%p508 bra 	$L__BB3_112;
	mad.lo.s32 	%r1664, %r6, 15, %r1;
	mad.lo.s32 	%r1665, %r6, -14, %r1664;
	add.s32 	%r1666, %r1665, %r6;
	add.s32 	%r1667, %r1666, %r6;
	add.s32 	%r1668, %r1667, %r6;
	add.s32 	%r1669, %r1668, %r6;
	add.s32 	%r1670, %r1669, %r6;
	cvt.rn.f32.u32 	%f1643, %r1670;
	mul.wide.s32 	%rd387, %r126, 4;
	add.s64 	%rd388, %rd3, %rd387;
	ld.global.f32 	%f1644, [%rd388];
	mul.f32 	%f1645, %f1, %f1644;
	sub.f32 	%f1646, %f1643, %f1645;
	add.s64 	%rd389, %rd2, %rd387;
	ld.global.f32 	%f1647, [%rd389];
	mul.f32 	%f1648, %f1, %f1647;
	sub.f32 	%f1649, %f6, %f1648;
	setp.lt.f32 	%p509, %f1646, 0f3F000000;
	selp.f32 	%f1650, 0f3F000000, %f1646, %p509;
	cvt.f64.f32 	%fd112, %f1650;
	setp.lt.f64 	%p510, %fd1, %fd112;
	selp.f32 	%f1651, %f2, %f1650, %p510;
	cvt.rzi.s32.f32 	%r1671, %f1651;
	setp.lt.f32 	%p511, %f1649, 0f3F000000;
	selp.f32 	%f1652, 0f3F000000, %f1649, %p511;
	cvt.f64.f32 	%fd113, %f1652;
	setp.lt.f64 	%p512, %fd1, %fd113;
	selp.f32 	%f1653, %f2, %f1652, %p512;
	cvt.rzi.s32.f32 	%r1672, %f1653;
	cvt.rn.f32.s32 	%f1654, %r1671;
	sub.f32 	%f1655, %f1651, %f1654;
	mov.f32 	%f1656, 0f3F800000;
	sub.f32 	%f1657, %f1656, %f1655;
	cvt.rn.f32.s32 	%f1658, %r1672;
	sub.f32 	%f1659, %f1653, %f1658;
	sub.f32 	%f1660, %f1656, %f1659;
	mul.f32 	%f1661, %f1657, %f1660;
	mad.lo.s32 	%r1673, %r1672, %r5, %r1671;
	mul.wide.s32 	%rd390, %r1673, 4;
	add.s64 	%rd391, %rd1, %rd390;
	ld.global.f32 	%f1662, [%rd391];
	mul.f32 	%f1663, %f1662, %f1661;
	st.shared.f32 	[%r53+12], %f1663;
	mul.f32 	%f1664, %f1657, %f1659;
	mul.wide.s32 	%rd392, %r5, 4;
	add.s64 	%rd393, %rd391, %rd392;
	ld.global.f32 	%f1665, [%rd393];
	mul.f32 	%f1666, %f1665, %f1664;
	st.shared.f32 	[%r54+12], %f1666;
	mul.f32 	%f1667, %f1655, %f1660;
	ld.global.f32 	%f1668, [%rd391+4];
	mul.f32 	%f1669, %f1668, %f1667;
	st.shared.f32 	[%r55+12], %f1669;
	mul.f32 	%f1670, %f1655, %f1659;
	ld.global.f32 	%f1671, [%rd393+4];
	mul.f32 	%f1672, %f1670, %f1671;
	add.s32 	%r1675, %r55, %r17;
	st.shared.f32 	[%r1675+12], %f1672;
$L__BB3_112:
	setp.gt.u32 	%p513, %r123, %r4;
	add.s32 	%r127, %r126, %r6;
	mad.lo.s32 	%r1676, %r6, 15, %r1;
	mad.lo.s32 	%r1677, %r6, -14, %r1676;
	add.s32 	%r1678, %r1677, %r6;
	add.s32 	%r1679, %r1678, %r6;
	add.s32 	%r1680, %r1679, %r6;
	add.s32 	%r1681, %r1680, %r6;
	add.s32 	%r1682, %r1681, %r6;
	add.s32 	%r1683, %r1682, %r6;
	setp.lt.s32 	%p514, %r1683, 1;
	setp.gt.s32 	%p515, %r1683, %r4;
	or.pred  	%p516, %p514, %p515;
	or.pred  	%p517, %p516, %p513;
	@%p517 bra 	$L__BB3_114;
	mad.lo.s32 	%r1684, %r6, 15, %r1;
	mad.lo.s32 	%r1685, %r6, -14, %r1684;
	add.s32 	%r1686, %r1685, %r6;
	add.s32 	%r1687, %r1686, %r6;
	add.s32 	%r1688, %r1687, %r6;
	add.s32 	%r1689, %r1688, %r6;
	add.s32 	%r1690, %r1689, %r6;
	add.s32 	%r1691, %r1690, %r6;
	cvt.rn.f32.u32 	%f1673, %r1691;
	mul.wide.s32 	%rd394, %r127, 4;
	add.s64 	%rd395, %rd3, %rd394;
	ld.global.f32 	%f1674, [%rd395];
	mul.f32 	%f1675, %f1, %f1674;
	sub.f32 	%f1676, %f1673, %f1675;
	add.s64 	%rd396, %rd2, %rd394;
	ld.global.f32 	%f1677, [%rd396];
	mul.f32 	%f1678, %f1, %f1677;
	sub.f32 	%f1679, %f6, %f1678;
	setp.lt.f32 	%p518, %f1676, 0f3F000000;
	selp.f32 	%f1680, 0f3F000000, %f1676, %p518;
	cvt.f64.f32 	%fd114, %f1680;
	setp.lt.f64 	%p519, %fd1, %fd114;
	selp.f32 	%f1681, %f2, %f1680, %p519;
	cvt.rzi.s32.f32 	%r1692, %f1681;
	setp.lt.f32 	%p520, %f1679, 0f3F000000;
	selp.f32 	%f1682, 0f3F000000, %f1679, %p520;
	cvt.f64.f32 	%fd115, %f1682;
	setp.lt.f64 	%p521, %fd1, %fd115;
	selp.f32 	%f1683, %f2, %f1682, %p521;
	cvt.rzi.s32.f32 	%r1693, %f1683;
	cvt.rn.f32.s32 	%f1684, %r1692;
	sub.f32 	%f1685, %f1681, %f1684;
	mov.f32 	%f1686, 0f3F800000;
	sub.f32 	%f1687, %f1686, %f1685;
	cvt.rn.f32.s32 	%f1688, %r1693;
	sub.f32 	%f1689, %f1683, %f1688;
	sub.f32 	%f1690, %f1686, %f1689;
	mul.f32 	%f1691, %f1687, %f1690;
	mad.lo.s32 	%r1694, %r1693, %r5, %r1692;
	mul.wide.s32 	%rd397, %r1694, 4;
	add.s64 	%rd398, %rd1, %rd397;
	ld.global.f32 	%f1692, [%rd398];
	mul.f32 	%f1693, %f1692, %f1691;
	st.shared.f32 	[%r59+12], %f1693;
	mul.f32 	%f1694, %f1687, %f1689;
	mul.wide.s32 	%rd399, %r5, 4;
	add.s64 	%rd400, %rd398, %rd399;
	ld.global.f32 	%f1695, [%rd400];
	mul.f32 	%f1696, %f1695, %f1694;
	add.s32 	%r1696, %r59, %r17;
	st.shared.f32 	[%r1696+12], %f1696;
	mul.f32 	%f1697, %f1685, %f1690;
	ld.global.f32 	%f1698, [%rd398+4];
	mul.f32 	%f1699, %f1698, %f1697;
	st.shared.f32 	[%r61+12], %f1699;
	mul.f32 	%f1700, %f1685, %f1689;
	ld.global.f32 	%f1701, [%rd400+4];
	mul.f32 	%f1702, %f1700, %f1701;
	add.s32 	%r1697, %r61, %r17;
	st.shared.f32 	[%r1697+12], %f1702;
$L__BB3_114:
	setp.gt.u32 	%p522, %r123, %r4;
	add.s32 	%r128, %r127, %r6;
	mad.lo.s32 	%r1698, %r6, 15, %r1;
	mad.lo.s32 	%r1699, %r6, -14, %r1698;
	add.s32 	%r1700, %r1699, %r6;
	add.s32 	%r1701, %r1700, %r6;
	add.s32 	%r1702, %r1701, %r6;
	add.s32 	%r1703, %r1702, %r6;
	add.s32 	%r1704, %r1703, %r6;
	add.s32 	%r1705, %r1704, %r6;
	add.s32 	%r1706, %r1705, %r6;
	setp.lt.s32 	%p523, %r1706, 1;
	setp.gt.s32 	%p524, %r1706, %r4;
	or.pred  	%p525, %p523, %p524;
	or.pred  	%p526, %p525, %p522;
	@%p526 bra 	$L__BB3_116;
	mad.lo.s32 	%r1707, %r6, 15, %r1;
	mad.lo.s32 	%r1708, %r6, -14, %r1707;
	add.s32 	%r1709, %r1708, %r6;
	add.s32 	%r1710, %r1709, %r6;
	add.s32 	%r1711, %r1710, %r6;
	add.s32 	%r1712, %r1711, %r6;
	add.s32 	%r1713, %r1712, %r6;
	add.s32 	%r1714, %r1713, %r6;
	add.s32 	%r1715, %r1714, %r6;
	cvt.rn.f32.u32 	%f1703, %r1715;
	mul.wide.s32 	%rd401, %r128, 4;
	add.s64 	%rd402, %rd3, %rd401;
	ld.global.f32 	%f1704, [%rd402];
	mul.f32 	%f1705, %f1, %f1704;
	sub.f32 	%f1706, %f1703, %f1705;
	add.s64 	%rd403, %rd2, %rd401;
	ld.global.f32 	%f1707, [%rd403];
	mul.f32 	%f1708, %f1, %f1707;
	sub.f32 	%f1709, %f6, %f1708;
	setp.lt.f32 	%p527, %f1706, 0f3F000000;
	selp.f32 	%f1710, 0f3F000000, %f1706, %p527;
	cvt.f64.f32 	%fd116, %f1710;
	setp.lt.f64 	%p528, %fd1, %fd116;
	selp.f32 	%f1711, %f2, %f1710, %p528;
	cvt.rzi.s32.f32 	%r1716, %f1711;
	setp.lt.f32 	%p529, %f1709, 0f3F000000;
	selp.f32 	%f1712, 0f3F000000, %f1709, %p529;
	cvt.f64.f32 	%fd117, %f1712;
	setp.lt.f64 	%p530, %fd1, %fd117;
	selp.f32 	%f1713, %f2, %f1712, %p530;
	cvt.rzi.s32.f32 	%r1717, %f1713;
	cvt.rn.f32.s32 	%f1714, %r1716;
	sub.f32 	%f1715, %f1711, %f1714;
	mov.f32 	%f1716, 0f3F800000;
	sub.f32 	%f1717, %f1716, %f1715;
	cvt.rn.f32.s32 	%f1718, %r1717;
	sub.f32 	%f1719, %f1713, %f1718;
	sub.f32 	%f1720, %f1716, %f1719;
	mul.f32 	%f1721, %f1717, %f1720;
	mad.lo.s32 	%r1718, %r1717, %r5, %r1716;
	mul.wide.s32 	%rd404, %r1718, 4;
	add.s64 	%rd405, %rd1, %rd404;
	ld.global.f32 	%f1722, [%rd405];
	mul.f32 	%f1723, %f1722, %f1721;
	st.shared.f32 	[%r64+12], %f1723;
	mul.f32 	%f1724, %f1717, %f1719;
	mul.wide.s32 	%rd406, %r5, 4;
	add.s64 	%rd407, %rd405, %rd406;
	ld.global.f32 	%f1725, [%rd407];
	mul.f32 	%f1726, %f1725, %f1724;
	st.shared.f32 	[%r65+12], %f1726;
	mul.f32 	%f1727, %f1715, %f1720;
	ld.global.f32 	%f1728, [%rd405+4];
	mul.f32 	%f1729, %f1728, %f1727;
	st.shared.f32 	[%r66+12], %f1729;
	mul.f32 	%f1730, %f1715, %f1719;
	ld.global.f32 	%f1731, [%rd407+4];
	mul.f32 	%f1732, %f1730, %f1731;
	add.s32 	%r1720, %r66, %r17;
	st.shared.f32 	[%r1720+12], %f1732;
$L__BB3_116:
	setp.gt.u32 	%p531, %r123, %r4;
	add.s32 	%r129, %r128, %r6;
	mad.lo.s32 	%r1721, %r6, 15, %r1;
	mad.lo.s32 	%r1722, %r6, -14, %r1721;
	add.s32 	%r1723, %r1722, %r6;
	add.s32 	%r1724, %r1723, %r6;
	add.s32 	%r1725, %r1724, %r6;
	add.s32 	%r1726, %r1725, %r6;
	add.s32 	%r1727, %r1726, %r6;
	add.s32 	%r1728, %r1727, %r6;
	add.s32 	%r1729, %r1728, %r6;
	add.s32 	%r1730, %r1729, %r6;
	setp.lt.s32 	%p532, %r1730, 1;
	setp.gt.s32 	%p533, %r1730, %r4;
	or.pred  	%p534, %p532, %p533;
	or.pred  	%p535, %p534, %p531;
	@%p535 bra 	$L__BB3_118;
	mad.lo.s32 	%r1731, %r6, 15, %r1;
	mad.lo.s32 	%r1732, %r6, -14, %r1731;
	add.s32 	%r1733, %r1732, %r6;
	add.s32 	%r1734, %r1733, %r6;
	add.s32 	%r1735, %r1734, %r6;
	add.s32 	%r1736, %r1735, %r6;
	add.s32 	%r1737, %r1736, %r6;
	add.s32 	%r1738, %r1737, %r6;
	add.s32 	%r1739, %r1738, %r6;
	add.s32 	%r1740, %r1739, %r6;
	cvt.rn.f32.u32 	%f1733, %r1740;
	mul.wide.s32 	%rd408, %r129, 4;
	add.s64 	%rd409, %rd3, %rd408;
	ld.global.f32 	%f1734, [%rd409];
	mul.f32 	%f1735, %f1, %f1734;
	sub.f32 	%f1736, %f1733, %f1735;
	add.s64 	%rd410, %rd2, %rd408;
	ld.global.f32 	%f1737, [%rd410];
	mul.f32 	%f1738, %f1, %f1737;
	sub.f32 	%f1739, %f6, %f1738;
	setp.lt.f32 	%p536, %f1736, 0f3F000000;
	selp.f32 	%f1740, 0f3F000000, %f1736, %p536;
	cvt.f64.f32 	%fd118, %f1740;
	setp.lt.f64 	%p537, %fd1, %fd118;
	selp.f32 	%f1741, %f2, %f1740, %p537;
	cvt.rzi.s32.f32 	%r1741, %f1741;
	setp.lt.f32 	%p538, %f1739, 0f3F000000;
	selp.f32 	%f1742, 0f3F000000, %f1739, %p538;
	cvt.f64.f32 	%fd119, %f1742;
	setp.lt.f64 	%p539, %fd1, %fd119;
	selp.f32 	%f1743, %f2, %f1742, %p539;
	cvt.rzi.s32.f32 	%r1742, %f1743;
	cvt.rn.f32.s32 	%f1744, %r1741;
	sub.f32 	%f1745, %f1741, %f1744;
	mov.f32 	%f1746, 0f3F800000;
	sub.f32 	%f1747, %f1746, %f1745;
	cvt.rn.f32.s32 	%f1748, %r1742;
	sub.f32 	%f1749, %f1743, %f1748;
	sub.f32 	%f1750, %f1746, %f1749;
	mul.f32 	%f1751, %f1747, %f1750;
	mad.lo.s32 	%r1743, %r1742, %r5, %r1741;
	mul.wide.s32 	%rd411, %r1743, 4;
	add.s64 	%rd412, %rd1, %rd411;
	ld.global.f32 	%f1752, [%rd412];
	mul.f32 	%f1753, %f1752, %f1751;
	st.shared.f32 	[%r69+12], %f1753;
	mul.f32 	%f1754, %f1747, %f1749;
	mul.wide.s32 	%rd413, %r5, 4;
	add.s64 	%rd414, %rd412, %rd413;
	ld.global.f32 	%f1755, [%rd414];
	mul.f32 	%f1756, %f1755, %f1754;
	st.shared.f32 	[%r70+12], %f1756;
	mul.f32 	%f1757, %f1745, %f1750;
	ld.global.f32 	%f1758, [%rd412+4];
	mul.f32 	%f1759, %f1758, %f1757;
	st.shared.f32 	[%r71+12], %f1759;
	mul.f32 	%f1760, %f1745, %f1749;
	ld.global.f32 	%f1761, [%rd414+4];
	mul.f32 	%f1762, %f1760, %f1761;
	add.s32 	%r1745, %r71, %r17;
	st.shared.f32 	[%r1745+12], %f1762;
$L__BB3_118:
	setp.gt.u32 	%p540, %r123, %r4;
	add.s32 	%r130, %r129, %r6;
	mad.lo.s32 	%r1746, %r6, 15, %r1;
	mad.lo.s32 	%r1747, %r6, -14, %r1746;
	add.s32 	%r1748, %r1747, %r6;
	add.s32 	%r1749, %r1748, %r6;
	add.s32 	%r1750, %r1749, %r6;
	add.s32 	%r1751, %r1750, %r6;
	add.s32 	%r1752, %r1751, %r6;
	add.s32 	%r1753, %r1752, %r6;
	add.s32 	%r1754, %r1753, %r6;
	add.s32 	%r1755, %r1754, %r6;
	add.s32 	%r1756, %r1755, %r6;
	setp.lt.s32 	%p541, %r1756, 1;
	setp.gt.s32 	%p542, %r1756, %r4;
	or.pred  	%p543, %p541, %p542;
	or.pred  	%p544, %p543, %p540;
	@%p544 bra 	$L__BB3_120;
	mad.lo.s32 	%r1757, %r6, 15, %r1;
	mad.lo.s32 	%r1758, %r6, -14, %r1757;
	add.s32 	%r1759, %r1758, %r6;
	add.s32 	%r1760, %r1759, %r6;
	add.s32 	%r1761, %r1760, %r6;
	add.s32 	%r1762, %r1761, %r6;
	add.s32 	%r1763, %r1762, %r6;
	add.s32 	%r1764, %r1763, %r6;
	add.s32 	%r1765, %r1764, %r6;
	add.s32 	%r1766, %r1765, %r6;
	add.s32 	%r1767, %r1766, %r6;
	cvt.rn.f32.u32 	%f1763, %r1767;
	mul.wide.s32 	%rd415, %r130, 4;
	add.s64 	%rd416, %rd3, %rd415;
	ld.global.f32 	%f1764, [%rd416];
	mul.f32 	%f1765, %f1, %f1764;
	sub.f32 	%f1766, %f1763, %f1765;
	add.s64 	%rd417, %rd2, %rd415;
	ld.global.f32 	%f1767, [%rd417];
	mul.f32 	%f1768, %f1, %f1767;
	sub.f32 	%f1769, %f6, %f1768;
	setp.lt.f32 	%p545, %f1766, 0f3F000000;
	selp.f32 	%f1770, 0f3F000000, %f1766, %p545;
	cvt.f64.f32 	%fd120, %f1770;
	setp.lt.f64 	%p546, %fd1, %fd120;
	selp.f32 	%f1771, %f2, %f1770, %p546;
	cvt.rzi.s32.f32 	%r1768, %f1771;
	setp.lt.f32 	%p547, %f1769, 0f3F000000;
	selp.f32 	%f1772, 0f3F000000, %f1769, %p547;
	cvt.f64.f32 	%fd121, %f1772;
	setp.lt.f64 	%p548, %fd1, %fd121;
	selp.f32 	%f1773, %f2, %f1772, %p548;
	cvt.rzi.s32.f32 	%r1769, %f1773;
	cvt.rn.f32.s32 	%f1774, %r1768;
	sub.f32 	%f1775, %f1771, %f1774;
	mov.f32 	%f1776, 0f3F800000;
	sub.f32 	%f1777, %f1776, %f1775;
	cvt.rn.f32.s32 	%f1778, %r1769;
	sub.f32 	%f1779, %f1773, %f1778;
	sub.f32 	%f1780, %f1776, %f1779;
	mul.f32 	%f1781, %f1777, %f1780;
	mad.lo.s32 	%r1770, %r1769, %r5, %r1768;
	mul.wide.s32 	%rd418, %r1770, 4;
	add.s64 	%rd419, %rd1, %rd418;
	ld.global.f32 	%f1782, [%rd419];
	mul.f32 	%f1783, %f1782, %f1781;
	st.shared.f32 	[%r73+12], %f1783;
	mul.f32 	%f1784, %f1777, %f1779;
	mul.wide.s32 	%rd420, %r5, 4;
	add.s64 	%rd421, %rd419, %rd420;
	ld.global.f32 	%f1785, [%rd421];
	mul.f32 	%f1786, %f1785, %f1784;
	st.shared.f32 	[%r74+12], %f1786;
	mul.f32 	%f1787, %f1775, %f1780;
	ld.global.f32 	%f1788, [%rd419+4];
	mul.f32 	%f1789, %f1788, %f1787;
	st.shared.f32 	[%r75+12], %f1789;
	mul.f32 	%f1790, %f1775, %f1779;
	ld.global.f32 	%f1791, [%rd421+4];
	mul.f32 	%f1792, %f1790, %f1791;
	add.s32 	%r1772, %r75, %r17;
	st.shared.f32 	[%r1772+12], %f1792;
$L__BB3_120:
	setp.gt.u32 	%p549, %r123, %r4;
	add.s32 	%r131, %r130, %r6;
	mad.lo.s32 	%r1773, %r6, 15, %r1;
	mad.lo.s32 	%r1774, %r6, -14, %r1773;
	add.s32 	%r1775, %r1774, %r6;
	add.s32 	%r1776, %r1775, %r6;
	add.s32 	%r1777, %r1776, %r6;
	add.s32 	%r1778, %r1777, %r6;
	add.s32 	%r1779, %r1778, %r6;
	add.s32 	%r1780, %r1779, %r6;
	add.s32 	%r1781, %r1780, %r6;
	add.s32 	%r1782, %r1781, %r6;
	add.s32 	%r1783, %r1782, %r6;
	add.s32 	%r1784, %r1783, %r6;
	setp.lt.s32 	%p550, %r1784, 1;
	setp.gt.s32 	%p551, %r1784, %r4;
	or.pred  	%p552, %p550, %p551;
	or.pred  	%p553, %p552, %p549;
	@%p553 bra 	$L__BB3_122;
	mad.lo.s32 	%r1785, %r6, 15, %r1;
	mad.lo.s32 	%r1786, %r6, -14, %r1785;
	add.s32 	%r1787, %r1786, %r6;
	add.s32 	%r1788, %r1787, %r6;
	add.s32 	%r1789, %r1788, %r6;
	add.s32 	%r1790, %r1789, %r6;
	add.s32 	%r1791, %r1790, %r6;
	add.s32 	%r1792, %r1791, %r6;
	add.s32 	%r1793, %r1792, %r6;
	add.s32 	%r1794, %r1793, %r6;
	add.s32 	%r1795, %r1794, %r6;
	add.s32 	%r1796, %r1795, %r6;
	cvt.rn.f32.u32 	%f1793, %r1796;
	mul.wide.s32 	%rd422, %r131, 4;
	add.s64 	%rd423, %rd3, %rd422;
	ld.global.f32 	%f1794, [%rd423];
	mul.f32 	%f1795, %f1, %f1794;
	sub.f32 	%f1796, %f1793, %f1795;
	add.s64 	%rd424, %rd2, %rd422;
	ld.global.f32 	%f1797, [%rd424];
	mul.f32 	%f1798, %f1, %f1797;
	sub.f32 	%f1799, %f6, %f1798;
	setp.lt.f32 	%p554, %f1796, 0f3F000000;
	selp.f32 	%f1800, 0f3F000000, %f1796, %p554;
	cvt.f64.f32 	%fd122, %f1800;
	setp.lt.f64 	%p555, %fd1, %fd122;
	selp.f32 	%f1801, %f2, %f1800, %p555;
	cvt.rzi.s32.f32 	%r1797, %f1801;
	setp.lt.f32 	%p556, %f1799, 0f3F000000;
	selp.f32 	%f1802, 0f3F000000, %f1799, %p556;
	cvt.f64.f32 	%fd123, %f1802;
	setp.lt.f64 	%p557, %fd1, %fd123;
	selp.f32 	%f1803, %f2, %f1802, %p557;
	cvt.rzi.s32.f32 	%r1798, %f1803;
	cvt.rn.f32.s32 	%f1804, %r1797;
	sub.f32 	%f1805, %f1801, %f1804;
	mov.f32 	%f1806, 0f3F800000;
	sub.f32 	%f1807, %f1806, %f1805;
	cvt.rn.f32.s32 	%f1808, %r1798;
	sub.f32 	%f1809, %f1803, %f1808;
	sub.f32 	%f1810, %f1806, %f1809;
	mul.f32 	%f1811, %f1807, %f1810;
	mad.lo.s32 	%r1799, %r1798, %r5, %r1797;
	mul.wide.s32 	%rd425, %r1799, 4;
	add.s64 	%rd426, %rd1, %rd425;
	ld.global.f32 	%f1812, [%rd426];
	mul.f32 	%f1813, %f1812, %f1811;
	st.shared.f32 	[%r78+12], %f1813;
	mul.f32 	%f1814, %f1807, %f1809;
	mul.wide.s32 	%rd427, %r5, 4;
	add.s64 	%rd428, %rd426, %rd427;
	ld.global.f32 	%f1815, [%rd428];
	mul.f32 	%f1816, %f1815, %f1814;
	st.shared.f32 	[%r79+12], %f1816;
	mul.f32 	%f1817, %f1805, %f1810;
	ld.global.f32 	%f1818, [%rd426+4];
	mul.f32 	%f1819, %f1818, %f1817;
	st.shared.f32 	[%r80+12], %f1819;
	mul.f32 	%f1820, %f1805, %f1809;
	ld.global.f32 	%f1821, [%rd428+4];
	mul.f32 	%f1822, %f1820, %f1821;
	add.s32 	%r1801, %r80, %r17;
	st.shared.f32 	[%r1801+12], %f1822;
$L__BB3_122:
	setp.gt.u32 	%p558, %r123, %r4;
	add.s32 	%r132, %r131, %r6;
	mad.lo.s32 	%r1802, %r6, 15, %r1;
	mad.lo.s32 	%r1803, %r6, -14, %r1802;
	add.s32 	%r1804, %r1803, %r6;
	add.s32 	%r1805, %r1804, %r6;
	add.s32 	%r1806, %r1805, %r6;
	add.s32 	%r1807, %r1806, %r6;
	add.s32 	%r1808, %r1807, %r6;
	add.s32 	%r1809, %r1808, %r6;
	add.s32 	%r1810, %r1809, %r6;
	add.s32 	%r1811, %r1810, %r6;
	add.s32 	%r1812, %r1811, %r6;
	add.s32 	%r1813, %r1812, %r6;
	add.s32 	%r1814, %r1813, %r6;
	setp.lt.s32 	%p559, %r1814, 1;
	setp.gt.s32 	%p560, %r1814, %r4;
	or.pred  	%p561, %p559, %p560;
	or.pred  	%p562, %p561, %p558;
	@%p562 bra 	$L__BB3_124;
	mad.lo.s32 	%r1815, %r6, 15, %r1;
	mad.lo.s32 	%r1816, %r6, -14, %r1815;
	add.s32 	%r1817, %r1816, %r6;
	add.s32 	%r1818, %r1817, %r6;
	add.s32 	%r1819, %r1818, %r6;
	add.s32 	%r1820, %r1819, %r6;
	add.s32 	%r1821, %r1820, %r6;
	add.s32 	%r1822, %r1821, %r6;
	add.s32 	%r1823, %r1822, %r6;
	add.s32 	%r1824, %r1823, %r6;
	add.s32 	%r1825, %r1824, %r6;
	add.s32 	%r1826, %r1825, %r6;
	add.s32 	%r1827, %r1826, %r6;
	cvt.rn.f32.u32 	%f1823, %r1827;
	mul.wide.s32 	%rd429, %r132, 4;
	add.s64 	%rd430, %rd3, %rd429;
	ld.global.f32 	%f1824, [%rd430];
	mul.f32 	%f1825, %f1, %f1824;
	sub.f32 	%f1826, %f1823, %f1825;
	add.s64 	%rd431, %rd2, %rd429;
	ld.global.f32 	%f1827, [%rd431];
	mul.f32 	%f1828, %f1, %f1827;
	sub.f32 	%f1829, %f6, %f1828;
	setp.lt.f32 	%p563, %f1826, 0f3F000000;
	selp.f32 	%f1830, 0f3F000000, %f1826, %p563;
	cvt.f64.f32 	%fd124, %f1830;
	setp.lt.f64 	%p564, %fd1, %fd124;
	selp.f32 	%f1831, %f2, %f1830, %p564;
	cvt.rzi.s32.f32 	%r1828, %f1831;
	setp.lt.f32 	%p565, %f1829, 0f3F000000;
	selp.f32 	%f1832, 0f3F000000, %f1829, %p565;
	cvt.f64.f32 	%fd125, %f1832;
	setp.lt.f64 	%p566, %fd1, %fd125;
	selp.f32 	%f1833, %f2, %f1832, %p566;
	cvt.rzi.s32.f32 	%r1829, %f1833;
	cvt.rn.f32.s32 	%f1834, %r1828;
	sub.f32 	%f1835, %f1831, %f1834;
	mov.f32 	%f1836, 0f3F800000;
	sub.f32 	%f1837, %f1836, %f1835;
	cvt.rn.f32.s32 	%f1838, %r1829;
	sub.f32 	%f1839, %f1833, %f1838;
	sub.f32 	%f1840, %f1836, %f1839;
	mul.f32 	%f1841, %f1837, %f1840;
	mad.lo.s32 	%r1830, %r1829, %r5, %r1828;
	mul.wide.s32 	%rd432, %r1830, 4;
	add.s64 	%rd433, %rd1, %rd432;
	ld.global.f32 	%f1842, [%rd433];
	mul.f32 	%f1843, %f1842, %f1841;
	st.shared.f32 	[%r83+12], %f1843;
	mul.f32 	%f1844, %f1837, %f1839;
	mul.wide.s32 	%rd434, %r5, 4;
	add.s64 	%rd435, %rd433, %rd434;
	ld.global.f32 	%f1845, [%rd435];
	mul.f32 	%f1846, %f1845, %f1844;
	st.shared.f32 	[%r84+12], %f1846;
	mul.f32 	%f1847, %f1835, %f1840;
	ld.global.f32 	%f1848, [%rd433+4];
	mul.f32 	%f1849, %f1848, %f1847;
	st.shared.f32 	[%r85+12], %f1849;
	mul.f32 	%f1850, %f1835, %f1839;
	ld.global.f32 	%f1851, [%rd435+4];
	mul.f32 	%f1852, %f1850, %f1851;
	add.s32 	%r1832, %r85, %r17;
	st.shared.f32 	[%r1832+12], %f1852;
$L__BB3_124:
	add.s32 	%r133, %r132, %r6;
	or.pred  	%p568, %p4, %p558;
	@%p568 bra 	$L__BB3_126;
	mad.lo.s32 	%r1833, %r6, 15, %r1;
	mad.lo.s32 	%r1834, %r6, -14, %r1833;
	add.s32 	%r1835, %r1834, %r6;
	add.s32 	%r1836, %r1835, %r6;
	add.s32 	%r1837, %r1836, %r6;
	add.s32 	%r1838, %r1837, %r6;
	add.s32 	%r1839, %r1838, %r6;
	add.s32 	%r1840, %r1839, %r6;
	add.s32 	%r1841, %r1840, %r6;
	add.s32 	%r1842, %r1841, %r6;
	add.s32 	%r1843, %r1842, %r6;
	add.s32 	%r1844, %r1843, %r6;
	add.s32 	%r1845, %r1844, %r6;
	add.s32 	%r1846, %r1845, %r6;
	cvt.rn.f32.u32 	%f1853, %r1846;
	mul.wide.s32 	%rd436, %r133, 4;
	add.s64 	%rd437, %rd3, %rd436;
	ld.global.f32 	%f1854, [%rd437];
	mul.f32 	%f1855, %f1, %f1854;
	sub.f32 	%f1856, %f1853, %f1855;
	add.s64 	%rd438, %rd2, %rd436;
	ld.global.f32 	%f1857, [%rd438];
	mul.f32 	%f1858, %f1, %f1857;
	sub.f32 	%f1859, %f6, %f1858;
	setp.lt.f32 	%p569, %f1856, 0f3F000000;
	selp.f32 	%f1860, 0f3F000000, %f1856, %p569;
	cvt.f64.f32 	%fd126, %f1860;
	setp.lt.f64 	%p570, %fd1, %fd126;
	selp.f32 	%f1861, %f2, %f1860, %p570;
	cvt.rzi.s32.f32 	%r1847, %f1861;
	setp.lt.f32 	%p571, %f1859, 0f3F000000;
	selp.f32 	%f1862, 0f3F000000, %f1859, %p571;
	cvt.f64.f32 	%fd127, %f1862;
	setp.lt.f64 	%p572, %fd1, %fd127;
	selp.f32 	%f1863, %f2, %f1862, %p572;
	cvt.rzi.s32.f32 	%r1848, %f1863;
	cvt.rn.f32.s32 	%f1864, %r1847;
	sub.f32 	%f1865, %f1861, %f1864;
	mov.f32 	%f1866, 0f3F800000;
	sub.f32 	%f1867, %f1866, %f1865;
	cvt.rn.f32.s32 	%f1868, %r1848;
	sub.f32 	%f1869, %f1863, %f1868;
	sub.f32 	%f1870, %f1866, %f1869;
	mul.f32 	%f1871, %f1867, %f1870;
	mad.lo.s32 	%r1849, %r1848, %r5, %r1847;
	mul.wide.s32 	%rd439, %r1849, 4;
	add.s64 	%rd440, %rd1, %rd439;
	ld.global.f32 	%f1872, [%rd440];
	mul.f32 	%f1873, %f1872, %f1871;
	st.shared.f32 	[%r88+12], %f1873;
	mul.f32 	%f1874, %f1867, %f1869;
	mul.wide.s32 	%rd441, %r5, 4;
	add.s64 	%rd442, %rd440, %rd441;
	ld.global.f32 	%f1875, [%rd442];
	mul.f32 	%f1876, %f1875, %f1874;
	st.shared.f32 	[%r89+12], %f1876;
	mul.f32 	%f1877, %f1865, %f1870;
	ld.global.f32 	%f1878, [%rd440+4];
	mul.f32 	%f1879, %f1878, %f1877;
	st.shared.f32 	[%r90+12], %f1879;
	mul.f32 	%f1880, %f1865, %f1869;
	ld.global.f32 	%f1881, [%rd442+4];
	mul.f32 	%f1882, %f1880, %f1881;
	add.s32 	%r1851, %r90, %r17;
	st.shared.f32 	[%r1851+12], %f1882;
$L__BB3_126:
	setp.gt.u32 	%p573, %r123, %r4;
	add.s32 	%r134, %r133, %r6;
	or.pred  	%p574, %p1, %p573;
	@%p574 bra 	$L__BB3_128;
	mad.lo.s32 	%r1852, %r6, 15, %r1;
	mad.lo.s32 	%r1853, %r6, -14, %r1852;
	add.s32 	%r1854, %r1853, %r6;
	add.s32 	%r1855, %r1854, %r6;
	add.s32 	%r1856, %r1855, %r6;
	add.s32 	%r1857, %r1856, %r6;
	add.s32 	%r1858, %r1857, %r6;
	add.s32 	%r1859, %r1858, %r6;
	add.s32 	%r1860, %r1859, %r6;
	add.s32 	%r1861, %r1860, %r6;
	add.s32 	%r1862, %r1861, %r6;
	add.s32 	%r1863, %r1862, %r6;
	add.s32 	%r1864, %r1863, %r6;
	add.s32 	%r1865, %r1864, %r6;
	add.s32 	%r1866, %r1865, %r6;
	cvt.rn.f32.u32 	%f1883, %r1866;
	mul.wide.s32 	%rd443, %r134, 4;
	add.s64 	%rd444, %rd3, %rd443;
	ld.global.f32 	%f1884, [%rd444];
	mul.f32 	%f1885, %f1, %f1884;
	sub.f32 	%f1886, %f1883, %f1885;
	add.s64 	%rd445, %rd2, %rd443;
	ld.global.f32 	%f1887, [%rd445];
	mul.f32 	%f1888, %f1, %f1887;
	sub.f32 	%f1889, %f6, %f1888;
	setp.lt.f32 	%p575, %f1886, 0f3F000000;
	selp.f32 	%f1890, 0f3F000000, %f1886, %p575;
	cvt.f64.f32 	%fd128, %f1890;
	setp.lt.f64 	%p576, %fd1, %fd128;
	selp.f32 	%f1891, %f2, %f1890, %p576;
	cvt.rzi.s32.f32 	%r1867, %f1891;
	setp.lt.f32 	%p577, %f1889, 0f3F000000;
	selp.f32 	%f1892, 0f3F000000, %f1889, %p577;
	cvt.f64.f32 	%fd129, %f1892;
	setp.lt.f64 	%p578, %fd1, %fd129;
	selp.f32 	%f1893, %f2, %f1892, %p578;
	cvt.rzi.s32.f32 	%r1868, %f1893;
	cvt.rn.f32.s32 	%f1894, %r1867;
	sub.f32 	%f1895, %f1891, %f1894;
	mov.f32 	%f1896, 0f3F800000;
	sub.f32 	%f1897, %f1896, %f1895;
	cvt.rn.f32.s32 	%f1898, %r1868;
	sub.f32 	%f1899, %f1893, %f1898;
	sub.f32 	%f1900, %f1896, %f1899;
	mul.f32 	%f1901, %f1897, %f1900;
	mad.lo.s32 	%r1869, %r1868, %r5, %r1867;
	mul.wide.s32 	%rd446, %r1869, 4;
	add.s64 	%rd447, %rd1, %rd446;
	ld.global.f32 	%f1902, [%rd447];
	mul.f32 	%f1903, %f1902, %f1901;
	st.shared.f32 	[%r93+12], %f1903;
	mul.f32 	%f1904, %f1897, %f1899;
	mul.wide.s32 	%rd448, %r5, 4;
	add.s64 	%rd449, %rd447, %rd448;
	ld.global.f32 	%f1905, [%rd449];
	mul.f32 	%f1906, %f1905, %f1904;
	st.shared.f32 	[%r94+12], %f1906;
	mul.f32 	%f1907, %f1895, %f1900;
	ld.global.f32 	%f1908, [%rd447+4];
	mul.f32 	%f1909, %f1908, %f1907;
	st.shared.f32 	[%r95+12], %f1909;
	mul.f32 	%f1910, %f1895, %f1899;
	ld.global.f32 	%f1911, [%rd449+4];
	mul.f32 	%f1912, %f1910, %f1911;
	add.s32 	%r1871, %r95, %r17;
	st.shared.f32 	[%r1871+12], %f1912;
$L__BB3_128:
	or.pred  	%p580, %p2, %p573;
	@%p580 bra 	$L__BB3_130;
	mad.lo.s32 	%r1872, %r6, 15, %r1;
	cvt.rn.f32.u32 	%f1913, %r1872;
	add.s32 	%r1873, %r134, %r6;
	mul.wide.s32 	%rd450, %r1873, 4;
	add.s64 	%rd451, %rd3, %rd450;
	ld.global.f32 	%f1914, [%rd451];
	mul.f32 	%f1915, %f1, %f1914;
	sub.f32 	%f1916, %f1913, %f1915;
	add.s64 	%rd452, %rd2, %rd450;
	ld.global.f32 	%f1917, [%rd452];
	mul.f32 	%f1918, %f1, %f1917;
	sub.f32 	%f1919, %f6, %f1918;
	setp.lt.f32 	%p581, %f1916, 0f3F000000;
	selp.f32 	%f1920, 0f3F000000, %f1916, %p581;
	cvt.f64.f32 	%fd130, %f1920;
	setp.lt.f64 	%p582, %fd1, %fd130;
	selp.f32 	%f1921, %f2, %f1920, %p582;
	cvt.rzi.s32.f32 	%r1874, %f1921;
	setp.lt.f32 	%p583, %f1919, 0f3F000000;
	selp.f32 	%f1922, 0f3F000000, %f1919, %p583;
	cvt.f64.f32 	%fd131, %f1922;
	setp.lt.f64 	%p584, %fd1, %fd131;
	selp.f32 	%f1923, %f2, %f1922, %p584;
	cvt.rzi.s32.f32 	%r1875, %f1923;
	cvt.rn.f32.s32 	%f1924, %r1874;
	sub.f32 	%f1925, %f1921, %f1924;
	mov.f32 	%f1926, 0f3F800000;
	sub.f32 	%f1927, %f1926, %f1925;
	cvt.rn.f32.s32 	%f1928, %r1875;
	sub.f32 	%f1929, %f1923, %f1928;
	sub.f32 	%f1930, %f1926, %f1929;
	mul.f32 	%f1931, %f1927, %f1930;
	mad.lo.s32 	%r1876, %r1875, %r5, %r1874;
	mul.wide.s32 	%rd453, %r1876, 4;
	add.s64 	%rd454, %rd1, %rd453;
	ld.global.f32 	%f1932, [%rd454];
	mul.f32 	%f1933, %f1932, %f1931;
	st.shared.f32 	[%r96+12], %f1933;
	mul.f32 	%f1934, %f1927, %f1929;
	mul.wide.s32 	%rd455, %r5, 4;
	add.s64 	%rd456, %rd454, %rd455;
	ld.global.f32 	%f1935, [%rd456];
	mul.f32 	%f1936, %f1935, %f1934;
	st.shared.f32 	[%r97+12], %f1936;
	mul.f32 	%f1937, %f1925, %f1930;
	ld.global.f32 	%f1938, [%rd454+4];
	mul.f32 	%f1939, %f1938, %f1937;
	st.shared.f32 	[%r98+12], %f1939;
	mul.f32 	%f1940, %f1925, %f1929;
	ld.global.f32 	%f1941, [%rd456+4];
	mul.f32 	%f1942, %f1940, %f1941;
	add.s32 	%r1878, %r98, %r17;
	st.shared.f32 	[%r1878+12], %f1942;
$L__BB3_130:
	add.s32 	%r135, %r123, %r9;
	setp.gt.u32 	%p585, %r135, %r4;
	cvt.rn.f32.u32 	%f7, %r135;
	or.pred  	%p586, %p3, %p585;
	@%p586 bra 	$L__BB3_132;
	cvt.rn.f32.u32 	%f1943, %r1;
	mad.lo.s32 	%r1879, %r135, %r5, %r1;
	mul.wide.s32 	%rd457, %r1879, 4;
	add.s64 	%rd458, %rd3, %rd457;
	ld.global.f32 	%f1944, [%rd458];
	mul.f32 	%f1945, %f1, %f1944;
	sub.f32 	%f1946, %f1943, %f1945;
	add.s64 	%rd459, %rd2, %rd457;
	ld.global.f32 	%f1947, [%rd459];
	mul.f32 	%f1948, %f1, %f1947;
	sub.f32 	%f1949, %f7, %f1948;
	setp.lt.f32 	%p587, %f1946, 0f3F000000;
	selp.f32 	%f1950, 0f3F000000, %f1946, %p587;
	cvt.f64.f32 	%fd132, %f1950;
	setp.lt.f64 	%p588, %fd1, %fd132;
	selp.f32 	%f1951, %f2, %f1950, %p588;
	cvt.rzi.s32.f32 	%r1880, %f1951;
	setp.lt.f32 	%p589, %f1949, 0f3F000000;
	selp.f32 	%f1952, 0f3F000000, %f1949, %p589;
	cvt.f64.f32 	%fd133, %f1952;
	setp.lt.f64 	%p590, %fd1, %fd133;
	selp.f32 	%f1953, %f2, %f1952, %p590;
	cvt.rzi.s32.f32 	%r1881, %f1953;
	cvt.rn.f32.s32 	%f1954, %r1880;
	sub.f32 	%f1955, %f1951, %f1954;
	mov.f32 	%f1956, 0f3F800000;
	sub.f32 	%f1957, %f1956, %f1955;
	cvt.rn.f32.s32 	%f1958, %r1881;
	sub.f32 	%f1959, %f1953, %f1958;
	sub.f32 	%f1960, %f1956, %f1959;
	mul.f32 	%f1961, %f1957, %f1960;
	mad.lo.s32 	%r1882, %r1881, %r5, %r1880;
	mul.wide.s32 	%rd460, %r1882, 4;
	add.s64 	%rd461, %rd1, %rd460;
	ld.global.f32 	%f1962, [%rd461];
	mul.f32 	%f1963, %f1962, %f1961;
	st.shared.f32 	[%r16+16], %f1963;
	mul.f32 	%f1964, %f1957, %f1959;
	mul.wide.s32 	%rd462, %r5, 4;
	add.s64 	%rd463, %rd461, %rd462;
	ld.global.f32 	%f1965, [%rd463];
	mul.f32 	%f1966, %f1965, %f1964;
	st.shared.f32 	[%r18+16], %f1966;
	mul.f32 	%f1967, %f1955, %f1960;
	ld.global.f32 	%f1968, [%rd461+4];
	mul.f32 	%f1969, %f1968, %f1967;
	st.shared.f32 	[%r19+16], %f1969;
	mul.f32 	%f1970, %f1955, %f1959;
	ld.global.f32 	%f1971, [%rd463+4];
	mul.f32 	%f1972, %f1970, %f1971;
	add.s32 	%r1884, %r19, %r17;
	st.shared.f32 	[%r1884+16], %f1972;
$L__BB3_132:
	setp.gt.u32 	%p591, %r135, %r4;
	mad.lo.s32 	%r1885, %r6, 15, %r1;
	mad.lo.s32 	%r1886, %r6, -14, %r1885;
	setp.lt.s32 	%p592, %r1886, 1;
	setp.gt.s32 	%p593, %r1886, %r4;
	or.pred  	%p594, %p592, %p593;
	or.pred  	%p595, %p594, %p591;
	@%p595 bra 	$L__BB3_134;
	mad.lo.s32 	%r1887, %r6, 15, %r1;
	mad.lo.s32 	%r1888, %r6, -14, %r1887;
	cvt.rn.f32.u32 	%f1973, %r1888;
	mad.lo.s32 	%r1889, %r135, %r5, %r1;
	add.s32 	%r1890, %r1889, %r6;
	mul.wide.s32 	%rd464, %r1890, 4;
	add.s64 	%rd465, %rd3, %rd464;
	ld.global.f32 	%f1974, [%rd465];
	mul.f32 	%f1975, %f1, %f1974;
	sub.f32 	%f1976, %f1973, %f1975;
	add.s64 	%rd466, %rd2, %rd464;
	ld.global.f32 	%f1977, [%rd466];
	mul.f32 	%f1978, %f1, %f1977;
	sub.f32 	%f1979, %f7, %f1978;
	setp.lt.f32 	%p596, %f1976, 0f3F000000;
	selp.f32 	%f1980, 0f3F000000, %f1976, %p596;
	cvt.f64.f32 	%fd134, %f1980;
	setp.lt.f64 	%p597, %fd1, %fd134;
	selp.f32 	%f1981, %f2, %f1980, %p597;
	cvt.rzi.s32.f32 	%r1891, %f1981;
	setp.lt.f32 	%p598, %f1979, 0f3F000000;
	selp.f32 	%f1982, 0f3F000000, %f1979, %p598;
	cvt.f64.f32 	%fd135, %f1982;
	setp.lt.f64 	%p599, %fd1, %fd135;
	selp.f32 	%f1983, %f2, %f1982, %p599;
	cvt.rzi.s32.f32 	%r1892, %f1983;
	cvt.rn.f32.s32 	%f1984, %r1891;
	sub.f32 	%f1985, %f1981, %f1984;
	mov.f32 	%f1986, 0f3F800000;
	sub.f32 	%f1987, %f1986, %f1985;
	cvt.rn.f32.s32 	%f1988, %r1892;
	sub.f32 	%f1989, %f1983, %f1988;
	sub.f32 	%f1990, %f1986, %f1989;
	mul.f32 	%f1991, %f1987, %f1990;
	mad.lo.s32 	%r1893, %r1892, %r5, %r1891;
	mul.wide.s32 	%rd467, %r1893, 4;
	add.s64 	%rd468, %rd1, %rd467;
	ld.global.f32 	%f1992, [%rd468];
	mul.f32 	%f1993, %f1992, %f1991;
	shl.b32 	%r1894, %r7, 2;
	add.s32 	%r1895, %r16, %r1894;
	st.shared.f32 	[%r1895+20], %f1993;
	mul.f32 	%f1994, %f1987, %f1989;
	mul.wide.s32 	%rd469, %r5, 4;
	add.s64 	%rd470, %rd468, %rd469;
	ld.global.f32 	%f1995, [%rd470];
	mul.f32 	%f1996, %f1995, %f1994;
	st.shared.f32 	[%r24+20], %f1996;
	mul.f32 	%f1997, %f1985, %f1990;
	ld.global.f32 	%f1998, [%rd468+4];
	mul.f32 	%f1999, %f1998, %f1997;
	st.shared.f32 	[%r25+20], %f1999;
	mul.f32 	%f2000, %f1985, %f1989;
	ld.global.f32 	%f2001, [%rd470+4];
	mul.f32 	%f2002, %f2000, %f2001;
	add.s32 	%r1897, %r25, %r17;
	st.shared.f32 	[%r1897+20], %f2002;
$L__BB3_134:
	setp.gt.u32 	%p600, %r135, %r4;
	mad.lo.s32 	%r1898, %r6, 15, %r1;
	mad.lo.s32 	%r1899, %r6, -14, %r1898;
	add.s32 	%r1900, %r1899, %r6;
	setp.lt.s32 	%p601, %r1900, 1;
	setp.gt.s32 	%p602, %r1900, %r4;
	or.pred  	%p603, %p601, %p602;
	or.pred  	%p604, %p603, %p600;
	@%p604 bra 	$L__BB3_136;
	mad.lo.s32 	%r1901, %r6, 15, %r1;
	mad.lo.s32 	%r1902, %r6, -14, %r1901;
	add.s32 	%r1903, %r1902, %r6;
	cvt.rn.f32.u32 	%f2003, %r1903;
	mad.lo.s32 	%r1904, %r135, %r5, %r1;
	add.s32 	%r1905, %r1904, %r6;
	add.s32 	%r1906, %r1905, %r6;
	mul.wide.s32 	%rd471, %r1906, 4;
	add.s64 	%rd472, %rd3, %rd471;
	ld.global.f32 	%f2004, [%rd472];
	mul.f32 	%f2005, %f1, %f2004;
	sub.f32 	%f2006, %f2003, %f2005;
	add.s64 	%rd473, %rd2, %rd471;
	ld.global.f32 	%f2007, [%rd473];
	mul.f32 	%f2008, %f1, %f2007;
	sub.f32 	%f2009, %f7, %f2008;
	setp.lt.f32 	%p605, %f2006, 0f3F000000;
	selp.f32 	%f2010, 0f3F000000, %f2006, %p605;
	cvt.f64.f32 	%fd136, %f2010;
	setp.lt.f64 	%p606, %fd1, %fd136;
	selp.f32 	%f2011, %f2, %f2010, %p606;
	cvt.rzi.s32.f32 	%r1907, %f2011;
	setp.lt.f32 	%p607, %f2009, 0f3F000000;
	selp.f32 	%f2012, 0f3F000000, %f2009, %p607;
	cvt.f64.f32 	%fd137, %f2012;
	setp.lt.f64 	%p608, %fd1, %fd137;
	selp.f32 	%f2013, %f2, %f2012, %p608;
	cvt.rzi.s32.f32 	%r1908, %f2013;
	cvt.rn.f32.s32 	%f2014, %r1907;
	sub.f32 	%f2015, %f2011, %f2014;
	mov.f32 	%f2016, 0f3F800000;
	sub.f32 	%f2017, %f2016, %f2015;
	cvt.rn.f32.s32 	%f2018, %r1908;
	sub.f32 	%f2019, %f2013, %f2018;
	sub.f32 	%f2020, %f2016, %f2019;
	mul.f32 	%f2021, %f2017, %f2020;
	mad.lo.s32 	%r1909, %r1908, %r5, %r1907;
	mul.wide.s32 	%rd474, %r1909, 4;
	add.s64 	%rd475, %rd1, %rd474;
	ld.global.f32 	%f2022, [%rd475];
	mul.f32 	%f2023, %f2022, %f2021;
	st.shared.f32 	[%r29+16], %f2023;
	mul.f32 	%f2024, %f2017, %f2019;
	mul.wide.s32 	%rd476, %r5, 4;
	add.s64 	%rd477, %rd475, %rd476;
	ld.global.f32 	%f2025, [%rd477];
	mul.f32 	%f2026, %f2025, %f2024;
	st.shared.f32 	[%r30+16], %f2026;
	mul.f32 	%f2027, %f2015, %f2020;
	ld.global.f32 	%f2028, [%rd475+4];
	mul.f32 	%f2029, %f2028, %f2027;
	st.shared.f32 	[%r31+16], %f2029;
	mul.f32 	%f2030, %f2015, %f2019;
	ld.global.f32 	%f2031, [%rd477+4];
	mul.f32 	%f2032, %f2030, %f2031;
	add.s32 	%r1911, %r31, %r17;
	st.shared.f32 	[%r1911+16], %f2032;
$L__BB3_136:
	setp.gt.u32 	%p609, %r135, %r4;
	mad.lo.s32 	%r1912, %r6, 15, %r1;
	mad.lo.s32 	%r1913, %r6, -14, %r1912;
	add.s32 	%r1914, %r1913, %r6;
	add.s32 	%r1915, %r1914, %r6;
	setp.lt.s32 	%p610, %r1915, 1;
	setp.gt.s32 	%p611, %r1915, %r4;
	or.pred  	%p612, %p610, %p611;
	or.pred  	%p613, %p612, %p609;
	@%p613 bra 	$L__BB3_138;
	mad.lo.s32 	%r1916, %r6, 15, %r1;
	mad.lo.s32 	%r1917, %r6, -14, %r1916;
	add.s32 	%r1918, %r1917, %r6;
	add.s32 	%r1919, %r1918, %r6;
	cvt.rn.f32.u32 	%f2033, %r1919;
	mad.lo.s32 	%r1920, %r135, %r5, %r1;
	add.s32 	%r1921, %r1920, %r6;
	add.s32 	%r1922, %r1921, %r6;
	add.s32 	%r1923, %r1922, %r6;
	mul.wide.s32 	%rd478, %r1923, 4;
	add.s64 	%rd479, %rd3, %rd478;
	ld.global.f32 	%f2034, [%rd479];
	mul.f32 	%f2035, %f1, %f2034;
	sub.f32 	%f2036, %f2033, %f2035;
	add.s64 	%rd480, %rd2, %rd478;
	ld.global.f32 	%f2037, [%rd480];
	mul.f32 	%f2038, %f1, %f2037;
	sub.f32 	%f2039, %f7, %f2038;
	setp.lt.f32 	%p614, %f2036, 0f3F000000;
	selp.f32 	%f2040, 0f3F000000, %f2036, %p614;
	cvt.f64.f32 	%fd138, %f2040;
	setp.lt.f64 	%p615, %fd1, %fd138;
	selp.f32 	%f2041, %f2, %f2040, %p615;
	cvt.rzi.s32.f32 	%r1924, %f2041;
	setp.lt.f32 	%p616, %f2039, 0f3F000000;
	selp.f32 	%f2042, 0f3F000000, %f2039, %p616;
	cvt.f64.f32 	%fd139, %f2042;
	setp.lt.f64 	%p617, %fd1, %fd139;
	selp.f32 	%f2043, %f2, %f2042, %p617;
	cvt.rzi.s32.f32 	%r1925, %f2043;
	cvt.rn.f32.s32 	%f2044, %r1924;
	sub.f32 	%f2045, %f2041, %f2044;
	mov.f32 	%f2046, 0f3F800000;
	sub.f32 	%f2047, %f2046, %f2045;
	cvt.rn.f32.s32 	%f2048, %r1925;
	sub.f32 	%f2049, %f2043, %f2048;
	sub.f32 	%f2050, %f2046, %f2049;
	mul.f32 	%f2051, %f2047, %f2050;
	mad.lo.s32 	%r1926, %r1925, %r5, %r1924;
	mul.wide.s32 	%rd481, %r1926, 4;
	add.s64 	%rd482, %rd1, %rd481;
	ld.global.f32 	%f2052, [%rd482];
	mul.f32 	%f2053, %f2052, %f2051;
	shl.b32 	%r1927, %r8, 2;
	add.s32 	%r1928, %r29, %r1927;
	st.shared.f32 	[%r1928+16], %f2053;
	mul.f32 	%f2054, %f2047, %f2049;
	mul.wide.s32 	%rd483, %r5, 4;
	add.s64 	%rd484, %rd482, %rd483;
	ld.global.f32 	%f2055, [%rd484];
	mul.f32 	%f2056, %f2055, %f2054;
	st.shared.f32 	[%r36+16], %f2056;
	mul.f32 	%f2057, %f2045, %f2050;
	ld.global.f32 	%f2058, [%rd482+4];
	mul.f32 	%f2059, %f2058, %f2057;
	st.shared.f32 	[%r37+16], %f2059;
	mul.f32 	%f2060, %f2045, %f2049;
	ld.global.f32 	%f2061, [%rd484+4];
	mul.f32 	%f2062, %f2060, %f2061;
	add.s32 	%r1930, %r37, %r17;
	st.shared.f32 	[%r1930+16], %f2062;
$L__BB3_138:
	setp.gt.u32 	%p618, %r135, %r4;
	mad.lo.s32 	%r1931, %r135, %r5, %r1;
	add.s32 	%r1932, %r1931, %r6;
	add.s32 	%r1933, %r1932, %r6;
	add.s32 	%r1934, %r1933, %r6;
	add.s32 	%r136, %r1934, %r6;
	mad.lo.s32 	%r1935, %r6, 15, %r1;
	mad.lo.s32 	%r1936, %r6, -14, %r1935;
	add.s32 	%r1937, %r1936, %r6;
	add.s32 	%r1938, %r1937, %r6;
	add.s32 	%r1939, %r1938, %r6;
	setp.lt.s32 	%p619, %r1939, 1;
	setp.gt.s32 	%p620, %r1939, %r4;
	or.pred  	%p621, %p619, %p620;
	or.pred  	%p622, %p621, %p618;
	@%p622 bra 	$L__BB3_140;
	mad.lo.s32 	%r1940, %r6, 15, %r1;
	mad.lo.s32 	%r1941, %r6, -14, %r1940;
	add.s32 	%r1942, %r1941, %r6;
	add.s32 	%r1943, %r1942, %r6;
	add.s32 	%r1944, %r1943, %r6;
	cvt.rn.f32.u32 	%f2063, %r1944;
	mul.wide.s32 	%rd485, %r136, 4;
	add.s64 	%rd486, %rd3, %rd485;
	ld.global.f32 	%f2064, [%rd486];
	mul.f32 	%f2065, %f1, %f2064;
	sub.f32 	%f2066, %f2063, %f2065;
	add.s64 	%rd487, %rd2, %rd485;
	ld.global.f32 	%f2067, [%rd487];
	mul.f32 	%f2068, %f1, %f2067;
	sub.f32 	%f2069, %f7, %f2068;
	setp.lt.f32 	%p623, %f2066, 0f3F000000;
	selp.f32 	%f2070, 0f3F000000, %f2066, %p623;
	cvt.f64.f32 	%fd140, %f2070;
	setp.lt.f64 	%p624, %fd1, %fd140;
	selp.f32 	%f2071, %f2, %f2070, %p624;
	cvt.rzi.s32.f32 	%r1945, %f2071;
	setp.lt.f32 	%p625, %f2069, 0f3F000000;
	selp.f32 	%f2072, 0f3F000000, %f2069, %p625;
	cvt.f64.f32 	%fd141, %f2072;
	setp.lt.f64 	%p626, %fd1, %fd141;
	selp.f32 	%f2073, %f2, %f2072, %p626;
	cvt.rzi.s32.f32 	%r1946, %f2073;
	cvt.rn.f32.s32 	%f2074, %r1945;
	sub.f32 	%f2075, %f2071, %f2074;
	mov.f32 	%f2076, 0f3F800000;
	sub.f32 	%f2077, %f2076, %f2075;
	cvt.rn.f32.s32 	%f2078, %r1946;
	sub.f32 	%f2079, %f2073, %f2078;
	sub.f32 	%f2080, %f2076, %f2079;
	mul.f32 	%f2081, %f2077, %f2080;
	mad.lo.s32 	%r1947, %r1946, %r5, %r1945;
	mul.wide.s32 	%rd488, %r1947, 4;
	add.s64 	%rd489, %rd1, %rd488;
	ld.global.f32 	%f2082, [%rd489];
	mul.f32 	%f2083, %f2082, %f2081;
	shl.b32 	%r1948, %r8, 2;
	add.s32 	%r1949, %r29, %r1948;
	add.s32 	%r1950, %r1949, %r1948;
	st.shared.f32 	[%r1950+16], %f2083;
	mul.f32 	%f2084, %f2077, %f2079;
	mul.wide.s32 	%rd490, %r5, 4;
	add.s64 	%rd491, %rd489, %rd490;
	ld.global.f32 	%f2085, [%rd491];
	mul.f32 	%f2086, %f2085, %f2084;
	st.shared.f32 	[%r42+16], %f2086;
	mul.f32 	%f2087, %f2075, %f2080;
	ld.global.f32 	%f2088, [%rd489+4];
	mul.f32 	%f2089, %f2088, %f2087;
	st.shared.f32 	[%r43+16], %f2089;
	mul.f32 	%f2090, %f2075, %f2079;
	ld.global.f32 	%f2091, [%rd491+4];
	mul.f32 	%f2092, %f2090, %f2091;
	add.s32 	%r1952, %r43, %r17;
	st.shared.f32 	[%r1952+16], %f2092;
$L__BB3_140:
	setp.gt.u32 	%p627, %r135, %r4;
	add.s32 	%r137, %r136, %r6;
	mad.lo.s32 	%r1953, %r6, 15, %r1;
	mad.lo.s32 	%r1954, %r6, -14, %r1953;
	add.s32 	%r1955, %r1954, %r6;
	add.s32 	%r1956, %r1955, %r6;
	add.s32 	%r1957, %r1956, %r6;
	add.s32 	%r1958, %r1957, %r6;
	setp.lt.s32 	%p628, %r1958, 1;
	setp.gt.s32 	%p629, %r1958, %r4;
	or.pred  	%p630, %p628, %p629;
	or.pred  	%p631, %p630, %p627;
	@%p631 bra 	$L__BB3_142;
	mad.lo.s32 	%r1959, %r6, 15, %r1;
	mad.lo.s32 	%r1960, %r6, -14, %r1959;
	add.s32 	%r1961, %r1960, %r6;
	add.s32 	%r1962, %r1961, %r6;
	add.s32 	%r1963, %r1962, %r6;
	add.s32 	%r1964, %r1963, %r6;
	cvt.rn.f32.u32 	%f2093, %r1964;
	mul.wide.s32 	%rd492, %r137, 4;
	add.s64 	%rd493, %rd3, %rd492;
	ld.global.f32 	%f2094, [%rd493];
	mul.f32 	%f2095, %f1, %f2094;
	sub.f32 	%f2096, %f2093, %f2095;
	add.s64 	%rd494, %rd2, %rd492;
	ld.global.f32 	%f2097, [%rd494];
	mul.f32 	%f2098, %f1, %f2097;
	sub.f32 	%f2099, %f7, %f2098;
	setp.lt.f32 	%p632, %f2096, 0f3F000000;
	selp.f32 	%f2100, 0f3F000000, %f2096, %p632;
	cvt.f64.f32 	%fd142, %f2100;
	setp.lt.f64 	%p633, %fd1, %fd142;
	selp.f32 	%f2101, %f2, %f2100, %p633;
	cvt.rzi.s32.f32 	%r1965, %f2101;
	setp.lt.f32 	%p634, %f2099, 0f3F000000;
	selp.f32 	%f2102, 0f3F000000, %f2099, %p634;
	cvt.f64.f32 	%fd143, %f2102;
	setp.lt.f64 	%p635, %fd1, %fd143;
	selp.f32 	%f2103, %f2, %f2102, %p635;
	cvt.rzi.s32.f32 	%r1966, %f2103;
	cvt.rn.f32.s32 	%f2104, %r1965;
	sub.f32 	%f2105, %f2101, %f2104;
	mov.f32 	%f2106, 0f3F800000;
	sub.f32 	%f2107, %f2106, %f2105;
	cvt.rn.f32.s32 	%f2108, %r1966;
	sub.f32 	%f2109, %f2103, %f2108;
	sub.f32 	%f2110, %f2106, %f2109;
	mul.f32 	%f2111, %f2107, %f2110;
	mad.lo.s32 	%r1967, %r1966, %r5, %r1965;
	mul.wide.s32 	%rd495, %r1967, 4;
	add.s64 	%rd496, %rd1, %rd495;
	ld.global.f32 	%f2112, [%rd496];
	mul.f32 	%f2113, %f2112, %f2111;
	st.shared.f32 	[%r47+16], %f2113;
	mul.f32 	%f2114, %f2107, %f2109;
	mul.wide.s32 	%rd497, %r5, 4;
	add.s64 	%rd498, %rd496, %rd497;
	ld.global.f32 	%f2115, [%rd498];
	mul.f32 	%f2116, %f2115, %f2114;
	st.shared.f32 	[%r48+16], %f2116;
	mul.f32 	%f2117, %f2105, %f2110;
	ld.global.f32 	%f2118, [%rd496+4];
	mul.f32 	%f2119, %f2118, %f2117;
	st.shared.f32 	[%r49+16], %f2119;
	mul.f32 	%f2120, %f2105, %f2109;
	ld.global.f32 	%f2121, [%rd498+4];
	mul.f32 	%f2122, %f2120, %f2121;
	add.s32 	%r1969, %r49, %r17;
	st.shared.f32 	[%r1969+16], %f2122;
$L__BB3_142:
	setp.gt.u32 	%p636, %r135, %r4;
	add.s32 	%r138, %r137, %r6;
	mad.lo.s32 	%r1970, %r6, 15, %r1;
	mad.lo.s32 	%r1971, %r6, -14, %r1970;
	add.s32 	%r1972, %r1971, %r6;
	add.s32 	%r1973, %r1972, %r6;
	add.s32 	%r1974, %r1973, %r6;
	add.s32 	%r1975, %r1974, %r6;
	add.s32 	%r1976, %r1975, %r6;
	setp.lt.s32 	%p637, %r1976, 1;
	setp.gt.s32 	%p638, %r1976, %r4;
	or.pred  	%p639, %p637, %p638;
	or.pred  	%p640, %p639, %p636;
	@%p640 bra 	$L__BB3_144;
	mad.lo.s32 	%r1977, %r6, 15, %r1;
	mad.lo.s32 	%r1978, %r6, -14, %r1977;
	add.s32 	%r1979, %r1978, %r6;
	add.s32 	%r1980, %r1979, %r6;
	add.s32 	%r1981, %r1980, %r6;
	add.s32 	%r1982, %r1981, %r6;
	add.s32 	%r1983, %r1982, %r6;
	cvt.rn.f32.u32 	%f2123, %r1983;
	mul.wide.s32 	%rd499, %r138, 4;
	add.s64 	%rd500, %rd3, %rd499;
	ld.global.f32 	%f2124, [%rd500];
	mul.f32 	%f2125, %f1, %f2124;
	sub.f32 	%f2126, %f2123, %f2125;
	add.s64 	%rd501, %rd2, %rd499;
	ld.global.f32 	%f2127, [%rd501];
	mul.f32 	%f2128, %f1, %f2127;
	sub.f32 	%f2129, %f7, %f2128;
	setp.lt.f32 	%p641, %f2126, 0f3F000000;
	selp.f32 	%f2130, 0f3F000000, %f2126, %p641;
	cvt.f64.f32 	%fd144, %f2130;
	setp.lt.f64 	%p642, %fd1, %fd144;
	selp.f32 	%f2131, %f2, %f2130, %p642;
	cvt.rzi.s32.f32 	%r1984, %f2131;
	setp.lt.f32 	%p643, %f2129, 0f3F000000;
	selp.f32 	%f2132, 0f3F000000, %f2129, %p643;
	cvt.f64.f32 	%fd145, %f2132;
	setp.lt.f64 	%p644, %fd1, %fd145;
	selp.f32 	%f2133, %f2, %f2132, %p644;
	cvt.rzi.s32.f32 	%r1985, %f2133;
	cvt.rn.f32.s32 	%f2134, %r1984;
	sub.f32 	%f2135, %f2131, %f2134;
	mov.f32 	%f2136, 0f3F800000;
	sub.f32 	%f2137, %f2136, %f2135;
	cvt.rn.f32.s32 	%f2138, %r1985;
	sub.f32 	%f2139, %f2133, %f2138;
	sub.f32 	%f2140, %f2136, %f2139;
	mul.f32 	%f2141, %f2137, %f2140;
	mad.lo.s32 	%r1986, %r1985, %r5, %r1984;
	mul.wide.s32 	%rd502, %r1986, 4;
	add.s64 	%rd503, %rd1, %rd502;
	ld.global.f32 	%f2142, [%rd503];
	mul.f32 	%f2143, %f2142, %f2141;
	st.shared.f32 	[%r53+16], %f2143;
	mul.f32 	%f2144, %f2137, %f2139;
	mul.wide.s32 	%rd504, %r5, 4;
	add.s64 	%rd505, %rd503, %rd504;
	ld.global.f32 	%f2145, [%rd505];
	mul.f32 	%f2146, %f2145, %f2144;
	st.shared.f32 	[%r54+16], %f2146;
	mul.f32 	%f2147, %f2135, %f2140;
	ld.global.f32 	%f2148, [%rd503+4];
	mul.f32 	%f2149, %f2148, %f2147;
	st.shared.f32 	[%r55+16], %f2149;
	mul.f32 	%f2150, %f2135, %f2139;
	ld.global.f32 	%f2151, [%rd505+4];
	mul.f32 	%f2152, %f2150, %f2151;
	add.s32 	%r1988, %r55, %r17;
	st.shared.f32 	[%r1988+16], %f2152;
$L__BB3_144:
	setp.gt.u32 	%p645, %r135, %r4;
	add.s32 	%r139, %r138, %r6;
	mad.lo.s32 	%r1989, %r6, 15, %r1;
	mad.lo.s32 	%r1990, %r6, -14, %r1989;
	add.s32 	%r1991, %r1990, %r6;
	add.s32 	%r1992, %r1991, %r6;
	add.s32 	%r1993, %r1992, %r6;
	add.s32 	%r1994, %r1993, %r6;
	add.s32 	%r1995, %r1994, %r6;
	add.s32 	%r1996, %r1995, %r6;
	setp.lt.s32 	%p646, %r1996, 1;
	setp.gt.s32 	%p647, %r1996, %r4;
	or.pred  	%p648, %p646, %p647;
	or.pred  	%p649, %p648, %p645;
	@%p649 bra 	$L__BB3_146;
	mad.lo.s32 	%r1997, %r6, 15, %r1;
	mad.lo.s32 	%r1998, %r6, -14, %r1997;
	add.s32 	%r1999, %r1998, %r6;
	add.s32 	%r2000, %r1999, %r6;
	add.s32 	%r2001, %r2000, %r6;
	add.s32 	%r2002, %r2001, %r6;
	add.s32 	%r2003, %r2002, %r6;
	add.s32 	%r2004, %r2003, %r6;
	cvt.rn.f32.u32 	%f2153, %r2004;
	mul.wide.s32 	%rd506, %r139, 4;
	add.s64 	%rd507, %rd3, %rd506;
	ld.global.f32 	%f2154, [%rd507];
	mul.f32 	%f2155, %f1, %f2154;
	sub.f32 	%f2156, %f2153, %f2155;
	add.s64 	%rd508, %rd2, %rd506;
	ld.global.f32 	%f2157, [%rd508];
	mul.f32 	%f2158, %f1, %f2157;
	sub.f32 	%f2159, %f7, %f2158;
	setp.lt.f32 	%p650, %f2156, 0f3F000000;
	selp.f32 	%f2160, 0f3F000000, %f2156, %p650;
	cvt.f64.f32 	%fd146, %f2160;
	setp.lt.f64 	%p651, %fd1, %fd146;
	selp.f32 	%f2161, %f2, %f2160, %p651;
	cvt.rzi.s32.f32 	%r2005, %f2161;
	setp.lt.f32 	%p652, %f2159, 0f3F000000;
	selp.f32 	%f2162, 0f3F000000, %f2159, %p652;
	cvt.f64.f32 	%fd147, %f2162;
	setp.lt.f64 	%p653, %fd1, %fd147;
	selp.f32 	%f2163, %f2, %f2162, %p653;
	cvt.rzi.s32.f32 	%r2006, %f2163;
	cvt.rn.f32.s32 	%f2164, %r2005;
	sub.f32 	%f2165, %f2161, %f2164;
	mov.f32 	%f2166, 0f3F800000;
	sub.f32 	%f2167, %f2166, %f2165;
	cvt.rn.f32.s32 	%f2168, %r2006;
	sub.f32 	%f2169, %f2163, %f2168;
	sub.f32 	%f2170, %f2166, %f2169;
	mul.f32 	%f2171, %f2167, %f2170;
	mad.lo.s32 	%r2007, %r2006, %r5, %r2005;
	mul.wide.s32 	%rd509, %r2007, 4;
	add.s64 	%rd510, %rd1, %rd509;
	ld.global.f32 	%f2172, [%rd510];
	mul.f32 	%f2173, %f2172, %f2171;
	st.shared.f32 	[%r59+16], %f2173;
	mul.f32 	%f2174, %f2167, %f2169;
	mul.wide.s32 	%rd511, %r5, 4;
	add.s64 	%rd512, %rd510, %rd511;
	ld.global.f32 	%f2175, [%rd512];
	mul.f32 	%f2176, %f2175, %f2174;
	add.s32 	%r2009, %r59, %r17;
	st.shared.f32 	[%r2009+16], %f2176;
	mul.f32 	%f2177, %f2165, %f2170;
	ld.global.f32 	%f2178, [%rd510+4];
	mul.f32 	%f2179, %f2178, %f2177;
	st.shared.f32 	[%r61+16], %f2179;
	mul.f32 	%f2180, %f2165, %f2169;
	ld.global.f32 	%f2181, [%rd512+4];
	mul.f32 	%f2182, %f2180, %f2181;
	add.s32 	%r2010, %r61, %r17;
	st.shared.f32 	[%r2010+16], %f2182;
$L__BB3_146:
	setp.gt.u32 	%p654, %r135, %r4;
	add.s32 	%r140, %r139, %r6;
	mad.lo.s32 	%r2011, %r6, 15, %r1;
	mad.lo.s32 	%r2012, %r6, -14, %r2011;
	add.s32 	%r2013, %r2012, %r6;
	add.s32 	%r2014, %r2013, %r6;
	add.s32 	%r2015, %r2014, %r6;
	add.s32 	%r2016, %r2015, %r6;
	add.s32 	%r2017, %r2016, %r6;
	add.s32 	%r2018, %r2017, %r6;
	add.s32 	%r2019, %r2018, %r6;
	setp.lt.s32 	%p655, %r2019, 1;
	setp.gt.s32 	%p656, %r2019, %r4;
	or.pred  	%p657, %p655, %p656;
	or.pred  	%p658, %p657, %p654;
	@%p658 bra 	$L__BB3_148;
	mad.lo.s32 	%r2020, %r6, 15, %r1;
	mad.lo.s32 	%r2021, %r6, -14, %r2020;
	add.s32 	%r2022, %r2021, %r6;
	add.s32 	%r2023, %r2022, %r6;
	add.s32 	%r2024, %r2023, %r6;
	add.s32 	%r2025, %r2024, %r6;
	add.s32 	%r2026, %r2025, %r6;
	add.s32 	%r2027, %r2026, %r6;
	add.s32 	%r2028, %r2027, %r6;
	cvt.rn.f32.u32 	%f2183, %r2028;
	mul.wide.s32 	%rd513, %r140, 4;
	add.s64 	%rd514, %rd3, %rd513;
	ld.global.f32 	%f2184, [%rd514];
	mul.f32 	%f2185, %f1, %f2184;
	sub.f32 	%f2186, %f2183, %f2185;
	add.s64 	%rd515, %rd2, %rd513;
	ld.global.f32 	%f2187, [%rd515];
	mul.f32 	%f2188, %f1, %f2187;
	sub.f32 	%f2189, %f7, %f2188;
	setp.lt.f32 	%p659, %f2186, 0f3F000000;
	selp.f32 	%f2190, 0f3F000000, %f2186, %p659;
	cvt.f64.f32 	%fd148, %f2190;
	setp.lt.f64 	%p660, %fd1, %fd148;
	selp.f32 	%f2191, %f2, %f2190, %p660;
	cvt.rzi.s32.f32 	%r2029, %f2191;
	setp.lt.f32 	%p661, %f2189, 0f3F000000;
	selp.f32 	%f2192, 0f3F000000, %f2189, %p661;
	cvt.f64.f32 	%fd149, %f2192;
	setp.lt.f64 	%p662, %fd1, %fd149;
	selp.f32 	%f2193, %f2, %f2192, %p662;
	cvt.rzi.s32.f32 	%r2030, %f2193;
	cvt.rn.f32.s32 	%f2194, %r2029;
	sub.f32 	%f2195, %f2191, %f2194;
	mov.f32 	%f2196, 0f3F800000;
	sub.f32 	%f2197, %f2196, %f2195;
	cvt.rn.f32.s32 	%f2198, %r2030;
	sub.f32 	%f2199, %f2193, %f2198;
	sub.f32 	%f2200, %f2196, %f2199;
	mul.f32 	%f2201, %f2197, %f2200;
	mad.lo.s32 	%r2031, %r2030, %r5, %r2029;
	mul.wide.s32 	%rd516, %r2031, 4;
	add.s64 	%rd517, %rd1, %rd516;
	ld.global.f32 	%f2202, [%rd517];
	mul.f32 	%f2203, %f2202, %f2201;
	st.shared.f32 	[%r64+16], %f2203;
	mul.f32 	%f2204, %f2197, %f2199;
	mul.wide.s32 	%rd518, %r5, 4;
	add.s64 	%rd519, %rd517, %rd518;
	ld.global.f32 	%f2205, [%rd519];
	mul.f32 	%f2206, %f2205, %f2204;
	st.shared.f32 	[%r65+16], %f2206;
	mul.f32 	%f2207, %f2195, %f2200;
	ld.global.f32 	%f2208, [%rd517+4];
	mul.f32 	%f2209, %f2208, %f2207;
	st.shared.f32 	[%r66+16], %f2209;
	mul.f32 	%f2210, %f2195, %f2199;
	ld.global.f32 	%f2211, [%rd519+4];
	mul.f32 	%f2212, %f2210, %f2211;
	add.s32 	%r2033, %r66, %r17;
	st.shared.f32 	[%r2033+16], %f2212;
$L__BB3_148:
	setp.gt.u32 	%p663, %r135, %r4;
	add.s32 	%r141, %r140, %r6;
	mad.lo.s32 	%r2034, %r6, 15, %r1;
	mad.lo.s32 	%r2035, %r6, -14, %r2034;
	add.s32 	%r2036, %r2035, %r6;
	add.s32 	%r2037, %r2036, %r6;
	add.s32 	%r2038, %r2037, %r6;
	add.s32 	%r2039, %r2038, %r6;
	add.s32 	%r2040, %r2039, %r6;
	add.s32 	%r2041, %r2040, %r6;
	add.s32 	%r2042, %r2041, %r6;
	add.s32 	%r2043, %r2042, %r6;
	setp.lt.s32 	%p664, %r2043, 1;
	setp.gt.s32 	%p665, %r2043, %r4;
	or.pred  	%p666, %p664, %p665;
	or.pred  	%p667, %p666, %p663;
	@%p667 bra 	$L__BB3_150;
	mad.lo.s32 	%r2044, %r6, 15, %r1;
	mad.lo.s32 	%r2045, %r6, -14, %r2044;
	add.s32 	%r2046, %r2045, %r6;
	add.s32 	%r2047, %r2046, %r6;
	add.s32 	%r2048, %r2047, %r6;
	add.s32 	%r2049, %r2048, %r6;
	add.s32 	%r2050, %r2049, %r6;
	add.s32 	%r2051, %r2050, %r6;
	add.s32 	%r2052, %r2051, %r6;
	add.s32 	%r2053, %r2052, %r6;
	cvt.rn.f32.u32 	%f2213, %r2053;
	mul.wide.s32 	%rd520, %r141, 4;
	add.s64 	%rd521, %rd3, %rd520;
	ld.global.f32 	%f2214, [%rd521];
	mul.f32 	%f2215, %f1, %f2214;
	sub.f32 	%f2216, %f2213, %f2215;
	add.s64 	%rd522, %rd2, %rd520;
	ld.global.f32 	%f2217, [%rd522];
	mul.f32 	%f2218, %f1, %f2217;
	sub.f32 	%f2219, %f7, %f2218;
	setp.lt.f32 	%p668, %f2216, 0f3F000000;
	selp.f32 	%f2220, 0f3F000000, %f2216, %p668;
	cvt.f64.f32 	%fd150, %f2220;
	setp.lt.f64 	%p669, %fd1, %fd150;
	selp.f32 	%f2221, %f2, %f2220, %p669;
	cvt.rzi.s32.f32 	%r2054, %f2221;
	setp.lt.f32 	%p670, %f2219, 0f3F000000;
	selp.f32 	%f2222, 0f3F000000, %f2219, %p670;
	cvt.f64.f32 	%fd151, %f2222;
	setp.lt.f64 	%p671, %fd1, %fd151;
	selp.f32 	%f2223, %f2, %f2222, %p671;
	cvt.rzi.s32.f32 	%r2055, %f2223;
	cvt.rn.f32.s32 	%f2224, %r2054;
	sub.f32 	%f2225, %f2221, %f2224;
	mov.f32 	%f2226, 0f3F800000;
	sub.f32 	%f2227, %f2226, %f2225;
	cvt.rn.f32.s32 	%f2228, %r2055;
	sub.f32 	%f2229, %f2223, %f2228;
	sub.f32 	%f2230, %f2226, %f2229;
	mul.f32 	%f2231, %f2227, %f2230;
	mad.lo.s32 	%r2056, %r2055, %r5, %r2054;
	mul.wide.s32 	%rd523, %r2056, 4;
	add.s64 	%rd524, %rd1, %rd523;
	ld.global.f32 	%f2232, [%rd524];
	mul.f32 	%f2233, %f2232, %f2231;
	st.shared.f32 	[%r69+16], %f2233;
	mul.f32 	%f2234, %f2227, %f2229;
	mul.wide.s32 	%rd525, %r5, 4;
	add.s64 	%rd526, %rd524, %rd525;
	ld.global.f32 	%f2235, [%rd526];
	mul.f32 	%f2236, %f2235, %f2234;
	st.shared.f32 	[%r70+16], %f2236;
	mul.f32 	%f2237, %f2225, %f2230;
	ld.global.f32 	%f2238, [%rd524+4];
	mul.f32 	%f2239, %f2238, %f2237;
	st.shared.f32 	[%r71+16], %f2239;
	mul.f32 	%f2240, %f2225, %f2229;
	ld.global.f32 	%f2241, [%rd526+4];
	mul.f32 	%f2242, %f2240, %f2241;
	add.s32 	%r2058, %r71, %r17;
	st.shared.f32 	[%r2058+16], %f2242;
$L__BB3_150:
	setp.gt.u32 	%p672, %r135, %r4;
	add.s32 	%r142, %r141, %r6;
	mad.lo.s32 	%r2059, %r6, 15, %r1;
	mad.lo.s32 	%r2060, %r6, -14, %r2059;
	add.s32 	%r2061, %r2060, %r6;
	add.s32 	%r2062, %r2061, %r6;
	add.s32 	%r2063, %r2062, %r6;
	add.s32 	%r2064, %r2063, %r6;
	add.s32 	%r2065, %r2064, %r6;
	add.s32 	%r2066, %r2065, %r6;
	add.s32 	%r2067, %r2066, %r6;
	add.s32 	%r2068, %r2067, %r6;
	add.s32 	%r2069, %r2068, %r6;
	setp.lt.s32 	%p673, %r2069, 1;
	setp.gt.s32 	%p674, %r2069, %r4;
	or.pred  	%p675, %p673, %p674;
	or.pred  	%p676, %p675, %p672;
	@%p676 bra 	$L__BB3_152;
	mad.lo.s32 	%r2070, %r6, 15, %r1;
	mad.lo.s32 	%r2071, %r6, -14, %r2070;
	add.s32 	%r2072, %r2071, %r6;
	add.s32 	%r2073, %r2072, %r6;
	add.s32 	%r2074, %r2073, %r6;
	add.s32 	%r2075, %r2074, %r6;
	add.s32 	%r2076, %r2075, %r6;
	add.s32 	%r2077, %r2076, %r6;
	add.s32 	%r2078, %r2077, %r6;
	add.s32 	%r2079, %r2078, %r6;
	add.s32 	%r2080, %r2079, %r6;
	cvt.rn.f32.u32 	%f2243, %r2080;
	mul.wide.s32 	%rd527, %r142, 4;
	add.s64 	%rd528, %rd3, %rd527;
	ld.global.f32 	%f2244, [%rd528];
	mul.f32 	%f2245, %f1, %f2244;
	sub.f32 	%f2246, %f2243, %f2245;
	add.s64 	%rd529, %rd2, %rd527;
	ld.global.f32 	%f2247, [%rd529];
	mul.f32 	%f2248, %f1, %f2247;
	sub.f32 	%f2249, %f7, %f2248;
	setp.lt.f32 	%p677, %f2246, 0f3F000000;
	selp.f32 	%f2250, 0f3F000000, %f2246, %p677;
	cvt.f64.f32 	%fd152, %f2250;
	setp.lt.f64 	%p678, %fd1, %fd152;
	selp.f32 	%f2251, %f2, %f2250, %p678;
	cvt.rzi.s32.f32 	%r2081, %f2251;
	setp.lt.f32 	%p679, %f2249, 0f3F000000;
	selp.f32 	%f2252, 0f3F000000, %f2249, %p679;
	cvt.f64.f32 	%fd153, %f2252;
	setp.lt.f64 	%p680, %fd1, %fd153;
	selp.f32 	%f2253, %f2, %f2252, %p680;
	cvt.rzi.s32.f32 	%r2082, %f2253;
	cvt.rn.f32.s32 	%f2254, %r2081;
	sub.f32 	%f2255, %f2251, %f2254;
	mov.f32 	%f2256, 0f3F800000;
	sub.f32 	%f2257, %f2256, %f2255;
	cvt.rn.f32.s32 	%f2258, %r2082;
	sub.f32 	%f2259, %f2253, %f2258;
	sub.f32 	%f2260, %f2256, %f2259;
	mul.f32 	%f2261, %f2257, %f2260;
	mad.lo.s32 	%r2083, %r2082, %r5, %r2081;
	mul.wide.s32 	%rd530, %r2083, 4;
	add.s64 	%rd531, %rd1, %rd530;
	ld.global.f32 	%f2262, [%rd531];
	mul.f32 	%f2263, %f2262, %f2261;
	st.shared.f32 	[%r73+16], %f2263;
	mul.f32 	%f2264, %f2257, %f2259;
	mul.wide.s32 	%rd532, %r5, 4;
	add.s64 	%rd533, %rd531, %rd532;
	ld.global.f32 	%f2265, [%rd533];
	mul.f32 	%f2266, %f2265, %f2264;
	st.shared.f32 	[%r74+16], %f2266;
	mul.f32 	%f2267, %f2255, %f2260;
	ld.global.f32 	%f2268, [%rd531+4];
	mul.f32 	%f2269, %f2268, %f2267;
	st.shared.f32 	[%r75+16], %f2269;
	mul.f32 	%f2270, %f2255, %f2259;
	ld.global.f32 	%f2271, [%rd533+4];
	mul.f32 	%f2272, %f2270, %f2271;
	add.s32 	%r2085, %r75, %r17;
	st.shared.f32 	[%r2085+16], %f2272;
$L__BB3_152:
	setp.gt.u32 	%p681, %r135, %r4;
	add.s32 	%r143, %r142, %r6;
	mad.lo.s32 	%r2086, %r6, 15, %r1;
	mad.lo.s32 	%r2087, %r6, -14, %r2086;
	add.s32 	%r2088, %r2087, %r6;
	add.s32 	%r2089, %r2088, %r6;
	add.s32 	%r2090, %r2089, %r6;
	add.s32 	%r2091, %r2090, %r6;
	add.s32 	%r2092, %r2091, %r6;
	add.s32 	%r2093, %r2092, %r6;
	add.s32 	%r2094, %r2093, %r6;
	add.s32 	%r2095, %r2094, %r6;
	add.s32 	%r2096, %r2095, %r6;
	add.s32 	%r2097, %r2096, %r6;
	setp.lt.s32 	%p682, %r2097, 1;
	setp.gt.s32 	%p683, %r2097, %r4;
	or.pred  	%p684, %p682, %p683;
	or.pred  	%p685, %p684, %p681;
	@%p685 bra 	$L__BB3_154;
	mad.lo.s32 	%r2098, %r6, 15, %r1;
	mad.lo.s32 	%r2099, %r6, -14, %r2098;
	add.s32 	%r2100, %r2099, %r6;
	add.s32 	%r2101, %r2100, %r6;
	add.s32 	%r2102, %r2101, %r6;
	add.s32 	%r2103, %r2102, %r6;
	add.s32 	%r2104, %r2103, %r6;
	add.s32 	%r2105, %r2104, %r6;
	add.s32 	%r2106, %r2105, %r6;
	add.s32 	%r2107, %r2106, %r6;
	add.s32 	%r2108, %r2107, %r6;
	add.s32 	%r2109, %r2108, %r6;
	cvt.rn.f32.u32 	%f2273, %r2109;
	mul.wide.s32 	%rd534, %r143, 4;
	add.s64 	%rd535, %rd3, %rd534;
	ld.global.f32 	%f2274, [%rd535];
	mul.f32 	%f2275, %f1, %f2274;
	sub.f32 	%f2276, %f2273, %f2275;
	add.s64 	%rd536, %rd2, %rd534;
	ld.global.f32 	%f2277, [%rd536];
	mul.f32 	%f2278, %f1, %f2277;
	sub.f32 	%f2279, %f7, %f2278;
	setp.lt.f32 	%p686, %f2276, 0f3F000000;
	selp.f32 	%f2280, 0f3F000000, %f2276, %p686;
	cvt.f64.f32 	%fd154, %f2280;
	setp.lt.f64 	%p687, %fd1, %fd154;
	selp.f32 	%f2281, %f2, %f2280, %p687;
	cvt.rzi.s32.f32 	%r2110, %f2281;
	setp.lt.f32 	%p688, %f2279, 0f3F000000;
	selp.f32 	%f2282, 0f3F000000, %f2279, %p688;
	cvt.f64.f32 	%fd155, %f2282;
	setp.lt.f64 	%p689, %fd1, %fd155;
	selp.f32 	%f2283, %f2, %f2282, %p689;
	cvt.rzi.s32.f32 	%r2111, %f2283;
	cvt.rn.f32.s32 	%f2284, %r2110;
	sub.f32 	%f2285, %f2281, %f2284;
	mov.f32 	%f2286, 0f3F800000;
	sub.f32 	%f2287, %f2286, %f2285;
	cvt.rn.f32.s32 	%f2288, %r2111;
	sub.f32 	%f2289, %f2283, %f2288;
	sub.f32 	%f2290, %f2286, %f2289;
	mul.f32 	%f2291, %f2287, %f2290;
	mad.lo.s32 	%r2112, %r2111, %r5, %r2110;
	mul.wide.s32 	%rd537, %r2112, 4;
	add.s64 	%rd538, %rd1, %rd537;
	ld.global.f32 	%f2292, [%rd538];
	mul.f32 	%f2293, %f2292, %f2291;
	st.shared.f32 	[%r78+16], %f2293;
	mul.f32 	%f2294, %f2287, %f2289;
	mul.wide.s32 	%rd539, %r5, 4;
	add.s64 	%rd540, %rd538, %rd539;
	ld.global.f32 	%f2295, [%rd540];
	mul.f32 	%f2296, %f2295, %f2294;
	st.shared.f32 	[%r79+16], %f2296;
	mul.f32 	%f2297, %f2285, %f2290;
	ld.global.f32 	%f2298, [%rd538+4];
	mul.f32 	%f2299, %f2298, %f2297;
	st.shared.f32 	[%r80+16], %f2299;
	mul.f32 	%f2300, %f2285, %f2289;
	ld.global.f32 	%f2301, [%rd540+4];
	mul.f32 	%f2302, %f2300, %f2301;
	add.s32 	%r2114, %r80, %r17;
	st.shared.f32 	[%r2114+16], %f2302;
$L__BB3_154:
	setp.gt.u32 	%p690, %r135, %r4;
	add.s32 	%r144, %r143, %r6;
	mad.lo.s32 	%r2115, %r6, 15, %r1;
	mad.lo.s32 	%r2116, %r6, -14, %r2115;
	add.s32 	%r2117, %r2116, %r6;
	add.s32 	%r2118, %r2117, %r6;
	add.s32 	%r2119, %r2118, %r6;
	add.s32 	%r2120, %r2119, %r6;
	add.s32 	%r2121, %r2120, %r6;
	add.s32 	%r2122, %r2121, %r6;
	add.s32 	%r2123, %r2122, %r6;
	add.s32 	%r2124, %r2123, %r6;
	add.s32 	%r2125, %r2124, %r6;
	add.s32 	%r2126, %r2125, %r6;
	add.s32 	%r2127, %r2126, %r6;
	setp.lt.s32 	%p691, %r2127, 1;
	setp.gt.s32 	%p692, %r2127, %r4;
	or.pred  	%p693, %p691, %p692;
	or.pred  	%p694, %p693, %p690;
	@%p694 bra 	$L__BB3_156;
	mad.lo.s32 	%r2128, %r6, 15, %r1;
	mad.lo.s32 	%r2129, %r6, -14, %r2128;
	add.s32 	%r2130, %r2129, %r6;
	add.s32 	%r2131, %r2130, %r6;
	add.s32 	%r2132, %r2131, %r6;
	add.s32 	%r2133, %r2132, %r6;
	add.s32 	%r2134, %r2133, %r6;
	add.s32 	%r2135, %r2134, %r6;
	add.s32 	%r2136, %r2135, %r6;
	add.s32 	%r2137, %r2136, %r6;
	add.s32 	%r2138, %r2137, %r6;
	add.s32 	%r2139, %r2138, %r6;
	add.s32 	%r2140, %r2139, %r6;
	cvt.rn.f32.u32 	%f2303, %r2140;
	mul.wide.s32 	%rd541, %r144, 4;
	add.s64 	%rd542, %rd3, %rd541;
	ld.global.f32 	%f2304, [%rd542];
	mul.f32 	%f2305, %f1, %f2304;
	sub.f32 	%f2306, %f2303, %f2305;
	add.s64 	%rd543, %rd2, %rd541;
	ld.global.f32 	%f2307, [%rd543];
	mul.f32 	%f2308, %f1, %f2307;
	sub.f32 	%f2309, %f7, %f2308;
	setp.lt.f32 	%p695, %f2306, 0f3F000000;
	selp.f32 	%f2310, 0f3F000000, %f2306, %p695;
	cvt.f64.f32 	%fd156, %f2310;
	setp.lt.f64 	%p696, %fd1, %fd156;
	selp.f32 	%f2311, %f2, %f2310, %p696;
	cvt.rzi.s32.f32 	%r2141, %f2311;
	setp.lt.f32 	%p697, %f2309, 0f3F000000;
	selp.f32 	%f2312, 0f3F000000, %f2309, %p697;
	cvt.f64.f32 	%fd157, %f2312;
	setp.lt.f64 	%p698, %fd1, %fd157;
	selp.f32 	%f2313, %f2, %f2312, %p698;
	cvt.rzi.s32.f32 	%r2142, %f2313;
	cvt.rn.f32.s32 	%f2314, %r2141;
	sub.f32 	%f2315, %f2311, %f2314;
	mov.f32 	%f2316, 0f3F800000;
	sub.f32 	%f2317, %f2316, %f2315;
	cvt.rn.f32.s32 	%f2318, %r2142;
	sub.f32 	%f2319, %f2313, %f2318;
	sub.f32 	%f2320, %f2316, %f2319;
	mul.f32 	%f2321, %f2317, %f2320;
	mad.lo.s32 	%r2143, %r2142, %r5, %r2141;
	mul.wide.s32 	%rd544, %r2143, 4;
	add.s64 	%rd545, %rd1, %rd544;
	ld.global.f32 	%f2322, [%rd545];
	mul.f32 	%f2323, %f2322, %f2321;
	st.shared.f32 	[%r83+16], %f2323;
	mul.f32 	%f2324, %f2317, %f2319;
	mul.wide.s32 	%rd546, %r5, 4;
	add.s64 	%rd547, %rd545, %rd546;
	ld.global.f32 	%f2325, [%rd547];
	mul.f32 	%f2326, %f2325, %f2324;
	st.shared.f32 	[%r84+16], %f2326;
	mul.f32 	%f2327, %f2315, %f2320;
	ld.global.f32 	%f2328, [%rd545+4];
	mul.f32 	%f2329, %f2328, %f2327;
	st.shared.f32 	[%r85+16], %f2329;
	mul.f32 	%f2330, %f2315, %f2319;
	ld.global.f32 	%f2331, [%rd547+4];
	mul.f32 	%f2332, %f2330, %f2331;
	add.s32 	%r2145, %r85, %r17;
	st.shared.f32 	[%r2145+16], %f2332;
$L__BB3_156:
	add.s32 	%r145, %r144, %r6;
	or.pred  	%p700, %p4, %p690;
	@%p700 bra 	$L__BB3_158;
	mad.lo.s32 	%r2146, %r6, 15, %r1;
	mad.lo.s32 	%r2147, %r6, -14, %r2146;
	add.s32 	%r2148, %r2147, %r6;
	add.s32 	%r2149, %r2148, %r6;
	add.s32 	%r2150, %r2149, %r6;
	add.s32 	%r2151, %r2150, %r6;
	add.s32 	%r2152, %r2151, %r6;
	add.s32 	%r2153, %r2152, %r6;
	add.s32 	%r2154, %r2153, %r6;
	add.s32 	%r2155, %r2154, %r6;
	add.s32 	%r2156, %r2155, %r6;
	add.s32 	%r2157, %r2156, %r6;
	add.s32 	%r2158, %r2157, %r6;
	add.s32 	%r2159, %r2158, %r6;
	cvt.rn.f32.u32 	%f2333, %r2159;
	mul.wide.s32 	%rd548, %r145, 4;
	add.s64 	%rd549, %rd3, %rd548;
	ld.global.f32 	%f2334, [%rd549];
	mul.f32 	%f2335, %f1, %f2334;
	sub.f32 	%f2336, %f2333, %f2335;
	add.s64 	%rd550, %rd2, %rd548;
	ld.global.f32 	%f2337, [%rd550];
	mul.f32 	%f2338, %f1, %f2337;
	sub.f32 	%f2339, %f7, %f2338;
	setp.lt.f32 	%p701, %f2336, 0f3F000000;
	selp.f32 	%f2340, 0f3F000000, %f2336, %p701;
	cvt.f64.f32 	%fd158, %f2340;
	setp.lt.f64 	%p702, %fd1, %fd158;
	selp.f32 	%f2341, %f2, %f2340, %p702;
	cvt.rzi.s32.f32 	%r2160, %f2341;
	setp.lt.f32 	%p703, %f2339, 0f3F000000;
	selp.f32 	%f2342, 0f3F000000, %f2339, %p703;
	cvt.f64.f32 	%fd159, %f2342;
	setp.lt.f64 	%p704, %fd1, %fd159;
	selp.f32 	%f2343, %f2, %f2342, %p704;
	cvt.rzi.s32.f32 	%r2161, %f2343;
	cvt.rn.f32.s32 	%f2344, %r2160;
	sub.f32 	%f2345, %f2341, %f2344;
	mov.f32 	%f2346, 0f3F800000;
	sub.f32 	%f2347, %f2346, %f2345;
	cvt.rn.f32.s32 	%f2348, %r2161;
	sub.f32 	%f2349, %f2343, %f2348;
	sub.f32 	%f2350, %f2346, %f2349;
	mul.f32 	%f2351, %f2347, %f2350;
	mad.lo.s32 	%r2162, %r2161, %r5, %r2160;
	mul.wide.s32 	%rd551, %r2162, 4;
	add.s64 	%rd552, %rd1, %rd551;
	ld.global.f32 	%f2352, [%rd552];
	mul.f32 	%f2353, %f2352, %f2351;
	st.shared.f32 	[%r88+16], %f2353;
	mul.f32 	%f2354, %f2347, %f2349;
	mul.wide.s32 	%rd553, %r5, 4;
	add.s64 	%rd554, %rd552, %rd553;
	ld.global.f32 	%f2355, [%rd554];
	mul.f32 	%f2356, %f2355, %f2354;
	st.shared.f32 	[%r89+16], %f2356;
	mul.f32 	%f2357, %f2345, %f2350;
	ld.global.f32 	%f2358, [%rd552+4];
	mul.f32 	%f2359, %f2358, %f2357;
	st.shared.f32 	[%r90+16], %f2359;
	mul.f32 	%f2360, %f2345, %f2349;
	ld.global.f32 	%f2361, [%rd554+4];
	mul.f32 	%f2362, %f2360, %f2361;
	add.s32 	%r2164, %r90, %r17;
	st.shared.f32 	[%r2164+16], %f2362;
$L__BB3_158:
	setp.gt.u32 	%p705, %r135, %r4;
	add.s32 	%r146, %r145, %r6;
	or.pred  	%p706, %p1, %p705;
	@%p706 bra 	$L__BB3_160;
	mad.lo.s32 	%r2165, %r6, 15, %r1;
	mad.lo.s32 	%r2166, %r6, -14, %r2165;
	add.s32 	%r2167, %r2166, %r6;
	add.s32 	%r2168, %r2167, %r6;
	add.s32 	%r2169, %r2168, %r6;
	add.s32 	%r2170, %r2169, %r6;
	add.s32 	%r2171, %r2170, %r6;
	add.s32 	%r2172, %r2171, %r6;
	add.s32 	%r2173, %r2172, %r6;
	add.s32 	%r2174, %r2173, %r6;
	add.s32 	%r2175, %r2174, %r6;
	add.s32 	%r2176, %r2175, %r6;
	add.s32 	%r2177, %r2176, %r6;
	add.s32 	%r2178, %r2177, %r6;
	add.s32 	%r2179, %r2178, %r6;
	cvt.rn.f32.u32 	%f2363, %r2179;
	mul.wide.s32 	%rd555, %r146, 4;
	add.s64 	%rd556, %rd3, %rd555;
	ld.global.f32 	%f2364, [%rd556];
	mul.f32 	%f2365, %f1, %f2364;
	sub.f32 	%f2366, %f2363, %f2365;
	add.s64 	%rd557, %rd2, %rd555;
	ld.global.f32 	%f2367, [%rd557];
	mul.f32 	%f2368, %f1, %f2367;
	sub.f32 	%f2369, %f7, %f2368;
	setp.lt.f32 	%p707, %f2366, 0f3F000000;
	selp.f32 	%f2370, 0f3F000000, %f2366, %p707;
	cvt.f64.f32 	%fd160, %f2370;
	setp.lt.f64 	%p708, %fd1, %fd160;
	selp.f32 	%f2371, %f2, %f2370, %p708;
	cvt.rzi.s32.f32 	%r2180, %f2371;
	setp.lt.f32 	%p709, %f2369, 0f3F000000;
	selp.f32 	%f2372, 0f3F000000, %f2369, %p709;
	cvt.f64.f32 	%fd161, %f2372;
	setp.lt.f64 	%p710, %fd1, %fd161;
	selp.f32 	%f2373, %f2, %f2372, %p710;
	cvt.rzi.s32.f32 	%r2181, %f2373;
	cvt.rn.f32.s32 	%f2374, %r2180;
	sub.f32 	%f2375, %f2371, %f2374;
	mov.f32 	%f2376, 0f3F800000;
	sub.f32 	%f2377, %f2376, %f2375;
	cvt.rn.f32.s32 	%f2378, %r2181;
	sub.f32 	%f2379, %f2373, %f2378;
	sub.f32 	%f2380, %f2376, %f2379;
	mul.f32 	%f2381, %f2377, %f2380;
	mad.lo.s32 	%r2182, %r2181, %r5, %r2180;
	mul.wide.s32 	%rd558, %r2182, 4;
	add.s64 	%rd559, %rd1, %rd558;
	ld.global.f32 	%f2382, [%rd559];
	mul.f32 	%f2383, %f2382, %f2381;
	st.shared.f32 	[%r93+16], %f2383;
	mul.f32 	%f2384, %f2377, %f2379;
	mul.wide.s32 	%rd560, %r5, 4;
	add.s64 	%rd561, %rd559, %rd560;
	ld.global.f32 	%f2385, [%rd561];
	mul.f32 	%f2386, %f2385, %f2384;
	st.shared.f32 	[%r94+16], %f2386;
	mul.f32 	%f2387, %f2375, %f2380;
	ld.global.f32 	%f2388, [%rd559+4];
	mul.f32 	%f2389, %f2388, %f2387;
	st.shared.f32 	[%r95+16], %f2389;
	mul.f32 	%f2390, %f2375, %f2379;
	ld.global.f32 	%f2391, [%rd561+4];
	mul.f32 	%f2392, %f2390, %f2391;
	add.s32 	%r2184, %r95, %r17;
	st.shared.f32 	[%r2184+16], %f2392;
$L__BB3_160:
	or.pred  	%p712, %p2, %p705;
	@%p712 bra 	$L__BB3_162;
	mad.lo.s32 	%r2185, %r6, 15, %r1;
	cvt.rn.f32.u32 	%f2393, %r2185;
	add.s32 	%r2186, %r146, %r6;
	mul.wide.s32 	%rd562, %r2186, 4;
	add.s64 	%rd563, %rd3, %rd562;
	ld.global.f32 	%f2394, [%rd563];
	mul.f32 	%f2395, %f1, %f2394;
	sub.f32 	%f2396, %f2393, %f2395;
	add.s64 	%rd564, %rd2, %rd562;
	ld.global.f32 	%f2397, [%rd564];
	mul.f32 	%f2398, %f1, %f2397;
	sub.f32 	%f2399, %f7, %f2398;
	setp.lt.f32 	%p713, %f2396, 0f3F000000;
	selp.f32 	%f2400, 0f3F000000, %f2396, %p713;
	cvt.f64.f32 	%fd162, %f2400;
	setp.lt.f64 	%p714, %fd1, %fd162;
	selp.f32 	%f2401, %f2, %f2400, %p714;
	cvt.rzi.s32.f32 	%r2187, %f2401;
	setp.lt.f32 	%p715, %f2399, 0f3F000000;
	selp.f32 	%f2402, 0f3F000000, %f2399, %p715;
	cvt.f64.f32 	%fd163, %f2402;
	setp.lt.f64 	%p716, %fd1, %fd163;
	selp.f32 	%f2403, %f2, %f2402, %p716;
	cvt.rzi.s32.f32 	%r2188, %f2403;
	cvt.rn.f32.s32 	%f2404, %r2187;
	sub.f32 	%f2405, %f2401, %f2404;
	mov.f32 	%f2406, 0f3F800000;
	sub.f32 	%f2407, %f2406, %f2405;
	cvt.rn.f32.s32 	%f2408, %r2188;
	sub.f32 	%f2409, %f2403, %f2408;
	sub.f32 	%f2410, %f2406, %f2409;
	mul.f32 	%f2411, %f2407, %f2410;
	mad.lo.s32 	%r2189, %r2188, %r5, %r2187;
	mul.wide.s32 	%rd565, %r2189, 4;
	add.s64 	%rd566, %rd1, %rd565;
	ld.global.f32 	%f2412, [%rd566];
	mul.f32 	%f2413, %f2412, %f2411;
	st.shared.f32 	[%r96+16], %f2413;
	mul.f32 	%f2414, %f2407, %f2409;
	mul.wide.s32 	%rd567, %r5, 4;
	add.s64 	%rd568, %rd566, %rd567;
	ld.global.f32 	%f2415, [%rd568];
	mul.f32 	%f2416, %f2415, %f2414;
	st.shared.f32 	[%r97+16], %f2416;
	mul.f32 	%f2417, %f2405, %f2410;
	ld.global.f32 	%f2418, [%rd566+4];
	mul.f32 	%f2419, %f2418, %f2417;
	st.shared.f32 	[%r98+16], %f2419;
	mul.f32 	%f2420, %f2405, %f2409;
	ld.global.f32 	%f2421, [%rd568+4];
	mul.f32 	%f2422, %f2420, %f2421;
	add.s32 	%r2191, %r98, %r17;
	st.shared.f32 	[%r2191+16], %f2422;
$L__BB3_162:
	add.s32 	%r147, %r135, %r9;
	setp.gt.u32 	%p717, %r147, %r4;
	cvt.rn.f32.u32 	%f8, %r147;
	or.pred  	%p718, %p3, %p717;
	@%p718 bra 	$L__BB3_164;
	cvt.rn.f32.u32 	%f2423, %r1;
	mad.lo.s32 	%r2192, %r147, %r5, %r1;
	mul.wide.s32 	%rd569, %r2192, 4;
	add.s64 	%rd570, %rd3, %rd569;
	ld.global.f32 	%f2424, [%rd570];
	mul.f32 	%f2425, %f1, %f2424;
	sub.f32 	%f2426, %f2423, %f2425;
	add.s64 	%rd571, %rd2, %rd569;
	ld.global.f32 	%f2427, [%rd571];
	mul.f32 	%f2428, %f1, %f2427;
	sub.f32 	%f2429, %f8, %f2428;
	setp.lt.f32 	%p719, %f2426, 0f3F000000;
	selp.f32 	%f2430, 0f3F000000, %f2426, %p719;
	cvt.f64.f32 	%fd164, %f2430;
	setp.lt.f64 	%p720, %fd1, %fd164;
	selp.f32 	%f2431, %f2, %f2430, %p720;
	cvt.rzi.s32.f32 	%r2193, %f2431;
	setp.lt.f32 	%p721, %f2429, 0f3F000000;
	selp.f32 	%f2432, 0f3F000000, %f2429, %p721;
	cvt.f64.f32 	%fd165, %f2432;
	setp.lt.f64 	%p722, %fd1, %fd165;
	selp.f32 	%f2433, %f2, %f2432, %p722;
	cvt.rzi.s32.f32 	%r2194, %f2433;
	cvt.rn.f32.s32 	%f2434, %r2193;
	sub.f32 	%f2435, %f2431, %f2434;
	mov.f32 	%f2436, 0f3F800000;
	sub.f32 	%f2437, %f2436, %f2435;
	cvt.rn.f32.s32 	%f2438, %r2194;
	sub.f32 	%f2439, %f2433, %f2438;
	sub.f32 	%f2440, %f2436, %f2439;
	mul.f32 	%f2441, %f2437, %f2440;
	mad.lo.s32 	%r2195, %r2194, %r5, %r2193;
	mul.wide.s32 	%rd572, %r2195, 4;
	add.s64 	%rd573, %rd1, %rd572;
	ld.global.f32 	%f2442, [%rd573];
	mul.f32 	%f2443, %f2442, %f2441;
	st.shared.f32 	[%r16+20], %f2443;
	mul.f32 	%f2444, %f2437, %f2439;
	mul.wide.s32 	%rd574, %r5, 4;
	add.s64 	%rd575, %rd573, %rd574;
	ld.global.f32 	%f2445, [%rd575];
	mul.f32 	%f2446, %f2445, %f2444;
	st.shared.f32 	[%r18+20], %f2446;
	mul.f32 	%f2447, %f2435, %f2440;
	ld.global.f32 	%f2448, [%rd573+4];
	mul.f32 	%f2449, %f2448, %f2447;
	st.shared.f32 	[%r19+20], %f2449;
	mul.f32 	%f2450, %f2435, %f2439;
	ld.global.f32 	%f2451, [%rd575+4];
	mul.f32 	%f2452, %f2450, %f2451;
	add.s32 	%r2197, %r19, %r17;
	st.shared.f32 	[%r2197+20], %f2452;
$L__BB3_164:
	setp.gt.u32 	%p723, %r147, %r4;
	mad.lo.s32 	%r2198, %r6, 15, %r1;
	mad.lo.s32 	%r2199, %r6, -14, %r2198;
	setp.lt.s32 	%p724, %r2199, 1;
	setp.gt.s32 	%p725, %r2199, %r4;
	or.pred  	%p726, %p724, %p725;
	or.pred  	%p727, %p726, %p723;
	@%p727 bra 	$L__BB3_166;
	mad.lo.s32 	%r2200, %r6, 15, %r1;
	mad.lo.s32 	%r2201, %r6, -14, %r2200;
	cvt.rn.f32.u32 	%f2453, %r2201;
	mad.lo.s32 	%r2202, %r147, %r5, %r1;
	add.s32 	%r2203, %r2202, %r6;
	mul.wide.s32 	%rd576, %r2203, 4;
	add.s64 	%rd577, %rd3, %rd576;
	ld.global.f32 	%f2454, [%rd577];
	mul.f32 	%f2455, %f1, %f2454;
	sub.f32 	%f2456, %f2453, %f2455;
	add.s64 	%rd578, %rd2, %rd576;
	ld.global.f32 	%f2457, [%rd578];
	mul.f32 	%f2458, %f1, %f2457;
	sub.f32 	%f2459, %f8, %f2458;
	setp.lt.f32 	%p728, %f2456, 0f3F000000;
	selp.f32 	%f2460, 0f3F000000, %f2456, %p728;
	cvt.f64.f32 	%fd166, %f2460;
	setp.lt.f64 	%p729, %fd1, %fd166;
	selp.f32 	%f2461, %f2, %f2460, %p729;
	cvt.rzi.s32.f32 	%r2204, %f2461;
	setp.lt.f32 	%p730, %f2459, 0f3F000000;
	selp.f32 	%f2462, 0f3F000000, %f2459, %p730;
	cvt.f64.f32 	%fd167, %f2462;
	setp.lt.f64 	%p731, %fd1, %fd167;
	selp.f32 	%f2463, %f2, %f2462, %p731;
	cvt.rzi.s32.f32 	%r2205, %f2463;
	cvt.rn.f32.s32 	%f2464, %r2204;
	sub.f32 	%f2465, %f2461, %f2464;
	mov.f32 	%f2466, 0f3F800000;
	sub.f32 	%f2467, %f2466, %f2465;
	cvt.rn.f32.s32 	%f2468, %r2205;
	sub.f32 	%f2469, %f2463, %f2468;
	sub.f32 	%f2470, %f2466, %f2469;
	mul.f32 	%f2471, %f2467, %f2470;
	mad.lo.s32 	%r2206, %r2205, %r5, %r2204;
	mul.wide.s32 	%rd579, %r2206, 4;
	add.s64 	%rd580, %rd1, %rd579;
	ld.global.f32 	%f2472, [%rd580];
	mul.f32 	%f2473, %f2472, %f2471;
	shl.b32 	%r2207, %r7, 2;
	add.s32 	%r2208, %r16, %r2207;
	st.shared.f32 	[%r2208+24], %f2473;
	mul.f32 	%f2474, %f2467, %f2469;
	mul.wide.s32 	%rd581, %r5, 4;
	add.s64 	%rd582, %rd580, %rd581;
	ld.global.f32 	%f2475, [%rd582];
	mul.f32 	%f2476, %f2475, %f2474;
	st.shared.f32 	[%r24+24], %f2476;
	mul.f32 	%f2477, %f2465, %f2470;
	ld.global.f32 	%f2478, [%rd580+4];
	mul.f32 	%f2479, %f2478, %f2477;
	st.shared.f32 	[%r25+24], %f2479;
	mul.f32 	%f2480, %f2465, %f2469;
	ld.global.f32 	%f2481, [%rd582+4];
	mul.f32 	%f2482, %f2480, %f2481;
	add.s32 	%r2210, %r25, %r17;
	st.shared.f32 	[%r2210+24], %f2482;
$L__BB3_166:
	setp.gt.u32 	%p732, %r147, %r4;
	mad.lo.s32 	%r2211, %r6, 15, %r1;
	mad.lo.s32 	%r2212, %r6, -14, %r2211;
	add.s32 	%r2213, %r2212, %r6;
	setp.lt.s32 	%p733, %r2213, 1;
	setp.gt.s32 	%p734, %r2213, %r4;
	or.pred  	%p735, %p733, %p734;
	or.pred  	%p736, %p735, %p732;
	@%p736 bra 	$L__BB3_168;
	mad.lo.s32 	%r2214, %r6, 15, %r1;
	mad.lo.s32 	%r2215, %r6, -14, %r2214;
	add.s32 	%r2216, %r2215, %r6;
	cvt.rn.f32.u32 	%f2483, %r2216;
	mad.lo.s32 	%r2217, %r147, %r5, %r1;
	add.s32 	%r2218, %r2217, %r6;
	add.s32 	%r2219, %r2218, %r6;
	mul.wide.s32 	%rd583, %r2219, 4;
	add.s64 	%rd584, %rd3, %rd583;
	ld.global.f32 	%f2484, [%rd584];
	mul.f32 	%f2485, %f1, %f2484;
	sub.f32 	%f2486, %f2483, %f2485;
	add.s64 	%rd585, %rd2, %rd583;
	ld.global.f32 	%f2487, [%rd585];
	mul.f32 	%f2488, %f1, %f2487;
	sub.f32 	%f2489, %f8, %f2488;
	setp.lt.f32 	%p737, %f2486, 0f3F000000;
	selp.f32 	%f2490, 0f3F000000, %f2486, %p737;
	cvt.f64.f32 	%fd168, %f2490;
	setp.lt.f64 	%p738, %fd1, %fd168;
	selp.f32 	%f2491, %f2, %f2490, %p738;
	cvt.rzi.s32.f32 	%r2220, %f2491;
	setp.lt.f32 	%p739, %f2489, 0f3F000000;
	selp.f32 	%f2492, 0f3F000000, %f2489, %p739;
	cvt.f64.f32 	%fd169, %f2492;
	setp.lt.f64 	%p740, %fd1, %fd169;
	selp.f32 	%f2493, %f2, %f2492, %p740;
	cvt.rzi.s32.f32 	%r2221, %f2493;
	cvt.rn.f32.s32 	%f2494, %r2220;
	sub.f32 	%f2495, %f2491, %f2494;
	mov.f32 	%f2496, 0f3F800000;
	sub.f32 	%f2497, %f2496, %f2495;
	cvt.rn.f32.s32 	%f2498, %r2221;
	sub.f32 	%f2499, %f2493, %f2498;
	sub.f32 	%f2500, %f2496, %f2499;
	mul.f32 	%f2501, %f2497, %f2500;
	mad.lo.s32 	%r2222, %r2221, %r5, %r2220;
	mul.wide.s32 	%rd586, %r2222, 4;
	add.s64 	%rd587, %rd1, %rd586;
	ld.global.f32 	%f2502, [%rd587];
	mul.f32 	%f2503, %f2502, %f2501;
	st.shared.f32 	[%r29+20], %f2503;
	mul.f32 	%f2504, %f2497, %f2499;
	mul.wide.s32 	%rd588, %r5, 4;
	add.s64 	%rd589, %rd587, %rd588;
	ld.global.f32 	%f2505, [%rd589];
	mul.f32 	%f2506, %f2505, %f2504;
	st.shared.f32 	[%r30+20], %f2506;
	mul.f32 	%f2507, %f2495, %f2500;
	ld.global.f32 	%f2508, [%rd587+4];
	mul.f32 	%f2509, %f2508, %f2507;
	st.shared.f32 	[%r31+20], %f2509;
	mul.f32 	%f2510, %f2495, %f2499;
	ld.global.f32 	%f2511, [%rd589+4];
	mul.f32 	%f2512, %f2510, %f2511;
	add.s32 	%r2224, %r31, %r17;
	st.shared.f32 	[%r2224+20], %f2512;
$L__BB3_168:
	setp.gt.u32 	%p741, %r147, %r4;
	mad.lo.s32 	%r2225, %r6, 15, %r1;
	mad.lo.s32 	%r2226, %r6, -14, %r2225;
	add.s32 	%r2227, %r2226, %r6;
	add.s32 	%r2228, %r2227, %r6;
	setp.lt.s32 	%p742, %r2228, 1;
	setp.gt.s32 	%p743, %r2228, %r4;
	or.pred  	%p744, %p742, %p743;
	or.pred  	%p745, %p744, %p741;
	@%p745 bra 	$L__BB3_170;
	mad.lo.s32 	%r2229, %r6, 15, %r1;
	mad.lo.s32 	%r2230, %r6, -14, %r2229;
	add.s32 	%r2231, %r2230, %r6;
	add.s32 	%r2232, %r2231, %r6;
	cvt.rn.f32.u32 	%f2513, %r2232;
	mad.lo.s32 	%r2233, %r147, %r5, %r1;
	add.s32 	%r2234, %r2233, %r6;
	add.s32 	%r2235, %r2234, %r6;
	add.s32 	%r2236, %r2235, %r6;
	mul.wide.s32 	%rd590, %r2236, 4;
	add.s64 	%rd591, %rd3, %rd590;
	ld.global.f32 	%f2514, [%rd591];
	mul.f32 	%f2515, %f1, %f2514;
	sub.f32 	%f2516, %f2513, %f2515;
	add.s64 	%rd592, %rd2, %rd590;
	ld.global.f32 	%f2517, [%rd592];
	mul.f32 	%f2518, %f1, %f2517;
	sub.f32 	%f2519, %f8, %f2518;
	setp.lt.f32 	%p746, %f2516, 0f3F000000;
	selp.f32 	%f2520, 0f3F000000, %f2516, %p746;
	cvt.f64.f32 	%fd170, %f2520;
	setp.lt.f64 	%p747, %fd1, %fd170;
	selp.f32 	%f2521, %f2, %f2520, %p747;
	cvt.rzi.s32.f32 	%r2237, %f2521;
	setp.lt.f32 	%p748, %f2519, 0f3F000000;
	selp.f32 	%f2522, 0f3F000000, %f2519, %p748;
	cvt.f64.f32 	%fd171, %f2522;
	setp.lt.f64 	%p749, %fd1, %fd171;
	selp.f32 	%f2523, %f2, %f2522, %p749;
	cvt.rzi.s32.f32 	%r2238, %f2523;
	cvt.rn.f32.s32 	%f2524, %r2237;
	sub.f32 	%f2525, %f2521, %f2524;
	mov.f32 	%f2526, 0f3F800000;
	sub.f32 	%f2527, %f2526, %f2525;
	cvt.rn.f32.s32 	%f2528, %r2238;
	sub.f32 	%f2529, %f2523, %f2528;
	sub.f32 	%f2530, %f2526, %f2529;
	mul.f32 	%f2531, %f2527, %f2530;
	mad.lo.s32 	%r2239, %r2238, %r5, %r2237;
	mul.wide.s32 	%rd593, %r2239, 4;
	add.s64 	%rd594, %rd1, %rd593;
	ld.global.f32 	%f2532, [%rd594];
	mul.f32 	%f2533, %f2532, %f2531;
	shl.b32 	%r2240, %r8, 2;
	add.s32 	%r2241, %r29, %r2240;
	st.shared.f32 	[%r2241+20], %f2533;
	mul.f32 	%f2534, %f2527, %f2529;
	mul.wide.s32 	%rd595, %r5, 4;
	add.s64 	%rd596, %rd594, %rd595;
	ld.global.f32 	%f2535, [%rd596];
	mul.f32 	%f2536, %f2535, %f2534;
	st.shared.f32 	[%r36+20], %f2536;
	mul.f32 	%f2537, %f2525, %f2530;
	ld.global.f32 	%f2538, [%rd594+4];
	mul.f32 	%f2539, %f2538, %f2537;
	st.shared.f32 	[%r37+20], %f2539;
	mul.f32 	%f2540, %f2525, %f2529;
	ld.global.f32 	%f2541, [%rd596+4];
	mul.f32 	%f2542, %f2540, %f2541;
	add.s32 	%r2243, %r37, %r17;
	st.shared.f32 	[%r2243+20], %f2542;
$L__BB3_170:
	setp.gt.u32 	%p750, %r147, %r4;
	mad.lo.s32 	%r2244, %r147, %r5, %r1;
	add.s32 	%r2245, %r2244, %r6;
	add.s32 	%r2246, %r2245, %r6;
	add.s32 	%r2247, %r2246, %r6;
	add.s32 	%r148, %r2247, %r6;
	mad.lo.s32 	%r2248, %r6, 15, %r1;
	mad.lo.s32 	%r2249, %r6, -14, %r2248;
	add.s32 	%r2250, %r2249, %r6;
	add.s32 	%r2251, %r2250, %r6;
	add.s32 	%r2252, %r2251, %r6;
	setp.lt.s32 	%p751, %r2252, 1;
	setp.gt.s32 	%p752, %r2252, %r4;
	or.pred  	%p753, %p751, %p752;
	or.pred  	%p754, %p753, %p750;
	@%p754 bra 	$L__BB3_172;
	mad.lo.s32 	%r2253, %r6, 15, %r1;
	mad.lo.s32 	%r2254, %r6, -14, %r2253;
	add.s32 	%r2255, %r2254, %r6;
	add.s32 	%r2256, %r2255, %r6;
	add.s32 	%r2257, %r2256, %r6;
	cvt.rn.f32.u32 	%f2543, %r2257;
	mul.wide.s32 	%rd597, %r148, 4;
	add.s64 	%rd598, %rd3, %rd597;
	ld.global.f32 	%f2544, [%rd598];
	mul.f32 	%f2545, %f1, %f2544;
	sub.f32 	%f2546, %f2543, %f2545;
	add.s64 	%rd599, %rd2, %rd597;
	ld.global.f32 	%f2547, [%rd599];
	mul.f32 	%f2548, %f1, %f2547;
	sub.f32 	%f2549, %f8, %f2548;
	setp.lt.f32 	%p755, %f2546, 0f3F000000;
	selp.f32 	%f2550, 0f3F000000, %f2546, %p755;
	cvt.f64.f32 	%fd172, %f2550;
	setp.lt.f64 	%p756, %fd1, %fd172;
	selp.f32 	%f2551, %f2, %f2550, %p756;
	cvt.rzi.s32.f32 	%r2258, %f2551;
	setp.lt.f32 	%p757, %f2549, 0f3F000000;
	selp.f32 	%f2552, 0f3F000000, %f2549, %p757;
	cvt.f64.f32 	%fd173, %f2552;
	setp.lt.f64 	%p758, %fd1, %fd173;
	selp.f32 	%f2553, %f2, %f2552, %p758;
	cvt.rzi.s32.f32 	%r2259, %f2553;
	cvt.rn.f32.s32 	%f2554, %r2258;
	sub.f32 	%f2555, %f2551, %f2554;
	mov.f32 	%f2556, 0f3F800000;
	sub.f32 	%f2557, %f2556, %f2555;
	cvt.rn.f32.s32 	%f2558, %r2259;
	sub.f32 	%f2559, %f2553, %f2558;
	sub.f32 	%f2560, %f2556, %f2559;
	mul.f32 	%f2561, %f2557, %f2560;
	mad.lo.s32 	%r2260, %r2259, %r5, %r2258;
	mul.wide.s32 	%rd600, %r2260, 4;
	add.s64 	%rd601, %rd1, %rd600;
	ld.global.f32 	%f2562, [%rd601];
	mul.f32 	%f2563, %f2562, %f2561;
	shl.b32 	%r2261, %r8, 2;
	add.s32 	%r2262, %r29, %r2261;
	add.s32 	%r2263, %r2262, %r2261;
	st.shared.f32 	[%r2263+20], %f2563;
	mul.f32 	%f2564, %f2557, %f2559;
	mul.wide.s32 	%rd602, %r5, 4;
	add.s64 	%rd603, %rd601, %rd602;
	ld.global.f32 	%f2565, [%rd603];
	mul.f32 	%f2566, %f2565, %f2564;
	st.shared.f32 	[%r42+20], %f2566;
	mul.f32 	%f2567, %f2555, %f2560;
	ld.global.f32 	%f2568, [%rd601+4];
	mul.f32 	%f2569, %f2568, %f2567;
	st.shared.f32 	[%r43+20], %f2569;
	mul.f32 	%f2570, %f2555, %f2559;
	ld.global.f32 	%f2571, [%rd603+4];
	mul.f32 	%f2572, %f2570, %f2571;
	add.s32 	%r2265, %r43, %r17;
	st.shared.f32 	[%r2265+20], %f2572;
$L__BB3_172:
	setp.gt.u32 	%p759, %r147, %r4;
	add.s32 	%r149, %r148, %r6;
	mad.lo.s32 	%r2266, %r6, 15, %r1;
	mad.lo.s32 	%r2267, %r6, -14, %r2266;
	add.s32 	%r2268, %r2267, %r6;
	add.s32 	%r2269, %r2268, %r6;
	add.s32 	%r2270, %r2269, %r6;
	add.s32 	%r2271, %r2270, %r6;
	setp.lt.s32 	%p760, %r2271, 1;
	setp.gt.s32 	%p761, %r2271, %r4;
	or.pred  	%p762, %p760, %p761;
	or.pred  	%p763, %p762, %p759;
	@%p763 bra 	$L__BB3_174;
	mad.lo.s32 	%r2272, %r6, 15, %r1;
	mad.lo.s32 	%r2273, %r6, -14, %r2272;
	add.s32 	%r2274, %r2273, %r6;
	add.s32 	%r2275, %r2274, %r6;
	add.s32 	%r2276, %r2275, %r6;
	add.s32 	%r2277, %r2276, %r6;
	cvt.rn.f32.u32 	%f2573, %r2277;
	mul.wide.s32 	%rd604, %r149, 4;
	add.s64 	%rd605, %rd3, %rd604;
	ld.global.f32 	%f2574, [%rd605];
	mul.f32 	%f2575, %f1, %f2574;
	sub.f32 	%f2576, %f2573, %f2575;
	add.s64 	%rd606, %rd2, %rd604;
	ld.global.f32 	%f2577, [%rd606];
	mul.f32 	%f2578, %f1, %f2577;
	sub.f32 	%f2579, %f8, %f2578;
	setp.lt.f32 	%p764, %f2576, 0f3F000000;
	selp.f32 	%f2580, 0f3F000000, %f2576, %p764;
	cvt.f64.f32 	%fd174, %f2580;
	setp.lt.f64 	%p765, %fd1, %fd174;
	selp.f32 	%f2581, %f2, %f2580, %p765;
	cvt.rzi.s32.f32 	%r2278, %f2581;
	setp.lt.f32 	%p766, %f2579, 0f3F000000;
	selp.f32 	%f2582, 0f3F000000, %f2579, %p766;
	cvt.f64.f32 	%fd175, %f2582;
	setp.lt.f64 	%p767, %fd1, %fd175;
	selp.f32 	%f2583, %f2, %f2582, %p767;
	cvt.rzi.s32.f32 	%r2279, %f2583;
	cvt.rn.f32.s32 	%f2584, %r2278;
	sub.f32 	%f2585, %f2581, %f2584;
	mov.f32 	%f2586, 0f3F800000;
	sub.f32 	%f2587, %f2586, %f2585;
	cvt.rn.f32.s32 	%f2588, %r2279;
	sub.f32 	%f2589, %f2583, %f2588;
	sub.f32 	%f2590, %f2586, %f2589;
	mul.f32 	%f2591, %f2587, %f2590;
	mad.lo.s32 	%r2280, %r2279, %r5, %r2278;
	mul.wide.s32 	%rd607, %r2280, 4;
	add.s64 	%rd608, %rd1, %rd607;
	ld.global.f32 	%f2592, [%rd608];
	mul.f32 	%f2593, %f2592, %f2591;
	st.shared.f32 	[%r47+20], %f2593;
	mul.f32 	%f2594, %f2587, %f2589;
	mul.wide.s32 	%rd609, %r5, 4;
	add.s64 	%rd610, %rd608, %rd609;
	ld.global.f32 	%f2595, [%rd610];
	mul.f32 	%f2596, %f2595, %f2594;
	st.shared.f32 	[%r48+20], %f2596;
	mul.f32 	%f2597, %f2585, %f2590;
	ld.global.f32 	%f2598, [%rd608+4];
	mul.f32 	%f2599, %f2598, %f2597;
	st.shared.f32 	[%r49+20], %f2599;
	mul.f32 	%f2600, %f2585, %f2589;
	ld.global.f32 	%f2601, [%rd610+4];
	mul.f32 	%f2602, %f2600, %f2601;
	add.s32 	%r2282, %r49, %r17;
	st.shared.f32 	[%r2282+20], %f2602;
$L__BB3_174:
	setp.gt.u32 	%p768, %r147, %r4;
	add.s32 	%r150, %r149, %r6;
	mad.lo.s32 	%r2283, %r6, 15, %r1;
	mad.lo.s32 	%r2284, %r6, -14, %r2283;
	add.s32 	%r2285, %r2284, %r6;
	add.s32 	%r2286, %r2285, %r6;
	add.s32 	%r2287, %r2286, %r6;
	add.s32 	%r2288, %r2287, %r6;
	add.s32 	%r2289, %r2288, %r6;
	setp.lt.s32 	%p769, %r2289, 1;
	setp.gt.s32 	%p770, %r2289, %r4;
	or.pred  	%p771, %p769, %p770;
	or.pred  	%p772, %p771, %p768;
	@%p772 bra 	$L__BB3_176;
	mad.lo.s32 	%r2290, %r6, 15, %r1;
	mad.lo.s32 	%r2291, %r6, -14, %r2290;
	add.s32 	%r2292, %r2291, %r6;
	add.s32 	%r2293, %r2292, %r6;
	add.s32 	%r2294, %r2293, %r6;
	add.s32 	%r2295, %r2294, %r6;
	add.s32 	%r2296, %r2295, %r6;
	cvt.rn.f32.u32 	%f2603, %r2296;
	mul.wide.s32 	%rd611, %r150, 4;
	add.s64 	%rd612, %rd3, %rd611;
	ld.global.f32 	%f2604, [%rd612];
	mul.f32 	%f2605, %f1, %f2604;
	sub.f32 	%f2606, %f2603, %f2605;
	add.s64 	%rd613, %rd2, %rd611;
	ld.global.f32 	%f2607, [%rd613];
	mul.f32 	%f2608, %f1, %f2607;
	sub.f32 	%f2609, %f8, %f2608;
	setp.lt.f32 	%p773, %f2606, 0f3F000000;
	selp.f32 	%f2610, 0f3F000000, %f2606, %p773;
	cvt.f64.f32 	%fd176, %f2610;
	setp.lt.f64 	%p774, %fd1, %fd176;
	selp.f32 	%f2611, %f2, %f2610, %p774;
	cvt.rzi.s32.f32 	%r2297, %f2611;
	setp.lt.f32 	%p775, %f2609, 0f3F000000;
	selp.f32 	%f2612, 0f3F000000, %f2609, %p775;
	cvt.f64.f32 	%fd177, %f2612;
	setp.lt.f64 	%p776, %fd1, %fd177;
	selp.f32 	%f2613, %f2, %f2612, %p776;
	cvt.rzi.s32.f32 	%r2298, %f2613;
	cvt.rn.f32.s32 	%f2614, %r2297;
	sub.f32 	%f2615, %f2611, %f2614;
	mov.f32 	%f2616, 0f3F800000;
	sub.f32 	%f2617, %f2616, %f2615;
	cvt.rn.f32.s32 	%f2618, %r2298;
	sub.f32 	%f2619, %f2613, %f2618;
	sub.f32 	%f2620, %f2616, %f2619;
	mul.f32 	%f2621, %f2617, %f2620;
	mad.lo.s32 	%r2299, %r2298, %r5, %r2297;
	mul.wide.s32 	%rd614, %r2299, 4;
	add.s64 	%rd615, %rd1, %rd614;
	ld.global.f32 	%f2622, [%rd615];
	mul.f32 	%f2623, %f2622, %f2621;
	st.shared.f32 	[%r53+20], %f2623;
	mul.f32 	%f2624, %f2617, %f2619;
	mul.wide.s32 	%rd616, %r5, 4;
	add.s64 	%rd617, %rd615, %rd616;
	ld.global.f32 	%f2625, [%rd617];
	mul.f32 	%f2626, %f2625, %f2624;
	st.shared.f32 	[%r54+20], %f2626;
	mul.f32 	%f2627, %f2615, %f2620;
	ld.global.f32 	%f2628, [%rd615+4];
	mul.f32 	%f2629, %f2628, %f2627;
	st.shared.f32 	[%r55+20], %f2629;
	mul.f32 	%f2630, %f2615, %f2619;
	ld.global.f32 	%f2631, [%rd617+4];
	mul.f32 	%f2632, %f2630, %f2631;
	add.s32 	%r2301, %r55, %r17;
	st.shared.f32 	[%r2301+20], %f2632;
$L__BB3_176:
	setp.gt.u32 	%p777, %r147, %r4;
	add.s32 	%r151, %r150, %r6;
	mad.lo.s32 	%r2302, %r6, 15, %r1;
	mad.lo.s32 	%r2303, %r6, -14, %r2302;
	add.s32 	%r2304, %r2303, %r6;
	add.s32 	%r2305, %r2304, %r6;
	add.s32 	%r2306, %r2305, %r6;
	add.s32 	%r2307, %r2306, %r6;
	add.s32 	%r2308, %r2307, %r6;
	add.s32 	%r2309, %r2308, %r6;
	setp.lt.s32 	%p778, %r2309, 1;
	setp.gt.s32 	%p779, %r2309, %r4;
	or.pred  	%p780, %p778, %p779;
	or.pred  	%p781, %p780, %p777;
	@%p781 bra 	$L__BB3_178;
	mad.lo.s32 	%r2310, %r6, 15, %r1;
	mad.lo.s32 	%r2311, %r6, -14, %r2310;
	add.s32 	%r2312, %r2311, %r6;
	add.s32 	%r2313, %r2312, %r6;
	add.s32 	%r2314, %r2313, %r6;
	add.s32 	%r2315, %r2314, %r6;
	add.s32 	%r2316, %r2315, %r6;
	add.s32 	%r2317, %r2316, %r6;
	cvt.rn.f32.u32 	%f2633, %r2317;
	mul.wide.s32 	%rd618, %r151, 4;
	add.s64 	%rd619, %rd3, %rd618;
	ld.global.f32 	%f2634, [%rd619];
	mul.f32 	%f2635, %f1, %f2634;
	sub.f32 	%f2636, %f2633, %f2635;
	add.s64 	%rd620, %rd2, %rd618;
	ld.global.f32 	%f2637, [%rd620];
	mul.f32 	%f2638, %f1, %f2637;
	sub.f32 	%f2639, %f8, %f2638;
	setp.lt.f32 	%p782, %f2636, 0f3F000000;
	selp.f32 	%f2640, 0f3F000000, %f2636, %p782;
	cvt.f64.f32 	%fd178, %f2640;
	setp.lt.f64 	%p783, %fd1, %fd178;
	selp.f32 	%f2641, %f2, %f2640, %p783;
	cvt.rzi.s32.f32 	%r2318, %f2641;
	setp.lt.f32 	%p784, %f2639, 0f3F000000;
	selp.f32 	%f2642, 0f3F000000, %f2639, %p784;
	cvt.f64.f32 	%fd179, %f2642;
	setp.lt.f64 	%p785, %fd1, %fd179;
	selp.f32 	%f2643, %f2, %f2642, %p785;
	cvt.rzi.s32.f32 	%r2319, %f2643;
	cvt.rn.f32.s32 	%f2644, %r2318;
	sub.f32 	%f2645, %f2641, %f2644;
	mov.f32 	%f2646, 0f3F800000;
	sub.f32 	%f2647, %f2646, %f2645;
	cvt.rn.f32.s32 	%f2648, %r2319;
	sub.f32 	%f2649, %f2643, %f2648;
	sub.f32 	%f2650, %f2646, %f2649;
	mul.f32 	%f2651, %f2647, %f2650;
	mad.lo.s32 	%r2320, %r2319, %r5, %r2318;
	mul.wide.s32 	%rd621, %r2320, 4;
	add.s64 	%rd622, %rd1, %rd621;
	ld.global.f32 	%f2652, [%rd622];
	mul.f32 	%f2653, %f2652, %f2651;
	st.shared.f32 	[%r59+20], %f2653;
	mul.f32 	%f2654, %f2647, %f2649;
	mul.wide.s32 	%rd623, %r5, 4;
	add.s64 	%rd624, %rd622, %rd623;
	ld.global.f32 	%f2655, [%rd624];
	mul.f32 	%f2656, %f2655, %f2654;
	add.s32 	%r2322, %r59, %r17;
	st.shared.f32 	[%r2322+20], %f2656;
	mul.f32 	%f2657, %f2645, %f2650;
	ld.global.f32 	%f2658, [%rd622+4];
	mul.f32 	%f2659, %f2658, %f2657;
	st.shared.f32 	[%r61+20], %f2659;
	mul.f32 	%f2660, %f2645, %f2649;
	ld.global.f32 	%f2661, [%rd624+4];
	mul.f32 	%f2662, %f2660, %f2661;
	add.s32 	%r2323, %r61, %r17;
	st.shared.f32 	[%r2323+20], %f2662;
$L__BB3_178:
	setp.gt.u32 	%p786, %r147, %r4;
	add.s32 	%r152, %r151, %r6;
	mad.lo.s32 	%r2324, %r6, 15, %r1;
	mad.lo.s32 	%r2325, %r6, -14, %r2324;
	add.s32 	%r2326, %r2325, %r6;
	add.s32 	%r2327, %r2326, %r6;
	add.s32 	%r2328, %r2327, %r6;
	add.s32 	%r2329, %r2328, %r6;
	add.s32 	%r2330, %r2329, %r6;
	add.s32 	%r2331, %r2330, %r6;
	add.s32 	%r2332, %r2331, %r6;
	setp.lt.s32 	%p787, %r2332, 1;
	setp.gt.s32 	%p788, %r2332, %r4;
	or.pred  	%p789, %p787, %p788;
	or.pred  	%p790, %p789, %p786;
	@%p790 bra 	$L__BB3_180;
	mad.lo.s32 	%r2333, %r6, 15, %r1;
	mad.lo.s32 	%r2334, %r6, -14, %r2333;
	add.s32 	%r2335, %r2334, %r6;
	add.s32 	%r2336, %r2335, %r6;
	add.s32 	%r2337, %r2336, %r6;
	add.s32 	%r2338, %r2337, %r6;
	add.s32 	%r2339, %r2338, %r6;
	add.s32 	%r2340, %r2339, %r6;
	add.s32 	%r2341, %r2340, %r6;
	cvt.rn.f32.u32 	%f2663, %r2341;
	mul.wide.s32 	%rd625, %r152, 4;
	add.s64 	%rd626, %rd3, %rd625;
	ld.global.f32 	%f2664, [%rd626];
	mul.f32 	%f2665, %f1, %f2664;
	sub.f32 	%f2666, %f2663, %f2665;
	add.s64 	%rd627, %rd2, %rd625;
	ld.global.f32 	%f2667, [%rd627];
	mul.f32 	%f2668, %f1, %f2667;
	sub.f32 	%f2669, %f8, %f2668;
	setp.lt.f32 	%p791, %f2666, 0f3F000000;
	selp.f32 	%f2670, 0f3F000000, %f2666, %p791;
	cvt.f64.f32 	%fd180, %f2670;
	setp.lt.f64 	%p792, %fd1, %fd180;
	selp.f32 	%f2671, %f2, %f2670, %p792;
	cvt.rzi.s32.f32 	%r2342, %f2671;
	setp.lt.f32 	%p793, %f2669, 0f3F000000;
	selp.f32 	%f2672, 0f3F000000, %f2669, %p793;
	cvt.f64.f32 	%fd181, %f2672;
	setp.lt.f64 	%p794, %fd1, %fd181;
	selp.f32 	%f2673, %f2, %f2672, %p794;
	cvt.rzi.s32.f32 	%r2343, %f2673;
	cvt.rn.f32.s32 	%f2674, %r2342;
	sub.f32 	%f2675, %f2671, %f2674;
	mov.f32 	%f2676, 0f3F800000;
	sub.f32 	%f2677, %f2676, %f2675;
	cvt.rn.f32.s32 	%f2678, %r2343;
	sub.f32 	%f2679, %f2673, %f2678;
	sub.f32 	%f2680, %f2676, %f2679;
	mul.f32 	%f2681, %f2677, %f2680;
	mad.lo.s32 	%r2344, %r2343, %r5, %r2342;
	mul.wide.s32 	%rd628, %r2344, 4;
	add.s64 	%rd629, %rd1, %rd628;
	ld.global.f32 	%f2682, [%rd629];
	mul.f32 	%f2683, %f2682, %f2681;
	st.shared.f32 	[%r64+20], %f2683;
	mul.f32 	%f2684, %f2677, %f2679;
	mul.wide.s32 	%rd630, %r5, 4;
	add.s64 	%rd631, %rd629, %rd630;
	ld.global.f32 	%f2685, [%rd631];
	mul.f32 	%f2686, %f2685, %f2684;
	st.shared.f32 	[%r65+20], %f2686;
	mul.f32 	%f2687, %f2675, %f2680;
	ld.global.f32 	%f2688, [%rd629+4];
	mul.f32 	%f2689, %f2688, %f2687;
	st.shared.f32 	[%r66+20], %f2689;
	mul.f32 	%f2690, %f2675, %f2679;
	ld.global.f32 	%f2691, [%rd631+4];
	mul.f32 	%f2692, %f2690, %f2691;
	add.s32 	%r2346, %r66, %r17;
	st.shared.f32 	[%r2346+20], %f2692;
$L__BB3_180:
	setp.gt.u32 	%p795, %r147, %r4;
	add.s32 	%r153, %r152, %r6;
	mad.lo.s32 	%r2347, %r6, 15, %r1;
	mad.lo.s32 	%r2348, %r6, -14, %r2347;
	add.s32 	%r2349, %r2348, %r6;
	add.s32 	%r2350, %r2349, %r6;
	add.s32 	%r2351, %r2350, %r6;
	add.s32 	%r2352, %r2351, %r6;
	add.s32 	%r2353, %r2352, %r6;
	add.s32 	%r2354, %r2353, %r6;
	add.s32 	%r2355, %r2354, %r6;
	add.s32 	%r2356, %r2355, %r6;
	setp.lt.s32 	%p796, %r2356, 1;
	setp.gt.s32 	%p797, %r2356, %r4;
	or.pred  	%p798, %p796, %p797;
	or.pred  	%p799, %p798, %p795;
	@%p799 bra 	$L__BB3_182;
	mad.lo.s32 	%r2357, %r6, 15, %r1;
	mad.lo.s32 	%r2358, %r6, -14, %r2357;
	add.s32 	%r2359, %r2358, %r6;
	add.s32 	%r2360, %r2359, %r6;
	add.s32 	%r2361, %r2360, %r6;
	add.s32 	%r2362, %r2361, %r6;
	add.s32 	%r2363, %r2362, %r6;
	add.s32 	%r2364, %r2363, %r6;
	add.s32 	%r2365, %r2364, %r6;
	add.s32 	%r2366, %r2365, %r6;
	cvt.rn.f32.u32 	%f2693, %r2366;
	mul.wide.s32 	%rd632, %r153, 4;
	add.s64 	%rd633, %rd3, %rd632;
	ld.global.f32 	%f2694, [%rd633];
	mul.f32 	%f2695, %f1, %f2694;
	sub.f32 	%f2696, %f2693, %f2695;
	add.s64 	%rd634, %rd2, %rd632;
	ld.global.f32 	%f2697, [%rd634];
	mul.f32 	%f2698, %f1, %f2697;
	sub.f32 	%f2699, %f8, %f2698;
	setp.lt.f32 	%p800, %f2696, 0f3F000000;
	selp.f32 	%f2700, 0f3F000000, %f2696, %p800;
	cvt.f64.f32 	%fd182, %f2700;
	setp.lt.f64 	%p801, %fd1, %fd182;
	selp.f32 	%f2701, %f2, %f2700, %p801;
	cvt.rzi.s32.f32 	%r2367, %f2701;
	setp.lt.f32 	%p802, %f2699, 0f3F000000;
	selp.f32 	%f2702, 0f3F000000, %f2699, %p802;
	cvt.f64.f32 	%fd183, %f2702;
	setp.lt.f64 	%p803, %fd1, %fd183;
	selp.f32 	%f2703, %f2, %f2702, %p803;
	cvt.rzi.s32.f32 	%r2368, %f2703;
	cvt.rn.f32.s32 	%f2704, %r2367;
	sub.f32 	%f2705, %f2701, %f2704;
	mov.f32 	%f2706, 0f3F800000;
	sub.f32 	%f2707, %f2706, %f2705;
	cvt.rn.f32.s32 	%f2708, %r2368;
	sub.f32 	%f2709, %f2703, %f2708;
	sub.f32 	%f2710, %f2706, %f2709;
	mul.f32 	%f2711, %f2707, %f2710;
	mad.lo.s32 	%r2369, %r2368, %r5, %r2367;
	mul.wide.s32 	%rd635, %r2369, 4;
	add.s64 	%rd636, %rd1, %rd635;
	ld.global.f32 	%f2712, [%rd636];
	mul.f32 	%f2713, %f2712, %f2711;
	st.shared.f32 	[%r69+20], %f2713;
	mul.f32 	%f2714, %f2707, %f2709;
	mul.wide.s32 	%rd637, %r5, 4;
	add.s64 	%rd638, %rd636, %rd637;
	ld.global.f32 	%f2715, [%rd638];
	mul.f32 	%f2716, %f2715, %f2714;
	st.shared.f32 	[%r70+20], %f2716;
	mul.f32 	%f2717, %f2705, %f2710;
	ld.global.f32 	%f2718, [%rd636+4];
	mul.f32 	%f2719, %f2718, %f2717;
	st.shared.f32 	[%r71+20], %f2719;
	mul.f32 	%f2720, %f2705, %f2709;
	ld.global.f32 	%f2721, [%rd638+4];
	mul.f32 	%f2722, %f2720, %f2721;
	add.s32 	%r2371, %r71, %r17;
	st.shared.f32 	[%r2371+20], %f2722;
$L__BB3_182:
	setp.gt.u32 	%p804, %r147, %r4;
	add.s32 	%r154, %r153, %r6;
	mad.lo.s32 	%r2372, %r6, 15, %r1;
	mad.lo.s32 	%r2373, %r6, -14, %r2372;
	add.s32 	%r2374, %r2373, %r6;
	add.s32 	%r2375, %r2374, %r6;
	add.s32 	%r2376, %r2375, %r6;
	add.s32 	%r2377, %r2376, %r6;
	add.s32 	%r2378, %r2377, %r6;
	add.s32 	%r2379, %r2378, %r6;
	add.s32 	%r2380, %r2379, %r6;
	add.s32 	%r2381, %r2380, %r6;
	add.s32 	%r2382, %r2381, %r6;
	setp.lt.s32 	%p805, %r2382, 1;
	setp.gt.s32 	%p806, %r2382, %r4;
	or.pred  	%p807, %p805, %p806;
	or.pred  	%p808, %p807, %p804;
	@%p808 bra 	$L__BB3_184;
	mad.lo.s32 	%r2383, %r6, 15, %r1;
	mad.lo.s32 	%r2384, %r6, -14, %r2383;
	add.s32 	%r2385, %r2384, %r6;
	add.s32 	%r2386, %r2385, %r6;
	add.s32 	%r2387, %r2386, %r6;
	add.s32 	%r2388, %r2387, %r6;
	add.s32 	%r2389, %r2388, %r6;
	add.s32 	%r2390, %r2389, %r6;
	add.s32 	%r2391, %r2390, %r6;
	add.s32 	%r2392, %r2391, %r6;
	add.s32 	%r2393, %r2392, %r6;
	cvt.rn.f32.u32 	%f2723, %r2393;
	mul.wide.s32 	%rd639, %r154, 4;
	add.s64 	%rd640, %rd3, %rd639;
	ld.global.f32 	%f2724, [%rd640];
	mul.f32 	%f2725, %f1, %f2724;
	sub.f32 	%f2726, %f2723, %f2725;
	add.s64 	%rd641, %rd2, %rd639;
	ld.global.f32 	%f2727, [%rd641];
	mul.f32 	%f2728, %f1, %f2727;
	sub.f32 	%f2729, %f8, %f2728;
	setp.lt.f32 	%p809, %f2726, 0f3F000000;
	selp.f32 	%f2730, 0f3F000000, %f2726, %p809;
	cvt.f64.f32 	%fd184, %f2730;
	setp.lt.f64 	%p810, %fd1, %fd184;
	selp.f32 	%f2731, %f2, %f2730, %p810;
	cvt.rzi.s32.f32 	%r2394, %f2731;
	setp.lt.f32 	%p811, %f2729, 0f3F000000;
	selp.f32 	%f2732, 0f3F000000, %f2729, %p811;
	cvt.f64.f32 	%fd185, %f2732;
	setp.lt.f64 	%p812, %fd1, %fd185;
	selp.f32 	%f2733, %f2, %f2732, %p812;
	cvt.rzi.s32.f32 	%r2395, %f2733;
	cvt.rn.f32.s32 	%f2734, %r2394;
	sub.f32 	%f2735, %f2731, %f2734;
	mov.f32 	%f2736, 0f3F800000;
	sub.f32 	%f2737, %f2736, %f2735;
	cvt.rn.f32.s32 	%f2738, %r2395;
	sub.f32 	%f2739, %f2733, %f2738;
	sub.f32 	%f2740, %f2736, %f2739;
	mul.f32 	%f2741, %f2737, %f2740;
	mad.lo.s32 	%r2396, %r2395, %r5, %r2394;
	mul.wide.s32 	%rd642, %r2396, 4;
	add.s64 	%rd643, %rd1, %rd642;
	ld.global.f32 	%f2742, [%rd643];
	mul.f32 	%f2743, %f2742, %f2741;
	st.shared.f32 	[%r73+20], %f2743;
	mul.f32 	%f2744, %f2737, %f2739;
	mul.wide.s32 	%rd644, %r5, 4;
	add.s64 	%rd645, %rd643, %rd644;
	ld.global.f32 	%f2745, [%rd645];
	mul.f32 	%f2746, %f2745, %f2744;
	st.shared.f32 	[%r74+20], %f2746;
	mul.f32 	%f2747, %f2735, %f2740;
	ld.global.f32 	%f2748, [%rd643+4];
	mul.f32 	%f2749, %f2748, %f2747;
	st.shared.f32 	[%r75+20], %f2749;
	mul.f32 	%f2750, %f2735, %f2739;
	ld.global.f32 	%f2751, [%rd645+4];
	mul.f32 	%f2752, %f2750, %f2751;
	add.s32 	%r2398, %r75, %r17;
	st.shared.f32 	[%r2398+20], %f2752;
$L__BB3_184:
	setp.gt.u32 	%p813, %r147, %r4;
	add.s32 	%r155, %r154, %r6;
	mad.lo.s32 	%r2399, %r6, 15, %r1;
	mad.lo.s32 	%r2400, %r6, -14, %r2399;
	add.s32 	%r2401, %r2400, %r6;
	add.s32 	%r2402, %r2401, %r6;
	add.s32 	%r2403, %r2402, %r6;
	add.s32 	%r2404, %r2403, %r6;
	add.s32 	%r2405, %r2404, %r6;
	add.s32 	%r2406, %r2405, %r6;
	add.s32 	%r2407, %r2406, %r6;
	add.s32 	%r2408, %r2407, %r6;
	add.s32 	%r2409, %r2408, %r6;
	add.s32 	%r2410, %r2409, %r6;
	setp.lt.s32 	%p814, %r2410, 1;
	setp.gt.s32 	%p815, %r2410, %r4;
	or.pred  	%p816, %p814, %p815;
	or.pred  	%p817, %p816, %p813;
	@%p817 bra 	$L__BB3_186;
	mad.lo.s32 	%r2411, %r6, 15, %r1;
	mad.lo.s32 	%r2412, %r6, -14, %r2411;
	add.s32 	%r2413, %r2412, %r6;
	add.s32 	%r2414, %r2413, %r6;
	add.s32 	%r2415, %r2414, %r6;
	add.s32 	%r2416, %r2415, %r6;
	add.s32 	%r2417, %r2416, %r6;
	add.s32 	%r2418, %r2417, %r6;
	add.s32 	%r2419, %r2418, %r6;
	add.s32 	%r2420, %r2419, %r6;
	add.s32 	%r2421, %r2420, %r6;
	add.s32 	%r2422, %r2421, %r6;
	cvt.rn.f32.u32 	%f2753, %r2422;
	mul.wide.s32 	%rd646, %r155, 4;
	add.s64 	%rd647, %rd3, %rd646;
	ld.global.f32 	%f2754, [%rd647];
	mul.f32 	%f2755, %f1, %f2754;
	sub.f32 	%f2756, %f2753, %f2755;
	add.s64 	%rd648, %rd2, %rd646;
	ld.global.f32 	%f2757, [%rd648];
	mul.f32 	%f2758, %f1, %f2757;
	sub.f32 	%f2759, %f8, %f2758;
	setp.lt.f32 	%p818, %f2756, 0f3F000000;
	selp.f32 	%f2760, 0f3F000000, %f2756, %p818;
	cvt.f64.f32 	%fd186, %f2760;
	setp.lt.f64 	%p819, %fd1, %fd186;
	selp.f32 	%f2761, %f2, %f2760, %p819;
	cvt.rzi.s32.f32 	%r2423, %f2761;
	setp.lt.f32 	%p820, %f2759, 0f3F000000;
	selp.f32 	%f2762, 0f3F000000, %f2759, %p820;
	cvt.f64.f32 	%fd187, %f2762;
	setp.lt.f64 	%p821, %fd1, %fd187;
	selp.f32 	%f2763, %f2, %f2762, %p821;
	cvt.rzi.s32.f32 	%r2424, %f2763;
	cvt.rn.f32.s32 	%f2764, %r2423;
	sub.f32 	%f2765, %f2761, %f2764;
	mov.f32 	%f2766, 0f3F800000;
	sub.f32 	%f2767, %f2766, %f2765;
	cvt.rn.f32.s32 	%f2768, %r2424;
	sub.f32 	%f2769, %f2763, %f2768;
	sub.f32 	%f2770, %f2766, %f2769;
	mul.f32 	%f2771, %f2767, %f2770;
	mad.lo.s32 	%r2425, %r2424, %r5, %r2423;
	mul.wide.s32 	%rd649, %r2425, 4;
	add.s64 	%rd650, %rd1, %rd649;
	ld.global.f32 	%f2772, [%rd650];
	mul.f32 	%f2773, %f2772, %f2771;
	st.shared.f32 	[%r78+20], %f2773;
	mul.f32 	%f2774, %f2767, %f2769;
	mul.wide.s32 	%rd651, %r5, 4;
	add.s64 	%rd652, %rd650, %rd651;
	ld.global.f32 	%f2775, [%rd652];
	mul.f32 	%f2776, %f2775, %f2774;
	st.shared.f32 	[%r79+20], %f2776;
	mul.f32 	%f2777, %f2765, %f2770;
	ld.global.f32 	%f2778, [%rd650+4];
	mul.f32 	%f2779, %f2778, %f2777;
	st.shared.f32 	[%r80+20], %f2779;
	mul.f32 	%f2780, %f2765, %f2769;
	ld.global.f32 	%f2781, [%rd652+4];
	mul.f32 	%f2782, %f2780, %f2781;
	add.s32 	%r2427, %r80, %r17;
	st.shared.f32 	[%r2427+20], %f2782;
$L__BB3_186:
	setp.gt.u32 	%p822, %r147, %r4;
	add.s32 	%r156, %r155, %r6;
	mad.lo.s32 	%r2428, %r6, 15, %r1;
	mad.lo.s32 	%r2429, %r6, -14, %r2428;
	add.s32 	%r2430, %r2429, %r6;
	add.s32 	%r2431, %r2430, %r6;
	add.s32 	%r2432, %r2431, %r6;
	add.s32 	%r2433, %r2432, %r6;
	add.s32 	%r2434, %r2433, %r6;
	add.s32 	%r2435, %r2434, %r6;
	add.s32 	%r2436, %r2435, %r6;
	add.s32 	%r2437, %r2436, %r6;
	add.s32 	%r2438, %r2437, %r6;
	add.s32 	%r2439, %r2438, %r6;
	add.s32 	%r2440, %r2439, %r6;
	setp.lt.s32 	%p823, %r2440, 1;
	setp.gt.s32 	%p824, %r2440, %r4;
	or.pred  	%p825, %p823, %p824;
	or.pred  	%p826, %p825, %p822;
	@%p826 bra 	$L__BB3_188;
	mad.lo.s32 	%r2441, %r6, 15, %r1;
	mad.lo.s32 	%r2442, %r6, -14, %r2441;
	add.s32 	%r2443, %r2442, %r6;
	add.s32 	%r2444, %r2443, %r6;
	add.s32 	%r2445, %r2444, %r6;
	add.s32 	%r2446, %r2445, %r6;
	add.s32 	%r2447, %r2446, %r6;
	add.s32 	%r2448, %r2447, %r6;
	add.s32 	%r2449, %r2448, %r6;
	add.s32 	%r2450, %r2449, %r6;
	add.s32 	%r2451, %r2450, %r6;
	add.s32 	%r2452, %r2451, %r6;
	add.s32 	%r2453, %r2452, %r6;
	cvt.rn.f32.u32 	%f2783, %r2453;
	mul.wide.s32 	%rd653, %r156, 4;
	add.s64 	%rd654, %rd3, %rd653;
	ld.global.f32 	%f2784, [%rd654];
	mul.f32 	%f2785, %f1, %f2784;
	sub.f32 	%f2786, %f2783, %f2785;
	add.s64 	%rd655, %rd2, %rd653;
	ld.global.f32 	%f2787, [%rd655];
	mul.f32 	%f2788, %f1, %f2787;
	sub.f32 	%f2789, %f8, %f2788;
	setp.lt.f32 	%p827, %f2786, 0f3F000000;
	selp.f32 	%f2790, 0f3F000000, %f2786, %p827;
	cvt.f64.f32 	%fd188, %f2790;
	setp.lt.f64 	%p828, %fd1, %fd188;
	selp.f32 	%f2791, %f2, %f2790, %p828;
	cvt.rzi.s32.f32 	%r2454, %f2791;
	setp.lt.f32 	%p829, %f2789, 0f3F000000;
	selp.f32 	%f2792, 0f3F000000, %f2789, %p829;
	cvt.f64.f32 	%fd189, %f2792;
	setp.lt.f64 	%p830, %fd1, %fd189;
	selp.f32 	%f2793, %f2, %f2792, %p830;
	cvt.rzi.s32.f32 	%r2455, %f2793;
	cvt.rn.f32.s32 	%f2794, %r2454;
	sub.f32 	%f2795, %f2791, %f2794;
	mov.f32 	%f2796, 0f3F800000;
	sub.f32 	%f2797, %f2796, %f2795;
	cvt.rn.f32.s32 	%f2798, %r2455;
	sub.f32 	%f2799, %f2793, %f2798;
	sub.f32 	%f2800, %f2796, %f2799;
	mul.f32 	%f2801, %f2797, %f2800;
	mad.lo.s32 	%r2456, %r2455, %r5, %r2454;
	mul.wide.s32 	%rd656, %r2456, 4;
	add.s64 	%rd657, %rd1, %rd656;
	ld.global.f32 	%f2802, [%rd657];
	mul.f32 	%f2803, %f2802, %f2801;
	st.shared.f32 	[%r83+20], %f2803;
	mul.f32 	%f2804, %f2797, %f2799;
	mul.wide.s32 	%rd658, %r5, 4;
	add.s64 	%rd659, %rd657, %rd658;
	ld.global.f32 	%f2805, [%rd659];
	mul.f32 	%f2806, %f2805, %f2804;
	st.shared.f32 	[%r84+20], %f2806;
	mul.f32 	%f2807, %f2795, %f2800;
	ld.global.f32 	%f2808, [%rd657+4];
	mul.f32 	%f2809, %f2808, %f2807;
	st.shared.f32 	[%r85+20], %f2809;
	mul.f32 	%f2810, %f2795, %f2799;
	ld.global.f32 	%f2811, [%rd659+4];
	mul.f32 	%f2812, %f2810, %f2811;
	add.s32 	%r2458, %r85, %r17;
	st.shared.f32 	[%r2458+20], %f2812;
$L__BB3_188:
	add.s32 	%r157, %r156, %r6;
	or.pred  	%p832, %p4, %p822;
	@%p832 bra 	$L__BB3_190;
	mad.lo.s32 	%r2459, %r6, 15, %r1;
	mad.lo.s32 	%r2460, %r6, -14, %r2459;
	add.s32 	%r2461, %r2460, %r6;
	add.s32 	%r2462, %r2461, %r6;
	add.s32 	%r2463, %r2462, %r6;
	add.s32 	%r2464, %r2463, %r6;
	add.s32 	%r2465, %r2464, %r6;
	add.s32 	%r2466, %r2465, %r6;
	add.s32 	%r2467, %r2466, %r6;
	add.s32 	%r2468, %r2467, %r6;
	add.s32 	%r2469, %r2468, %r6;
	add.s32 	%r2470, %r2469, %r6;
	add.s32 	%r2471, %r2470, %r6;
	add.s32 	%r2472, %r2471, %r6;
	cvt.rn.f32.u32 	%f2813, %r2472;
	mul.wide.s32 	%rd660, %r157, 4;
	add.s64 	%rd661, %rd3, %rd660;
	ld.global.f32 	%f2814, [%rd661];
	mul.f32 	%f2815, %f1, %f2814;
	sub.f32 	%f2816, %f2813, %f2815;
	add.s64 	%rd662, %rd2, %rd660;
	ld.global.f32 	%f2817, [%rd662];
	mul.f32 	%f2818, %f1, %f2817;
	sub.f32 	%f2819, %f8, %f2818;
	setp.lt.f32 	%p833, %f2816, 0f3F000000;
	selp.f32 	%f2820, 0f3F000000, %f2816, %p833;
	cvt.f64.f32 	%fd190, %f2820;
	setp.lt.f64 	%p834, %fd1, %fd190;
	selp.f32 	%f2821, %f2, %f2820, %p834;
	cvt.rzi.s32.f32 	%r2473, %f2821;
	setp.lt.f32 	%p835, %f2819, 0f3F000000;
	selp.f32 	%f2822, 0f3F000000, %f2819, %p835;
	cvt.f64.f32 	%fd191, %f2822;
	setp.lt.f64 	%p836, %fd1, %fd191;
	selp.f32 	%f2823, %f2, %f2822, %p836;
	cvt.rzi.s32.f32 	%r2474, %f2823;
	cvt.rn.f32.s32 	%f2824, %r2473;
	sub.f32 	%f2825, %f2821, %f2824;
	mov.f32 	%f2826, 0f3F800000;
	sub.f32 	%f2827, %f2826, %f2825;
	cvt.rn.f32.s32 	%f2828, %r2474;
	sub.f32 	%f2829, %f2823, %f2828;
	sub.f32 	%f2830, %f2826, %f2829;
	mul.f32 	%f2831, %f2827, %f2830;
	mad.lo.s32 	%r2475, %r2474, %r5, %r2473;
	mul.wide.s32 	%rd663, %r2475, 4;
	add.s64 	%rd664, %rd1, %rd663;
	ld.global.f32 	%f2832, [%rd664];
	mul.f32 	%f2833, %f2832, %f2831;
	st.shared.f32 	[%r88+20], %f2833;
	mul.f32 	%f2834, %f2827, %f2829;
	mul.wide.s32 	%rd665, %r5, 4;
	add.s64 	%rd666, %rd664, %rd665;
	ld.global.f32 	%f2835, [%rd666];
	mul.f32 	%f2836, %f2835, %f2834;
	st.shared.f32 	[%r89+20], %f2836;
	mul.f32 	%f2837, %f2825, %f2830;
	ld.global.f32 	%f2838, [%rd664+4];
	mul.f32 	%f2839, %f2838, %f2837;
	st.shared.f32 	[%r90+20], %f2839;
	mul.f32 	%f2840, %f2825, %f2829;
	ld.global.f32 	%f2841, [%rd666+4];
	mul.f32 	%f2842, %f2840, %f2841;
	add.s32 	%r2477, %r90, %r17;
	st.shared.f32 	[%r2477+20], %f2842;
$L__BB3_190:
	setp.gt.u32 	%p837, %r147, %r4;
	add.s32 	%r158, %r157, %r6;
	or.pred  	%p838, %p1, %p837;
	@%p838 bra 	$L__BB3_192;
	mad.lo.s32 	%r2478, %r6, 15, %r1;
	mad.lo.s32 	%r2479, %r6, -14, %r2478;
	add.s32 	%r2480, %r2479, %r6;
	add.s32 	%r2481, %r2480, %r6;
	add.s32 	%r2482, %r2481, %r6;
	add.s32 	%r2483, %r2482, %r6;
	add.s32 	%r2484, %r2483, %r6;
	add.s32 	%r2485, %r2484, %r6;
	add.s32 	%r2486, %r2485, %r6;
	add.s32 	%r2487, %r2486, %r6;
	add.s32 	%r2488, %r2487, %r6;
	add.s32 	%r2489, %r2488, %r6;
	add.s32 	%r2490, %r2489, %r6;
	add.s32 	%r2491, %r2490, %r6;
	add.s32 	%r2492, %r2491, %r6;
	cvt.rn.f32.u32 	%f2843, %r2492;
	mul.wide.s32 	%rd667, %r158, 4;
	add.s64 	%rd668, %rd3, %rd667;
	ld.global.f32 	%f2844, [%rd668];
	mul.f32 	%f2845, %f1, %f2844;
	sub.f32 	%f2846, %f2843, %f2845;
	add.s64 	%rd669, %rd2, %rd667;
	ld.global.f32 	%f2847, [%rd669];
	mul.f32 	%f2848, %f1, %f2847;
	sub.f32 	%f2849, %f8, %f2848;
	setp.lt.f32 	%p839, %f2846, 0f3F000000;
	selp.f32 	%f2850, 0f3F000000, %f2846, %p839;
	cvt.f64.f32 	%fd192, %f2850;
	setp.lt.f64 	%p840, %fd1, %fd192;
	selp.f32 	%f2851, %f2, %f2850, %p840;
	cvt.rzi.s32.f32 	%r2493, %f2851;
	setp.lt.f32 	%p841, %f2849, 0f3F000000;
	selp.f32 	%f2852, 0f3F000000, %f2849, %p841;
	cvt.f64.f32 	%fd193, %f2852;
	setp.lt.f64 	%p842, %fd1, %fd193;
	selp.f32 	%f2853, %f2, %f2852, %p842;
	cvt.rzi.s32.f32 	%r2494, %f2853;
	cvt.rn.f32.s32 	%f2854, %r2493;
	sub.f32 	%f2855, %f2851, %f2854;
	mov.f32 	%f2856, 0f3F800000;
	sub.f32 	%f2857, %f2856, %f2855;
	cvt.rn.f32.s32 	%f2858, %r2494;
	sub.f32 	%f2859, %f2853, %f2858;
	sub.f32 	%f2860, %f2856, %f2859;
	mul.f32 	%f2861, %f2857, %f2860;
	mad.lo.s32 	%r2495, %r2494, %r5, %r2493;
	mul.wide.s32 	%rd670, %r2495, 4;
	add.s64 	%rd671, %rd1, %rd670;
	ld.global.f32 	%f2862, [%rd671];
	mul.f32 	%f2863, %f2862, %f2861;
	st.shared.f32 	[%r93+20], %f2863;
	mul.f32 	%f2864, %f2857, %f2859;
	mul.wide.s32 	%rd672, %r5, 4;
	add.s64 	%rd673, %rd671, %rd672;
	ld.global.f32 	%f2865, [%rd673];
	mul.f32 	%f2866, %f2865, %f2864;
	st.shared.f32 	[%r94+20], %f2866;
	mul.f32 	%f2867, %f2855, %f2860;
	ld.global.f32 	%f2868, [%rd671+4];
	mul.f32 	%f2869, %f2868, %f2867;
	st.shared.f32 	[%r95+20], %f2869;
	mul.f32 	%f2870, %f2855, %f2859;
	ld.global.f32 	%f2871, [%rd673+4];
	mul.f32 	%f2872, %f2870, %f2871;
	add.s32 	%r2497, %r95, %r17;
	st.shared.f32 	[%r2497+20], %f2872;
$L__BB3_192:
	or.pred  	%p844, %p2, %p837;
	@%p844 bra 	$L__BB3_194;
	mad.lo.s32 	%r2498, %r6, 15, %r1;
	cvt.rn.f32.u32 	%f2873, %r2498;
	add.s32 	%r2499, %r158, %r6;
	mul.wide.s32 	%rd674, %r2499, 4;
	add.s64 	%rd675, %rd3, %rd674;
	ld.global.f32 	%f2874, [%rd675];
	mul.f32 	%f2875, %f1, %f2874;
	sub.f32 	%f2876, %f2873, %f2875;
	add.s64 	%rd676, %rd2, %rd674;
	ld.global.f32 	%f2877, [%rd676];
	mul.f32 	%f2878, %f1, %f2877;
	sub.f32 	%f2879, %f8, %f2878;
	setp.lt.f32 	%p845, %f2876, 0f3F000000;
	selp.f32 	%f2880, 0f3F000000, %f2876, %p845;
	cvt.f64.f32 	%fd194, %f2880;
	setp.lt.f64 	%p846, %fd1, %fd194;
	selp.f32 	%f2881, %f2, %f2880, %p846;
	cvt.rzi.s32.f32 	%r2500, %f2881;
	setp.lt.f32 	%p847, %f2879, 0f3F000000;
	selp.f32 	%f2882, 0f3F000000, %f2879, %p847;
	cvt.f64.f32 	%fd195, %f2882;
	setp.lt.f64 	%p848, %fd1, %fd195;
	selp.f32 	%f2883, %f2, %f2882, %p848;
	cvt.rzi.s32.f32 	%r2501, %f2883;
	cvt.rn.f32.s32 	%f2884, %r2500;
	sub.f32 	%f2885, %f2881, %f2884;
	mov.f32 	%f2886, 0f3F800000;
	sub.f32 	%f2887, %f2886, %f2885;
	cvt.rn.f32.s32 	%f2888, %r2501;
	sub.f32 	%f2889, %f2883, %f2888;
	sub.f32 	%f2890, %f2886, %f2889;
	mul.f32 	%f2891, %f2887, %f2890;
	mad.lo.s32 	%r2502, %r2501, %r5, %r2500;
	mul.wide.s32 	%rd677, %r2502, 4;
	add.s64 	%rd678, %rd1, %rd677;
	ld.global.f32 	%f2892, [%rd678];
	mul.f32 	%f2893, %f2892, %f2891;
	st.shared.f32 	[%r96+20], %f2893;
	mul.f32 	%f2894, %f2887, %f2889;
	mul.wide.s32 	%rd679, %r5, 4;
	add.s64 	%rd680, %rd678, %rd679;
	ld.global.f32 	%f2895, [%rd680];
	mul.f32 	%f2896, %f2895, %f2894;
	st.shared.f32 	[%r97+20], %f2896;
	mul.f32 	%f2897, %f2885, %f2890;
	ld.global.f32 	%f2898, [%rd678+4];
	mul.f32 	%f2899, %f2898, %f2897;
	st.shared.f32 	[%r98+20], %f2899;
	mul.f32 	%f2900, %f2885, %f2889;
	ld.global.f32 	%f2901, [%rd680+4];
	mul.f32 	%f2902, %f2900, %f2901;
	add.s32 	%r2504, %r98, %r17;
	st.shared.f32 	[%r2504+20], %f2902;
$L__BB3_194:
	add.s32 	%r159, %r147, %r9;
	setp.gt.u32 	%p849, %r159, %r4;
	cvt.rn.f32.u32 	%f9, %r159;
	or.pred  	%p850, %p3, %p849;
	@%p850 bra 	$L__BB3_196;
	cvt.rn.f32.u32 	%f2903, %r1;
	mad.lo.s32 	%r2505, %r159, %r5, %r1;
	mul.wide.s32 	%rd681, %r2505, 4;
	add.s64 	%rd682, %rd3, %rd681;
	ld.global.f32 	%f2904, [%rd682];
	mul.f32 	%f2905, %f1, %f2904;
	sub.f32 	%f2906, %f2903, %f2905;
	add.s64 	%rd683, %rd2, %rd681;
	ld.global.f32 	%f2907, [%rd683];
	mul.f32 	%f2908, %f1, %f2907;
	sub.f32 	%f2909, %f9, %f2908;
	setp.lt.f32 	%p851, %f2906, 0f3F000000;
	selp.f32 	%f2910, 0f3F000000, %f2906, %p851;
	cvt.f64.f32 	%fd196, %f2910;
	setp.lt.f64 	%p852, %fd1, %fd196;
	selp.f32 	%f2911, %f2, %f2910, %p852;
	cvt.rzi.s32.f32 	%r2506, %f2911;
	setp.lt.f32 	%p853, %f2909, 0f3F000000;
	selp.f32 	%f2912, 0f3F000000, %f2909, %p853;
	cvt.f64.f32 	%fd197, %f2912;
	setp.lt.f64 	%p854, %fd1, %fd197;
	selp.f32 	%f2913, %f2, %f2912, %p854;
	cvt.rzi.s32.f32 	%r2507, %f2913;
	cvt.rn.f32.s32 	%f2914, %r2506;
	sub.f32 	%f2915, %f2911, %f2914;
	mov.f32 	%f2916, 0f3F800000;
	sub.f32 	%f2917, %f2916, %f2915;
	cvt.rn.f32.s32 	%f2918, %r2507;
	sub.f32 	%f2919, %f2913, %f2918;
	sub.f32 	%f2920, %f2916, %f2919;
	mul.f32 	%f2921, %f2917, %f2920;
	mad.lo.s32 	%r2508, %r2507, %r5, %r2506;
	mul.wide.s32 	%rd684, %r2508, 4;
	add.s64 	%rd685, %rd1, %rd684;
	ld.global.f32 	%f2922, [%rd685];
	mul.f32 	%f2923, %f2922, %f2921;
	st.shared.f32 	[%r16+24], %f2923;
	mul.f32 	%f2924, %f2917, %f2919;
	mul.wide.s32 	%rd686, %r5, 4;
	add.s64 	%rd687, %rd685, %rd686;
	ld.global.f32 	%f2925, [%rd687];
	mul.f32 	%f2926, %f2925, %f2924;
	st.shared.f32 	[%r18+24], %f2926;
	mul.f32 	%f2927, %f2915, %f2920;
	ld.global.f32 	%f2928, [%rd685+4];
	mul.f32 	%f2929, %f2928, %f2927;
	st.shared.f32 	[%r19+24], %f2929;
	mul.f32 	%f2930, %f2915, %f2919;
	ld.global.f32 	%f2931, [%rd687+4];
	mul.f32 	%f2932, %f2930, %f2931;
	add.s32 	%r2510, %r19, %r17;
	st.shared.f32 	[%r2510+24], %f2932;
$L__BB3_196:
	setp.gt.u32 	%p855, %r159, %r4;
	mad.lo.s32 	%r2511, %r6, 15, %r1;
	mad.lo.s32 	%r2512, %r6, -14, %r2511;
	setp.lt.s32 	%p856, %r2512, 1;
	setp.gt.s32 	%p857, %r2512, %r4;
	or.pred  	%p858, %p856, %p857;
	or.pred  	%p859, %p858, %p855;
	@%p859 bra 	$L__BB3_198;
	mad.lo.s32 	%r2513, %r6, 15, %r1;
	mad.lo.s32 	%r2514, %r6, -14, %r2513;
	cvt.rn.f32.u32 	%f2933, %r2514;
	mad.lo.s32 	%r2515, %r159, %r5, %r1;
	add.s32 	%r2516, %r2515, %r6;
	mul.wide.s32 	%rd688, %r2516, 4;
	add.s64 	%rd689, %rd3, %rd688;
	ld.global.f32 	%f2934, [%rd689];
	mul.f32 	%f2935, %f1, %f2934;
	sub.f32 	%f2936, %f2933, %f2935;
	add.s64 	%rd690, %rd2, %rd688;
	ld.global.f32 	%f2937, [%rd690];
	mul.f32 	%f2938, %f1, %f2937;
	sub.f32 	%f2939, %f9, %f2938;
	setp.lt.f32 	%p860, %f2936, 0f3F000000;
	selp.f32 	%f2940, 0f3F000000, %f2936, %p860;
	cvt.f64.f32 	%fd198, %f2940;
	setp.lt.f64 	%p861, %fd1, %fd198;
	selp.f32 	%f2941, %f2, %f2940, %p861;
	cvt.rzi.s32.f32 	%r2517, %f2941;
	setp.lt.f32 	%p862, %f2939, 0f3F000000;
	selp.f32 	%f2942, 0f3F000000, %f2939, %p862;
	cvt.f64.f32 	%fd199, %f2942;
	setp.lt.f64 	%p863, %fd1, %fd199;
	selp.f32 	%f2943, %f2, %f2942, %p863;
	cvt.rzi.s32.f32 	%r2518, %f2943;
	cvt.rn.f32.s32 	%f2944, %r2517;
	sub.f32 	%f2945, %f2941, %f2944;
	mov.f32 	%f2946, 0f3F800000;
	sub.f32 	%f2947, %f2946, %f2945;
	cvt.rn.f32.s32 	%f2948, %r2518;
	sub.f32 	%f2949, %f2943, %f2948;
	sub.f32 	%f2950, %f2946, %f2949;
	mul.f32 	%f2951, %f2947, %f2950;
	mad.lo.s32 	%r2519, %r2518, %r5, %r2517;
	mul.wide.s32 	%rd691, %r2519, 4;
	add.s64 	%rd692, %rd1, %rd691;
	ld.global.f32 	%f2952, [%rd692];
	mul.f32 	%f2953, %f2952, %f2951;
	shl.b32 	%r2520, %r7, 2;
	add.s32 	%r2521, %r16, %r2520;
	st.shared.f32 	[%r2521+28], %f2953;
	mul.f32 	%f2954, %f2947, %f2949;
	mul.wide.s32 	%rd693, %r5, 4;
	add.s64 	%rd694, %rd692, %rd693;
	ld.global.f32 	%f2955, [%rd694];
	mul.f32 	%f2956, %f2955, %f2954;
	st.shared.f32 	[%r24+28], %f2956;
	mul.f32 	%f2957, %f2945, %f2950;
	ld.global.f32 	%f2958, [%rd692+4];
	mul.f32 	%f2959, %f2958, %f2957;
	st.shared.f32 	[%r25+28], %f2959;
	mul.f32 	%f2960, %f2945, %f2949;
	ld.global.f32 	%f2961, [%rd694+4];
	mul.f32 	%f2962, %f2960, %f2961;
	add.s32 	%r2523, %r25, %r17;
	st.shared.f32 	[%r2523+28], %f2962;
$L__BB3_198:
	setp.gt.u32 	%p864, %r159, %r4;
	mad.lo.s32 	%r2524, %r6, 15, %r1;
	mad.lo.s32 	%r2525, %r6, -14, %r2524;
	add.s32 	%r2526, %r2525, %r6;
	setp.lt.s32 	%p865, %r2526, 1;
	setp.gt.s32 	%p866, %r2526, %r4;
	or.pred  	%p867, %p865, %p866;
	or.pred  	%p868, %p867, %p864;
	@%p868 bra 	$L__BB3_200;
	mad.lo.s32 	%r2527, %r6, 15, %r1;
	mad.lo.s32 	%r2528, %r6, -14, %r2527;
	add.s32 	%r2529, %r2528, %r6;
	cvt.rn.f32.u32 	%f2963, %r2529;
	mad.lo.s32 	%r2530, %r159, %r5, %r1;
	add.s32 	%r2531, %r2530, %r6;
	add.s32 	%r2532, %r2531, %r6;
	mul.wide.s32 	%rd695, %r2532, 4;
	add.s64 	%rd696, %rd3, %rd695;
	ld.global.f32 	%f2964, [%rd696];
	mul.f32 	%f2965, %f1, %f2964;
	sub.f32 	%f2966, %f2963, %f2965;
	add.s64 	%rd697, %rd2, %rd695;
	ld.global.f32 	%f2967, [%rd697];
	mul.f32 	%f2968, %f1, %f2967;
	sub.f32 	%f2969, %f9, %f2968;
	setp.lt.f32 	%p869, %f2966, 0f3F000000;
	selp.f32 	%f2970, 0f3F000000, %f2966, %p869;
	cvt.f64.f32 	%fd200, %f2970;
	setp.lt.f64 	%p870, %fd1, %fd200;
	selp.f32 	%f2971, %f2, %f2970, %p870;
	cvt.rzi.s32.f32 	%r2533, %f2971;
	setp.lt.f32 	%p871, %f2969, 0f3F000000;
	selp.f32 	%f2972, 0f3F000000, %f2969, %p871;
	cvt.f64.f32 	%fd201, %f2972;
	setp.lt.f64 	%p872, %fd1, %fd201;
	selp.f32 	%f2973, %f2, %f2972, %p872;
	cvt.rzi.s32.f32 	%r2534, %f2973;
	cvt.rn.f32.s32 	%f2974, %r2533;
	sub.f32 	%f2975, %f2971, %f2974;
	mov.f32 	%f2976, 0f3F800000;
	sub.f32 	%f2977, %f2976, %f2975;
	cvt.rn.f32.s32 	%f2978, %r2534;
	sub.f32 	%f2979, %f2973, %f2978;
	sub.f32 	%f2980, %f2976, %f2979;
	mul.f32 	%f2981, %f2977, %f2980;
	mad.lo.s32 	%r2535, %r2534, %r5, %r2533;
	mul.wide.s32 	%rd698, %r2535, 4;
	add.s64 	%rd699, %rd1, %rd698;
	ld.global.f32 	%f2982, [%rd699];
	mul.f32 	%f2983, %f2982, %f2981;
	st.shared.f32 	[%r29+24], %f2983;
	mul.f32 	%f2984, %f2977, %f2979;
	mul.wide.s32 	%rd700, %r5, 4;
	add.s64 	%rd701, %rd699, %rd700;
	ld.global.f32 	%f2985, [%rd701];
	mul.f32 	%f2986, %f2985, %f2984;
	st.shared.f32 	[%r30+24], %f2986;
	mul.f32 	%f2987, %f2975, %f2980;
	ld.global.f32 	%f2988, [%rd699+4];
	mul.f32 	%f2989, %f2988, %f2987;
	st.shared.f32 	[%r31+24], %f2989;
	mul.f32 	%f2990, %f2975, %f2979;
	ld.global.f32 	%f2991, [%rd701+4];
	mul.f32 	%f2992, %f2990, %f2991;
	add.s32 	%r2537, %r31, %r17;
	st.shared.f32 	[%r2537+24], %f2992;
$L__BB3_200:
	setp.gt.u32 	%p873, %r159, %r4;
	mad.lo.s32 	%r2538, %r6, 15, %r1;
	mad.lo.s32 	%r2539, %r6, -14, %r2538;
	add.s32 	%r2540, %r2539, %r6;
	add.s32 	%r2541, %r2540, %r6;
	setp.lt.s32 	%p874, %r2541, 1;
	setp.gt.s32 	%p875, %r2541, %r4;
	or.pred  	%p876, %p874, %p875;
	or.pred  	%p877, %p876, %p873;
	@%p877 bra 	$L__BB3_202;
	mad.lo.s32 	%r2542, %r6, 15, %r1;
	mad.lo.s32 	%r2543, %r6, -14, %r2542;
	add.s32 	%r2544, %r2543, %r6;
	add.s32 	%r2545, %r2544, %r6;
	cvt.rn.f32.u32 	%f2993, %r2545;
	mad.lo.s32 	%r2546, %r159, %r5, %r1;
	add.s32 	%r2547, %r2546, %r6;
	add.s32 	%r2548, %r2547, %r6;
	add.s32 	%r2549, %r2548, %r6;
	mul.wide.s32 	%rd702, %r2549, 4;
	add.s64 	%rd703, %rd3, %rd702;
	ld.global.f32 	%f2994, [%rd703];
	mul.f32 	%f2995, %f1, %f2994;
	sub.f32 	%f2996, %f2993, %f2995;
	add.s64 	%rd704, %rd2, %rd702;
	ld.global.f32 	%f2997, [%rd704];
	mul.f32 	%f2998, %f1, %f2997;
	sub.f32 	%f2999, %f9, %f2998;
	setp.lt.f32 	%p878, %f2996, 0f3F000000;
	selp.f32 	%f3000, 0f3F000000, %f2996, %p878;
	cvt.f64.f32 	%fd202, %f3000;
	setp.lt.f64 	%p879, %fd1, %fd202;
	selp.f32 	%f3001, %f2, %f3000, %p879;
	cvt.rzi.s32.f32 	%r2550, %f3001;
	setp.lt.f32 	%p880, %f2999, 0f3F000000;
	selp.f32 	%f3002, 0f3F000000, %f2999, %p880;
	cvt.f64.f32 	%fd203, %f3002;
	setp.lt.f64 	%p881, %fd1, %fd203;
	selp.f32 	%f3003, %f2, %f3002, %p881;
	cvt.rzi.s32.f32 	%r2551, %f3003;
	cvt.rn.f32.s32 	%f3004, %r2550;
	sub.f32 	%f3005, %f3001, %f3004;
	mov.f32 	%f3006, 0f3F800000;
	sub.f32 	%f3007, %f3006, %f3005;
	cvt.rn.f32.s32 	%f3008, %r2551;
	sub.f32 	%f3009, %f3003, %f3008;
	sub.f32 	%f3010, %f3006, %f3009;
	mul.f32 	%f3011, %f3007, %f3010;
	mad.lo.s32 	%r2552, %r2551, %r5, %r2550;
	mul.wide.s32 	%rd705, %r2552, 4;
	add.s64 	%rd706, %rd1, %rd705;
	ld.global.f32 	%f3012, [%rd706];
	mul.f32 	%f3013, %f3012, %f3011;
	shl.b32 	%r2553, %r8, 2;
	add.s32 	%r2554, %r29, %r2553;
	st.shared.f32 	[%r2554+24], %f3013;
	mul.f32 	%f3014, %f3007, %f3009;
	mul.wide.s32 	%rd707, %r5, 4;
	add.s64 	%rd708, %rd706, %rd707;
	ld.global.f32 	%f3015, [%rd708];
	mul.f32 	%f3016, %f3015, %f3014;
	st.shared.f32 	[%r36+24], %f3016;
	mul.f32 	%f3017, %f3005, %f3010;
	ld.global.f32 	%f3018, [%rd706+4];
	mul.f32 	%f3019, %f3018, %f3017;
	st.shared.f32 	[%r37+24], %f3019;
	mul.f32 	%f3020, %f3005, %f3009;
	ld.global.f32 	%f3021, [%rd708+4];
	mul.f32 	%f3022, %f3020, %f3021;
	add.s32 	%r2556, %r37, %r17;
	st.shared.f32 	[%r2556+24], %f3022;
$L__BB3_202:
	setp.gt.u32 	%p882, %r159, %r4;
	mad.lo.s32 	%r2557, %r159, %r5, %r1;
	add.s32 	%r2558, %r2557, %r6;
	add.s32 	%r2559, %r2558, %r6;
	add.s32 	%r2560, %r2559, %r6;
	add.s32 	%r160, %r2560, %r6;
	mad.lo.s32 	%r2561, %r6, 15, %r1;
	mad.lo.s32 	%r2562, %r6, -14, %r2561;
	add.s32 	%r2563, %r2562, %r6;
	add.s32 	%r2564, %r2563, %r6;
	add.s32 	%r2565, %r2564, %r6;
	setp.lt.s32 	%p883, %r2565, 1;
	setp.gt.s32 	%p884, %r2565, %r4;
	or.pred  	%p885, %p883, %p884;
	or.pred  	%p886, %p885, %p882;
	@%p886 bra 	$L__BB3_204;
	mad.lo.s32 	%r2566, %r6, 15, %r1;
	mad.lo.s32 	%r2567, %r6, -14, %r2566;
	add.s32 	%r2568, %r2567, %r6;
	add.s32 	%r2569, %r2568, %r6;
	add.s32 	%r2570, %r2569, %r6;
	cvt.rn.f32.u32 	%f3023, %r2570;
	mul.wide.s32 	%rd709, %r160, 4;
	add.s64 	%rd710, %rd3, %rd709;
	ld.global.f32 	%f3024, [%rd710];
	mul.f32 	%f3025, %f1, %f3024;
	sub.f32 	%f3026, %f3023, %f3025;
	add.s64 	%rd711, %rd2, %rd709;
	ld.global.f32 	%f3027, [%rd711];
	mul.f32 	%f3028, %f1, %f3027;
	sub.f32 	%f3029, %f9, %f3028;
	setp.lt.f32 	%p887, %f3026, 0f3F000000;
	selp.f32 	%f3030, 0f3F000000, %f3026, %p887;
	cvt.f64.f32 	%fd204, %f3030;
	setp.lt.f64 	%p888, %fd1, %fd204;
	selp.f32 	%f3031, %f2, %f3030, %p888;
	cvt.rzi.s32.f32 	%r2571, %f3031;
	setp.lt.f32 	%p889, %f3029, 0f3F000000;
	selp.f32 	%f3032, 0f3F000000, %f3029, %p889;
	cvt.f64.f32 	%fd205, %f3032;
	setp.lt.f64 	%p890, %fd1, %fd205;
	selp.f32 	%f3033, %f2, %f3032, %p890;
	cvt.rzi.s32.f32 	%r2572, %f3033;
	cvt.rn.f32.s32 	%f3034, %r2571;
	sub.f32 	%f3035, %f3031, %f3034;
	mov.f32 	%f3036, 0f3F800000;
	sub.f32 	%f3037, %f3036, %f3035;
	cvt.rn.f32.s32 	%f3038, %r2572;
	sub.f32 	%f3039, %f3033, %f3038;
	sub.f32 	%f3040, %f3036, %f3039;
	mul.f32 	%f3041, %f3037, %f3040;
	mad.lo.s32 	%r2573, %r2572, %r5, %r2571;
	mul.wide.s32 	%rd712, %r2573, 4;
	add.s64 	%rd713, %rd1, %rd712;
	ld.global.f32 	%f3042, [%rd713];
	mul.f32 	%f3043, %f3042, %f3041;
	shl.b32 	%r2574, %r8, 2;
	add.s32 	%r2575, %r29, %r2574;
	add.s32 	%r2576, %r2575, %r2574;
	st.shared.f32 	[%r2576+24], %f3043;
	mul.f32 	%f3044, %f3037, %f3039;
	mul.wide.s32 	%rd714, %r5, 4;
	add.s64 	%rd715, %rd713, %rd714;
	ld.global.f32 	%f3045, [%rd715];
	mul.f32 	%f3046, %f3045, %f3044;
	st.shared.f32 	[%r42+24], %f3046;
	mul.f32 	%f3047, %f3035, %f3040;
	ld.global.f32 	%f3048, [%rd713+4];
	mul.f32 	%f3049, %f3048, %f3047;
	st.shared.f32 	[%r43+24], %f3049;
	mul.f32 	%f3050, %f3035, %f3039;
	ld.global.f32 	%f3051, [%rd715+4];
	mul.f32 	%f3052, %f3050, %f3051;
	add.s32 	%r2578, %r43, %r17;
	st.shared.f32 	[%r2578+24], %f3052;
$L__BB3_204:
	setp.gt.u32 	%p891, %r159, %r4;
	add.s32 	%r161, %r160, %r6;
	mad.lo.s32 	%r2579, %r6, 15, %r1;
	mad.lo.s32 	%r2580, %r6, -14, %r2579;
	add.s32 	%r2581, %r2580, %r6;
	add.s32 	%r2582, %r2581, %r6;
	add.s32 	%r2583, %r2582, %r6;
	add.s32 	%r2584, %r2583, %r6;
	setp.lt.s32 	%p892, %r2584, 1;
	setp.gt.s32 	%p893, %r2584, %r4;
	or.pred  	%p894, %p892, %p893;
	or.pred  	%p895, %p894, %p891;
	@%p895 bra 	$L__BB3_206;
	mad.lo.s32 	%r2585, %r6, 15, %r1;
	mad.lo.s32 	%r2586, %r6, -14, %r2585;
	add.s32 	%r2587, %r2586, %r6;
	add.s32 	%r2588, %r2587, %r6;
	add.s32 	%r2589, %r2588, %r6;
	add.s32 	%r2590, %r2589, %r6;
	cvt.rn.f32.u32 	%f3053, %r2590;
	mul.wide.s32 	%rd716, %r161, 4;
	add.s64 	%rd717, %rd3, %rd716;
	ld.global.f32 	%f3054, [%rd717];
	mul.f32 	%f3055, %f1, %f3054;
	sub.f32 	%f3056, %f3053, %f3055;
	add.s64 	%rd718, %rd2, %rd716;
	ld.global.f32 	%f3057, [%rd718];
	mul.f32 	%f3058, %f1, %f3057;
	sub.f32 	%f3059, %f9, %f3058;
	setp.lt.f32 	%p896, %f3056, 0f3F000000;
	selp.f32 	%f3060, 0f3F000000, %f3056, %p896;
	cvt.f64.f32 	%fd206, %f3060;
	setp.lt.f64 	%p897, %fd1, %fd206;
	selp.f32 	%f3061, %f2, %f3060, %p897;
	cvt.rzi.s32.f32 	%r2591, %f3061;
	setp.lt.f32 	%p898, %f3059, 0f3F000000;
	selp.f32 	%f3062, 0f3F000000, %f3059, %p898;
	cvt.f64.f32 	%fd207, %f3062;
	setp.lt.f64 	%p899, %fd1, %fd207;
	selp.f32 	%f3063, %f2, %f3062, %p899;
	cvt.rzi.s32.f32 	%r2592, %f3063;
	cvt.rn.f32.s32 	%f3064, %r2591;
	sub.f32 	%f3065, %f3061, %f3064;
	mov.f32 	%f3066, 0f3F800000;
	sub.f32 	%f3067, %f3066, %f3065;
	cvt.rn.f32.s32 	%f3068, %r2592;
	sub.f32 	%f3069, %f3063, %f3068;
	sub.f32 	%f3070, %f3066, %f3069;
	mul.f32 	%f3071, %f3067, %f3070;
	mad.lo.s32 	%r2593, %r2592, %r5, %r2591;
	mul.wide.s32 	%rd719, %r2593, 4;
	add.s64 	%rd720, %rd1, %rd719;
	ld.global.f32 	%f3072, [%rd720];
	mul.f32 	%f3073, %f3072, %f3071;
	st.shared.f32 	[%r47+24], %f3073;
	mul.f32 	%f3074, %f3067, %f3069;
	mul.wide.s32 	%rd721, %r5, 4;
	add.s64 	%rd722, %rd720, %rd721;
	ld.global.f32 	%f3075, [%rd722];
	mul.f32 	%f3076, %f3075, %f3074;
	st.shared.f32 	[%r48+24], %f3076;
	mul.f32 	%f3077, %f3065, %f3070;
	ld.global.f32 	%f3078, [%rd720+4];
	mul.f32 	%f3079, %f3078, %f3077;
	st.shared.f32 	[%r49+24], %f3079;
	mul.f32 	%f3080, %f3065, %f3069;
	ld.global.f32 	%f3081, [%rd722+4];
	mul.f32 	%f3082, %f3080, %f3081;
	add.s32 	%r2595, %r49, %r17;
	st.shared.f32 	[%r2595+24], %f3082;
$L__BB3_206:
	setp.gt.u32 	%p900, %r159, %r4;
	add.s32 	%r162, %r161, %r6;
	mad.lo.s32 	%r2596, %r6, 15, %r1;
	mad.lo.s32 	%r2597, %r6, -14, %r2596;
	add.s32 	%r2598, %r2597, %r6;
	add.s32 	%r2599, %r2598, %r6;
	add.s32 	%r2600, %r2599, %r6;
	add.s32 	%r2601, %r2600, %r6;
	add.s32 	%r2602, %r2601, %r6;
	setp.lt.s32 	%p901, %r2602, 1;
	setp.gt.s32 	%p902, %r2602, %r4;
	or.pred  	%p903, %p901, %p902;
	or.pred  	%p904, %p903, %p900;
	@%p904 bra 	$L__BB3_208;
	mad.lo.s32 	%r2603, %r6, 15, %r1;
	mad.lo.s32 	%r2604, %r6, -14, %r2603;
	add.s32 	%r2605, %r2604, %r6;
	add.s32 	%r2606, %r2605, %r6;
	add.s32 	%r2607, %r2606, %r6;
	add.s32 	%r2608, %r2607, %r6;
	add.s32 	%r2609, %r2608, %r6;
	cvt.rn.f32.u32 	%f3083, %r2609;
	mul.wide.s32 	%rd723, %r162, 4;
	add.s64 	%rd724, %rd3, %rd723;
	ld.global.f32 	%f3084, [%rd724];
	mul.f32 	%f3085, %f1, %f3084;
	sub.f32 	%f3086, %f3083, %f3085;
	add.s64 	%rd725, %rd2, %rd723;
	ld.global.f32 	%f3087, [%rd725];
	mul.f32 	%f3088, %f1, %f3087;
	sub.f32 	%f3089, %f9, %f3088;
	setp.lt.f32 	%p905, %f3086, 0f3F000000;
	selp.f32 	%f3090, 0f3F000000, %f3086, %p905;
	cvt.f64.f32 	%fd208, %f3090;
	setp.lt.f64 	%p906, %fd1, %fd208;
	selp.f32 	%f3091, %f2, %f3090, %p906;
	cvt.rzi.s32.f32 	%r2610, %f3091;
	setp.lt.f32 	%p907, %f3089, 0f3F000000;
	selp.f32 	%f3092, 0f3F000000, %f3089, %p907;
	cvt.f64.f32 	%fd209, %f3092;
	setp.lt.f64 	%p908, %fd1, %fd209;
	selp.f32 	%f3093, %f2, %f3092, %p908;
	cvt.rzi.s32.f32 	%r2611, %f3093;
	cvt.rn.f32.s32 	%f3094, %r2610;
	sub.f32 	%f3095, %f3091, %f3094;
	mov.f32 	%f3096, 0f3F800000;
	sub.f32 	%f3097, %f3096, %f3095;
	cvt.rn.f32.s32 	%f3098, %r2611;
	sub.f32 	%f3099, %f3093, %f3098;
	sub.f32 	%f3100, %f3096, %f3099;
	mul.f32 	%f3101, %f3097, %f3100;
	mad.lo.s32 	%r2612, %r2611, %r5, %r2610;
	mul.wide.s32 	%rd726, %r2612, 4;
	add.s64 	%rd727, %rd1, %rd726;
	ld.global.f32 	%f3102, [%rd727];
	mul.f32 	%f3103, %f3102, %f3101;
	st.shared.f32 	[%r53+24], %f3103;
	mul.f32 	%f3104, %f3097, %f3099;
	mul.wide.s32 	%rd728, %r5, 4;
	add.s64 	%rd729, %rd727, %rd728;
	ld.global.f32 	%f3105, [%rd729];
	mul.f32 	%f3106, %f3105, %f3104;
	st.shared.f32 	[%r54+24], %f3106;
	mul.f32 	%f3107, %f3095, %f3100;
	ld.global.f32 	%f3108, [%rd727+4];
	mul.f32 	%f3109, %f3108, %f3107;
	st.shared.f32 	[%r55+24], %f3109;
	mul.f32 	%f3110, %f3095, %f3099;
	ld.global.f32 	%f3111, [%rd729+4];
	mul.f32 	%f3112, %f3110, %f3111;
	add.s32 	%r2614, %r55, %r17;
	st.shared.f32 	[%r2614+24], %f3112;
$L__BB3_208:
	setp.gt.u32 	%p909, %r159, %r4;
	add.s32 	%r163, %r162, %r6;
	mad.lo.s32 	%r2615, %r6, 15, %r1;
	mad.lo.s32 	%r2616, %r6, -14, %r2615;
	add.s32 	%r2617, %r2616, %r6;
	add.s32 	%r2618, %r2617, %r6;
	add.s32 	%r2619, %r2618, %r6;
	add.s32 	%r2620, %r2619, %r6;
	add.s32 	%r2621, %r2620, %r6;
	add.s32 	%r2622, %r2621, %r6;
	setp.lt.s32 	%p910, %r2622, 1;
	setp.gt.s32 	%p911, %r2622, %r4;
	or.pred  	%p912, %p910, %p911;
	or.pred  	%p913, %p912, %p909;
	@%p913 bra 	$L__BB3_210;
	mad.lo.s32 	%r2623, %r6, 15, %r1;
	mad.lo.s32 	%r2624, %r6, -14, %r2623;
	add.s32 	%r2625, %r2624, %r6;
	add.s32 	%r2626, %r2625, %r6;
	add.s32 	%r2627, %r2626, %r6;
	add.s32 	%r2628, %r2627, %r6;
	add.s32 	%r2629, %r2628, %r6;
	add.s32 	%r2630, %r2629, %r6;
	cvt.rn.f32.u32 	%f3113, %r2630;
	mul.wide.s32 	%rd730, %r163, 4;
	add.s64 	%rd731, %rd3, %rd730;
	ld.global.f32 	%f3114, [%rd731];
	mul.f32 	%f3115, %f1, %f3114;
	sub.f32 	%f3116, %f3113, %f3115;
	add.s64 	%rd732, %rd2, %rd730;
	ld.global.f32 	%f3117, [%rd732];
	mul.f32 	%f3118, %f1, %f3117;
	sub.f32 	%f3119, %f9, %f3118;
	setp.lt.f32 	%p914, %f3116, 0f3F000000;
	selp.f32 	%f3120, 0f3F000000, %f3116, %p914;
	cvt.f64.f32 	%fd210, %f3120;
	setp.lt.f64 	%p915, %fd1, %fd210;
	selp.f32 	%f3121, %f2, %f3120, %p915;
	cvt.rzi.s32.f32 	%r2631, %f3121;
	setp.lt.f32 	%p916, %f3119, 0f3F000000;
	selp.f32 	%f3122, 0f3F000000, %f3119, %p916;
	cvt.f64.f32 	%fd211, %f3122;
	setp.lt.f64 	%p917, %fd1, %fd211;
	selp.f32 	%f3123, %f2, %f3122, %p917;
	cvt.rzi.s32.f32 	%r2632, %f3123;
	cvt.rn.f32.s32 	%f3124, %r2631;
	sub.f32 	%f3125, %f3121, %f3124;
	mov.f32 	%f3126, 0f3F800000;
	sub.f32 	%f3127, %f3126, %f3125;
	cvt.rn.f32.s32 	%f3128, %r2632;
	sub.f32 	%f3129, %f3123, %f3128;
	sub.f32 	%f3130, %f3126, %f3129;
	mul.f32 	%f3131, %f3127, %f3130;
	mad.lo.s32 	%r2633, %r2632, %r5, %r2631;
	mul.wide.s32 	%rd733, %r2633, 4;
	add.s64 	%rd734, %rd1, %rd733;
	ld.global.f32 	%f3132, [%rd734];
	mul.f32 	%f3133, %f3132, %f3131;
	st.shared.f32 	[%r59+24], %f3133;
	mul.f32 	%f3134, %f3127, %f3129;
	mul.wide.s32 	%rd735, %r5, 4;
	add.s64 	%rd736, %rd734, %rd735;
	ld.global.f32 	%f3135, [%rd736];
	mul.f32 	%f3136, %f3135, %f3134;
	add.s32 	%r2635, %r59, %r17;
	st.shared.f32 	[%r2635+24], %f3136;
	mul.f32 	%f3137, %f3125, %f3130;
	ld.global.f32 	%f3138, [%rd734+4];
	mul.f32 	%f3139, %f3138, %f3137;
	st.shared.f32 	[%r61+24], %f3139;
	mul.f32 	%f3140, %f3125, %f3129;
	ld.global.f32 	%f3141, [%rd736+4];
	mul.f32 	%f3142, %f3140, %f3141;
	add.s32 	%r2636, %r61, %r17;
	st.shared.f32 	[%r2636+24], %f3142;
$L__BB3_210:
	setp.gt.u32 	%p918, %r159, %r4;
	add.s32 	%r164, %r163, %r6;
	mad.lo.s32 	%r2637, %r6, 15, %r1;
	mad.lo.s32 	%r2638, %r6, -14, %r2637;
	add.s32 	%r2639, %r2638, %r6;
	add.s32 	%r2640, %r2639, %r6;
	add.s32 	%r2641, %r2640, %r6;
	add.s32 	%r2642, %r2641, %r6;
	add.s32 	%r2643, %r2642, %r6;
	add.s32 	%r2644, %r2643, %r6;
	add.s32 	%r2645, %r2644, %r6;
	setp.lt.s32 	%p919, %r2645, 1;
	setp.gt.s32 	%p920, %r2645, %r4;
	or.pred  	%p921, %p919, %p920;
	or.pred  	%p922, %p921, %p918;
	@%p922 bra 	$L__BB3_212;
	mad.lo.s32 	%r2646, %r6, 15, %r1;
	mad.lo.s32 	%r2647, %r6, -14, %r2646;
	add.s32 	%r2648, %r2647, %r6;
	add.s32 	%r2649, %r2648, %r6;
	add.s32 	%r2650, %r2649, %r6;
	add.s32 	%r2651, %r2650, %r6;
	add.s32 	%r2652, %r2651, %r6;
	add.s32 	%r2653, %r2652, %r6;
	add.s32 	%r2654, %r2653, %r6;
	cvt.rn.f32.u32 	%f3143, %r2654;
	mul.wide.s32 	%rd737, %r164, 4;
	add.s64 	%rd738, %rd3, %rd737;
	ld.global.f32 	%f3144, [%rd738];
	mul.f32 	%f3145, %f1, %f3144;
	sub.f32 	%f3146, %f3143, %f3145;
	add.s64 	%rd739, %rd2, %rd737;
	ld.global.f32 	%f3147, [%rd739];
	mul.f32 	%f3148, %f1, %f3147;
	sub.f32 	%f3149, %f9, %f3148;
	setp.lt.f32 	%p923, %f3146, 0f3F000000;
	selp.f32 	%f3150, 0f3F000000, %f3146, %p923;
	cvt.f64.f32 	%fd212, %f3150;
	setp.lt.f64 	%p924, %fd1, %fd212;
	selp.f32 	%f3151, %f2, %f3150, %p924;
	cvt.rzi.s32.f32 	%r2655, %f3151;
	setp.lt.f32 	%p925, %f3149, 0f3F000000;
	selp.f32 	%f3152, 0f3F000000, %f3149, %p925;
	cvt.f64.f32 	%fd213, %f3152;
	setp.lt.f64 	%p926, %fd1, %fd213;
	selp.f32 	%f3153, %f2, %f3152, %p926;
	cvt.rzi.s32.f32 	%r2656, %f3153;
	cvt.rn.f32.s32 	%f3154, %r2655;
	sub.f32 	%f3155, %f3151, %f3154;
	mov.f32 	%f3156, 0f3F800000;
	sub.f32 	%f3157, %f3156, %f3155;
	cvt.rn.f32.s32 	%f3158, %r2656;
	sub.f32 	%f3159, %f3153, %f3158;
	sub.f32 	%f3160, %f3156, %f3159;
	mul.f32 	%f3161, %f3157, %f3160;
	mad.lo.s32 	%r2657, %r2656, %r5, %r2655;
	mul.wide.s32 	%rd740, %r2657, 4;
	add.s64 	%rd741, %rd1, %rd740;
	ld.global.f32 	%f3162, [%rd741];
	mul.f32 	%f3163, %f3162, %f3161;
	st.shared.f32 	[%r64+24], %f3163;
	mul.f32 	%f3164, %f3157, %f3159;
	mul.wide.s32 	%rd742, %r5, 4;
	add.s64 	%rd743, %rd741, %rd742;
	ld.global.f32 	%f3165, [%rd743];
	mul.f32 	%f3166, %f3165, %f3164;
	st.shared.f32 	[%r65+24], %f3166;
	mul.f32 	%f3167, %f3155, %f3160;
	ld.global.f32 	%f3168, [%rd741+4];
	mul.f32 	%f3169, %f3168, %f3167;
	st.shared.f32 	[%r66+24], %f3169;
	mul.f32 	%f3170, %f3155, %f3159;
	ld.global.f32 	%f3171, [%rd743+4];
	mul.f32 	%f3172, %f3170, %f3171;
	add.s32 	%r2659, %r66, %r17;
	st.shared.f32 	[%r2659+24], %f3172;
$L__BB3_212:
	setp.gt.u32 	%p927, %r159, %r4;
	add.s32 	%r165, %r164, %r6;
	mad.lo.s32 	%r2660, %r6, 15, %r1;
	mad.lo.s32 	%r2661, %r6, -14, %r2660;
	add.s32 	%r2662, %r2661, %r6;
	add.s32 	%r2663, %r2662, %r6;
	add.s32 	%r2664, %r2663, %r6;
	add.s32 	%r2665, %r2664, %r6;
	add.s32 	%r2666, %r2665, %r6;
	add.s32 	%r2667, %r2666, %r6;
	add.s32 	%r2668, %r2667, %r6;
	add.s32 	%r2669, %r2668, %r6;
	setp.lt.s32 	%p928, %r2669, 1;
	setp.gt.s32 	%p929, %r2669, %r4;
	or.pred  	%p930, %p928, %p929;
	or.pred  	%p931, %p930, %p927;
	@%p931 bra 	$L__BB3_214;
	mad.lo.s32 	%r2670, %r6, 15, %r1;
	mad.lo.s32 	%r2671, %r6, -14, %r2670;
	add.s32 	%r2672, %r2671, %r6;
	add.s32 	%r2673, %r2672, %r6;
	add.s32 	%r2674, %r2673, %r6;
	add.s32 	%r2675, %r2674, %r6;
	add.s32 	%r2676, %r2675, %r6;
	add.s32 	%r2677, %r2676, %r6;
	add.s32 	%r2678, %r2677, %r6;
	add.s32 	%r2679, %r2678, %r6;
	cvt.rn.f32.u32 	%f3173, %r2679;
	mul.wide.s32 	%rd744, %r165, 4;
	add.s64 	%rd745, %rd3, %rd744;
	ld.global.f32 	%f3174, [%rd745];
	mul.f32 	%f3175, %f1, %f3174;
	sub.f32 	%f3176, %f3173, %f3175;
	add.s64 	%rd746, %rd2, %rd744;
	ld.global.f32 	%f3177, [%rd746];
	mul.f32 	%f3178, %f1, %f3177;
	sub.f32 	%f3179, %f9, %f3178;
	setp.lt.f32 	%p932, %f3176, 0f3F000000;
	selp.f32 	%f3180, 0f3F000000, %f3176, %p932;
	cvt.f64.f32 	%fd214, %f3180;
	setp.lt.f64 	%p933, %fd1, %fd214;
	selp.f32 	%f3181, %f2, %f3180, %p933;
	cvt.rzi.s32.f32 	%r2680, %f3181;
	setp.lt.f32 	%p934, %f3179, 0f3F000000;
	selp.f32 	%f3182, 0f3F000000, %f3179, %p934;
	cvt.f64.f32 	%fd215, %f3182;
	setp.lt.f64 	%p935, %fd1, %fd215;
	selp.f32 	%f3183, %f2, %f3182, %p935;
	cvt.rzi.s32.f32 	%r2681, %f3183;
	cvt.rn.f32.s32 	%f3184, %r2680;
	sub.f32 	%f3185, %f3181, %f3184;
	mov.f32 	%f3186, 0f3F800000;
	sub.f32 	%f3187, %f3186, %f3185;
	cvt.rn.f32.s32 	%f3188, %r2681;
	sub.f32 	%f3189, %f3183, %f3188;
	sub.f32 	%f3190, %f3186, %f3189;
	mul.f32 	%f3191, %f3187, %f3190;
	mad.lo.s32 	%r2682, %r2681, %r5, %r2680;
	mul.wide.s32 	%rd747, %r2682, 4;
	add.s64 	%rd748, %rd1, %rd747;
	ld.global.f32 	%f3192, [%rd748];
	mul.f32 	%f3193, %f3192, %f3191;
	st.shared.f32 	[%r69+24], %f3193;
	mul.f32 	%f3194, %f3187, %f3189;
	mul.wide.s32 	%rd749, %r5, 4;
	add.s64 	%rd750, %rd748, %rd749;
	ld.global.f32 	%f3195, [%rd750];
	mul.f32 	%f3196, %f3195, %f3194;
	st.shared.f32 	[%r70+24], %f3196;
	mul.f32 	%f3197, %f3185, %f3190;
	ld.global.f32 	%f3198, [%rd748+4];
	mul.f32 	%f3199, %f3198, %f3197;
	st.shared.f32 	[%r71+24], %f3199;
	mul.f32 	%f3200, %f3185, %f3189;
	ld.global.f32 	%f3201, [%rd750+4];
	mul.f32 	%f3202, %f3200, %f3201;
	add.s32 	%r2684, %r71, %r17;
	st.shared.f32 	[%r2684+24], %f3202;
$L__BB3_214:
	setp.gt.u32 	%p936, %r159, %r4;
	add.s32 	%r166, %r165, %r6;
	mad.lo.s32 	%r2685, %r6, 15, %r1;
	mad.lo.s32 	%r2686, %r6, -14, %r2685;
	add.s32 	%r2687, %r2686, %r6;
	add.s32 	%r2688, %r2687, %r6;
	add.s32 	%r2689, %r2688, %r6;
	add.s32 	%r2690, %r2689, %r6;
	add.s32 	%r2691, %r2690, %r6;
	add.s32 	%r2692, %r2691, %r6;
	add.s32 	%r2693, %r2692, %r6;
	add.s32 	%r2694, %r2693, %r6;
	add.s32 	%r2695, %r2694, %r6;
	setp.lt.s32 	%p937, %r2695, 1;
	setp.gt.s32 	%p938, %r2695, %r4;
	or.pred  	%p939, %p937, %p938;
	or.pred  	%p940, %p939, %p936;
	@%p940 bra 	$L__BB3_216;
	mad.lo.s32 	%r2696, %r6, 15, %r1;
	mad.lo.s32 	%r2697, %r6, -14, %r2696;
	add.s32 	%r2698, %r2697, %r6;
	add.s32 	%r2699, %r2698, %r6;
	add.s32 	%r2700, %r2699, %r6;
	add.s32 	%r2701, %r2700, %r6;
	add.s32 	%r2702, %r2701, %r6;
	add.s32 	%r2703, %r2702, %r6;
	add.s32 	%r2704, %r2703, %r6;
	add.s32 	%r2705, %r2704, %r6;
	add.s32 	%r2706, %r2705, %r6;
	cvt.rn.f32.u32 	%f3203, %r2706;
	mul.wide.s32 	%rd751, %r166, 4;
	add.s64 	%rd752, %rd3, %rd751;
	ld.global.f32 	%f3204, [%rd752];
	mul.f32 	%f3205, %f1, %f3204;
	sub.f32 	%f3206, %f3203, %f3205;
	add.s64 	%rd753, %rd2, %rd751;
	ld.global.f32 	%f3207, [%rd753];
	mul.f32 	%f3208, %f1, %f3207;
	sub.f32 	%f3209, %f9, %f3208;
	setp.lt.f32 	%p941, %f3206, 0f3F000000;
	selp.f32 	%f3210, 0f3F000000, %f3206, %p941;
	cvt.f64.f32 	%fd216, %f3210;
	setp.lt.f64 	%p942, %fd1, %fd216;
	selp.f32 	%f3211, %f2, %f3210, %p942;
	cvt.rzi.s32.f32 	%r2707, %f3211;
	setp.lt.f32 	%p943, %f3209, 0f3F000000;
	selp.f32 	%f3212, 0f3F000000, %f3209, %p943;
	cvt.f64.f32 	%fd217, %f3212;
	setp.lt.f64 	%p944, %fd1, %fd217;
	selp.f32 	%f3213, %f2, %f3212, %p944;
	cvt.rzi.s32.f32 	%r2708, %f3213;
	cvt.rn.f32.s32 	%f3214, %r2707;
	sub.f32 	%f3215, %f3211, %f3214;
	mov.f32 	%f3216, 0f3F800000;
	sub.f32 	%f3217, %f3216, %f3215;
	cvt.rn.f32.s32 	%f3218, %r2708;
	sub.f32 	%f3219, %f3213, %f3218;
	sub.f32 	%f3220, %f3216, %f3219;
	mul.f32 	%f3221, %f3217, %f3220;
	mad.lo.s32 	%r2709, %r2708, %r5, %r2707;
	mul.wide.s32 	%rd754, %r2709, 4;
	add.s64 	%rd755, %rd1, %rd754;
	ld.global.f32 	%f3222, [%rd755];
	mul.f32 	%f3223, %f3222, %f3221;
	st.shared.f32 	[%r73+24], %f3223;
	mul.f32 	%f3224, %f3217, %f3219;
	mul.wide.s32 	%rd756, %r5, 4;
	add.s64 	%rd757, %rd755, %rd756;
	ld.global.f32 	%f3225, [%rd757];
	mul.f32 	%f3226, %f3225, %f3224;
	st.shared.f32 	[%r74+24], %f3226;
	mul.f32 	%f3227, %f3215, %f3220;
	ld.global.f32 	%f3228, [%rd755+4];
	mul.f32 	%f3229, %f3228, %f3227;
	st.shared.f32 	[%r75+24], %f3229;
	mul.f32 	%f3230, %f3215, %f3219;
	ld.global.f32 	%f3231, [%rd757+4];
	mul.f32 	%f3232, %f3230, %f3231;
	add.s32 	%r2711, %r75, %r17;
	st.shared.f32 	[%r2711+24], %f3232;
$L__BB3_216:
	setp.gt.u32 	%p945, %r159, %r4;
	add.s32 	%r167, %r166, %r6;
	mad.lo.s32 	%r2712, %r6, 15, %r1;
	mad.lo.s32 	%r2713, %r6, -14, %r2712;
	add.s32 	%r2714, %r2713, %r6;
	add.s32 	%r2715, %r2714, %r6;
	add.s32 	%r2716, %r2715, %r6;
	add.s32 	%r2717, %r2716, %r6;
	add.s32 	%r2718, %r2717, %r6;
	add.s32 	%r2719, %r2718, %r6;
	add.s32 	%r2720, %r2719, %r6;
	add.s32 	%r2721, %r2720, %r6;
	add.s32 	%r2722, %r2721, %r6;
	add.s32 	%r2723, %r2722, %r6;
	setp.lt.s32 	%p946, %r2723, 1;
	setp.gt.s32 	%p947, %r2723, %r4;
	or.pred  	%p948, %p946, %p947;
	or.pred  	%p949, %p948, %p945;
	@%p949 bra 	$L__BB3_218;
	mad.lo.s32 	%r2724, %r6, 15, %r1;
	mad.lo.s32 	%r2725, %r6, -14, %r2724;
	add.s32 	%r2726, %r2725, %r6;
	add.s32 	%r2727, %r2726, %r6;
	add.s32 	%r2728, %r2727, %r6;
	add.s32 	%r2729, %r2728, %r6;
	add.s32 	%r2730, %r2729, %r6;
	add.s32 	%r2731, %r2730, %r6;
	add.s32 	%r2732, %r2731, %r6;
	add.s32 	%r2733, %r2732, %r6;
	add.s32 	%r2734, %r2733, %r6;
	add.s32 	%r2735, %r2734, %r6;
	cvt.rn.f32.u32 	%f3233, %r2735;
	mul.wide.s32 	%rd758, %r167, 4;
	add.s64 	%rd759, %rd3, %rd758;
	ld.global.f32 	%f3234, [%rd759];
	mul.f32 	%f3235, %f1, %f3234;
	sub.f32 	%f3236, %f3233, %f3235;
	add.s64 	%rd760, %rd2, %rd758;
	ld.global.f32 	%f3237, [%rd760];
	mul.f32 	%f3238, %f1, %f3237;
	sub.f32 	%f3239, %f9, %f3238;
	setp.lt.f32 	%p950, %f3236, 0f3F000000;
	selp.f32 	%f3240, 0f3F000000, %f3236, %p950;
	cvt.f64.f32 	%fd218, %f3240;
	setp.lt.f64 	%p951, %fd1, %fd218;
	selp.f32 	%f3241, %f2, %f3240, %p951;
	cvt.rzi.s32.f32 	%r2736, %f3241;
	setp.lt.f32 	%p952, %f3239, 0f3F000000;
	selp.f32 	%f3242, 0f3F000000, %f3239, %p952;
	cvt.f64.f32 	%fd219, %f3242;
	setp.lt.f64 	%p953, %fd1, %fd219;
	selp.f32 	%f3243, %f2, %f3242, %p953;
	cvt.rzi.s32.f32 	%r2737, %f3243;
	cvt.rn.f32.s32 	%f3244, %r2736;
	sub.f32 	%f3245, %f3241, %f3244;
	mov.f32 	%f3246, 0f3F800000;
	sub.f32 	%f3247, %f3246, %f3245;
	cvt.rn.f32.s32 	%f3248, %r2737;
	sub.f32 	%f3249, %f3243, %f3248;
	sub.f32 	%f3250, %f3246, %f3249;
	mul.f32 	%f3251, %f3247, %f3250;
	mad.lo.s32 	%r2738, %r2737, %r5, %r2736;
	mul.wide.s32 	%rd761, %r2738, 4;
	add.s64 	%rd762, %rd1, %rd761;
	ld.global.f32 	%f3252, [%rd762];
	mul.f32 	%f3253, %f3252, %f3251;
	st.shared.f32 	[%r78+24], %f3253;
	mul.f32 	%f3254, %f3247, %f3249;
	mul.wide.s32 	%rd763, %r5, 4;
	add.s64 	%rd764, %rd762, %rd763;
	ld.global.f32 	%f3255, [%rd764];
	mul.f32 	%f3256, %f3255, %f3254;
	st.shared.f32 	[%r79+24], %f3256;
	mul.f32 	%f3257, %f3245, %f3250;
	ld.global.f32 	%f3258, [%rd762+4];
	mul.f32 	%f3259, %f3258, %f3257;
	st.shared.f32 	[%r80+24], %f3259;
	mul.f32 	%f3260, %f3245, %f3249;
	ld.global.f32 	%f3261, [%rd764+4];
	mul.f32 	%f3262, %f3260, %f3261;
	add.s32 	%r2740, %r80, %r17;
	st.shared.f32 	[%r2740+24], %f3262;
$L__BB3_218:
	setp.gt.u32 	%p954, %r159, %r4;
	add.s32 	%r168, %r167, %r6;
	mad.lo.s32 	%r2741, %r6, 15, %r1;
	mad.lo.s32 	%r2742, %r6, -14, %r2741;
	add.s32 	%r2743, %r2742, %r6;
	add.s32 	%r2744, %r2743, %r6;
	add.s32 	%r2745, %r2744, %r6;
	add.s32 	%r2746, %r2745, %r6;
	add.s32 	%r2747, %r2746, %r6;
	add.s32 	%r2748, %r2747, %r6;
	add.s32 	%r2749, %r2748, %r6;
	add.s32 	%r2750, %r2749, %r6;
	add.s32 	%r2751, %r2750, %r6;
	add.s32 	%r2752, %r2751, %r6;
	add.s32 	%r2753, %r2752, %r6;
	setp.lt.s32 	%p955, %r2753, 1;
	setp.gt.s32 	%p956, %r2753, %r4;
	or.pred  	%p957, %p955, %p956;
	or.pred  	%p958, %p957, %p954;
	@%p958 bra 	$L__BB3_220;
	mad.lo.s32 	%r2754, %r6, 15, %r1;
	mad.lo.s32 	%r2755, %r6, -14, %r2754;
	add.s32 	%r2756, %r2755, %r6;
	add.s32 	%r2757, %r2756, %r6;
	add.s32 	%r2758, %r2757, %r6;
	add.s32 	%r2759, %r2758, %r6;
	add.s32 	%r2760, %r2759, %r6;
	add.s32 	%r2761, %r2760, %r6;
	add.s32 	%r2762, %r2761, %r6;
	add.s32 	%r2763, %r2762, %r6;
	add.s32 	%r2764, %r2763, %r6;
	add.s32 	%r2765, %r2764, %r6;
	add.s32 	%r2766, %r2765, %r6;
	cvt.rn.f32.u32 	%f3263, %r2766;
	mul.wide.s32 	%rd765, %r168, 4;
	add.s64 	%rd766, %rd3, %rd765;
	ld.global.f32 	%f3264, [%rd766];
	mul.f32 	%f3265, %f1, %f3264;
	sub.f32 	%f3266, %f3263, %f3265;
	add.s64 	%rd767, %rd2, %rd765;
	ld.global.f32 	%f3267, [%rd767];
	mul.f32 	%f3268, %f1, %f3267;
	sub.f32 	%f3269, %f9, %f3268;
	setp.lt.f32 	%p959, %f3266, 0f3F000000;
	selp.f32 	%f3270, 0f3F000000, %f3266, %p959;
	cvt.f64.f32 	%fd220, %f3270;
	setp.lt.f64 	%p960, %fd1, %fd220;
	selp.f32 	%f3271, %f2, %f3270, %p960;
	cvt.rzi.s32.f32 	%r2767, %f3271;
	setp.lt.f32 	%p961, %f3269, 0f3F000000;
	selp.f32 	%f3272, 0f3F000000, %f3269, %p961;
	cvt.f64.f32 	%fd221, %f3272;
	setp.lt.f64 	%p962, %fd1, %fd221;
	selp.f32 	%f3273, %f2, %f3272, %p962;
	cvt.rzi.s32.f32 	%r2768, %f3273;
	cvt.rn.f32.s32 	%f3274, %r2767;
	sub.f32 	%f3275, %f3271, %f3274;
	mov.f32 	%f3276, 0f3F800000;
	sub.f32 	%f3277, %f3276, %f3275;
	cvt.rn.f32.s32 	%f3278, %r2768;
	sub.f32 	%f3279, %f3273, %f3278;
	sub.f32 	%f3280, %f3276, %f3279;
	mul.f32 	%f3281, %f3277, %f3280;
	mad.lo.s32 	%r2769, %r2768, %r5, %r2767;
	mul.wide.s32 	%rd768, %r2769, 4;
	add.s64 	%rd769, %rd1, %rd768;
	ld.global.f32 	%f3282, [%rd769];
	mul.f32 	%f3283, %f3282, %f3281;
	st.shared.f32 	[%r83+24], %f3283;
	mul.f32 	%f3284, %f3277, %f3279;
	mul.wide.s32 	%rd770, %r5, 4;
	add.s64 	%rd771, %rd769, %rd770;
	ld.global.f32 	%f3285, [%rd771];
	mul.f32 	%f3286, %f3285, %f3284;
	st.shared.f32 	[%r84+24], %f3286;
	mul.f32 	%f3287, %f3275, %f3280;
	ld.global.f32 	%f3288, [%rd769+4];
	mul.f32 	%f3289, %f3288, %f3287;
	st.shared.f32 	[%r85+24], %f3289;
	mul.f32 	%f3290, %f3275, %f3279;
	ld.global.f32 	%f3291, [%rd771+4];
	mul.f32 	%f3292, %f3290, %f3291;
	add.s32 	%r2771, %r85, %r17;
	st.shared.f32 	[%r2771+24], %f3292;
$L__BB3_220:
	add.s32 	%r169, %r168, %r6;
	or.pred  	%p964, %p4, %p954;
	@%p964 bra 	$L__BB3_222;
	mad.lo.s32 	%r2772, %r6, 15, %r1;
	mad.lo.s32 	%r2773, %r6, -14, %r2772;
	add.s32 	%r2774, %r2773, %r6;
	add.s32 	%r2775, %r2774, %r6;
	add.s32 	%r2776, %r2775, %r6;
	add.s32 	%r2777, %r2776, %r6;
	add.s32 	%r2778, %r2777, %r6;
	add.s32 	%r2779, %r2778, %r6;
	add.s32 	%r2780, %r2779, %r6;
	add.s32 	%r2781, %r2780, %r6;
	add.s32 	%r2782, %r2781, %r6;
	add.s32 	%r2783, %r2782, %r6;
	add.s32 	%r2784, %r2783, %r6;
	add.s32 	%r2785, %r2784, %r6;
	cvt.rn.f32.u32 	%f3293, %r2785;
	mul.wide.s32 	%rd772, %r169, 4;
	add.s64 	%rd773, %rd3, %rd772;
	ld.global.f32 	%f3294, [%rd773];
	mul.f32 	%f3295, %f1, %f3294;
	sub.f32 	%f3296, %f3293, %f3295;
	add.s64 	%rd774, %rd2, %rd772;
	ld.global.f32 	%f3297, [%rd774];
	mul.f32 	%f3298, %f1, %f3297;
	sub.f32 	%f3299, %f9, %f3298;
	setp.lt.f32 	%p965, %f3296, 0f3F000000;
	selp.f32 	%f3300, 0f3F000000, %f3296, %p965;
	cvt.f64.f32 	%fd222, %f3300;
	setp.lt.f64 	%p966, %fd1, %fd222;
	selp.f32 	%f3301, %f2, %f3300, %p966;
	cvt.rzi.s32.f32 	%r2786, %f3301;
	setp.lt.f32 	%p967, %f3299, 0f3F000000;
	selp.f32 	%f3302, 0f3F000000, %f3299, %p967;
	cvt.f64.f32 	%fd223, %f3302;
	setp.lt.f64 	%p968, %fd1, %fd223;
	selp.f32 	%f3303, %f2, %f3302, %p968;
	cvt.rzi.s32.f32 	%r2787, %f3303;
	cvt.rn.f32.s32 	%f3304, %r2786;
	sub.f32 	%f3305, %f3301, %f3304;
	mov.f32 	%f3306, 0f3F800000;
	sub.f32 	%f3307, %f3306, %f3305;
	cvt.rn.f32.s32 	%f3308, %r2787;
	sub.f32 	%f3309, %f3303, %f3308;
	sub.f32 	%f3310, %f3306, %f3309;
	mul.f32 	%f3311, %f3307, %f3310;
	mad.lo.s32 	%r2788, %r2787, %r5, %r2786;
	mul.wide.s32 	%rd775, %r2788, 4;
	add.s64 	%rd776, %rd1, %rd775;
	ld.global.f32 	%f3312, [%rd776];
	mul.f32 	%f3313, %f3312, %f3311;
	st.shared.f32 	[%r88+24], %f3313;
	mul.f32 	%f3314, %f3307, %f3309;
	mul.wide.s32 	%rd777, %r5, 4;
	add.s64 	%rd778, %rd776, %rd777;
	ld.global.f32 	%f3315, [%rd778];
	mul.f32 	%f3316, %f3315, %f3314;
	st.shared.f32 	[%r89+24], %f3316;
	mul.f32 	%f3317, %f3305, %f3310;
	ld.global.f32 	%f3318, [%rd776+4];
	mul.f32 	%f3319, %f3318, %f3317;
	st.shared.f32 	[%r90+24], %f3319;
	mul.f32 	%f3320, %f3305, %f3309;
	ld.global.f32 	%f3321, [%rd778+4];
	mul.f32 	%f3322, %f3320, %f3321;
	add.s32 	%r2790, %r90, %r17;
	st.shared.f32 	[%r2790+24], %f3322;
$L__BB3_222:
	setp.gt.u32 	%p969, %r159, %r4;
	add.s32 	%r170, %r169, %r6;
	or.pred  	%p970, %p1, %p969;
	@%p970 bra 	$L__BB3_224;
	mad.lo.s32 	%r2791, %r6, 15, %r1;
	mad.lo.s32 	%r2792, %r6, -14, %r2791;
	add.s32 	%r2793, %r2792, %r6;
	add.s32 	%r2794, %r2793, %r6;
	add.s32 	%r2795, %r2794, %r6;
	add.s32 	%r2796, %r2795, %r6;
	add.s32 	%r2797, %r2796, %r6;
	add.s32 	%r2798, %r2797, %r6;
	add.s32 	%r2799, %r2798, %r6;
	add.s32 	%r2800, %r2799, %r6;
	add.s32 	%r2801, %r2800, %r6;
	add.s32 	%r2802, %r2801, %r6;
	add.s32 	%r2803, %r2802, %r6;
	add.s32 	%r2804, %r2803, %r6;
	add.s32 	%r2805, %r2804, %r6;
	cvt.rn.f32.u32 	%f3323, %r2805;
	mul.wide.s32 	%rd779, %r170, 4;
	add.s64 	%rd780, %rd3, %rd779;
	ld.global.f32 	%f3324, [%rd780];
	mul.f32 	%f3325, %f1, %f3324;
	sub.f32 	%f3326, %f3323, %f3325;
	add.s64 	%rd781, %rd2, %rd779;
	ld.global.f32 	%f3327, [%rd781];
	mul.f32 	%f3328, %f1, %f3327;
	sub.f32 	%f3329, %f9, %f3328;
	setp.lt.f32 	%p971, %f3326, 0f3F000000;
	selp.f32 	%f3330, 0f3F000000, %f3326, %p971;
	cvt.f64.f32 	%fd224, %f3330;
	setp.lt.f64 	%p972, %fd1, %fd224;
	selp.f32 	%f3331, %f2, %f3330, %p972;
	cvt.rzi.s32.f32 	%r2806, %f3331;
	setp.lt.f32 	%p973, %f3329, 0f3F000000;
	selp.f32 	%f3332, 0f3F000000, %f3329, %p973;
	cvt.f64.f32 	%fd225, %f3332;
	setp.lt.f64 	%p974, %fd1, %fd225;
	selp.f32 	%f3333, %f2, %f3332, %p974;
	cvt.rzi.s32.f32 	%r2807, %f3333;
	cvt.rn.f32.s32 	%f3334, %r2806;
	sub.f32 	%f3335, %f3331, %f3334;
	mov.f32 	%f3336, 0f3F800000;
	sub.f32 	%f3337, %f3336, %f3335;
	cvt.rn.f32.s32 	%f3338, %r2807;
	sub.f32 	%f3339, %f3333, %f3338;
	sub.f32 	%f3340, %f3336, %f3339;
	mul.f32 	%f3341, %f3337, %f3340;
	mad.lo.s32 	%r2808, %r2807, %r5, %r2806;
	mul.wide.s32 	%rd782, %r2808, 4;
	add.s64 	%rd783, %rd1, %rd782;
	ld.global.f32 	%f3342, [%rd783];
	mul.f32 	%f3343, %f3342, %f3341;
	st.shared.f32 	[%r93+24], %f3343;
	mul.f32 	%f3344, %f3337, %f3339;
	mul.wide.s32 	%rd784, %r5, 4;
	add.s64 	%rd785, %rd783, %rd784;
	ld.global.f32 	%f3345, [%rd785];
	mul.f32 	%f3346, %f3345, %f3344;
	st.shared.f32 	[%r94+24], %f3346;
	mul.f32 	%f3347, %f3335, %f3340;
	ld.global.f32 	%f3348, [%rd783+4];
	mul.f32 	%f3349, %f3348, %f3347;
	st.shared.f32 	[%r95+24], %f3349;
	mul.f32 	%f3350, %f3335, %f3339;
	ld.global.f32 	%f3351, [%rd785+4];
	mul.f32 	%f3352, %f3350, %f3351;
	add.s32 	%r2810, %r95, %r17;
	st.shared.f32 	[%r2810+24], %f3352;
$L__BB3_224:
	or.pred  	%p976, %p2, %p969;
	@%p976 bra 	$L__BB3_226;
	mad.lo.s32 	%r2811, %r6, 15, %r1;
	cvt.rn.f32.u32 	%f3353, %r2811;
	add.s32 	%r2812, %r170, %r6;
	mul.wide.s32 	%rd786, %r2812, 4;
	add.s64 	%rd787, %rd3, %rd786;
	ld.global.f32 	%f3354, [%rd787];
	mul.f32 	%f3355, %f1, %f3354;
	sub.f32 	%f3356, %f3353, %f3355;
	add.s64 	%rd788, %rd2, %rd786;
	ld.global.f32 	%f3357, [%rd788];
	mul.f32 	%f3358, %f1, %f3357;
	sub.f32 	%f3359, %f9, %f3358;
	setp.lt.f32 	%p977, %f3356, 0f3F000000;
	selp.f32 	%f3360, 0f3F000000, %f3356, %p977;
	cvt.f64.f32 	%fd226, %f3360;
	setp.lt.f64 	%p978, %fd1, %fd226;
	selp.f32 	%f3361, %f2, %f3360, %p978;
	cvt.rzi.s32.f32 	%r2813, %f3361;
	setp.lt.f32 	%p979, %f3359, 0f3F000000;
	selp.f32 	%f3362, 0f3F000000, %f3359, %p979;
	cvt.f64.f32 	%fd227, %f3362;
	setp.lt.f64 	%p980, %fd1, %fd227;
	selp.f32 	%f3363, %f2, %f3362, %p980;
	cvt.rzi.s32.f32 	%r2814, %f3363;
	cvt.rn.f32.s32 	%f3364, %r2813;
	sub.f32 	%f3365, %f3361, %f3364;
	mov.f32 	%f3366, 0f3F800000;
	sub.f32 	%f3367, %f3366, %f3365;
	cvt.rn.f32.s32 	%f3368, %r2814;
	sub.f32 	%f3369, %f3363, %f3368;
	sub.f32 	%f3370, %f3366, %f3369;
	mul.f32 	%f3371, %f3367, %f3370;
	mad.lo.s32 	%r2815, %r2814, %r5, %r2813;
	mul.wide.s32 	%rd789, %r2815, 4;
	add.s64 	%rd790, %rd1, %rd789;
	ld.global.f32 	%f3372, [%rd790];
	mul.f32 	%f3373, %f3372, %f3371;
	st.shared.f32 	[%r96+24], %f3373;
	mul.f32 	%f3374, %f3367, %f3369;
	mul.wide.s32 	%rd791, %r5, 4;
	add.s64 	%rd792, %rd790, %rd791;
	ld.global.f32 	%f3375, [%rd792];
	mul.f32 	%f3376, %f3375, %f3374;
	st.shared.f32 	[%r97+24], %f3376;
	mul.f32 	%f3377, %f3365, %f3370;
	ld.global.f32 	%f3378, [%rd790+4];
	mul.f32 	%f3379, %f3378, %f3377;
	st.shared.f32 	[%r98+24], %f3379;
	mul.f32 	%f3380, %f3365, %f3369;
	ld.global.f32 	%f3381, [%rd792+4];
	mul.f32 	%f3382, %f3380, %f3381;
	add.s32 	%r2817, %r98, %r17;
	st.shared.f32 	[%r2817+24], %f3382;
$L__BB3_226:
	add.s32 	%r171, %r159, %r9;
	setp.gt.u32 	%p981, %r171, %r4;
	cvt.rn.f32.u32 	%f10, %r171;
	or.pred  	%p982, %p3, %p981;
	@%p982 bra 	$L__BB3_228;
	cvt.rn.f32.u32 	%f3383, %r1;
	mad.lo.s32 	%r2818, %r171, %r5, %r1;
	mul.wide.s32 	%rd793, %r2818, 4;
	add.s64 	%rd794, %rd3, %rd793;
	ld.global.f32 	%f3384, [%rd794];
	mul.f32 	%f3385, %f1, %f3384;
	sub.f32 	%f3386, %f3383, %f3385;
	add.s64 	%rd795, %rd2, %rd793;
	ld.global.f32 	%f3387, [%rd795];
	mul.f32 	%f3388, %f1, %f3387;
	sub.f32 	%f3389, %f10, %f3388;
	setp.lt.f32 	%p983, %f3386, 0f3F000000;
	selp.f32 	%f3390, 0f3F000000, %f3386, %p983;
	cvt.f64.f32 	%fd228, %f3390;
	setp.lt.f64 	%p984, %fd1, %fd228;
	selp.f32 	%f3391, %f2, %f3390, %p984;
	cvt.rzi.s32.f32 	%r2819, %f3391;
	setp.lt.f32 	%p985, %f3389, 0f3F000000;
	selp.f32 	%f3392, 0f3F000000, %f3389, %p985;
	cvt.f64.f32 	%fd229, %f3392;
	setp.lt.f64 	%p986, %fd1, %fd229;
	selp.f32 	%f3393, %f2, %f3392, %p986;
	cvt.rzi.s32.f32 	%r2820, %f3393;
	cvt.rn.f32.s32 	%f3394, %r2819;
	sub.f32 	%f3395, %f3391, %f3394;
	mov.f32 	%f3396, 0f3F800000;
	sub.f32 	%f3397, %f3396, %f3395;
	cvt.rn.f32.s32 	%f3398, %r2820;
	sub.f32 	%f3399, %f3393, %f3398;
	sub.f32 	%f3400, %f3396, %f3399;
	mul.f32 	%f3401, %f3397, %f3400;
	mad.lo.s32 	%r2821, %r2820, %r5, %r2819;
	mul.wide.s32 	%rd796, %r2821, 4;
	add.s64 	%rd797, %rd1, %rd796;
	ld.global.f32 	%f3402, [%rd797];
	mul.f32 	%f3403, %f3402, %f3401;
	st.shared.f32 	[%r16+28], %f3403;
	mul.f32 	%f3404, %f3397, %f3399;
	mul.wide.s32 	%rd798, %r5, 4;
	add.s64 	%rd799, %rd797, %rd798;
	ld.global.f32 	%f3405, [%rd799];
	mul.f32 	%f3406, %f3405, %f3404;
	st.shared.f32 	[%r18+28], %f3406;
	mul.f32 	%f3407, %f3395, %f3400;
	ld.global.f32 	%f3408, [%rd797+4];
	mul.f32 	%f3409, %f3408, %f3407;
	st.shared.f32 	[%r19+28], %f3409;
	mul.f32 	%f3410, %f3395, %f3399;
	ld.global.f32 	%f3411, [%rd799+4];
	mul.f32 	%f3412, %f3410, %f3411;
	add.s32 	%r2823, %r19, %r17;
	st.shared.f32 	[%r2823+28], %f3412;
$L__BB3_228:
	setp.gt.u32 	%p987, %r171, %r4;
	mad.lo.s32 	%r2824, %r6, 15, %r1;
	mad.lo.s32 	%r2825, %r6, -14, %r2824;
	setp.lt.s32 	%p988, %r2825, 1;
	setp.gt.s32 	%p989, %r2825, %r4;
	or.pred  	%p990, %p988, %p989;
	or.pred  	%p991, %p990, %p987;
	@%p991 bra 	$L__BB3_230;
	mad.lo.s32 	%r2826, %r6, 15, %r1;
	mad.lo.s32 	%r2827, %r6, -14, %r2826;
	cvt.rn.f32.u32 	%f3413, %r2827;
	mad.lo.s32 	%r2828, %r171, %r5, %r1;
	add.s32 	%r2829, %r2828, %r6;
	mul.wide.s32 	%rd800, %r2829, 4;
	add.s64 	%rd801, %rd3, %rd800;
	ld.global.f32 	%f3414, [%rd801];
	mul.f32 	%f3415, %f1, %f3414;
	sub.f32 	%f3416, %f3413, %f3415;
	add.s64 	%rd802, %rd2, %rd800;
	ld.global.f32 	%f3417, [%rd802];
	mul.f32 	%f3418, %f1, %f3417;
	sub.f32 	%f3419, %f10, %f3418;
	setp.lt.f32 	%p992, %f3416, 0f3F000000;
	selp.f32 	%f3420, 0f3F000000, %f3416, %p992;
	cvt.f64.f32 	%fd230, %f3420;
	setp.lt.f64 	%p993, %fd1, %fd230;
	selp.f32 	%f3421, %f2, %f3420, %p993;
	cvt.rzi.s32.f32 	%r2830, %f3421;
	setp.lt.f32 	%p994, %f3419, 0f3F000000;
	selp.f32 	%f3422, 0f3F000000, %f3419, %p994;
	cvt.f64.f32 	%fd231, %f3422;
	setp.lt.f64 	%p995, %fd1, %fd231;
	selp.f32 	%f3423, %f2, %f3422, %p995;
	cvt.rzi.s32.f32 	%r2831, %f3423;
	cvt.rn.f32.s32 	%f3424, %r2830;
	sub.f32 	%f3425, %f3421, %f3424;
	mov.f32 	%f3426, 0f3F800000;
	sub.f32 	%f3427, %f3426, %f3425;
	cvt.rn.f32.s32 	%f3428, %r2831;
	sub.f32 	%f3429, %f3423, %f3428;
	sub.f32 	%f3430, %f3426, %f3429;
	mul.f32 	%f3431, %f3427, %f3430;
	mad.lo.s32 	%r2832, %r2831, %r5, %r2830;
	mul.wide.s32 	%rd803, %r2832, 4;
	add.s64 	%rd804, %rd1, %rd803;
	ld.global.f32 	%f3432, [%rd804];
	mul.f32 	%f3433, %f3432, %f3431;
	shl.b32 	%r2833, %r7, 2;
	add.s32 	%r2834, %r16, %r2833;
	st.shared.f32 	[%r2834+32], %f3433;
	mul.f32 	%f3434, %f3427, %f3429;
	mul.wide.s32 	%rd805, %r5, 4;
	add.s64 	%rd806, %rd804, %rd805;
	ld.global.f32 	%f3435, [%rd806];
	mul.f32 	%f3436, %f3435, %f3434;
	st.shared.f32 	[%r24+32], %f3436;
	mul.f32 	%f3437, %f3425, %f3430;
	ld.global.f32 	%f3438, [%rd804+4];
	mul.f32 	%f3439, %f3438, %f3437;
	st.shared.f32 	[%r25+32], %f3439;
	mul.f32 	%f3440, %f3425, %f3429;
	ld.global.f32 	%f3441, [%rd806+4];
	mul.f32 	%f3442, %f3440, %f3441;
	add.s32 	%r2836, %r25, %r17;
	st.shared.f32 	[%r2836+32], %f3442;
$L__BB3_230:
	setp.gt.u32 	%p996, %r171, %r4;
	mad.lo.s32 	%r2837, %r6, 15, %r1;
	mad.lo.s32 	%r2838, %r6, -14, %r2837;
	add.s32 	%r2839, %r2838, %r6;
	setp.lt.s32 	%p997, %r2839, 1;
	setp.gt.s32 	%p998, %r2839, %r4;
	or.pred  	%p999, %p997, %p998;
	or.pred  	%p1000, %p999, %p996;
	@%p1000 bra 	$L__BB3_232;
	mad.lo.s32 	%r2840, %r6, 15, %r1;
	mad.lo.s32 	%r2841, %r6, -14, %r2840;
	add.s32 	%r2842, %r2841, %r6;
	cvt.rn.f32.u32 	%f3443, %r2842;
	mad.lo.s32 	%r2843, %r171, %r5, %r1;
	add.s32 	%r2844, %r2843, %r6;
	add.s32 	%r2845, %r2844, %r6;
	mul.wide.s32 	%rd807, %r2845, 4;
	add.s64 	%rd808, %rd3, %rd807;
	ld.global.f32 	%f3444, [%rd808];
	mul.f32 	%f3445, %f1, %f3444;
	sub.f32 	%f3446, %f3443, %f3445;
	add.s64 	%rd809, %rd2, %rd807;
	ld.global.f32 	%f3447, [%rd809];
	mul.f32 	%f3448, %f1, %f3447;
	sub.f32 	%f3449, %f10, %f3448;
	setp.lt.f32 	%p1001, %f3446, 0f3F000000;
	selp.f32 	%f3450, 0f3F000000, %f3446, %p1001;
	cvt.f64.f32 	%fd232, %f3450;
	setp.lt.f64 	%p1002, %fd1, %fd232;
	selp.f32 	%f3451, %f2, %f3450, %p1002;
	cvt.rzi.s32.f32 	%r2846, %f3451;
	setp.lt.f32 	%p1003, %f3449, 0f3F000000;
	selp.f32 	%f3452, 0f3F000000, %f3449, %p1003;
	cvt.f64.f32 	%fd233, %f3452;
	setp.lt.f64 	%p1004, %fd1, %fd233;
	selp.f32 	%f3453, %f2, %f3452, %p1004;
	cvt.rzi.s32.f32 	%r2847, %f3453;
	cvt.rn.f32.s32 	%f3454, %r2846;
	sub.f32 	%f3455, %f3451, %f3454;
	mov.f32 	%f3456, 0f3F800000;
	sub.f32 	%f3457, %f3456, %f3455;
	cvt.rn.f32.s32 	%f3458, %r2847;
	sub.f32 	%f3459, %f3453, %f3458;
	sub.f32 	%f3460, %f3456, %f3459;
	mul.f32 	%f3461, %f3457, %f3460;
	mad.lo.s32 	%r2848, %r2847, %r5, %r2846;
	mul.wide.s32 	%rd810, %r2848, 4;
	add.s64 	%rd811, %rd1, %rd810;
	ld.global.f32 	%f3462, [%rd811];
	mul.f32 	%f3463, %f3462, %f3461;
	st.shared.f32 	[%r29+28], %f3463;
	mul.f32 	%f3464, %f3457, %f3459;
	mul.wide.s32 	%rd812, %r5, 4;
	add.s64 	%rd813, %rd811, %rd812;
	ld.global.f32 	%f3465, [%rd813];
	mul.f32 	%f3466, %f3465, %f3464;
	st.shared.f32 	[%r30+28], %f3466;
	mul.f32 	%f3467, %f3455, %f3460;
	ld.global.f32 	%f3468, [%rd811+4];
	mul.f32 	%f3469, %f3468, %f3467;
	st.shared.f32 	[%r31+28], %f3469;
	mul.f32 	%f3470, %f3455, %f3459;
	ld.global.f32 	%f3471, [%rd813+4];
	mul.f32 	%f3472, %f3470, %f3471;
	add.s32 	%r2850, %r31, %r17;
	st.shared.f32 	[%r2850+28], %f3472;
$L__BB3_232:
	setp.gt.u32 	%p1005, %r171, %r4;
	mad.lo.s32 	%r2851, %r6, 15, %r1;
	mad.lo.s32 	%r2852, %r6, -14, %r2851;
	add.s32 	%r2853, %r2852, %r6;
	add.s32 	%r2854, %r2853, %r6;
	setp.lt.s32 	%p1006, %r2854, 1;
	setp.gt.s32 	%p1007, %r2854, %r4;
	or.pred  	%p1008, %p1006, %p1007;
	or.pred  	%p1009, %p1008, %p1005;
	@%p1009 bra 	$L__BB3_234;
	mad.lo.s32 	%r2855, %r6, 15, %r1;
	mad.lo.s32 	%r2856, %r6, -14, %r2855;
	add.s32 	%r2857, %r2856, %r6;
	add.s32 	%r2858, %r2857, %r6;
	cvt.rn.f32.u32 	%f3473, %r2858;
	mad.lo.s32 	%r2859, %r171, %r5, %r1;
	add.s32 	%r2860, %r2859, %r6;
	add.s32 	%r2861, %r2860, %r6;
	add.s32 	%r2862, %r2861, %r6;
	mul.wide.s32 	%rd814, %r2862, 4;
	add.s64 	%rd815, %rd3, %rd814;
	ld.global.f32 	%f3474, [%rd815];
	mul.f32 	%f3475, %f1, %f3474;
	sub.f32 	%f3476, %f3473, %f3475;
	add.s64 	%rd816, %rd2, %rd814;
	ld.global.f32 	%f3477, [%rd816];
	mul.f32 	%f3478, %f1, %f3477;
	sub.f32 	%f3479, %f10, %f3478;
	setp.lt.f32 	%p1010, %f3476, 0f3F000000;
	selp.f32 	%f3480, 0f3F000000, %f3476, %p1010;
	cvt.f64.f32 	%fd234, %f3480;
	setp.lt.f64 	%p1011, %fd1, %fd234;
	selp.f32 	%f3481, %f2, %f3480, %p1011;
	cvt.rzi.s32.f32 	%r2863, %f3481;
	setp.lt.f32 	%p1012, %f3479, 0f3F000000;
	selp.f32 	%f3482, 0f3F000000, %f3479, %p1012;
	cvt.f64.f32 	%fd235, %f3482;
	setp.lt.f64 	%p1013, %fd1, %fd235;
	selp.f32 	%f3483, %f2, %f3482, %p1013;
	cvt.rzi.s32.f32 	%r2864, %f3483;
	cvt.rn.f32.s32 	%f3484, %r2863;
	sub.f32 	%f3485, %f3481, %f3484;
	mov.f32 	%f3486, 0f3F800000;
	sub.f32 	%f3487, %f3486, %f3485;
	cvt.rn.f32.s32 	%f3488, %r2864;
	sub.f32 	%f3489, %f3483, %f3488;
	sub.f32 	%f3490, %f3486, %f3489;
	mul.f32 	%f3491, %f3487, %f3490;
	mad.lo.s32 	%r2865, %r2864, %r5, %r2863;
	mul.wide.s32 	%rd817, %r2865, 4;
	add.s64 	%rd818, %rd1, %rd817;
	ld.global.f32 	%f3492, [%rd818];
	mul.f32 	%f3493, %f3492, %f3491;
	shl.b32 	%r2866, %r8, 2;
	add.s32 	%r2867, %r29, %r2866;
	st.shared.f32 	[%r2867+28], %f3493;
	mul.f32 	%f3494, %f3487, %f3489;
	mul.wide.s32 	%rd819, %r5, 4;
	add.s64 	%rd820, %rd818, %rd819;
	ld.global.f32 	%f3495, [%rd820];
	mul.f32 	%f3496, %f3495, %f3494;
	st.shared.f32 	[%r36+28], %f3496;
	mul.f32 	%f3497, %f3485, %f3490;
	ld.global.f32 	%f3498, [%rd818+4];
	mul.f32 	%f3499, %f3498, %f3497;
	st.shared.f32 	[%r37+28], %f3499;
	mul.f32 	%f3500, %f3485, %f3489;
	ld.global.f32 	%f3501, [%rd820+4];
	mul.f32 	%f3502, %f3500, %f3501;
	add.s32 	%r2869, %r37, %r17;
	st.shared.f32 	[%r2869+28], %f3502;
$L__BB3_234:
	setp.gt.u32 	%p1014, %r171, %r4;
	mad.lo.s32 	%r2870, %r171, %r5, %r1;
	add.s32 	%r2871, %r2870, %r6;
	add.s32 	%r2872, %r2871, %r6;
	add.s32 	%r2873, %r2872, %r6;
	add.s32 	%r172, %r2873, %r6;
	mad.lo.s32 	%r2874, %r6, 15, %r1;
	mad.lo.s32 	%r2875, %r6, -14, %r2874;
	add.s32 	%r2876, %r2875, %r6;
	add.s32 	%r2877, %r2876, %r6;
	add.s32 	%r2878, %r2877, %r6;
	setp.lt.s32 	%p1015, %r2878, 1;
	setp.gt.s32 	%p1016, %r2878, %r4;
	or.pred  	%p1017, %p1015, %p1016;
	or.pred  	%p1018, %p1017, %p1014;
	@%p1018 bra 	$L__BB3_236;
	mad.lo.s32 	%r2879, %r6, 15, %r1;
	mad.lo.s32 	%r2880, %r6, -14, %r2879;
	add.s32 	%r2881, %r2880, %r6;
	add.s32 	%r2882, %r2881, %r6;
	add.s32 	%r2883, %r2882, %r6;
	cvt.rn.f32.u32 	%f3503, %r2883;
	mul.wide.s32 	%rd821, %r172, 4;
	add.s64 	%rd822, %rd3, %rd821;
	ld.global.f32 	%f3504, [%rd822];
	mul.f32 	%f3505, %f1, %f3504;
	sub.f32 	%f3506, %f3503, %f3505;
	add.s64 	%rd823, %rd2, %rd821;
	ld.global.f32 	%f3507, [%rd823];
	mul.f32 	%f3508, %f1, %f3507;
	sub.f32 	%f3509, %f10, %f3508;
	setp.lt.f32 	%p1019, %f3506, 0f3F000000;
	selp.f32 	%f3510, 0f3F000000, %f3506, %p1019;
	cvt.f64.f32 	%fd236, %f3510;
	setp.lt.f64 	%p1020, %fd1, %fd236;
	selp.f32 	%f3511, %f2, %f3510, %p1020;
	cvt.rzi.s32.f32 	%r2884, %f3511;
	setp.lt.f32 	%p1021, %f3509, 0f3F000000;
	selp.f32 	%f3512, 0f3F000000, %f3509, %p1021;
	cvt.f64.f32 	%fd237, %f3512;
	setp.lt.f64 	%p1022, %fd1, %fd237;
	selp.f32 	%f3513, %f2, %f3512, %p1022;
	cvt.rzi.s32.f32 	%r2885, %f3513;
	cvt.rn.f32.s32 	%f3514, %r2884;
	sub.f32 	%f3515, %f3511, %f3514;
	mov.f32 	%f3516, 0f3F800000;
	sub.f32 	%f3517, %f3516, %f3515;
	cvt.rn.f32.s32 	%f3518, %r2885;
	sub.f32 	%f3519, %f3513, %f3518;
	sub.f32 	%f3520, %f3516, %f3519;
	mul.f32 	%f3521, %f3517, %f3520;
	mad.lo.s32 	%r2886, %r2885, %r5, %r2884;
	mul.wide.s32 	%rd824, %r2886, 4;
	add.s64 	%rd825, %rd1, %rd824;
	ld.global.f32 	%f3522, [%rd825];
	mul.f32 	%f3523, %f3522, %f3521;
	shl.b32 	%r2887, %r8, 2;
	add.s32 	%r2888, %r29, %r2887;
	add.s32 	%r2889, %r2888, %r2887;
	st.shared.f32 	[%r2889+28], %f3523;
	mul.f32 	%f3524, %f3517, %f3519;
	mul.wide.s32 	%rd826, %r5, 4;
	add.s64 	%rd827, %rd825, %rd826;
	ld.global.f32 	%f3525, [%rd827];
	mul.f32 	%f3526, %f3525, %f3524;
	st.shared.f32 	[%r42+28], %f3526;
	mul.f32 	%f3527, %f3515, %f3520;
	ld.global.f32 	%f3528, [%rd825+4];
	mul.f32 	%f3529, %f3528, %f3527;
	st.shared.f32 	[%r43+28], %f3529;
	mul.f32 	%f3530, %f3515, %f3519;
	ld.global.f32 	%f3531, [%rd827+4];
	mul.f32 	%f3532, %f3530, %f3531;
	add.s32 	%r2891, %r43, %r17;
	st.shared.f32 	[%r2891+28], %f3532;
$L__BB3_236:
	setp.gt.u32 	%p1023, %r171, %r4;
	add.s32 	%r173, %r172, %r6;
	mad.lo.s32 	%r2892, %r6, 15, %r1;
	mad.lo.s32 	%r2893, %r6, -14, %r2892;
	add.s32 	%r2894, %r2893, %r6;
	add.s32 	%r2895, %r2894, %r6;
	add.s32 	%r2896, %r2895, %r6;
	add.s32 	%r2897, %r2896, %r6;
	setp.lt.s32 	%p1024, %r2897, 1;
	setp.gt.s32 	%p1025, %r2897, %r4;
	or.pred  	%p1026, %p1024, %p1025;
	or.pred  	%p1027, %p1026, %p1023;
	@%p1027 bra 	$L__BB3_238;
	mad.lo.s32 	%r2898, %r6, 15, %r1;
	mad.lo.s32 	%r2899, %r6, -14, %r2898;
	add.s32 	%r2900, %r2899, %r6;
	add.s32 	%r2901, %r2900, %r6;
	add.s32 	%r2902, %r2901, %r6;
	add.s32 	%r2903, %r2902, %r6;
	cvt.rn.f32.u32 	%f3533, %r2903;
	mul.wide.s32 	%rd828, %r173, 4;
	add.s64 	%rd829, %rd3, %rd828;
	ld.global.f32 	%f3534, [%rd829];
	mul.f32 	%f3535, %f1, %f3534;
	sub.f32 	%f3536, %f3533, %f3535;
	add.s64 	%rd830, %rd2, %rd828;
	ld.global.f32 	%f3537, [%rd830];
	mul.f32 	%f3538, %f1, %f3537;
	sub.f32 	%f3539, %f10, %f3538;
	setp.lt.f32 	%p1028, %f3536, 0f3F000000;
	selp.f32 	%f3540, 0f3F000000, %f3536, %p1028;
	cvt.f64.f32 	%fd238, %f3540;
	setp.lt.f64 	%p1029, %fd1, %fd238;
	selp.f32 	%f3541, %f2, %f3540, %p1029;
	cvt.rzi.s32.f32 	%r2904, %f3541;
	setp.lt.f32 	%p1030, %f3539, 0f3F000000;
	selp.f32 	%f3542, 0f3F000000, %f3539, %p1030;
	cvt.f64.f32 	%fd239, %f3542;
	setp.lt.f64 	%p1031, %fd1, %fd239;
	selp.f32 	%f3543, %f2, %f3542, %p1031;
	cvt.rzi.s32.f32 	%r2905, %f3543;
	cvt.rn.f32.s32 	%f3544, %r2904;
	sub.f32 	%f3545, %f3541, %f3544;
	mov.f32 	%f3546, 0f3F800000;
	sub.f32 	%f3547, %f3546, %f3545;
	cvt.rn.f32.s32 	%f3548, %r2905;
	sub.f32 	%f3549, %f3543, %f3548;
	sub.f32 	%f3550, %f3546, %f3549;
	mul.f32 	%f3551, %f3547, %f3550;
	mad.lo.s32 	%r2906, %r2905, %r5, %r2904;
	mul.wide.s32 	%rd831, %r2906, 4;
	add.s64 	%rd832, %rd1, %rd831;
	ld.global.f32 	%f3552, [%rd832];
	mul.f32 	%f3553, %f3552, %f3551;
	st.shared.f32 	[%r47+28], %f3553;
	mul.f32 	%f3554, %f3547, %f3549;
	mul.wide.s32 	%rd833, %r5, 4;
	add.s64 	%rd834, %rd832, %rd833;
	ld.global.f32 	%f3555, [%rd834];
	mul.f32 	%f3556, %f3555, %f3554;
	st.shared.f32 	[%r48+28], %f3556;
	mul.f32 	%f3557, %f3545, %f3550;
	ld.global.f32 	%f3558, [%rd832+4];
	mul.f32 	%f3559, %f3558, %f3557;
	st.shared.f32 	[%r49+28], %f3559;
	mul.f32 	%f3560, %f3545, %f3549;
	ld.global.f32 	%f3561, [%rd834+4];
	mul.f32 	%f3562, %f3560, %f3561;
	add.s32 	%r2908, %r49, %r17;
	st.shared.f32 	[%r2908+28], %f3562;
$L__BB3_238:
	setp.gt.u32 	%p1032, %r171, %r4;
	add.s32 	%r174, %r173, %r6;
	mad.lo.s32 	%r2909, %r6, 15, %r1;
	mad.lo.s32 	%r2910, %r6, -14, %r2909;
	add.s32 	%r2911, %r2910, %r6;
	add.s32 	%r2912, %r2911, %r6;
	add.s32 	%r2913, %r2912, %r6;
	add.s32 	%r2914, %r2913, %r6;
	add.s32 	%r2915, %r2914, %r6;
	setp.lt.s32 	%p1033, %r2915, 1;
	setp.gt.s32 	%p1034, %r2915, %r4;
	or.pred  	%p1035, %p1033, %p1034;
	or.pred  	%p1036, %p1035, %p1032;
	@%p1036 bra 	$L__BB3_240;
	mad.lo.s32 	%r2916, %r6, 15, %r1;
	mad.lo.s32 	%r2917, %r6, -14, %r2916;
	add.s32 	%r2918, %r2917, %r6;
	add.s32 	%r2919, %r2918, %r6;
	add.s32 	%r2920, %r2919, %r6;
	add.s32 	%r2921, %r2920, %r6;
	add.s32 	%r2922, %r2921, %r6;
	cvt.rn.f32.u32 	%f3563, %r2922;
	mul.wide.s32 	%rd835, %r174, 4;
	add.s64 	%rd836, %rd3, %rd835;
	ld.global.f32 	%f3564, [%rd836];
	mul.f32 	%f3565, %f1, %f3564;
	sub.f32 	%f3566, %f3563, %f3565;
	add.s64 	%rd837, %rd2, %rd835;
	ld.global.f32 	%f3567, [%rd837];
	mul.f32 	%f3568, %f1, %f3567;
	sub.f32 	%f3569, %f10, %f3568;
	setp.lt.f32 	%p1037, %f3566, 0f3F000000;
	selp.f32 	%f3570, 0f3F000000, %f3566, %p1037;
	cvt.f64.f32 	%fd240, %f3570;
	setp.lt.f64 	%p1038, %fd1, %fd240;
	selp.f32 	%f3571, %f2, %f3570, %p1038;
	cvt.rzi.s32.f32 	%r2923, %f3571;
	setp.lt.f32 	%p1039, %f3569, 0f3F000000;
	selp.f32 	%f3572, 0f3F000000, %f3569, %p1039;
	cvt.f64.f32 	%fd241, %f3572;
	setp.lt.f64 	%p1040, %fd1, %fd241;
	selp.f32 	%f3573, %f2, %f3572, %p1040;
	cvt.rzi.s32.f32 	%r2924, %f3573;
	cvt.rn.f32.s32 	%f3574, %r2923;
	sub.f32 	%f3575, %f3571, %f3574;
	mov.f32 	%f3576, 0f3F800000;
	sub.f32 	%f3577, %f3576, %f3575;
	cvt.rn.f32.s32 	%f3578, %r2924;
	sub.f32 	%f3579, %f3573, %f3578;
	sub.f32 	%f3580, %f3576, %f3579;
	mul.f32 	%f3581, %f3577, %f3580;
	mad.lo.s32 	%r2925, %r2924, %r5, %r2923;
	mul.wide.s32 	%rd838, %r2925, 4;
	add.s64 	%rd839, %rd1, %rd838;
	ld.global.f32 	%f3582, [%rd839];
	mul.f32 	%f3583, %f3582, %f3581;
	st.shared.f32 	[%r53+28], %f3583;
	mul.f32 	%f3584, %f3577, %f3579;
	mul.wide.s32 	%rd840, %r5, 4;
	add.s64 	%rd841, %rd839, %rd840;
	ld.global.f32 	%f3585, [%rd841];
	mul.f32 	%f3586, %f3585, %f3584;
	st.shared.f32 	[%r54+28], %f3586;
	mul.f32 	%f3587, %f3575, %f3580;
	ld.global.f32 	%f3588, [%rd839+4];
	mul.f32 	%f3589, %f3588, %f3587;
	st.shared.f32 	[%r55+28], %f3589;
	mul.f32 	%f3590, %f3575, %f3579;
	ld.global.f32 	%f3591, [%rd841+4];
	mul.f32 	%f3592, %f3590, %f3591;
	add.s32 	%r2927, %r55, %r17;
	st.shared.f32 	[%r2927+28], %f3592;
$L__BB3_240:
	setp.gt.u32 	%p1041, %r171, %r4;
	add.s32 	%r175, %r174, %r6;
	mad.lo.s32 	%r2928, %r6, 15, %r1;
	mad.lo.s32 	%r2929, %r6, -14, %r2928;
	add.s32 	%r2930, %r2929, %r6;
	add.s32 	%r2931, %r2930, %r6;
	add.s32 	%r2932, %r2931, %r6;
	add.s32 	%r2933, %r2932, %r6;
	add.s32 	%r2934, %r2933, %r6;
	add.s32 	%r2935, %r2934, %r6;
	setp.lt.s32 	%p1042, %r2935, 1;
	setp.gt.s32 	%p1043, %r2935, %r4;
	or.pred  	%p1044, %p1042, %p1043;
	or.pred  	%p1045, %p1044, %p1041;
	@%p1045 bra 	$L__BB3_242;
	mad.lo.s32 	%r2936, %r6, 15, %r1;
	mad.lo.s32 	%r2937, %r6, -14, %r2936;
	add.s32 	%r2938, %r2937, %r6;
	add.s32 	%r2939, %r2938, %r6;
	add.s32 	%r2940, %r2939, %r6;
	add.s32 	%r2941, %r2940, %r6;
	add.s32 	%r2942, %r2941, %r6;
	add.s32 	%r2943, %r2942, %r6;
	cvt.rn.f32.u32 	%f3593, %r2943;
	mul.wide.s32 	%rd842, %r175, 4;
	add.s64 	%rd843, %rd3, %rd842;
	ld.global.f32 	%f3594, [%rd843];
	mul.f32 	%f3595, %f1, %f3594;
	sub.f32 	%f3596, %f3593, %f3595;
	add.s64 	%rd844, %rd2, %rd842;
	ld.global.f32 	%f3597, [%rd844];
	mul.f32 	%f3598, %f1, %f3597;
	sub.f32 	%f3599, %f10, %f3598;
	setp.lt.f32 	%p1046, %f3596, 0f3F000000;
	selp.f32 	%f3600, 0f3F000000, %f3596, %p1046;
	cvt.f64.f32 	%fd242, %f3600;
	setp.lt.f64 	%p1047, %fd1, %fd242;
	selp.f32 	%f3601, %f2, %f3600, %p1047;
	cvt.rzi.s32.f32 	%r2944, %f3601;
	setp.lt.f32 	%p1048, %f3599, 0f3F000000;
	selp.f32 	%f3602, 0f3F000000, %f3599, %p1048;
	cvt.f64.f32 	%fd243, %f3602;
	setp.lt.f64 	%p1049, %fd1, %fd243;
	selp.f32 	%f3603, %f2, %f3602, %p1049;
	cvt.rzi.s32.f32 	%r2945, %f3603;
	cvt.rn.f32.s32 	%f3604, %r2944;
	sub.f32 	%f3605, %f3601, %f3604;
	mov.f32 	%f3606, 0f3F800000;
	sub.f32 	%f3607, %f3606, %f3605;
	cvt.rn.f32.s32 	%f3608, %r2945;
	sub.f32 	%f3609, %f3603, %f3608;
	sub.f32 	%f3610, %f3606, %f3609;
	mul.f32 	%f3611, %f3607, %f3610;
	mad.lo.s32 	%r2946, %r2945, %r5, %r2944;
	mul.wide.s32 	%rd845, %r2946, 4;
	add.s64 	%rd846, %rd1, %rd845;
	ld.global.f32 	%f3612, [%rd846];
	mul.f32 	%f3613, %f3612, %f3611;
	st.shared.f32 	[%r59+28], %f3613;
	mul.f32 	%f3614, %f3607, %f3609;
	mul.wide.s32 	%rd847, %r5, 4;
	add.s64 	%rd848, %rd846, %rd847;
	ld.global.f32 	%f3615, [%rd848];
	mul.f32 	%f3616, %f3615, %f3614;
	add.s32 	%r2948, %r59, %r17;
	st.shared.f32 	[%r2948+28], %f3616;
	mul.f32 	%f3617, %f3605, %f3610;
	ld.global.f32 	%f3618, [%rd846+4];
	mul.f32 	%f3619, %f3618, %f3617;
	st.shared.f32 	[%r61+28], %f3619;
	mul.f32 	%f3620, %f3605, %f3609;
	ld.global.f32 	%f3621, [%rd848+4];
	mul.f32 	%f3622, %f3620, %f3621;
	add.s32 	%r2949, %r61, %r17;
	st.shared.f32 	[%r2949+28], %f3622;
$L__BB3_242:
	setp.gt.u32 	%p1050, %r171, %r4;
	add.s32 	%r176, %r175, %r6;
	mad.lo.s32 	%r2950, %r6, 15, %r1;
	mad.lo.s32 	%r2951, %r6, -14, %r2950;
	add.s32 	%r2952, %r2951, %r6;
	add.s32 	%r2953, %r2952, %r6;
	add.s32 	%r2954, %r2953, %r6;
	add.s32 	%r2955, %r2954, %r6;
	add.s32 	%r2956, %r2955, %r6;
	add.s32 	%r2957, %r2956, %r6;
	add.s32 	%r2958, %r2957, %r6;
	setp.lt.s32 	%p1051, %r2958, 1;
	setp.gt.s32 	%p1052, %r2958, %r4;
	or.pred  	%p1053, %p1051, %p1052;
	or.pred  	%p1054, %p1053, %p1050;
	@%p1054 bra 	$L__BB3_244;
	mad.lo.s32 	%r2959, %r6, 15, %r1;
	mad.lo.s32 	%r2960, %r6, -14, %r2959;
	add.s32 	%r2961, %r2960, %r6;
	add.s32 	%r2962, %r2961, %r6;
	add.s32 	%r2963, %r2962, %r6;
	add.s32 	%r2964, %r2963, %r6;
	add.s32 	%r2965, %r2964, %r6;
	add.s32 	%r2966, %r2965, %r6;
	add.s32 	%r2967, %r2966, %r6;
	cvt.rn.f32.u32 	%f3623, %r2967;
	mul.wide.s32 	%rd849, %r176, 4;
	add.s64 	%rd850, %rd3, %rd849;
	ld.global.f32 	%f3624, [%rd850];
	mul.f32 	%f3625, %f1, %f3624;
	sub.f32 	%f3626, %f3623, %f3625;
	add.s64 	%rd851, %rd2, %rd849;
	ld.global.f32 	%f3627, [%rd851];
	mul.f32 	%f3628, %f1, %f3627;
	sub.f32 	%f3629, %f10, %f3628;
	setp.lt.f32 	%p1055, %f3626, 0f3F000000;
	selp.f32 	%f3630, 0f3F000000, %f3626, %p1055;
	cvt.f64.f32 	%fd244, %f3630;
	setp.lt.f64 	%p1056, %fd1, %fd244;
	selp.f32 	%f3631, %f2, %f3630, %p1056;
	cvt.rzi.s32.f32 	%r2968, %f3631;
	setp.lt.f32 	%p1057, %f3629, 0f3F000000;
	selp.f32 	%f3632, 0f3F000000, %f3629, %p1057;
	cvt.f64.f32 	%fd245, %f3632;
	setp.lt.f64 	%p1058, %fd1, %fd245;
	selp.f32 	%f3633, %f2, %f3632, %p1058;
	cvt.rzi.s32.f32 	%r2969, %f3633;
	cvt.rn.f32.s32 	%f3634, %r2968;
	sub.f32 	%f3635, %f3631, %f3634;
	mov.f32 	%f3636, 0f3F800000;
	sub.f32 	%f3637, %f3636, %f3635;
	cvt.rn.f32.s32 	%f3638, %r2969;
	sub.f32 	%f3639, %f3633, %f3638;
	sub.f32 	%f3640, %f3636, %f3639;
	mul.f32 	%f3641, %f3637, %f3640;
	mad.lo.s32 	%r2970, %r2969, %r5, %r2968;
	mul.wide.s32 	%rd852, %r2970, 4;
	add.s64 	%rd853, %rd1, %rd852;
	ld.global.f32 	%f3642, [%rd853];
	mul.f32 	%f3643, %f3642, %f3641;
	st.shared.f32 	[%r64+28], %f3643;
	mul.f32 	%f3644, %f3637, %f3639;
	mul.wide.s32 	%rd854, %r5, 4;
	add.s64 	%rd855, %rd853, %rd854;
	ld.global.f32 	%f3645, [%rd855];
	mul.f32 	%f3646, %f3645, %f3644;
	st.shared.f32 	[%r65+28], %f3646;
	mul.f32 	%f3647, %f3635, %f3640;
	ld.global.f32 	%f3648, [%rd853+4];
	mul.f32 	%f3649, %f3648, %f3647;
	st.shared.f32 	[%r66+28], %f3649;
	mul.f32 	%f3650, %f3635, %f3639;
	ld.global.f32 	%f3651, [%rd855+4];
	mul.f32 	%f3652, %f3650, %f3651;
	add.s32 	%r2972, %r66, %r17;
	st.shared.f32 	[%r2972+28], %f3652;
$L__BB3_244:
	setp.gt.u32 	%p1059, %r171, %r4;
	add.s32 	%r177, %r176, %r6;
	mad.lo.s32 	%r2973, %r6, 15, %r1;
	mad.lo.s32 	%r2974, %r6, -14, %r2973;
	add.s32 	%r2975, %r2974, %r6;
	add.s32 	%r2976, %r2975, %r6;
	add.s32 	%r2977, %r2976, %r6;
	add.s32 	%r2978, %r2977, %r6;
	add.s32 	%r2979, %r2978, %r6;
	add.s32 	%r2980, %r2979, %r6;
	add.s32 	%r2981, %r2980, %r6;
	add.s32 	%r2982, %r2981, %r6;
	setp.lt.s32 	%p1060, %r2982, 1;
	setp.gt.s32 	%p1061, %r2982, %r4;
	or.pred  	%p1062, %p1060, %p1061;
	or.pred  	%p1063, %p1062, %p1059;
	@%p1063 bra 	$L__BB3_246;
	mad.lo.s32 	%r2983, %r6, 15, %r1;
	mad.lo.s32 	%r2984, %r6, -14, %r2983;
	add.s32 	%r2985, %r2984, %r6;
	add.s32 	%r2986, %r2985, %r6;
	add.s32 	%r2987, %r2986, %r6;
	add.s32 	%r2988, %r2987, %r6;
	add.s32 	%r2989, %r2988, %r6;
	add.s32 	%r2990, %r2989, %r6;
	add.s32 	%r2991, %r2990, %r6;
	add.s32 	%r2992, %r2991, %r6;
	cvt.rn.f32.u32 	%f3653, %r2992;
	mul.wide.s32 	%rd856, %r177, 4;
	add.s64 	%rd857, %rd3, %rd856;
	ld.global.f32 	%f3654, [%rd857];
	mul.f32 	%f3655, %f1, %f3654;
	sub.f32 	%f3656, %f3653, %f3655;
	add.s64 	%rd858, %rd2, %rd856;
	ld.global.f32 	%f3657, [%rd858];
	mul.f32 	%f3658, %f1, %f3657;
	sub.f32 	%f3659, %f10, %f3658;
	setp.lt.f32 	%p1064, %f3656, 0f3F000000;
	selp.f32 	%f3660, 0f3F000000, %f3656, %p1064;
	cvt.f64.f32 	%fd246, %f3660;
	setp.lt.f64 	%p1065, %fd1, %fd246;
	selp.f32 	%f3661, %f2, %f3660, %p1065;
	cvt.rzi.s32.f32 	%r2993, %f3661;
	setp.lt.f32 	%p1066, %f3659, 0f3F000000;
	selp.f32 	%f3662, 0f3F000000, %f3659, %p1066;
	cvt.f64.f32 	%fd247, %f3662;
	setp.lt.f64 	%p1067, %fd1, %fd247;
	selp.f32 	%f3663, %f2, %f3662, %p1067;
	cvt.rzi.s32.f32 	%r2994, %f3663;
	cvt.rn.f32.s32 	%f3664, %r2993;
	sub.f32 	%f3665, %f3661, %f3664;
	mov.f32 	%f3666, 0f3F800000;
	sub.f32 	%f3667, %f3666, %f3665;
	cvt.rn.f32.s32 	%f3668, %r2994;
	sub.f32 	%f3669, %f3663, %f3668;
	sub.f32 	%f3670, %f3666, %f3669;
	mul.f32 	%f3671, %f3667, %f3670;
	mad.lo.s32 	%r2995, %r2994, %r5, %r2993;
	mul.wide.s32 	%rd859, %r2995, 4;
	add.s64 	%rd860, %rd1, %rd859;
	ld.global.f32 	%f3672, [%rd860];
	mul.f32 	%f3673, %f3672, %f3671;
	st.shared.f32 	[%r69+28], %f3673;
	mul.f32 	%f3674, %f3667, %f3669;
	mul.wide.s32 	%rd861, %r5, 4;
	add.s64 	%rd862, %rd860, %rd861;
	ld.global.f32 	%f3675, [%rd862];
	mul.f32 	%f3676, %f3675, %f3674;
	st.shared.f32 	[%r70+28], %f3676;
	mul.f32 	%f3677, %f3665, %f3670;
	ld.global.f32 	%f3678, [%rd860+4];
	mul.f32 	%f3679, %f3678, %f3677;
	st.shared.f32 	[%r71+28], %f3679;
	mul.f32 	%f3680, %f3665, %f3669;
	ld.global.f32 	%f3681, [%rd862+4];
	mul.f32 	%f3682, %f3680, %f3681;
	add.s32 	%r2997, %r71, %r17;
	st.shared.f32 	[%r2997+28], %f3682;
$L__BB3_246:
	setp.gt.u32 	%p1068, %r171, %r4;
	add.s32 	%r178, %r177, %r6;
	mad.lo.s32 	%r2998, %r6, 15, %r1;
	mad.lo.s32 	%r2999, %r6, -14, %r2998;
	add.s32 	%r3000, %r2999, %r6;
	add.s32 	%r3001, %r3000, %r6;
	add.s32 	%r3002, %r3001, %r6;
	add.s32 	%r3003, %r3002, %r6;
	add.s32 	%r3004, %r3003, %r6;
	add.s32 	%r3005, %r3004, %r6;
	add.s32 	%r3006, %r3005, %r6;
	add.s32 	%r3007, %r3006, %r6;
	add.s32 	%r3008, %r3007, %r6;
	setp.lt.s32 	%p1069, %r3008, 1;
	setp.gt.s32 	%p1070, %r3008, %r4;
	or.pred  	%p1071, %p1069, %p1070;
	or.pred  	%p1072, %p1071, %p1068;
	@%p1072 bra 	$L__BB3_248;
	mad.lo.s32 	%r3009, %r6, 15, %r1;
	mad.lo.s32 	%r3010, %r6, -14, %r3009;
	add.s32 	%r3011, %r3010, %r6;
	add.s32 	%r3012, %r3011, %r6;
	add.s32 	%r3013, %r3012, %r6;
	add.s32 	%r3014, %r3013, %r6;
	add.s32 	%r3015, %r3014, %r6;
	add.s32 	%r3016, %r3015, %r6;
	add.s32 	%r3017, %r3016, %r6;
	add.s32 	%r3018, %r3017, %r6;
	add.s32 	%r3019, %r3018, %r6;
	cvt.rn.f32.u32 	%f3683, %r3019;
	mul.wide.s32 	%rd863, %r178, 4;
	add.s64 	%rd864, %rd3, %rd863;
	ld.global.f32 	%f3684, [%rd864];
	mul.f32 	%f3685, %f1, %f3684;
	sub.f32 	%f3686, %f3683, %f3685;
	add.s64 	%rd865, %rd2, %rd863;
	ld.global.f32 	%f3687, [%rd865];
	mul.f32 	%f3688, %f1, %f3687;
	sub.f32 	%f3689, %f10, %f3688;
	setp.lt.f32 	%p1073, %f3686, 0f3F000000;
	selp.f32 	%f3690, 0f3F000000, %f3686, %p1073;
	cvt.f64.f32 	%fd248, %f3690;
	setp.lt.f64 	%p1074, %fd1, %fd248;
	selp.f32 	%f3691, %f2, %f3690, %p1074;
	cvt.rzi.s32.f32 	%r3020, %f3691;
	setp.lt.f32 	%p1075, %f3689, 0f3F000000;
	selp.f32 	%f3692, 0f3F000000, %f3689, %p1075;
	cvt.f64.f32 	%fd249, %f3692;
	setp.lt.f64 	%p1076, %fd1, %fd249;
	selp.f32 	%f3693, %f2, %f3692, %p1076;
	cvt.rzi.s32.f32 	%r3021, %f3693;
	cvt.rn.f32.s32 	%f3694, %r3020;
	sub.f32 	%f3695, %f3691, %f3694;
	mov.f32 	%f3696, 0f3F800000;
	sub.f32 	%f3697, %f3696, %f3695;
	cvt.rn.f32.s32 	%f3698, %r3021;
	sub.f32 	%f3699, %f3693, %f3698;
	sub.f32 	%f3700, %f3696, %f3699;
	mul.f32 	%f3701, %f3697, %f3700;
	mad.lo.s32 	%r3022, %r3021, %r5, %r3020;
	mul.wide.s32 	%rd866, %r3022, 4;
	add.s64 	%rd867, %rd1, %rd866;
	ld.global.f32 	%f3702, [%rd867];
	mul.f32 	%f3703, %f3702, %f3701;
	st.shared.f32 	[%r73+28], %f3703;
	mul.f32 	%f3704, %f3697, %f3699;
	mul.wide.s32 	%rd868, %r5, 4;
	add.s64 	%rd869, %rd867, %rd868;
	ld.global.f32 	%f3705, [%rd869];
	mul.f32 	%f3706, %f3705, %f3704;
	st.shared.f32 	[%r74+28], %f3706;
	mul.f32 	%f3707, %f3695, %f3700;
	ld.global.f32 	%f3708, [%rd867+4];
	mul.f32 	%f3709, %f3708, %f3707;
	st.shared.f32 	[%r75+28], %f3709;
	mul.f32 	%f3710, %f3695, %f3699;
	ld.global.f32 	%f3711, [%rd869+4];
	mul.f32 	%f3712, %f3710, %f3711;
	add.s32 	%r3024, %r75, %r17;
	st.shared.f32 	[%r3024+28], %f3712;
$L__BB3_248:
	setp.gt.u32 	%p1077, %r171, %r4;
	add.s32 	%r179, %r178, %r6;
	mad.lo.s32 	%r3025, %r6, 15, %r1;
	mad.lo.s32 	%r3026, %r6, -14, %r3025;
	add.s32 	%r3027, %r3026, %r6;
	add.s32 	%r3028, %r3027, %r6;
	add.s32 	%r3029, %r3028, %r6;
	add.s32 	%r3030, %r3029, %r6;
	add.s32 	%r3031, %r3030, %r6;
	add.s32 	%r3032, %r3031, %r6;
	add.s32 	%r3033, %r3032, %r6;
	add.s32 	%r3034, %r3033, %r6;
	add.s32 	%r3035, %r3034, %r6;
	add.s32 	%r3036, %r3035, %r6;
	setp.lt.s32 	%p1078, %r3036, 1;
	setp.gt.s32 	%p1079, %r3036, %r4;
	or.pred  	%p1080, %p1078, %p1079;
	or.pred  	%p1081, %p1080, %p1077;
	@%p1081 bra 	$L__BB3_250;
	mad.lo.s32 	%r3037, %r6, 15, %r1;
	mad.lo.s32 	%r3038, %r6, -14, %r3037;
	add.s32 	%r3039, %r3038, %r6;
	add.s32 	%r3040, %r3039, %r6;
	add.s32 	%r3041, %r3040, %r6;
	add.s32 	%r3042, %r3041, %r6;
	add.s32 	%r3043, %r3042, %r6;
	add.s32 	%r3044, %r3043, %r6;
	add.s32 	%r3045, %r3044, %r6;
	add.s32 	%r3046, %r3045, %r6;
	add.s32 	%r3047, %r3046, %r6;
	add.s32 	%r3048, %r3047, %r6;
	cvt.rn.f32.u32 	%f3713, %r3048;
	mul.wide.s32 	%rd870, %r179, 4;
	add.s64 	%rd871, %rd3, %rd870;
	ld.global.f32 	%f3714, [%rd871];
	mul.f32 	%f3715, %f1, %f3714;
	sub.f32 	%f3716, %f3713, %f3715;
	add.s64 	%rd872, %rd2, %rd870;
	ld.global.f32 	%f3717, [%rd872];
	mul.f32 	%f3718, %f1, %f3717;
	sub.f32 	%f3719, %f10, %f3718;
	setp.lt.f32 	%p1082, %f3716, 0f3F000000;
	selp.f32 	%f3720, 0f3F000000, %f3716, %p1082;
	cvt.f64.f32 	%fd250, %f3720;
	setp.lt.f64 	%p1083, %fd1, %fd250;
	selp.f32 	%f3721, %f2, %f3720, %p1083;
	cvt.rzi.s32.f32 	%r3049, %f3721;
	setp.lt.f32 	%p1084, %f3719, 0f3F000000;
	selp.f32 	%f3722, 0f3F000000, %f3719, %p1084;
	cvt.f64.f32 	%fd251, %f3722;
	setp.lt.f64 	%p1085, %fd1, %fd251;
	selp.f32 	%f3723, %f2, %f3722, %p1085;
	cvt.rzi.s32.f32 	%r3050, %f3723;
	cvt.rn.f32.s32 	%f3724, %r3049;
	sub.f32 	%f3725, %f3721, %f3724;
	mov.f32 	%f3726, 0f3F800000;
	sub.f32 	%f3727, %f3726, %f3725;
	cvt.rn.f32.s32 	%f3728, %r3050;
	sub.f32 	%f3729, %f3723, %f3728;
	sub.f32 	%f3730, %f3726, %f3729;
	mul.f32 	%f3731, %f3727, %f3730;
	mad.lo.s32 	%r3051, %r3050, %r5, %r3049;
	mul.wide.s32 	%rd873, %r3051, 4;
	add.s64 	%rd874, %rd1, %rd873;
	ld.global.f32 	%f3732, [%rd874];
	mul.f32 	%f3733, %f3732, %f3731;
	st.shared.f32 	[%r78+28], %f3733;
	mul.f32 	%f3734, %f3727, %f3729;
	mul.wide.s32 	%rd875, %r5, 4;
	add.s64 	%rd876, %rd874, %rd875;
	ld.global.f32 	%f3735, [%rd876];
	mul.f32 	%f3736, %f3735, %f3734;
	st.shared.f32 	[%r79+28], %f3736;
	mul.f32 	%f3737, %f3725, %f3730;
	ld.global.f32 	%f3738, [%rd874+4];
	mul.f32 	%f3739, %f3738, %f3737;
	st.shared.f32 	[%r80+28], %f3739;
	mul.f32 	%f3740, %f3725, %f3729;
	ld.global.f32 	%f3741, [%rd876+4];
	mul.f32 	%f3742, %f3740, %f3741;
	add.s32 	%r3053, %r80, %r17;
	st.shared.f32 	[%r3053+28], %f3742;
$L__BB3_250:
	setp.gt.u32 	%p1086, %r171, %r4;
	add.s32 	%r180, %r179, %r6;
	mad.lo.s32 	%r3054, %r6, 15, %r1;
	mad.lo.s32 	%r3055, %r6, -14, %r3054;
	add.s32 	%r3056, %r3055, %r6;
	add.s32 	%r3057, %r3056, %r6;
	add.s32 	%r3058, %r3057, %r6;
	add.s32 	%r3059, %r3058, %r6;
	add.s32 	%r3060, %r3059, %r6;
	add.s32 	%r3061, %r3060, %r6;
	add.s32 	%r3062, %r3061, %r6;
	add.s32 	%r3063, %r3062, %r6;
	add.s32 	%r3064, %r3063, %r6;
	add.s32 	%r3065, %r3064, %r6;
	add.s32 	%r3066, %r3065, %r6;
	setp.lt.s32 	%p1087, %r3066, 1;
	setp.gt.s32 	%p1088, %r3066, %r4;
	or.pred  	%p1089, %p1087, %p1088;
	or.pred  	%p1090, %p1089, %p1086;
	@%p1090 bra 	$L__BB3_252;
	mad.lo.s32 	%r3067, %r6, 15, %r1;
	mad.lo.s32 	%r3068, %r6, -14, %r3067;
	add.s32 	%r3069, %r3068, %r6;
	add.s32 	%r3070, %r3069, %r6;
	add.s32 	%r3071, %r3070, %r6;
	add.s32 	%r3072, %r3071, %r6;
	add.s32 	%r3073, %r3072, %r6;
	add.s32 	%r3074, %r3073, %r6;
	add.s32 	%r3075, %r3074, %r6;
	add.s32 	%r3076, %r3075, %r6;
	add.s32 	%r3077, %r3076, %r6;
	add.s32 	%r3078, %r3077, %r6;
	add.s32 	%r3079, %r3078, %r6;
	cvt.rn.f32.u32 	%f3743, %r3079;
	mul.wide.s32 	%rd877, %r180, 4;
	add.s64 	%rd878, %rd3, %rd877;
	ld.global.f32 	%f3744, [%rd878];
	mul.f32 	%f3745, %f1, %f3744;
	sub.f32 	%f3746, %f3743, %f3745;
	add.s64 	%rd879, %rd2, %rd877;
	ld.global.f32 	%f3747, [%rd879];
	mul.f32 	%f3748, %f1, %f3747;
	sub.f32 	%f3749, %f10, %f3748;
	setp.lt.f32 	%p1091, %f3746, 0f3F000000;
	selp.f32 	%f3750, 0f3F000000, %f3746, %p1091;
	cvt.f64.f32 	%fd252, %f3750;
	setp.lt.f64 	%p1092, %fd1, %fd252;
	selp.f32 	%f3751, %f2, %f3750, %p1092;
	cvt.rzi.s32.f32 	%r3080, %f3751;
	setp.lt.f32 	%p1093, %f3749, 0f3F000000;
	selp.f32 	%f3752, 0f3F000000, %f3749, %p1093;
	cvt.f64.f32 	%fd253, %f3752;
	setp.lt.f64 	%p1094, %fd1, %fd253;
	selp.f32 	%f3753, %f2, %f3752, %p1094;
	cvt.rzi.s32.f32 	%r3081, %f3753;
	cvt.rn.f32.s32 	%f3754, %r3080;
	sub.f32 	%f3755, %f3751, %f3754;
	mov.f32 	%f3756, 0f3F800000;
	sub.f32 	%f3757, %f3756, %f3755;
	cvt.rn.f32.s32 	%f3758, %r3081;
	sub.f32 	%f3759, %f3753, %f3758;
	sub.f32 	%f3760, %f3756, %f3759;
	mul.f32 	%f3761, %f3757, %f3760;
	mad.lo.s32 	%r3082, %r3081, %r5, %r3080;
	mul.wide.s32 	%rd880, %r3082, 4;
	add.s64 	%rd881, %rd1, %rd880;
	ld.global.f32 	%f3762, [%rd881];
	mul.f32 	%f3763, %f3762, %f3761;
	st.shared.f32 	[%r83+28], %f3763;
	mul.f32 	%f3764, %f3757, %f3759;
	mul.wide.s32 	%rd882, %r5, 4;
	add.s64 	%rd883, %rd881, %rd882;
	ld.global.f32 	%f3765, [%rd883];
	mul.f32 	%f3766, %f3765, %f3764;
	st.shared.f32 	[%r84+28], %f3766;
	mul.f32 	%f3767, %f3755, %f3760;
	ld.global.f32 	%f3768, [%rd881+4];
	mul.f32 	%f3769, %f3768, %f3767;
	st.shared.f32 	[%r85+28], %f3769;
	mul.f32 	%f3770, %f3755, %f3759;
	ld.global.f32 	%f3771, [%rd883+4];
	mul.f32 	%f3772, %f3770, %f3771;
	add.s32 	%r3084, %r85, %r17;
	st.shared.f32 	[%r3084+28], %f3772;
$L__BB3_252:
	add.s32 	%r181, %r180, %r6;
	or.pred  	%p1096, %p4, %p1086;
	@%p1096 bra 	$L__BB3_254;
	mad.lo.s32 	%r3085, %r6, 15, %r1;
	mad.lo.s32 	%r3086, %r6, -14, %r3085;
	add.s32 	%r3087, %r3086, %r6;
	add.s32 	%r3088, %r3087, %r6;
	add.s32 	%r3089, %r3088, %r6;
	add.s32 	%r3090, %r3089, %r6;
	add.s32 	%r3091, %r3090, %r6;
	add.s32 	%r3092, %r3091, %r6;
	add.s32 	%r3093, %r3092, %r6;
	add.s32 	%r3094, %r3093, %r6;
	add.s32 	%r3095, %r3094, %r6;
	add.s32 	%r3096, %r3095, %r6;
	add.s32 	%r3097, %r3096, %r6;
	add.s32 	%r3098, %r3097, %r6;
	cvt.rn.f32.u32 	%f3773, %r3098;
	mul.wide.s32 	%rd884, %r181, 4;
	add.s64 	%rd885, %rd3, %rd884;
	ld.global.f32 	%f3774, [%rd885];
	mul.f32 	%f3775, %f1, %f3774;
	sub.f32 	%f3776, %f3773, %f3775;
	add.s64 	%rd886, %rd2, %rd884;
	ld.global.f32 	%f3777, [%rd886];
	mul.f32 	%f3778, %f1, %f3777;
	sub.f32 	%f3779, %f10, %f3778;
	setp.lt.f32 	%p1097, %f3776, 0f3F000000;
	selp.f32 	%f3780, 0f3F000000, %f3776, %p1097;
	cvt.f64.f32 	%fd254, %f3780;
	setp.lt.f64 	%p1098, %fd1, %fd254;
	selp.f32 	%f3781, %f2, %f3780, %p1098;
	cvt.rzi.s32.f32 	%r3099, %f3781;
	setp.lt.f32 	%p1099, %f3779, 0f3F000000;
	selp.f32 	%f3782, 0f3F000000, %f3779, %p1099;
	cvt.f64.f32 	%fd255, %f3782;
	setp.lt.f64 	%p1100, %fd1, %fd255;
	selp.f32 	%f3783, %f2, %f3782, %p1100;
	cvt.rzi.s32.f32 	%r3100, %f3783;
	cvt.rn.f32.s32 	%f3784, %r3099;
	sub.f32 	%f3785, %f3781, %f3784;
	mov.f32 	%f3786, 0f3F800000;
	sub.f32 	%f3787, %f3786, %f3785;
	cvt.rn.f32.s32 	%f3788, %r3100;
	sub.f32 	%f3789, %f3783, %f3788;
	sub.f32 	%f3790, %f3786, %f3789;
	mul.f32 	%f3791, %f3787, %f3790;
	mad.lo.s32 	%r3101, %r3100, %r5, %r3099;
	mul.wide.s32 	%rd887, %r3101, 4;
	add.s64 	%rd888, %rd1, %rd887;
	ld.global.f32 	%f3792, [%rd888];
	mul.f32 	%f3793, %f3792, %f3791;
	st.shared.f32 	[%r88+28], %f3793;
	mul.f32 	%f3794, %f3787, %f3789;
	mul.wide.s32 	%rd889, %r5, 4;
	add.s64 	%rd890, %rd888, %rd889;
	ld.global.f32 	%f3795, [%rd890];
	mul.f32 	%f3796, %f3795, %f3794;
	st.shared.f32 	[%r89+28], %f3796;
	mul.f32 	%f3797, %f3785, %f3790;
	ld.global.f32 	%f3798, [%rd888+4];
	mul.f32 	%f3799, %f3798, %f3797;
	st.shared.f32 	[%r90+28], %f3799;
	mul.f32 	%f3800, %f3785, %f3789;
	ld.global.f32 	%f3801, [%rd890+4];
	mul.f32 	%f3802, %f3800, %f3801;
	add.s32 	%r3103, %r90, %r17;
	st.shared.f32 	[%r3103+28], %f3802;
$L__BB3_254:
	setp.gt.u32 	%p1101, %r171, %r4;
	add.s32 	%r182, %r181, %r6;
	or.pred  	%p1102, %p1, %p1101;
	@%p1102 bra 	$L__BB3_256;
	mad.lo.s32 	%r3104, %r6, 15, %r1;
	mad.lo.s32 	%r3105, %r6, -14, %r3104;
	add.s32 	%r3106, %r3105, %r6;
	add.s32 	%r3107, %r3106, %r6;
	add.s32 	%r3108, %r3107, %r6;
	add.s32 	%r3109, %r3108, %r6;
	add.s32 	%r3110, %r3109, %r6;
	add.s32 	%r3111, %r3110, %r6;
	add.s32 	%r3112, %r3111, %r6;
	add.s32 	%r3113, %r3112, %r6;
	add.s32 	%r3114, %r3113, %r6;
	add.s32 	%r3115, %r3114, %r6;
	add.s32 	%r3116, %r3115, %r6;
	add.s32 	%r3117, %r3116, %r6;
	add.s32 	%r3118, %r3117, %r6;
	cvt.rn.f32.u32 	%f3803, %r3118;
	mul.wide.s32 	%rd891, %r182, 4;
	add.s64 	%rd892, %rd3, %rd891;
	ld.global.f32 	%f3804, [%rd892];
	mul.f32 	%f3805, %f1, %f3804;
	sub.f32 	%f3806, %f3803, %f3805;
	add.s64 	%rd893, %rd2, %rd891;
	ld.global.f32 	%f3807, [%rd893];
	mul.f32 	%f3808, %f1, %f3807;
	sub.f32 	%f3809, %f10, %f3808;
	setp.lt.f32 	%p1103, %f3806, 0f3F000000;
	selp.f32 	%f3810, 0f3F000000, %f3806, %p1103;
	cvt.f64.f32 	%fd256, %f3810;
	setp.lt.f64 	%p1104, %fd1, %fd256;
	selp.f32 	%f3811, %f2, %f3810, %p1104;
	cvt.rzi.s32.f32 	%r3119, %f3811;
	setp.lt.f32 	%p1105, %f3809, 0f3F000000;
	selp.f32 	%f3812, 0f3F000000, %f3809, %p1105;
	cvt.f64.f32 	%fd257, %f3812;
	setp.lt.f64 	%p1106, %fd1, %fd257;
	selp.f32 	%f3813, %f2, %f3812, %p1106;
	cvt.rzi.s32.f32 	%r3120, %f3813;
	cvt.rn.f32.s32 	%f3814, %r3119;
	sub.f32 	%f3815, %f3811, %f3814;
	mov.f32 	%f3816, 0f3F800000;
	sub.f32 	%f3817, %f3816, %f3815;
	cvt.rn.f32.s32 	%f3818, %r3120;
	sub.f32 	%f3819, %f3813, %f3818;
	sub.f32 	%f3820, %f3816, %f3819;
	mul.f32 	%f3821, %f3817, %f3820;
	mad.lo.s32 	%r3121, %r3120, %r5, %r3119;
	mul.wide.s32 	%rd894, %r3121, 4;
	add.s64 	%rd895, %rd1, %rd894;
	ld.global.f32 	%f3822, [%rd895];
	mul.f32 	%f3823, %f3822, %f3821;
	st.shared.f32 	[%r93+28], %f3823;
	mul.f32 	%f3824, %f3817, %f3819;
	mul.wide.s32 	%rd896, %r5, 4;
	add.s64 	%rd897, %rd895, %rd896;
	ld.global.f32 	%f3825, [%rd897];
	mul.f32 	%f3826, %f3825, %f3824;
	st.shared.f32 	[%r94+28], %f3826;
	mul.f32 	%f3827, %f3815, %f3820;
	ld.global.f32 	%f3828, [%rd895+4];
	mul.f32 	%f3829, %f3828, %f3827;
	st.shared.f32 	[%r95+28], %f3829;
	mul.f32 	%f3830, %f3815, %f3819;
	ld.global.f32 	%f3831, [%rd897+4];
	mul.f32 	%f3832, %f3830, %f3831;
	add.s32 	%r3123, %r95, %r17;
	st.shared.f32 	[%r3123+28], %f3832;
$L__BB3_256:
	or.pred  	%p1108, %p2, %p1101;
	@%p1108 bra 	$L__BB3_258;
	mad.lo.s32 	%r3124, %r6, 15, %r1;
	cvt.rn.f32.u32 	%f3833, %r3124;
	add.s32 	%r3125, %r182, %r6;
	mul.wide.s32 	%rd898, %r3125, 4;
	add.s64 	%rd899, %rd3, %rd898;
	ld.global.f32 	%f3834, [%rd899];
	mul.f32 	%f3835, %f1, %f3834;
	sub.f32 	%f3836, %f3833, %f3835;
	add.s64 	%rd900, %rd2, %rd898;
	ld.global.f32 	%f3837, [%rd900];
	mul.f32 	%f3838, %f1, %f3837;
	sub.f32 	%f3839, %f10, %f3838;
	setp.lt.f32 	%p1109, %f3836, 0f3F000000;
	selp.f32 	%f3840, 0f3F000000, %f3836, %p1109;
	cvt.f64.f32 	%fd258, %f3840;
	setp.lt.f64 	%p1110, %fd1, %fd258;
	selp.f32 	%f3841, %f2, %f3840, %p1110;
	cvt.rzi.s32.f32 	%r3126, %f3841;
	setp.lt.f32 	%p1111, %f3839, 0f3F000000;
	selp.f32 	%f3842, 0f3F000000, %f3839, %p1111;
	cvt.f64.f32 	%fd259, %f3842;
	setp.lt.f64 	%p1112, %fd1, %fd259;
	selp.f32 	%f3843, %f2, %f3842, %p1112;
	cvt.rzi.s32.f32 	%r3127, %f3843;
	cvt.rn.f32.s32 	%f3844, %r3126;
	sub.f32 	%f3845, %f3841, %f3844;
	mov.f32 	%f3846, 0f3F800000;
	sub.f32 	%f3847, %f3846, %f3845;
	cvt.rn.f32.s32 	%f3848, %r3127;
	sub.f32 	%f3849, %f3843, %f3848;
	sub.f32 	%f3850, %f3846, %f3849;
	mul.f32 	%f3851, %f3847, %f3850;
	mad.lo.s32 	%r3128, %r3127, %r5, %r3126;
	mul.wide.s32 	%rd901, %r3128, 4;
	add.s64 	%rd902, %rd1, %rd901;
	ld.global.f32 	%f3852, [%rd902];
	mul.f32 	%f3853, %f3852, %f3851;
	st.shared.f32 	[%r96+28], %f3853;
	mul.f32 	%f3854, %f3847, %f3849;
	mul.wide.s32 	%rd903, %r5, 4;
	add.s64 	%rd904, %rd902, %rd903;
	ld.global.f32 	%f3855, [%rd904];
	mul.f32 	%f3856, %f3855, %f3854;
	st.shared.f32 	[%r97+28], %f3856;
	mul.f32 	%f3857, %f3845, %f3850;
	ld.global.f32 	%f3858, [%rd902+4];
	mul.f32 	%f3859, %f3858, %f3857;
	st.shared.f32 	[%r98+28], %f3859;
	mul.f32 	%f3860, %f3845, %f3849;
	ld.global.f32 	%f3861, [%rd904+4];
	mul.f32 	%f3862, %f3860, %f3861;
	add.s32 	%r3130, %r98, %r17;
	st.shared.f32 	[%r3130+28], %f3862;
$L__BB3_258:
	add.s32 	%r183, %r171, %r9;
	setp.gt.u32 	%p1113, %r183, %r4;
	cvt.rn.f32.u32 	%f11, %r183;
	or.pred  	%p1114, %p3, %p1113;
	@%p1114 bra 	$L__BB3_260;
	cvt.rn.f32.u32 	%f3863, %r1;
	mad.lo.s32 	%r3131, %r183, %r5, %r1;
	mul.wide.s32 	%rd905, %r3131, 4;
	add.s64 	%rd906, %rd3, %rd905;
	ld.global.f32 	%f3864, [%rd906];
	mul.f32 	%f3865, %f1, %f3864;
	sub.f32 	%f3866, %f3863, %f3865;
	add.s64 	%rd907, %rd2, %rd905;
	ld.global.f32 	%f3867, [%rd907];
	mul.f32 	%f3868, %f1, %f3867;
	sub.f32 	%f3869, %f11, %f3868;
	setp.lt.f32 	%p1115, %f3866, 0f3F000000;
	selp.f32 	%f3870, 0f3F000000, %f3866, %p1115;
	cvt.f64.f32 	%fd260, %f3870;
	setp.lt.f64 	%p1116, %fd1, %fd260;
	selp.f32 	%f3871, %f2, %f3870, %p1116;
	cvt.rzi.s32.f32 	%r3132, %f3871;
	setp.lt.f32 	%p1117, %f3869, 0f3F000000;
	selp.f32 	%f3872, 0f3F000000, %f3869, %p1117;
	cvt.f64.f32 	%fd261, %f3872;
	setp.lt.f64 	%p1118, %fd1, %fd261;
	selp.f32 	%f3873, %f2, %f3872, %p1118;
	cvt.rzi.s32.f32 	%r3133, %f3873;
	cvt.rn.f32.s32 	%f3874, %r3132;
	sub.f32 	%f3875, %f3871, %f3874;
	mov.f32 	%f3876, 0f3F800000;
	sub.f32 	%f3877, %f3876, %f3875;
	cvt.rn.f32.s32 	%f3878, %r3133;
	sub.f32 	%f3879, %f3873, %f3878;
	sub.f32 	%f3880, %f3876, %f3879;
	mul.f32 	%f3881, %f3877, %f3880;
	mad.lo.s32 	%r3134, %r3133, %r5, %r3132;
	mul.wide.s32 	%rd908, %r3134, 4;
	add.s64 	%rd909, %rd1, %rd908;
	ld.global.f32 	%f3882, [%rd909];
	mul.f32 	%f3883, %f3882, %f3881;
	st.shared.f32 	[%r16+32], %f3883;
	mul.f32 	%f3884, %f3877, %f3879;
	mul.wide.s32 	%rd910, %r5, 4;
	add.s64 	%rd911, %rd909, %rd910;
	ld.global.f32 	%f3885, [%rd911];
	mul.f32 	%f3886, %f3885, %f3884;
	st.shared.f32 	[%r18+32], %f3886;
	mul.f32 	%f3887, %f3875, %f3880;
	ld.global.f32 	%f3888, [%rd909+4];
	mul.f32 	%f3889, %f3888, %f3887;
	st.shared.f32 	[%r19+32], %f3889;
	mul.f32 	%f3890, %f3875, %f3879;
	ld.global.f32 	%f3891, [%rd911+4];
	mul.f32 	%f3892, %f3890, %f3891;
	add.s32 	%r3136, %r19, %r17;
	st.shared.f32 	[%r3136+32], %f3892;
$L__BB3_260:
	setp.gt.u32 	%p1119, %r183, %r4;
	mad.lo.s32 	%r3137, %r6, 15, %r1;
	mad.lo.s32 	%r3138, %r6, -14, %r3137;
	setp.lt.s32 	%p1120, %r3138, 1;
	setp.gt.s32 	%p1121, %r3138, %r4;
	or.pred  	%p1122, %p1120, %p1121;
	or.pred  	%p1123, %p1122, %p1119;
	@%p1123 bra 	$L__BB3_262;
	mad.lo.s32 	%r3139, %r6, 15, %r1;
	mad.lo.s32 	%r3140, %r6, -14, %r3139;
	cvt.rn.f32.u32 	%f3893, %r3140;
	mad.lo.s32 	%r3141, %r183, %r5, %r1;
	add.s32 	%r3142, %r3141, %r6;
	mul.wide.s32 	%rd912, %r3142, 4;
	add.s64 	%rd913, %rd3, %rd912;
	ld.global.f32 	%f3894, [%rd913];
	mul.f32 	%f3895, %f1, %f3894;
	sub.f32 	%f3896, %f3893, %f3895;
	add.s64 	%rd914, %rd2, %rd912;
	ld.global.f32 	%f3897, [%rd914];
	mul.f32 	%f3898, %f1, %f3897;
	sub.f32 	%f3899, %f11, %f3898;
	setp.lt.f32 	%p1124, %f3896, 0f3F000000;
	selp.f32 	%f3900, 0f3F000000, %f3896, %p1124;
	cvt.f64.f32 	%fd262, %f3900;
	setp.lt.f64 	%p1125, %fd1, %fd262;
	selp.f32 	%f3901, %f2, %f3900, %p1125;
	cvt.rzi.s32.f32 	%r3143, %f3901;
	setp.lt.f32 	%p1126, %f3899, 0f3F000000;
	selp.f32 	%f3902, 0f3F000000, %f3899, %p1126;
	cvt.f64.f32 	%fd263, %f3902;
	setp.lt.f64 	%p1127, %fd1, %fd263;
	selp.f32 	%f3903, %f2, %f3902, %p1127;
	cvt.rzi.s32.f32 	%r3144, %f3903;
	cvt.rn.f32.s32 	%f3904, %r3143;
	sub.f32 	%f3905, %f3901, %f3904;
	mov.f32 	%f3906, 0f3F800000;
	sub.f32 	%f3907, %f3906, %f3905;
	cvt.rn.f32.s32 	%f3908, %r3144;
	sub.f32 	%f3909, %f3903, %f3908;
	sub.f32 	%f3910, %f3906, %f3909;
	mul.f32 	%f3911, %f3907, %f3910;
	mad.lo.s32 	%r3145, %r3144, %r5, %r3143;
	mul.wide.s32 	%rd915, %r3145, 4;
	add.s64 	%rd916, %rd1, %rd915;
	ld.global.f32 	%f3912, [%rd916];
	mul.f32 	%f3913, %f3912, %f3911;
	shl.b32 	%r3146, %r7, 2;
	add.s32 	%r3147, %r16, %r3146;
	st.shared.f32 	[%r3147+36], %f3913;
	mul.f32 	%f3914, %f3907, %f3909;
	mul.wide.s32 	%rd917, %r5, 4;
	add.s64 	%rd918, %rd916, %rd917;
	ld.global.f32 	%f3915, [%rd918];
	mul.f32 	%f3916, %f3915, %f3914;
	st.shared.f32 	[%r24+36], %f3916;
	mul.f32 	%f3917, %f3905, %f3910;
	ld.global.f32 	%f3918, [%rd916+4];
	mul.f32 	%f3919, %f3918, %f3917;
	st.shared.f32 	[%r25+36], %f3919;
	mul.f32 	%f3920, %f3905, %f3909;
	ld.global.f32 	%f3921, [%rd918+4];
	mul.f32 	%f3922, %f3920, %f3921;
	add.s32 	%r3149, %r25, %r17;
	st.shared.f32 	[%r3149+36], %f3922;
$L__BB3_262:
	setp.gt.u32 	%p1128, %r183, %r4;
	mad.lo.s32 	%r3150, %r6, 15, %r1;
	mad.lo.s32 	%r3151, %r6, -14, %r3150;
	add.s32 	%r3152, %r3151, %r6;
	setp.lt.s32 	%p1129, %r3152, 1;
	setp.gt.s32 	%p1130, %r3152, %r4;
	or.pred  	%p1131, %p1129, %p1130;
	or.pred  	%p1132, %p1131, %p1128;
	@%p1132 bra 	$L__BB3_264;
	mad.lo.s32 	%r3153, %r6, 15, %r1;
	mad.lo.s32 	%r3154, %r6, -14, %r3153;
	add.s32 	%r3155, %r3154, %r6;
	cvt.rn.f32.u32 	%f3923, %r3155;
	mad.lo.s32 	%r3156, %r183, %r5, %r1;
	add.s32 	%r3157, %r3156, %r6;
	add.s32 	%r3158, %r3157, %r6;
	mul.wide.s32 	%rd919, %r3158, 4;
	add.s64 	%rd920, %rd3, %rd919;
	ld.global.f32 	%f3924, [%rd920];
	mul.f32 	%f3925, %f1, %f3924;
	sub.f32 	%f3926, %f3923, %f3925;
	add.s64 	%rd921, %rd2, %rd919;
	ld.global.f32 	%f3927, [%rd921];
	mul.f32 	%f3928, %f1, %f3927;
	sub.f32 	%f3929, %f11, %f3928;
	setp.lt.f32 	%p1133, %f3926, 0f3F000000;
	selp.f32 	%f3930, 0f3F000000, %f3926, %p1133;
	cvt.f64.f32 	%fd264, %f3930;
	setp.lt.f64 	%p1134, %fd1, %fd264;
	selp.f32 	%f3931, %f2, %f3930, %p1134;
	cvt.rzi.s32.f32 	%r3159, %f3931;
	setp.lt.f32 	%p1135, %f3929, 0f3F000000;
	selp.f32 	%f3932, 0f3F000000, %f3929, %p1135;
	cvt.f64.f32 	%fd265, %f3932;
	setp.lt.f64 	%p1136, %fd1, %fd265;
	selp.f32 	%f3933, %f2, %f3932, %p1136;
	cvt.rzi.s32.f32 	%r3160, %f3933;
	cvt.rn.f32.s32 	%f3934, %r3159;
	sub.f32 	%f3935, %f3931, %f3934;
	mov.f32 	%f3936, 0f3F800000;
	sub.f32 	%f3937, %f3936, %f3935;
	cvt.rn.f32.s32 	%f3938, %r3160;
	sub.f32 	%f3939, %f3933, %f3938;
	sub.f32 	%f3940, %f3936, %f3939;
	mul.f32 	%f3941, %f3937, %f3940;
	mad.lo.s32 	%r3161, %r3160, %r5, %r3159;
	mul.wide.s32 	%rd922, %r3161, 4;
	add.s64 	%rd923, %rd1, %rd922;
	ld.global.f32 	%f3942, [%rd923];
	mul.f32 	%f3943, %f3942, %f3941;
	st.shared.f32 	[%r29+32], %f3943;
	mul.f32 	%f3944, %f3937, %f3939;
	mul.wide.s32 	%rd924, %r5, 4;
	add.s64 	%rd925, %rd923, %rd924;
	ld.global.f32 	%f3945, [%rd925];
	mul.f32 	%f3946, %f3945, %f3944;
	st.shared.f32 	[%r30+32], %f3946;
	mul.f32 	%f3947, %f3935, %f3940;
	ld.global.f32 	%f3948, [%rd923+4];
	mul.f32 	%f3949, %f3948, %f3947;
	st.shared.f32 	[%r31+32], %f3949;
	mul.f32 	%f3950, %f3935, %f3939;
	ld.global.f32 	%f3951, [%rd925+4];
	mul.f32 	%f3952, %f3950, %f3951;
	add.s32 	%r3163, %r31, %r17;
	st.shared.f32 	[%r3163+32], %f3952;
$L__BB3_264:
	setp.gt.u32 	%p1137, %r183, %r4;
	mad.lo.s32 	%r3164, %r6, 15, %r1;
	mad.lo.s32 	%r3165, %r6, -14, %r3164;
	add.s32 	%r3166, %r3165, %r6;
	add.s32 	%r3167, %r3166, %r6;
	setp.lt.s32 	%p1138, %r3167, 1;
	setp.gt.s32 	%p1139, %r3167, %r4;
	or.pred  	%p1140, %p1138, %p1139;
	or.pred  	%p1141, %p1140, %p1137;
	@%p1141 bra 	$L__BB3_266;
	mad.lo.s32 	%r3168, %r6, 15, %r1;
	mad.lo.s32 	%r3169, %r6, -14, %r3168;
	add.s32 	%r3170, %r3169, %r6;
	add.s32 	%r3171, %r3170, %r6;
	cvt.rn.f32.u32 	%f3953, %r3171;
	mad.lo.s32 	%r3172, %r183, %r5, %r1;
	add.s32 	%r3173, %r3172, %r6;
	add.s32 	%r3174, %r3173, %r6;
	add.s32 	%r3175, %r3174, %r6;
	mul.wide.s32 	%rd926, %r3175, 4;
	add.s64 	%rd927, %rd3, %rd926;
	ld.global.f32 	%f3954, [%rd927];
	mul.f32 	%f3955, %f1, %f3954;
	sub.f32 	%f3956, %f3953, %f3955;
	add.s64 	%rd928, %rd2, %rd926;
	ld.global.f32 	%f3957, [%rd928];
	mul.f32 	%f3958, %f1, %f3957;
	sub.f32 	%f3959, %f11, %f3958;
	setp.lt.f32 	%p1142, %f3956, 0f3F000000;
	selp.f32 	%f3960, 0f3F000000, %f3956, %p1142;
	cvt.f64.f32 	%fd266, %f3960;
	setp.lt.f64 	%p1143, %fd1, %fd266;
	selp.f32 	%f3961, %f2, %f3960, %p1143;
	cvt.rzi.s32.f32 	%r3176, %f3961;
	setp.lt.f32 	%p1144, %f3959, 0f3F000000;
	selp.f32 	%f3962, 0f3F000000, %f3959, %p1144;
	cvt.f64.f32 	%fd267, %f3962;
	setp.lt.f64 	%p1145, %fd1, %fd267;
	selp.f32 	%f3963, %f2, %f3962, %p1145;
	cvt.rzi.s32.f32 	%r3177, %f3963;
	cvt.rn.f32.s32 	%f3964, %r3176;
	sub.f32 	%f3965, %f3961, %f3964;
	mov.f32 	%f3966, 0f3F800000;
	sub.f32 	%f3967, %f3966, %f3965;
	cvt.rn.f32.s32 	%f3968, %r3177;
	sub.f32 	%f3969, %f3963, %f3968;
	sub.f32 	%f3970, %f3966, %f3969;
	mul.f32 	%f3971, %f3967, %f3970;
	mad.lo.s32 	%r3178, %r3177, %r5, %r3176;
	mul.wide.s32 	%rd929, %r3178, 4;
	add.s64 	%rd930, %rd1, %rd929;
	ld.global.f32 	%f3972, [%rd930];
	mul.f32 	%f3973, %f3972, %f3971;
	shl.b32 	%r3179, %r8, 2;
	add.s32 	%r3180, %r29, %r3179;
	st.shared.f32 	[%r3180+32], %f3973;
	mul.f32 	%f3974, %f3967, %f3969;
	mul.wide.s32 	%rd931, %r5, 4;
	add.s64 	%rd932, %rd930, %rd931;
	ld.global.f32 	%f3975, [%rd932];
	mul.f32 	%f3976, %f3975, %f3974;
	st.shared.f32 	[%r36+32], %f3976;
	mul.f32 	%f3977, %f3965, %f3970;
	ld.global.f32 	%f3978, [%rd930+4];
	mul.f32 	%f3979, %f3978, %f3977;
	st.shared.f32 	[%r37+32], %f3979;
	mul.f32 	%f3980, %f3965, %f3969;
	ld.global.f32 	%f3981, [%rd932+4];
	mul.f32 	%f3982, %f3980, %f3981;
	add.s32 	%r3182, %r37, %r17;
	st.shared.f32 	[%r3182+32], %f3982;
$L__BB3_266:
	setp.gt.u32 	%p1146, %r183, %r4;
	mad.lo.s32 	%r3183, %r183, %r5, %r1;
	add.s32 	%r3184, %r3183, %r6;
	add.s32 	%r3185, %r3184, %r6;
	add.s32 	%r3186, %r3185, %r6;
	add.s32 	%r184, %r3186, %r6;
	mad.lo.s32 	%r3187, %r6, 15, %r1;
	mad.lo.s32 	%r3188, %r6, -14, %r3187;
	add.s32 	%r3189, %r3188, %r6;
	add.s32 	%r3190, %r3189, %r6;
	add.s32 	%r3191, %r3190, %r6;
	setp.lt.s32 	%p1147, %r3191, 1;
	setp.gt.s32 	%p1148, %r3191, %r4;
	or.pred  	%p1149, %p1147, %p1148;
	or.pred  	%p1150, %p1149, %p1146;
	@%p1150 bra 	$L__BB3_268;
	mad.lo.s32 	%r3192, %r6, 15, %r1;
	mad.lo.s32 	%r3193, %r6, -14, %r3192;
	add.s32 	%r3194, %r3193, %r6;
	add.s32 	%r3195, %r3194, %r6;
	add.s32 	%r3196, %r3195, %r6;
	cvt.rn.f32.u32 	%f3983, %r3196;
	mul.wide.s32 	%rd933, %r184, 4;
	add.s64 	%rd934, %rd3, %rd933;
	ld.global.f32 	%f3984, [%rd934];
	mul.f32 	%f3985, %f1, %f3984;
	sub.f32 	%f3986, %f3983, %f3985;
	add.s64 	%rd935, %rd2, %rd933;
	ld.global.f32 	%f3987, [%rd935];
	mul.f32 	%f3988, %f1, %f3987;
	sub.f32 	%f3989, %f11, %f3988;
	setp.lt.f32 	%p1151, %f3986, 0f3F000000;
	selp.f32 	%f3990, 0f3F000000, %f3986, %p1151;
	cvt.f64.f32 	%fd268, %f3990;
	setp.lt.f64 	%p1152, %fd1, %fd268;
	selp.f32 	%f3991, %f2, %f3990, %p1152;
	cvt.rzi.s32.f32 	%r3197, %f3991;
	setp.lt.f32 	%p1153, %f3989, 0f3F000000;
	selp.f32 	%f3992, 0f3F000000, %f3989, %p1153;
	cvt.f64.f32 	%fd269, %f3992;
	setp.lt.f64 	%p1154, %fd1, %fd269;
	selp.f32 	%f3993, %f2, %f3992, %p1154;
	cvt.rzi.s32.f32 	%r3198, %f3993;
	cvt.rn.f32.s32 	%f3994, %r3197;
	sub.f32 	%f3995, %f3991, %f3994;
	mov.f32 	%f3996, 0f3F800000;
	sub.f32 	%f3997, %f3996, %f3995;
	cvt.rn.f32.s32 	%f3998, %r3198;
	sub.f32 	%f3999, %f3993, %f3998;
	sub.f32 	%f4000, %f3996, %f3999;
	mul.f32 	%f4001, %f3997, %f4000;
	mad.lo.s32 	%r3199, %r3198, %r5, %r3197;
	mul.wide.s32 	%rd936, %r3199, 4;
	add.s64 	%rd937, %rd1, %rd936;
	ld.global.f32 	%f4002, [%rd937];
	mul.f32 	%f4003, %f4002, %f4001;
	shl.b32 	%r3200, %r8, 2;
	add.s32 	%r3201, %r29, %r3200;
	add.s32 	%r3202, %r3201, %r3200;
	st.shared.f32 	[%r3202+32], %f4003;
	mul.f32 	%f4004, %f3997, %f3999;
	mul.wide.s32 	%rd938, %r5, 4;
	add.s64 	%rd939, %rd937, %rd938;
	ld.global.f32 	%f4005, [%rd939];
	mul.f32 	%f4006, %f4005, %f4004;
	st.shared.f32 	[%r42+32], %f4006;
	mul.f32 	%f4007, %f3995, %f4000;
	ld.global.f32 	%f4008, [%rd937+4];
	mul.f32 	%f4009, %f4008, %f4007;
	st.shared.f32 	[%r43+32], %f4009;
	mul.f32 	%f4010, %f3995, %f3999;
	ld.global.f32 	%f4011, [%rd939+4];
	mul.f32 	%f4012, %f4010, %f4011;
	add.s32 	%r3204, %r43, %r17;
	st.shared.f32 	[%r3204+32], %f4012;
$L__BB3_268:
	setp.gt.u32 	%p1155, %r183, %r4;
	add.s32 	%r185, %r184, %r6;
	mad.lo.s32 	%r3205, %r6, 15, %r1;
	mad.lo.s32 	%r3206, %r6, -14, %r3205;
	add.s32 	%r3207, %r3206, %r6;
	add.s32 	%r3208, %r3207, %r6;
	add.s32 	%r3209, %r3208, %r6;
	add.s32 	%r3210, %r3209, %r6;
	setp.lt.s32 	%p1156, %r3210, 1;
	setp.gt.s32 	%p1157, %r3210, %r4;
	or.pred  	%p1158, %p1156, %p1157;
	or.pred  	%p1159, %p1158, %p1155;
	@%p1159 bra 	$L__BB3_270;
	mad.lo.s32 	%r3211, %r6, 15, %r1;
	mad.lo.s32 	%r3212, %r6, -14, %r3211;
	add.s32 	%r3213, %r3212, %r6;
	add.s32 	%r3214, %r3213, %r6;
	add.s32 	%r3215, %r3214, %r6;
	add.s32 	%r3216, %r3215, %r6;
	cvt.rn.f32.u32 	%f4013, %r3216;
	mul.wide.s32 	%rd940, %r185, 4;
	add.s64 	%rd941, %rd3, %rd940;
	ld.global.f32 	%f4014, [%rd941];
	mul.f32 	%f4015, %f1, %f4014;
	sub.f32 	%f4016, %f4013, %f4015;
	add.s64 	%rd942, %rd2, %rd940;
	ld.global.f32 	%f4017, [%rd942];
	mul.f32 	%f4018, %f1, %f4017;
	sub.f32 	%f4019, %f11, %f4018;
	setp.lt.f32 	%p1160, %f4016, 0f3F000000;
	selp.f32 	%f4020, 0f3F000000, %f4016, %p1160;
	cvt.f64.f32 	%fd270, %f4020;
	setp.lt.f64 	%p1161, %fd1, %fd270;
	selp.f32 	%f4021, %f2, %f4020, %p1161;
	cvt.rzi.s32.f32 	%r3217, %f4021;
	setp.lt.f32 	%p1162, %f4019, 0f3F000000;
	selp.f32 	%f4022, 0f3F000000, %f4019, %p1162;
	cvt.f64.f32 	%fd271, %f4022;
	setp.lt.f64 	%p1163, %fd1, %fd271;
	selp.f32 	%f4023, %f2, %f4022, %p1163;
	cvt.rzi.s32.f32 	%r3218, %f4023;
	cvt.rn.f32.s32 	%f4024, %r3217;
	sub.f32 	%f4025, %f4021, %f4024;
	mov.f32 	%f4026, 0f3F800000;
	sub.f32 	%f4027, %f4026, %f4025;
	cvt.rn.f32.s32 	%f4028, %r3218;
	sub.f32 	%f4029, %f4023, %f4028;
	sub.f32 	%f4030, %f4026, %f4029;
	mul.f32 	%f4031, %f4027, %f4030;
	mad.lo.s32 	%r3219, %r3218, %r5, %r3217;
	mul.wide.s32 	%rd943, %r3219, 4;
	add.s64 	%rd944, %rd1, %rd943;
	ld.global.f32 	%f4032, [%rd944];
	mul.f32 	%f4033, %f4032, %f4031;
	st.shared.f32 	[%r47+32], %f4033;
	mul.f32 	%f4034, %f4027, %f4029;
	mul.wide.s32 	%rd945, %r5, 4;
	add.s64 	%rd946, %rd944, %rd945;
	ld.global.f32 	%f4035, [%rd946];
	mul.f32 	%f4036, %f4035, %f4034;
	st.shared.f32 	[%r48+32], %f4036;
	mul.f32 	%f4037, %f4025, %f4030;
	ld.global.f32 	%f4038, [%rd944+4];
	mul.f32 	%f4039, %f4038, %f4037;
	st.shared.f32 	[%r49+32], %f4039;
	mul.f32 	%f4040, %f4025, %f4029;
	ld.global.f32 	%f4041, [%rd946+4];
	mul.f32 	%f4042, %f4040, %f4041;
	add.s32 	%r3221, %r49, %r17;
	st.shared.f32 	[%r3221+32], %f4042;
$L__BB3_270:
	setp.gt.u32 	%p1164, %r183, %r4;
	add.s32 	%r186, %r185, %r6;
	mad.lo.s32 	%r3222, %r6, 15, %r1;
	mad.lo.s32 	%r3223, %r6, -14, %r3222;
	add.s32 	%r3224, %r3223, %r6;
	add.s32 	%r3225, %r3224, %r6;
	add.s32 	%r3226, %r3225, %r6;
	add.s32 	%r3227, %r3226, %r6;
	add.s32 	%r3228, %r3227, %r6;
	setp.lt.s32 	%p1165, %r3228, 1;
	setp.gt.s32 	%p1166, %r3228, %r4;
	or.pred  	%p1167, %p1165, %p1166;
	or.pred  	%p1168, %p1167, %p1164;
	@%p1168 bra 	$L__BB3_272;
	mad.lo.s32 	%r3229, %r6, 15, %r1;
	mad.lo.s32 	%r3230, %r6, -14, %r3229;
	add.s32 	%r3231, %r3230, %r6;
	add.s32 	%r3232, %r3231, %r6;
	add.s32 	%r3233, %r3232, %r6;
	add.s32 	%r3234, %r3233, %r6;
	add.s32 	%r3235, %r3234, %r6;
	cvt.rn.f32.u32 	%f4043, %r3235;
	mul.wide.s32 	%rd947, %r186, 4;
	add.s64 	%rd948, %rd3, %rd947;
	ld.global.f32 	%f4044, [%rd948];
	mul.f32 	%f4045, %f1, %f4044;
	sub.f32 	%f4046, %f4043, %f4045;
	add.s64 	%rd949, %rd2, %rd947;
	ld.global.f32 	%f4047, [%rd949];
	mul.f32 	%f4048, %f1, %f4047;
	sub.f32 	%f4049, %f11, %f4048;
	setp.lt.f32 	%p1169, %f4046, 0f3F000000;
	selp.f32 	%f4050, 0f3F000000, %f4046, %p1169;
	cvt.f64.f32 	%fd272, %f4050;
	setp.lt.f64 	%p1170, %fd1, %fd272;
	selp.f32 	%f4051, %f2, %f4050, %p1170;
	cvt.rzi.s32.f32 	%r3236, %f4051;
	setp.lt.f32 	%p1171, %f4049, 0f3F000000;
	selp.f32 	%f4052, 0f3F000000, %f4049, %p1171;
	cvt.f64.f32 	%fd273, %f4052;
	setp.lt.f64 	%p1172, %fd1, %fd273;
	selp.f32 	%f4053, %f2, %f4052, %p1172;
	cvt.rzi.s32.f32 	%r3237, %f4053;
	cvt.rn.f32.s32 	%f4054, %r3236;
	sub.f32 	%f4055, %f4051, %f4054;
	mov.f32 	%f4056, 0f3F800000;
	sub.f32 	%f4057, %f4056, %f4055;
	cvt.rn.f32.s32 	%f4058, %r3237;
	sub.f32 	%f4059, %f4053, %f4058;
	sub.f32 	%f4060, %f4056, %f4059;
	mul.f32 	%f4061, %f4057, %f4060;
	mad.lo.s32 	%r3238, %r3237, %r5, %r3236;
	mul.wide.s32 	%rd950, %r3238, 4;
	add.s64 	%rd951, %rd1, %rd950;
	ld.global.f32 	%f4062, [%rd951];
	mul.f32 	%f4063, %f4062, %f4061;
	st.shared.f32 	[%r53+32], %f4063;
	mul.f32 	%f4064, %f4057, %f4059;
	mul.wide.s32 	%rd952, %r5, 4;
	add.s64 	%rd953, %rd951, %rd952;
	ld.global.f32 	%f4065, [%rd953];
	mul.f32 	%f4066, %f4065, %f4064;
	st.shared.f32 	[%r54+32], %f4066;
	mul.f32 	%f4067, %f4055, %f4060;
	ld.global.f32 	%f4068, [%rd951+4];
	mul.f32 	%f4069, %f4068, %f4067;
	st.shared.f32 	[%r55+32], %f4069;
	mul.f32 	%f4070, %f4055, %f4059;
	ld.global.f32 	%f4071, [%rd953+4];
	mul.f32 	%f4072, %f4070, %f4071;
	add.s32 	%r3240, %r55, %r17;
	st.shared.f32 	[%r3240+32], %f4072;
$L__BB3_272:
	setp.gt.u32 	%p1173, %r183, %r4;
	add.s32 	%r187, %r186, %r6;
	mad.lo.s32 	%r3241, %r6, 15, %r1;
	mad.lo.s32 	%r3242, %r6, -14, %r3241;
	add.s32 	%r3243, %r3242, %r6;
	add.s32 	%r3244, %r3243, %r6;
	add.s32 	%r3245, %r3244, %r6;
	add.s32 	%r3246, %r3245, %r6;
	add.s32 	%r3247, %r3246, %r6;
	add.s32 	%r3248, %r3247, %r6;
	setp.lt.s32 	%p1174, %r3248, 1;
	setp.gt.s32 	%p1175, %r3248, %r4;
	or.pred  	%p1176, %p1174, %p1175;
	or.pred  	%p1177, %p1176, %p1173;
	@%p1177 bra 	$L__BB3_274;
	mad.lo.s32 	%r3249, %r6, 15, %r1;
	mad.lo.s32 	%r3250, %r6, -14, %r3249;
	add.s32 	%r3251, %r3250, %r6;
	add.s32 	%r3252, %r3251, %r6;
	add.s32 	%r3253, %r3252, %r6;
	add.s32 	%r3254, %r3253, %r6;
	add.s32 	%r3255, %r3254, %r6;
	add.s32 	%r3256, %r3255, %r6;
	cvt.rn.f32.u32 	%f4073, %r3256;
	mul.wide.s32 	%rd954, %r187, 4;
	add.s64 	%rd955, %rd3, %rd954;
	ld.global.f32 	%f4074, [%rd955];
	mul.f32 	%f4075, %f1, %f4074;
	sub.f32 	%f4076, %f4073, %f4075;
	add.s64 	%rd956, %rd2, %rd954;
	ld.global.f32 	%f4077, [%rd956];
	mul.f32 	%f4078, %f1, %f4077;
	sub.f32 	%f4079, %f11, %f4078;
	setp.lt.f32 	%p1178, %f4076, 0f3F000000;
	selp.f32 	%f4080, 0f3F000000, %f4076, %p1178;
	cvt.f64.f32 	%fd274, %f4080;
	setp.lt.f64 	%p1179, %fd1, %fd274;
	selp.f32 	%f4081, %f2, %f4080, %p1179;
	cvt.rzi.s32.f32 	%r3257, %f4081;
	setp.lt.f32 	%p1180, %f4079, 0f3F000000;
	selp.f32 	%f4082, 0f3F000000, %f4079, %p1180;
	cvt.f64.f32 	%fd275, %f4082;
	setp.lt.f64 	%p1181, %fd1, %fd275;
	selp.f32 	%f4083, %f2, %f4082, %p1181;
	cvt.rzi.s32.f32 	%r3258, %f4083;
	cvt.rn.f32.s32 	%f4084, %r3257;
	sub.f32 	%f4085, %f4081, %f4084;
	mov.f32 	%f4086, 0f3F800000;
	sub.f32 	%f4087, %f4086, %f4085;
	cvt.rn.f32.s32 	%f4088, %r3258;
	sub.f32 	%f4089, %f4083, %f4088;
	sub.f32 	%f4090, %f4086, %f4089;
	mul.f32 	%f4091, %f4087, %f4090;
	mad.lo.s32 	%r3259, %r3258, %r5, %r3257;
	mul.wide.s32 	%rd957, %r3259, 4;
	add.s64 	%rd958, %rd1, %rd957;
	ld.global.f32 	%f4092, [%rd958];
	mul.f32 	%f4093, %f4092, %f4091;
	st.shared.f32 	[%r59+32], %f4093;
	mul.f32 	%f4094, %f4087, %f4089;
	mul.wide.s32 	%rd959, %r5, 4;
	add.s64 	%rd960, %rd958, %rd959;
	ld.global.f32 	%f4095, [%rd960];
	mul.f32 	%f4096, %f4095, %f4094;
	add.s32 	%r3261, %r59, %r17;
	st.shared.f32 	[%r3261+32], %f4096;
	mul.f32 	%f4097, %f4085, %f4090;
	ld.global.f32 	%f4098, [%rd958+4];
	mul.f32 	%f4099, %f4098, %f4097;
	st.shared.f32 	[%r61+32], %f4099;
	mul.f32 	%f4100, %f4085, %f4089;
	ld.global.f32 	%f4101, [%rd960+4];
	mul.f32 	%f4102, %f4100, %f4101;
	add.s32 	%r3262, %r61, %r17;
	st.shared.f32 	[%r3262+32], %f4102;
$L__BB3_274:
	setp.gt.u32 	%p1182, %r183, %r4;
	add.s32 	%r188, %r187, %r6;
	mad.lo.s32 	%r3263, %r6, 15, %r1;
	mad.lo.s32 	%r3264, %r6, -14, %r3263;
	add.s32 	%r3265, %r3264, %r6;
	add.s32 	%r3266, %r3265, %r6;
	add.s32 	%r3267, %r3266, %r6;
	add.s32 	%r3268, %r3267, %r6;
	add.s32 	%r3269, %r3268, %r6;
	add.s32 	%r3270, %r3269, %r6;
	add.s32 	%r3271, %r3270, %r6;
	setp.lt.s32 	%p1183, %r3271, 1;
	setp.gt.s32 	%p1184, %r3271, %r4;
	or.pred  	%p1185, %p1183, %p1184;
	or.pred  	%p1186, %p1185, %p1182;
	@%p1186 bra 	$L__BB3_276;
	mad.lo.s32 	%r3272, %r6, 15, %r1;
	mad.lo.s32 	%r3273, %r6, -14, %r3272;
	add.s32 	%r3274, %r3273, %r6;
	add.s32 	%r3275, %r3274, %r6;
	add.s32 	%r3276, %r3275, %r6;
	add.s32 	%r3277, %r3276, %r6;
	add.s32 	%r3278, %r3277, %r6;
	add.s32 	%r3279, %r3278, %r6;
	add.s32 	%r3280, %r3279, %r6;
	cvt.rn.f32.u32 	%f4103, %r3280;
	mul.wide.s32 	%rd961, %r188, 4;
	add.s64 	%rd962, %rd3, %rd961;
	ld.global.f32 	%f4104, [%rd962];
	mul.f32 	%f4105, %f1, %f4104;
	sub.f32 	%f4106, %f4103, %f4105;
	add.s64 	%rd963, %rd2, %rd961;
	ld.global.f32 	%f4107, [%rd963];
	mul.f32 	%f4108, %f1, %f4107;
	sub.f32 	%f4109, %f11, %f4108;
	setp.lt.f32 	%p1187, %f4106, 0f3F000000;
	selp.f32 	%f4110, 0f3F000000, %f4106, %p1187;
	cvt.f64.f32 	%fd276, %f4110;
	setp.lt.f64 	%p1188, %fd1, %fd276;
	selp.f32 	%f4111, %f2, %f4110, %p1188;
	cvt.rzi.s32.f32 	%r3281, %f4111;
	setp.lt.f32 	%p1189, %f4109, 0f3F000000;
	selp.f32 	%f4112, 0f3F000000, %f4109, %p1189;
	cvt.f64.f32 	%fd277, %f4112;
	setp.lt.f64 	%p1190, %fd1, %fd277;
	selp.f32 	%f4113, %f2, %f4112, %p1190;
	cvt.rzi.s32.f32 	%r3282, %f4113;
	cvt.rn.f32.s32 	%f4114, %r3281;
	sub.f32 	%f4115, %f4111, %f4114;
	mov.f32 	%f4116, 0f3F800000;
	sub.f32 	%f4117, %f4116, %f4115;
	cvt.rn.f32.s32 	%f4118, %r3282;
	sub.f32 	%f4119, %f4113, %f4118;
	sub.f32 	%f4120, %f4116, %f4119;
	mul.f32 	%f4121, %f4117, %f4120;
	mad.lo.s32 	%r3283, %r3282, %r5, %r3281;
	mul.wide.s32 	%rd964, %r3283, 4;
	add.s64 	%rd965, %rd1, %rd964;
	ld.global.f32 	%f4122, [%rd965];
	mul.f32 	%f4123, %f4122, %f4121;
	st.shared.f32 	[%r64+32], %f4123;
	mul.f32 	%f4124, %f4117, %f4119;
	mul.wide.s32 	%rd966, %r5, 4;
	add.s64 	%rd967, %rd965, %rd966;
	ld.global.f32 	%f4125, [%rd967];
	mul.f32 	%f4126, %f4125, %f4124;
	st.shared.f32 	[%r65+32], %f4126;
	mul.f32 	%f4127, %f4115, %f4120;
	ld.global.f32 	%f4128, [%rd965+4];
	mul.f32 	%f4129, %f4128, %f4127;
	st.shared.f32 	[%r66+32], %f4129;
	mul.f32 	%f4130, %f4115, %f4119;
	ld.global.f32 	%f4131, [%rd967+4];
	mul.f32 	%f4132, %f4130, %f4131;
	add.s32 	%r3285, %r66, %r17;
	st.shared.f32 	[%r3285+32], %f4132;
$L__BB3_276:
	setp.gt.u32 	%p1191, %r183, %r4;
	add.s32 	%r189, %r188, %r6;
	mad.lo.s32 	%r3286, %r6, 15, %r1;
	mad.lo.s32 	%r3287, %r6, -14, %r3286;
	add.s32 	%r3288, %r3287, %r6;
	add.s32 	%r3289, %r3288, %r6;
	add.s32 	%r3290, %r3289, %r6;
	add.s32 	%r3291, %r3290, %r6;
	add.s32 	%r3292, %r3291, %r6;
	add.s32 	%r3293, %r3292, %r6;
	add.s32 	%r3294, %r3293, %r6;
	add.s32 	%r3295, %r3294, %r6;
	setp.lt.s32 	%p1192, %r3295, 1;
	setp.gt.s32 	%p1193, %r3295, %r4;
	or.pred  	%p1194, %p1192, %p1193;
	or.pred  	%p1195, %p1194, %p1191;
	@%p1195 bra 	$L__BB3_278;
	mad.lo.s32 	%r3296, %r6, 15, %r1;
	mad.lo.s32 	%r3297, %r6, -14, %r3296;
	add.s32 	%r3298, %r3297, %r6;
	add.s32 	%r3299, %r3298, %r6;
	add.s32 	%r3300, %r3299, %r6;
	add.s32 	%r3301, %r3300, %r6;
	add.s32 	%r3302, %r3301, %r6;
	add.s32 	%r3303, %r3302, %r6;
	add.s32 	%r3304, %r3303, %r6;
	add.s32 	%r3305, %r3304, %r6;
	cvt.rn.f32.u32 	%f4133, %r3305;
	mul.wide.s32 	%rd968, %r189, 4;
	add.s64 	%rd969, %rd3, %rd968;
	ld.global.f32 	%f4134, [%rd969];
	mul.f32 	%f4135, %f1, %f4134;
	sub.f32 	%f4136, %f4133, %f4135;
	add.s64 	%rd970, %rd2, %rd968;
	ld.global.f32 	%f4137, [%rd970];
	mul.f32 	%f4138, %f1, %f4137;
	sub.f32 	%f4139, %f11, %f4138;
	setp.lt.f32 	%p1196, %f4136, 0f3F000000;
	selp.f32 	%f4140, 0f3F000000, %f4136, %p1196;
	cvt.f64.f32 	%fd278, %f4140;
	setp.lt.f64 	%p1197, %fd1, %fd278;
	selp.f32 	%f4141, %f2, %f4140, %p1197;
	cvt.rzi.s32.f32 	%r3306, %f4141;
	setp.lt.f32 	%p1198, %f4139, 0f3F000000;
	selp.f32 	%f4142, 0f3F000000, %f4139, %p1198;
	cvt.f64.f32 	%fd279, %f4142;
	setp.lt.f64 	%p1199, %fd1, %fd279;
	selp.f32 	%f4143, %f2, %f4142, %p1199;
	cvt.rzi.s32.f32 	%r3307, %f4143;
	cvt.rn.f32.s32 	%f4144, %r3306;
	sub.f32 	%f4145, %f4141, %f4144;
	mov.f32 	%f4146, 0f3F800000;
	sub.f32 	%f4147, %f4146, %f4145;
	cvt.rn.f32.s32 	%f4148, %r3307;
	sub.f32 	%f4149, %f4143, %f4148;
	sub.f32 	%f4150, %f4146, %f4149;
	mul.f32 	%f4151, %f4147, %f4150;
	mad.lo.s32 	%r3308, %r3307, %r5, %r3306;
	mul.wide.s32 	%rd971, %r3308, 4;
	add.s64 	%rd972, %rd1, %rd971;
	ld.global.f32 	%f4152, [%rd972];
	mul.f32 	%f4153, %f4152, %f4151;
	st.shared.f32 	[%r69+32], %f4153;
	mul.f32 	%f4154, %f4147, %f4149;
	mul.wide.s32 	%rd973, %r5, 4;
	add.s64 	%rd974, %rd972, %rd973;
	ld.global.f32 	%f4155, [%rd974];
	mul.f32 	%f4156, %f4155, %f4154;
	st.shared.f32 	[%r70+32], %f4156;
	mul.f32 	%f4157, %f4145, %f4150;
	ld.global.f32 	%f4158, [%rd972+4];
	mul.f32 	%f4159, %f4158, %f4157;
	st.shared.f32 	[%r71+32], %f4159;
	mul.f32 	%f4160, %f4145, %f4149;
	ld.global.f32 	%f4161, [%rd974+4];
	mul.f32 	%f4162, %f4160, %f4161;
	add.s32 	%r3310, %r71, %r17;
	st.shared.f32 	[%r3310+32], %f4162;
$L__BB3_278:
	setp.gt.u32 	%p1200, %r183, %r4;
	add.s32 	%r190, %r189, %r6;
	mad.lo.s32 	%r3311, %r6, 15, %r1;
	mad.lo.s32 	%r3312, %r6, -14, %r3311;
	add.s32 	%r3313, %r3312, %r6;
	add.s32 	%r3314, %r3313, %r6;
	add.s32 	%r3315, %r3314, %r6;
	add.s32 	%r3316, %r3315, %r6;
	add.s32 	%r3317, %r3316, %r6;
	add.s32 	%r3318, %r3317, %r6;
	add.s32 	%r3319, %r3318, %r6;
	add.s32 	%r3320, %r3319, %r6;
	add.s32 	%r3321, %r3320, %r6;
	setp.lt.s32 	%p1201, %r3321, 1;
	setp.gt.s32 	%p1202, %r3321, %r4;
	or.pred  	%p1203, %p1201, %p1202;
	or.pred  	%p1204, %p1203, %p1200;
	@%p1204 bra 	$L__BB3_280;
	mad.lo.s32 	%r3322, %r6, 15, %r1;
	mad.lo.s32 	%r3323, %r6, -14, %r3322;
	add.s32 	%r3324, %r3323, %r6;
	add.s32 	%r3325, %r3324, %r6;
	add.s32 	%r3326, %r3325, %r6;
	add.s32 	%r3327, %r3326, %r6;
	add.s32 	%r3328, %r3327, %r6;
	add.s32 	%r3329, %r3328, %r6;
	add.s32 	%r3330, %r3329, %r6;
	add.s32 	%r3331, %r3330, %r6;
	add.s32 	%r3332, %r3331, %r6;
	cvt.rn.f32.u32 	%f4163, %r3332;
	mul.wide.s32 	%rd975, %r190, 4;
	add.s64 	%rd976, %rd3, %rd975;
	ld.global.f32 	%f4164, [%rd976];
	mul.f32 	%f4165, %f1, %f4164;
	sub.f32 	%f4166, %f4163, %f4165;
	add.s64 	%rd977, %rd2, %rd975;
	ld.global.f32 	%f4167, [%rd977];
	mul.f32 	%f4168, %f1, %f4167;
	sub.f32 	%f4169, %f11, %f4168;
	setp.lt.f32 	%p1205, %f4166, 0f3F000000;
	selp.f32 	%f4170, 0f3F000000, %f4166, %p1205;
	cvt.f64.f32 	%fd280, %f4170;
	setp.lt.f64 	%p1206, %fd1, %fd280;
	selp.f32 	%f4171, %f2, %f4170, %p1206;
	cvt.rzi.s32.f32 	%r3333, %f4171;
	setp.lt.f32 	%p1207, %f4169, 0f3F000000;
	selp.f32 	%f4172, 0f3F000000, %f4169, %p1207;
	cvt.f64.f32 	%fd281, %f4172;
	setp.lt.f64 	%p1208, %fd1, %fd281;
	selp.f32 	%f4173, %f2, %f4172, %p1208;
	cvt.rzi.s32.f32 	%r3334, %f4173;
	cvt.rn.f32.s32 	%f4174, %r3333;
	sub.f32 	%f4175, %f4171, %f4174;
	mov.f32 	%f4176, 0f3F800000;
	sub.f32 	%f4177, %f4176, %f4175;
	cvt.rn.f32.s32 	%f4178, %r3334;
	sub.f32 	%f4179, %f4173, %f4178;
	sub.f32 	%f4180, %f4176, %f4179;
	mul.f32 	%f4181, %f4177, %f4180;
	mad.lo.s32 	%r3335, %r3334, %r5, %r3333;
	mul.wide.s32 	%rd978, %r3335, 4;
	add.s64 	%rd979, %rd1, %rd978;
	ld.global.f32 	%f4182, [%rd979];
	mul.f32 	%f4183, %f4182, %f4181;
	st.shared.f32 	[%r73+32], %f4183;
	mul.f32 	%f4184, %f4177, %f4179;
	mul.wide.s32 	%rd980, %r5, 4;
	add.s64 	%rd981, %rd979, %rd980;
	ld.global.f32 	%f4185, [%rd981];
	mul.f32 	%f4186, %f4185, %f4184;
	st.shared.f32 	[%r74+32], %f4186;
	mul.f32 	%f4187, %f4175, %f4180;
	ld.global.f32 	%f4188, [%rd979+4];
	mul.f32 	%f4189, %f4188, %f4187;
	st.shared.f32 	[%r75+32], %f4189;
	mul.f32 	%f4190, %f4175, %f4179;
	ld.global.f32 	%f4191, [%rd981+4];
	mul.f32 	%f4192, %f4190, %f4191;
	add.s32 	%r3337, %r75, %r17;
	st.shared.f32 	[%r3337+32], %f4192;
$L__BB3_280:
	setp.gt.u32 	%p1209, %r183, %r4;
	add.s32 	%r191, %r190, %r6;
	mad.lo.s32 	%r3338, %r6, 15, %r1;
	mad.lo.s32 	%r3339, %r6, -14, %r3338;
	add.s32 	%r3340, %r3339, %r6;
	add.s32 	%r3341, %r3340, %r6;
	add.s32 	%r3342, %r3341, %r6;
	add.s32 	%r3343, %r3342, %r6;
	add.s32 	%r3344, %r3343, %r6;
	add.s32 	%r3345, %r3344, %r6;
	add.s32 	%r3346, %r3345, %r6;
	add.s32 	%r3347, %r3346, %r6;
	add.s32 	%r3348, %r3347, %r6;
	add.s32 	%r3349, %r3348, %r6;
	setp.lt.s32 	%p1210, %r3349, 1;
	setp.gt.s32 	%p1211, %r3349, %r4;
	or.pred  	%p1212, %p1210, %p1211;
	or.pred  	%p1213, %p1212, %p1209;
	@%p1213 bra 	$L__BB3_282;
	mad.lo.s32 	%r3350, %r6, 15, %r1;
	mad.lo.s32 	%r3351, %r6, -14, %r3350;
	add.s32 	%r3352, %r3351, %r6;
	add.s32 	%r3353, %r3352, %r6;
	add.s32 	%r3354, %r3353, %r6;
	add.s32 	%r3355, %r3354, %r6;
	add.s32 	%r3356, %r3355, %r6;
	add.s32 	%r3357, %r3356, %r6;
	add.s32 	%r3358, %r3357, %r6;
	add.s32 	%r3359, %r3358, %r6;
	add.s32 	%r3360, %r3359, %r6;
	add.s32 	%r3361, %r3360, %r6;
	cvt.rn.f32.u32 	%f4193, %r3361;
	mul.wide.s32 	%rd982, %r191, 4;
	add.s64 	%rd983, %rd3, %rd982;
	ld.global.f32 	%f4194, [%rd983];
	mul.f32 	%f4195, %f1, %f4194;
	sub.f32 	%f4196, %f4193, %f4195;
	add.s64 	%rd984, %rd2, %rd982;
	ld.global.f32 	%f4197, [%rd984];
	mul.f32 	%f4198, %f1, %f4197;
	sub.f32 	%f4199, %f11, %f4198;
	setp.lt.f32 	%p1214, %f4196, 0f3F000000;
	selp.f32 	%f4200, 0f3F000000, %f4196, %p1214;
	cvt.f64.f32 	%fd282, %f4200;
	setp.lt.f64 	%p1215, %fd1, %fd282;
	selp.f32 	%f4201, %f2, %f4200, %p1215;
	cvt.rzi.s32.f32 	%r3362, %f4201;
	setp.lt.f32 	%p1216, %f4199, 0f3F000000;
	selp.f32 	%f4202, 0f3F000000, %f4199, %p1216;
	cvt.f64.f32 	%fd283, %f4202;
	setp.lt.f64 	%p1217, %fd1, %fd283;
	selp.f32 	%f4203, %f2, %f4202, %p1217;
	cvt.rzi.s32.f32 	%r3363, %f4203;
	cvt.rn.f32.s32 	%f4204, %r3362;
	sub.f32 	%f4205, %f4201, %f4204;
	mov.f32 	%f4206, 0f3F800000;
	sub.f32 	%f4207, %f4206, %f4205;
	cvt.rn.f32.s32 	%f4208, %r3363;
	sub.f32 	%f4209, %f4203, %f4208;
	sub.f32 	%f4210, %f4206, %f4209;
	mul.f32 	%f4211, %f4207, %f4210;
	mad.lo.s32 	%r3364, %r3363, %r5, %r3362;
	mul.wide.s32 	%rd985, %r3364, 4;
	add.s64 	%rd986, %rd1, %rd985;
	ld.global.f32 	%f4212, [%rd986];
	mul.f32 	%f4213, %f4212, %f4211;
	st.shared.f32 	[%r78+32], %f4213;
	mul.f32 	%f4214, %f4207, %f4209;
	mul.wide.s32 	%rd987, %r5, 4;
	add.s64 	%rd988, %rd986, %rd987;
	ld.global.f32 	%f4215, [%rd988];
	mul.f32 	%f4216, %f4215, %f4214;
	st.shared.f32 	[%r79+32], %f4216;
	mul.f32 	%f4217, %f4205, %f4210;
	ld.global.f32 	%f4218, [%rd986+4];
	mul.f32 	%f4219, %f4218, %f4217;
	st.shared.f32 	[%r80+32], %f4219;
	mul.f32 	%f4220, %f4205, %f4209;
	ld.global.f32 	%f4221, [%rd988+4];
	mul.f32 	%f4222, %f4220, %f4221;
	add.s32 	%r3366, %r80, %r17;
	st.shared.f32 	[%r3366+32], %f4222;
$L__BB3_282:
	setp.gt.u32 	%p1218, %r183, %r4;
	add.s32 	%r192, %r191, %r6;
	mad.lo.s32 	%r3367, %r6, 15, %r1;
	mad.lo.s32 	%r3368, %r6, -14, %r3367;
	add.s32 	%r3369, %r3368, %r6;
	add.s32 	%r3370, %r3369, %r6;
	add.s32 	%r3371, %r3370, %r6;
	add.s32 	%r3372, %r3371, %r6;
	add.s32 	%r3373, %r3372, %r6;
	add.s32 	%r3374, %r3373, %r6;
	add.s32 	%r3375, %r3374, %r6;
	add.s32 	%r3376, %r3375, %r6;
	add.s32 	%r3377, %r3376, %r6;
	add.s32 	%r3378, %r3377, %r6;
	add.s32 	%r3379, %r3378, %r6;
	setp.lt.s32 	%p1219, %r3379, 1;
	setp.gt.s32 	%p1220, %r3379, %r4;
	or.pred  	%p1221, %p1219, %p1220;
	or.pred  	%p1222, %p1221, %p1218;
	@%p1222 bra 	$L__BB3_284;
	mad.lo.s32 	%r3380, %r6, 15, %r1;
	mad.lo.s32 	%r3381, %r6, -14, %r3380;
	add.s32 	%r3382, %r3381, %r6;
	add.s32 	%r3383, %r3382, %r6;
	add.s32 	%r3384, %r3383, %r6;
	add.s32 	%r3385, %r3384, %r6;
	add.s32 	%r3386, %r3385, %r6;
	add.s32 	%r3387, %r3386, %r6;
	add.s32 	%r3388, %r3387, %r6;
	add.s32 	%r3389, %r3388, %r6;
	add.s32 	%r3390, %r3389, %r6;
	add.s32 	%r3391, %r3390, %r6;
	add.s32 	%r3392, %r3391, %r6;
	cvt.rn.f32.u32 	%f4223, %r3392;
	mul.wide.s32 	%rd989, %r192, 4;
	add.s64 	%rd990, %rd3, %rd989;
	ld.global.f32 	%f4224, [%rd990];
	mul.f32 	%f4225, %f1, %f4224;
	sub.f32 	%f4226, %f4223, %f4225;
	add.s64 	%rd991, %rd2, %rd989;
	ld.global.f32 	%f4227, [%rd991];
	mul.f32 	%f4228, %f1, %f4227;
	sub.f32 	%f4229, %f11, %f4228;
	setp.lt.f32 	%p1223, %f4226, 0f3F000000;
	selp.f32 	%f4230, 0f3F000000, %f4226, %p1223;
	cvt.f64.f32 	%fd284, %f4230;
	setp.lt.f64 	%p1224, %fd1, %fd284;
	selp.f32 	%f4231, %f2, %f4230, %p1224;
	cvt.rzi.s32.f32 	%r3393, %f4231;
	setp.lt.f32 	%p1225, %f4229, 0f3F000000;
	selp.f32 	%f4232, 0f3F000000, %f4229, %p1225;
	cvt.f64.f32 	%fd285, %f4232;
	setp.lt.f64 	%p1226, %fd1, %fd285;
	selp.f32 	%f4233, %f2, %f4232, %p1226;
	cvt.rzi.s32.f32 	%r3394, %f4233;
	cvt.rn.f32.s32 	%f4234, %r3393;
	sub.f32 	%f4235, %f4231, %f4234;
	mov.f32 	%f4236, 0f3F800000;
	sub.f32 	%f4237, %f4236, %f4235;
	cvt.rn.f32.s32 	%f4238, %r3394;
	sub.f32 	%f4239, %f4233, %f4238;
	sub.f32 	%f4240, %f4236, %f4239;
	mul.f32 	%f4241, %f4237, %f4240;
	mad.lo.s32 	%r3395, %r3394, %r5, %r3393;
	mul.wide.s32 	%rd992, %r3395, 4;
	add.s64 	%rd993, %rd1, %rd992;
	ld.global.f32 	%f4242, [%rd993];
	mul.f32 	%f4243, %f4242, %f4241;
	st.shared.f32 	[%r83+32], %f4243;
	mul.f32 	%f4244, %f4237, %f4239;
	mul.wide.s32 	%rd994, %r5, 4;
	add.s64 	%rd995, %rd993, %rd994;
	ld.global.f32 	%f4245, [%rd995];
	mul.f32 	%f4246, %f4245, %f4244;
	st.shared.f32 	[%r84+32], %f4246;
	mul.f32 	%f4247, %f4235, %f4240;
	ld.global.f32 	%f4248, [%rd993+4];
	mul.f32 	%f4249, %f4248, %f4247;
	st.shared.f32 	[%r85+32], %f4249;
	mul.f32 	%f4250, %f4235, %f4239;
	ld.global.f32 	%f4251, [%rd995+4];
	mul.f32 	%f4252, %f4250, %f4251;
	add.s32 	%r3397, %r85, %r17;
	st.shared.f32 	[%r3397+32], %f4252;
$L__BB3_284:
	add.s32 	%r193, %r192, %r6;
	or.pred  	%p1228, %p4, %p1218;
	@%p1228 bra 	$L__BB3_286;
	mad.lo.s32 	%r3398, %r6, 15, %r1;
	mad.lo.s32 	%r3399, %r6, -14, %r3398;
	add.s32 	%r3400, %r3399, %r6;
	add.s32 	%r3401, %r3400, %r6;
	add.s32 	%r3402, %r3401, %r6;
	add.s32 	%r3403, %r3402, %r6;
	add.s32 	%r3404, %r3403, %r6;
	add.s32 	%r3405, %r3404, %r6;
	add.s32 	%r3406, %r3405, %r6;
	add.s32 	%r3407, %r3406, %r6;
	add.s32 	%r3408, %r3407, %r6;
	add.s32 	%r3409, %r3408, %r6;
	add.s32 	%r3410, %r3409, %r6;
	add.s32 	%r3411, %r3410, %r6;
	cvt.rn.f32.u32 	%f4253, %r3411;
	mul.wide.s32 	%rd996, %r193, 4;
	add.s64 	%rd997, %rd3, %rd996;
	ld.global.f32 	%f4254, [%rd997];
	mul.f32 	%f4255, %f1, %f4254;
	sub.f32 	%f4256, %f4253, %f4255;
	add.s64 	%rd998, %rd2, %rd996;
	ld.global.f32 	%f4257, [%rd998];
	mul.f32 	%f4258, %f1, %f4257;
	sub.f32 	%f4259, %f11, %f4258;
	setp.lt.f32 	%p1229, %f4256, 0f3F000000;
	selp.f32 	%f4260, 0f3F000000, %f4256, %p1229;
	cvt.f64.f32 	%fd286, %f4260;
	setp.lt.f64 	%p1230, %fd1, %fd286;
	selp.f32 	%f4261, %f2, %f4260, %p1230;
	cvt.rzi.s32.f32 	%r3412, %f4261;
	setp.lt.f32 	%p1231, %f4259, 0f3F000000;
	selp.f32 	%f4262, 0f3F000000, %f4259, %p1231;
	cvt.f64.f32 	%fd287, %f4262;
	setp.lt.f64 	%p1232, %fd1, %fd287;
	selp.f32 	%f4263, %f2, %f4262, %p1232;
	cvt.rzi.s32.f32 	%r3413, %f4263;
	cvt.rn.f32.s32 	%f4264, %r3412;
	sub.f32 	%f4265, %f4261, %f4264;
	mov.f32 	%f4266, 0f3F800000;
	sub.f32 	%f4267, %f4266, %f4265;
	cvt.rn.f32.s32 	%f4268, %r3413;
	sub.f32 	%f4269, %f4263, %f4268;
	sub.f32 	%f4270, %f4266, %f4269;
	mul.f32 	%f4271, %f4267, %f4270;
	mad.lo.s32 	%r3414, %r3413, %r5, %r3412;
	mul.wide.s32 	%rd999, %r3414, 4;
	add.s64 	%rd1000, %rd1, %rd999;
	ld.global.f32 	%f4272, [%rd1000];
	mul.f32 	%f4273, %f4272, %f4271;
	st.shared.f32 	[%r88+32], %f4273;
	mul.f32 	%f4274, %f4267, %f4269;
	mul.wide.s32 	%rd1001, %r5, 4;
	add.s64 	%rd1002, %rd1000, %rd1001;
	ld.global.f32 	%f4275, [%rd1002];
	mul.f32 	%f4276, %f4275, %f4274;
	st.shared.f32 	[%r89+32], %f4276;
	mul.f32 	%f4277, %f4265, %f4270;
	ld.global.f32 	%f4278, [%rd1000+4];
	mul.f32 	%f4279, %f4278, %f4277;
	st.shared.f32 	[%r90+32], %f4279;
	mul.f32 	%f4280, %f4265, %f4269;
	ld.global.f32 	%f4281, [%rd1002+4];
	mul.f32 	%f4282, %f4280, %f4281;
	add.s32 	%r3416, %r90, %r17;
	st.shared.f32 	[%r3416+32], %f4282;
$L__BB3_286:
	setp.gt.u32 	%p1233, %r183, %r4;
	add.s32 	%r194, %r193, %r6;
	or.pred  	%p1234, %p1, %p1233;
	@%p1234 bra 	$L__BB3_288;
	mad.lo.s32 	%r3417, %r6, 15, %r1;
	mad.lo.s32 	%r3418, %r6, -14, %r3417;
	add.s32 	%r3419, %r3418, %r6;
	add.s32 	%r3420, %r3419, %r6;
	add.s32 	%r3421, %r3420, %r6;
	add.s32 	%r3422, %r3421, %r6;
	add.s32 	%r3423, %r3422, %r6;
	add.s32 	%r3424, %r3423, %r6;
	add.s32 	%r3425, %r3424, %r6;
	add.s32 	%r3426, %r3425, %r6;
	add.s32 	%r3427, %r3426, %r6;
	add.s32 	%r3428, %r3427, %r6;
	add.s32 	%r3429, %r3428, %r6;
	add.s32 	%r3430, %r3429, %r6;
	add.s32 	%r3431, %r3430, %r6;
	cvt.rn.f32.u32 	%f4283, %r3431;
	mul.wide.s32 	%rd1003, %r194, 4;
	add.s64 	%rd1004, %rd3, %rd1003;
	ld.global.f32 	%f4284, [%rd1004];
	mul.f32 	%f4285, %f1, %f4284;
	sub.f32 	%f4286, %f4283, %f4285;
	add.s64 	%rd1005, %rd2, %rd1003;
	ld.global.f32 	%f4287, [%rd1005];
	mul.f32 	%f4288, %f1, %f4287;
	sub.f32 	%f4289, %f11, %f4288;
	setp.lt.f32 	%p1235, %f4286, 0f3F000000;
	selp.f32 	%f4290, 0f3F000000, %f4286, %p1235;
	cvt.f64.f32 	%fd288, %f4290;
	setp.lt.f64 	%p1236, %fd1, %fd288;
	selp.f32 	%f4291, %f2, %f4290, %p1236;
	cvt.rzi.s32.f32 	%r3432, %f4291;
	setp.lt.f32 	%p1237, %f4289, 0f3F000000;
	selp.f32 	%f4292, 0f3F000000, %f4289, %p1237;
	cvt.f64.f32 	%fd289, %f4292;
	setp.lt.f64 	%p1238, %fd1, %fd289;
	selp.f32 	%f4293, %f2, %f4292, %p1238;
	cvt.rzi.s32.f32 	%r3433, %f4293;
	cvt.rn.f32.s32 	%f4294, %r3432;
	sub.f32 	%f4295, %f4291, %f4294;
	mov.f32 	%f4296, 0f3F800000;
	sub.f32 	%f4297, %f4296, %f4295;
	cvt.rn.f32.s32 	%f4298, %r3433;
	sub.f32 	%f4299, %f4293, %f4298;
	sub.f32 	%f4300, %f4296, %f4299;
	mul.f32 	%f4301, %f4297, %f4300;
	mad.lo.s32 	%r3434, %r3433, %r5, %r3432;
	mul.wide.s32 	%rd1006, %r3434, 4;
	add.s64 	%rd1007, %rd1, %rd1006;
	ld.global.f32 	%f4302, [%rd1007];
	mul.f32 	%f4303, %f4302, %f4301;
	st.shared.f32 	[%r93+32], %f4303;
	mul.f32 	%f4304, %f4297, %f4299;
	mul.wide.s32 	%rd1008, %r5, 4;
	add.s64 	%rd1009, %rd1007, %rd1008;
	ld.global.f32 	%f4305, [%rd1009];
	mul.f32 	%f4306, %f4305, %f4304;
	st.shared.f32 	[%r94+32], %f4306;
	mul.f32 	%f4307, %f4295, %f4300;
	ld.global.f32 	%f4308, [%rd1007+4];
	mul.f32 	%f4309, %f4308, %f4307;
	st.shared.f32 	[%r95+32], %f4309;
	mul.f32 	%f4310, %f4295, %f4299;
	ld.global.f32 	%f4311, [%rd1009+4];
	mul.f32 	%f4312, %f4310, %f4311;
	add.s32 	%r3436, %r95, %r17;
	st.shared.f32 	[%r3436+32], %f4312;
$L__BB3_288:
	or.pred  	%p1240, %p2, %p1233;
	@%p1240 bra 	$L__BB3_290;
	mad.lo.s32 	%r3437, %r6, 15, %r1;
	cvt.rn.f32.u32 	%f4313, %r3437;
	add.s32 	%r3438, %r194, %r6;
	mul.wide.s32 	%rd1010, %r3438, 4;
	add.s64 	%rd1011, %rd3, %rd1010;
	ld.global.f32 	%f4314, [%rd1011];
	mul.f32 	%f4315, %f1, %f4314;
	sub.f32 	%f4316, %f4313, %f4315;
	add.s64 	%rd1012, %rd2, %rd1010;
	ld.global.f32 	%f4317, [%rd1012];
	mul.f32 	%f4318, %f1, %f4317;
	sub.f32 	%f4319, %f11, %f4318;
	setp.lt.f32 	%p1241, %f4316, 0f3F000000;
	selp.f32 	%f4320, 0f3F000000, %f4316, %p1241;
	cvt.f64.f32 	%fd290, %f4320;
	setp.lt.f64 	%p1242, %fd1, %fd290;
	selp.f32 	%f4321, %f2, %f4320, %p1242;
	cvt.rzi.s32.f32 	%r3439, %f4321;
	setp.lt.f32 	%p1243, %f4319, 0f3F000000;
	selp.f32 	%f4322, 0f3F000000, %f4319, %p1243;
	cvt.f64.f32 	%fd291, %f4322;
	setp.lt.f64 	%p1244, %fd1, %fd291;
	selp.f32 	%f4323, %f2, %f4322, %p1244;
	cvt.rzi.s32.f32 	%r3440, %f4323;
	cvt.rn.f32.s32 	%f4324, %r3439;
	sub.f32 	%f4325, %f4321, %f4324;
	mov.f32 	%f4326, 0f3F800000;
	sub.f32 	%f4327, %f4326, %f4325;
	cvt.rn.f32.s32 	%f4328, %r3440;
	sub.f32 	%f4329, %f4323, %f4328;
	sub.f32 	%f4330, %f4326, %f4329;
	mul.f32 	%f4331, %f4327, %f4330;
	mad.lo.s32 	%r3441, %r3440, %r5, %r3439;
	mul.wide.s32 	%rd1013, %r3441, 4;
	add.s64 	%rd1014, %rd1, %rd1013;
	ld.global.f32 	%f4332, [%rd1014];
	mul.f32 	%f4333, %f4332, %f4331;
	st.shared.f32 	[%r96+32], %f4333;
	mul.f32 	%f4334, %f4327, %f4329;
	mul.wide.s32 	%rd1015, %r5, 4;
	add.s64 	%rd1016, %rd1014, %rd1015;
	ld.global.f32 	%f4335, [%rd1016];
	mul.f32 	%f4336, %f4335, %f4334;
	st.shared.f32 	[%r97+32], %f4336;
	mul.f32 	%f4337, %f4325, %f4330;
	ld.global.f32 	%f4338, [%rd1014+4];
	mul.f32 	%f4339, %f4338, %f4337;
	st.shared.f32 	[%r98+32], %f4339;
	mul.f32 	%f4340, %f4325, %f4329;
	ld.global.f32 	%f4341, [%rd1016+4];
	mul.f32 	%f4342, %f4340, %f4341;
	add.s32 	%r3443, %r98, %r17;
	st.shared.f32 	[%r3443+32], %f4342;
$L__BB3_290:
	add.s32 	%r195, %r183, %r9;
	setp.gt.u32 	%p1245, %r195, %r4;
	cvt.rn.f32.u32 	%f12, %r195;
	or.pred  	%p1246, %p3, %p1245;
	@%p1246 bra 	$L__BB3_292;
	cvt.rn.f32.u32 	%f4343, %r1;
	mad.lo.s32 	%r3444, %r195, %r5, %r1;
	mul.wide.s32 	%rd1017, %r3444, 4;
	add.s64 	%rd1018, %rd3, %rd1017;
	ld.global.f32 	%f4344, [%rd1018];
	mul.f32 	%f4345, %f1, %f4344;
	sub.f32 	%f4346, %f4343, %f4345;
	add.s64 	%rd1019, %rd2, %rd1017;
	ld.global.f32 	%f4347, [%rd1019];
	mul.f32 	%f4348, %f1, %f4347;
	sub.f32 	%f4349, %f12, %f4348;
	setp.lt.f32 	%p1247, %f4346, 0f3F000000;
	selp.f32 	%f4350, 0f3F000000, %f4346, %p1247;
	cvt.f64.f32 	%fd292, %f4350;
	setp.lt.f64 	%p1248, %fd1, %fd292;
	selp.f32 	%f4351, %f2, %f4350, %p1248;
	cvt.rzi.s32.f32 	%r3445, %f4351;
	setp.lt.f32 	%p1249, %f4349, 0f3F000000;
	selp.f32 	%f4352, 0f3F000000, %f4349, %p1249;
	cvt.f64.f32 	%fd293, %f4352;
	setp.lt.f64 	%p1250, %fd1, %fd293;
	selp.f32 	%f4353, %f2, %f4352, %p1250;
	cvt.rzi.s32.f32 	%r3446, %f4353;
	cvt.rn.f32.s32 	%f4354, %r3445;
	sub.f32 	%f4355, %f4351, %f4354;
	mov.f32 	%f4356, 0f3F800000;
	sub.f32 	%f4357, %f4356, %f4355;
	cvt.rn.f32.s32 	%f4358, %r3446;
	sub.f32 	%f4359, %f4353, %f4358;
	sub.f32 	%f4360, %f4356, %f4359;
	mul.f32 	%f4361, %f4357, %f4360;
	mad.lo.s32 	%r3447, %r3446, %r5, %r3445;
	mul.wide.s32 	%rd1020, %r3447, 4;
	add.s64 	%rd1021, %rd1, %rd1020;
	ld.global.f32 	%f4362, [%rd1021];
	mul.f32 	%f4363, %f4362, %f4361;
	st.shared.f32 	[%r16+36], %f4363;
	mul.f32 	%f4364, %f4357, %f4359;
	mul.wide.s32 	%rd1022, %r5, 4;
	add.s64 	%rd1023, %rd1021, %rd1022;
	ld.global.f32 	%f4365, [%rd1023];
	mul.f32 	%f4366, %f4365, %f4364;
	st.shared.f32 	[%r18+36], %f4366;
	mul.f32 	%f4367, %f4355, %f4360;
	ld.global.f32 	%f4368, [%rd1021+4];
	mul.f32 	%f4369, %f4368, %f4367;
	st.shared.f32 	[%r19+36], %f4369;
	mul.f32 	%f4370, %f4355, %f4359;
	ld.global.f32 	%f4371, [%rd1023+4];
	mul.f32 	%f4372, %f4370, %f4371;
	add.s32 	%r3449, %r19, %r17;
	st.shared.f32 	[%r3449+36], %f4372;
$L__BB3_292:
	setp.gt.u32 	%p1251, %r195, %r4;
	mad.lo.s32 	%r3450, %r6, 15, %r1;
	mad.lo.s32 	%r3451, %r6, -14, %r3450;
	setp.lt.s32 	%p1252, %r3451, 1;
	setp.gt.s32 	%p1253, %r3451, %r4;
	or.pred  	%p1254, %p1252, %p1253;
	or.pred  	%p1255, %p1254, %p1251;
	@%p1255 bra 	$L__BB3_294;
	mad.lo.s32 	%r3452, %r6, 15, %r1;
	mad.lo.s32 	%r3453, %r6, -14, %r3452;
	cvt.rn.f32.u32 	%f4373, %r3453;
	mad.lo.s32 	%r3454, %r195, %r5, %r1;
	add.s32 	%r3455, %r3454, %r6;
	mul.wide.s32 	%rd1024, %r3455, 4;
	add.s64 	%rd1025, %rd3, %rd1024;
	ld.global.f32 	%f4374, [%rd1025];
	mul.f32 	%f4375, %f1, %f4374;
	sub.f32 	%f4376, %f4373, %f4375;
	add.s64 	%rd1026, %rd2, %rd1024;
	ld.global.f32 	%f4377, [%rd1026];
	mul.f32 	%f4378, %f1, %f4377;
	sub.f32 	%f4379, %f12, %f4378;
	setp.lt.f32 	%p1256, %f4376, 0f3F000000;
	selp.f32 	%f4380, 0f3F000000, %f4376, %p1256;
	cvt.f64.f32 	%fd294, %f4380;
	setp.lt.f64 	%p1257, %fd1, %fd294;
	selp.f32 	%f4381, %f2, %f4380, %p1257;
	cvt.rzi.s32.f32 	%r3456, %f4381;
	setp.lt.f32 	%p1258, %f4379, 0f3F000000;
	selp.f32 	%f4382, 0f3F000000, %f4379, %p1258;
	cvt.f64.f32 	%fd295, %f4382;
	setp.lt.f64 	%p1259, %fd1, %fd295;
	selp.f32 	%f4383, %f2, %f4382, %p1259;
	cvt.rzi.s32.f32 	%r3457, %f4383;
	cvt.rn.f32.s32 	%f4384, %r3456;
	sub.f32 	%f4385, %f4381, %f4384;
	mov.f32 	%f4386, 0f3F800000;
	sub.f32 	%f4387, %f4386, %f4385;
	cvt.rn.f32.s32 	%f4388, %r3457;
	sub.f32 	%f4389, %f4383, %f4388;
	sub.f32 	%f4390, %f4386, %f4389;
	mul.f32 	%f4391, %f4387, %f4390;
	mad.lo.s32 	%r3458, %r3457, %r5, %r3456;
	mul.wide.s32 	%rd1027, %r3458, 4;
	add.s64 	%rd1028, %rd1, %rd1027;
	ld.global.f32 	%f4392, [%rd1028];
	mul.f32 	%f4393, %f4392, %f4391;
	shl.b32 	%r3459, %r7, 2;
	add.s32 	%r3460, %r16, %r3459;
	st.shared.f32 	[%r3460+40], %f4393;
	mul.f32 	%f4394, %f4387, %f4389;
	mul.wide.s32 	%rd1029, %r5, 4;
	add.s64 	%rd1030, %rd1028, %rd1029;
	ld.global.f32 	%f4395, [%rd1030];
	mul.f32 	%f4396, %f4395, %f4394;
	st.shared.f32 	[%r24+40], %f4396;
	mul.f32 	%f4397, %f4385, %f4390;
	ld.global.f32 	%f4398, [%rd1028+4];
	mul.f32 	%f4399, %f4398, %f4397;
	st.shared.f32 	[%r25+40], %f4399;
	mul.f32 	%f4400, %f4385, %f4389;
	ld.global.f32 	%f4401, [%rd1030+4];
	mul.f32 	%f4402, %f4400, %f4401;
	add.s32 	%r3462, %r25, %r17;
	st.shared.f32 	[%r3462+40], %f4402;
$L__BB3_294:
	setp.gt.u32 	%p1260, %r195, %r4;
	mad.lo.s32 	%r3463, %r6, 15, %r1;
	mad.lo.s32 	%r3464, %r6, -14, %r3463;
	add.s32 	%r3465, %r3464, %r6;
	setp.lt.s32 	%p1261, %r3465, 1;
	setp.gt.s32 	%p1262, %r3465, %r4;
	or.pred  	%p1263, %p1261, %p1262;
	or.pred  	%p1264, %p1263, %p1260;
	@%p1264 bra 	$L__BB3_296;
	mad.lo.s32 	%r3466, %r6, 15, %r1;
	mad.lo.s32 	%r3467, %r6, -14, %r3466;
	add.s32 	%r3468, %r3467, %r6;
	cvt.rn.f32.u32 	%f4403, %r3468;
	mad.lo.s32 	%r3469, %r195, %r5, %r1;
	add.s32 	%r3470, %r3469, %r6;
	add.s32 	%r3471, %r3470, %r6;
	mul.wide.s32 	%rd1031, %r3471, 4;
	add.s64 	%rd1032, %rd3, %rd1031;
	ld.global.f32 	%f4404, [%rd1032];
	mul.f32 	%f4405, %f1, %f4404;
	sub.f32 	%f4406, %f4403, %f4405;
	add.s64 	%rd1033, %rd2, %rd1031;
	ld.global.f32 	%f4407, [%rd1033];
	mul.f32 	%f4408, %f1, %f4407;
	sub.f32 	%f4409, %f12, %f4408;
	setp.lt.f32 	%p1265, %f4406, 0f3F000000;
	selp.f32 	%f4410, 0f3F000000, %f4406, %p1265;
	cvt.f64.f32 	%fd296, %f4410;
	setp.lt.f64 	%p1266, %fd1, %fd296;
	selp.f32 	%f4411, %f2, %f4410, %p1266;
	cvt.rzi.s32.f32 	%r3472, %f4411;
	setp.lt.f32 	%p1267, %f4409, 0f3F000000;
	selp.f32 	%f4412, 0f3F000000, %f4409, %p1267;
	cvt.f64.f32 	%fd297, %f4412;
	setp.lt.f64 	%p1268, %fd1, %fd297;
	selp.f32 	%f4413, %f2, %f4412, %p1268;
	cvt.rzi.s32.f32 	%r3473, %f4413;
	cvt.rn.f32.s32 	%f4414, %r3472;
	sub.f32 	%f4415, %f4411, %f4414;
	mov.f32 	%f4416, 0f3F800000;
	sub.f32 	%f4417, %f4416, %f4415;
	cvt.rn.f32.s32 	%f4418, %r3473;
	sub.f32 	%f4419, %f4413, %f4418;
	sub.f32 	%f4420, %f4416, %f4419;
	mul.f32 	%f4421, %f4417, %f4420;
	mad.lo.s32 	%r3474, %r3473, %r5, %r3472;
	mul.wide.s32 	%rd1034, %r3474, 4;
	add.s64 	%rd1035, %rd1, %rd1034;
	ld.global.f32 	%f4422, [%rd1035];
	mul.f32 	%f4423, %f4422, %f4421;
	st.shared.f32 	[%r29+36], %f4423;
	mul.f32 	%f4424, %f4417, %f4419;
	mul.wide.s32 	%rd1036, %r5, 4;
	add.s64 	%rd1037, %rd1035, %rd1036;
	ld.global.f32 	%f4425, [%rd1037];
	mul.f32 	%f4426, %f4425, %f4424;
	st.shared.f32 	[%r30+36], %f4426;
	mul.f32 	%f4427, %f4415, %f4420;
	ld.global.f32 	%f4428, [%rd1035+4];
	mul.f32 	%f4429, %f4428, %f4427;
	st.shared.f32 	[%r31+36], %f4429;
	mul.f32 	%f4430, %f4415, %f4419;
	ld.global.f32 	%f4431, [%rd1037+4];
	mul.f32 	%f4432, %f4430, %f4431;
	add.s32 	%r3476, %r31, %r17;
	st.shared.f32 	[%r3476+36], %f4432;
$L__BB3_296:
	setp.gt.u32 	%p1269, %r195, %r4;
	mad.lo.s32 	%r3477, %r6, 15, %r1;
	mad.lo.s32 	%r3478, %r6, -14, %r3477;
	add.s32 	%r3479, %r3478, %r6;
	add.s32 	%r3480, %r3479, %r6;
	setp.lt.s32 	%p1270, %r3480, 1;
	setp.gt.s32 	%p1271, %r3480, %r4;
	or.pred  	%p1272, %p1270, %p1271;
	or.pred  	%p1273, %p1272, %p1269;
	@%p1273 bra 	$L__BB3_298;
	mad.lo.s32 	%r3481, %r6, 15, %r1;
	mad.lo.s32 	%r3482, %r6, -14, %r3481;
	add.s32 	%r3483, %r3482, %r6;
	add.s32 	%r3484, %r3483, %r6;
	cvt.rn.f32.u32 	%f4433, %r3484;
	mad.lo.s32 	%r3485, %r195, %r5, %r1;
	add.s32 	%r3486, %r3485, %r6;
	add.s32 	%r3487, %r3486, %r6;
	add.s32 	%r3488, %r3487, %r6;
	mul.wide.s32 	%rd1038, %r3488, 4;
	add.s64 	%rd1039, %rd3, %rd1038;
	ld.global.f32 	%f4434, [%rd1039];
	mul.f32 	%f4435, %f1, %f4434;
	sub.f32 	%f4436, %f4433, %f4435;
	add.s64 	%rd1040, %rd2, %rd1038;
	ld.global.f32 	%f4437, [%rd1040];
	mul.f32 	%f4438, %f1, %f4437;
	sub.f32 	%f4439, %f12, %f4438;
	setp.lt.f32 	%p1274, %f4436, 0f3F000000;
	selp.f32 	%f4440, 0f3F000000, %f4436, %p1274;
	cvt.f64.f32 	%fd298, %f4440;
	setp.lt.f64 	%p1275, %fd1, %fd298;
	selp.f32 	%f4441, %f2, %f4440, %p1275;
	cvt.rzi.s32.f32 	%r3489, %f4441;
	setp.lt.f32 	%p1276, %f4439, 0f3F000000;
	selp.f32 	%f4442, 0f3F000000, %f4439, %p1276;
	cvt.f64.f32 	%fd299, %f4442;
	setp.lt.f64 	%p1277, %fd1, %fd299;
	selp.f32 	%f4443, %f2, %f4442, %p1277;
	cvt.rzi.s32.f32 	%r3490, %f4443;
	cvt.rn.f32.s32 	%f4444, %r3489;
	sub.f32 	%f4445, %f4441, %f4444;
	mov.f32 	%f4446, 0f3F800000;
	sub.f32 	%f4447, %f4446, %f4445;
	cvt.rn.f32.s32 	%f4448, %r3490;
	sub.f32 	%f4449, %f4443, %f4448;
	sub.f32 	%f4450, %f4446, %f4449;
	mul.f32 	%f4451, %f4447, %f4450;
	mad.lo.s32 	%r3491, %r3490, %r5, %r3489;
	mul.wide.s32 	%rd1041, %r3491, 4;
	add.s64 	%rd1042, %rd1, %rd1041;
	ld.global.f32 	%f4452, [%rd1042];
	mul.f32 	%f4453, %f4452, %f4451;
	shl.b32 	%r3492, %r8, 2;
	add.s32 	%r3493, %r29, %r3492;
	st.shared.f32 	[%r3493+36], %f4453;
	mul.f32 	%f4454, %f4447, %f4449;
	mul.wide.s32 	%rd1043, %r5, 4;
	add.s64 	%rd1044, %rd1042, %rd1043;
	ld.global.f32 	%f4455, [%rd1044];
	mul.f32 	%f4456, %f4455, %f4454;
	st.shared.f32 	[%r36+36], %f4456;
	mul.f32 	%f4457, %f4445, %f4450;
	ld.global.f32 	%f4458, [%rd1042+4];
	mul.f32 	%f4459, %f4458, %f4457;
	st.shared.f32 	[%r37+36], %f4459;
	mul.f32 	%f4460, %f4445, %f4449;
	ld.global.f32 	%f4461, [%rd1044+4];
	mul.f32 	%f4462, %f4460, %f4461;
	add.s32 	%r3495, %r37, %r17;
	st.shared.f32 	[%r3495+36], %f4462;
$L__BB3_298:
	setp.gt.u32 	%p1278, %r195, %r4;
	mad.lo.s32 	%r3496, %r195, %r5, %r1;
	add.s32 	%r3497, %r3496, %r6;
	add.s32 	%r3498, %r3497, %r6;
	add.s32 	%r3499, %r3498, %r6;
	add.s32 	%r196, %r3499, %r6;
	mad.lo.s32 	%r3500, %r6, 15, %r1;
	mad.lo.s32 	%r3501, %r6, -14, %r3500;
	add.s32 	%r3502, %r3501, %r6;
	add.s32 	%r3503, %r3502, %r6;
	add.s32 	%r3504, %r3503, %r6;
	setp.lt.s32 	%p1279, %r3504, 1;
	setp.gt.s32 	%p1280, %r3504, %r4;
	or.pred  	%p1281, %p1279, %p1280;
	or.pred  	%p1282, %p1281, %p1278;
	@%p1282 bra 	$L__BB3_300;
	mad.lo.s32 	%r3505, %r6, 15, %r1;
	mad.lo.s32 	%r3506, %r6, -14, %r3505;
	add.s32 	%r3507, %r3506, %r6;
	add.s32 	%r3508, %r3507, %r6;
	add.s32 	%r3509, %r3508, %r6;
	cvt.rn.f32.u32 	%f4463, %r3509;
	mul.wide.s32 	%rd1045, %r196, 4;
	add.s64 	%rd1046, %rd3, %rd1045;
	ld.global.f32 	%f4464, [%rd1046];
	mul.f32 	%f4465, %f1, %f4464;
	sub.f32 	%f4466, %f4463, %f4465;
	add.s64 	%rd1047, %rd2, %rd1045;
	ld.global.f32 	%f4467, [%rd1047];
	mul.f32 	%f4468, %f1, %f4467;
	sub.f32 	%f4469, %f12, %f4468;
	setp.lt.f32 	%p1283, %f4466, 0f3F000000;
	selp.f32 	%f4470, 0f3F000000, %f4466, %p1283;
	cvt.f64.f32 	%fd300, %f4470;
	setp.lt.f64 	%p1284, %fd1, %fd300;
	selp.f32 	%f4471, %f2, %f4470, %p1284;
	cvt.rzi.s32.f32 	%r3510, %f4471;
	setp.lt.f32 	%p1285, %f4469, 0f3F000000;
	selp.f32 	%f4472, 0f3F000000, %f4469, %p1285;
	cvt.f64.f32 	%fd301, %f4472;
	setp.lt.f64 	%p1286, %fd1, %fd301;
	selp.f32 	%f4473, %f2, %f4472, %p1286;
	cvt.rzi.s32.f32 	%r3511, %f4473;
	cvt.rn.f32.s32 	%f4474, %r3510;
	sub.f32 	%f4475, %f4471, %f4474;
	mov.f32 	%f4476, 0f3F800000;
	sub.f32 	%f4477, %f4476, %f4475;
	cvt.rn.f32.s32 	%f4478, %r3511;
	sub.f32 	%f4479, %f4473, %f4478;
	sub.f32 	%f4480, %f4476, %f4479;
	mul.f32 	%f4481, %f4477, %f4480;
	mad.lo.s32 	%r3512, %r3511, %r5, %r3510;
	mul.wide.s32 	%rd1048, %r3512, 4;
	add.s64 	%rd1049, %rd1, %rd1048;
	ld.global.f32 	%f4482, [%rd1049];
	mul.f32 	%f4483, %f4482, %f4481;
	shl.b32 	%r3513, %r8, 2;
	add.s32 	%r3514, %r29, %r3513;
	add.s32 	%r3515, %r3514, %r3513;
	st.shared.f32 	[%r3515+36], %f4483;
	mul.f32 	%f4484, %f4477, %f4479;
	mul.wide.s32 	%rd1050, %r5, 4;
	add.s64 	%rd1051, %rd1049, %rd1050;
	ld.global.f32 	%f4485, [%rd1051];
	mul.f32 	%f4486, %f4485, %f4484;
	st.shared.f32 	[%r42+36], %f4486;
	mul.f32 	%f4487, %f4475, %f4480;
	ld.global.f32 	%f4488, [%rd1049+4];
	mul.f32 	%f4489, %f4488, %f4487;
	st.shared.f32 	[%r43+36], %f4489;
	mul.f32 	%f4490, %f4475, %f4479;
	ld.global.f32 	%f4491, [%rd1051+4];
	mul.f32 	%f4492, %f4490, %f4491;
	add.s32 	%r3517, %r43, %r17;
	st.shared.f32 	[%r3517+36], %f4492;
$L__BB3_300:
	setp.gt.u32 	%p1287, %r195, %r4;
	add.s32 	%r197, %r196, %r6;
	mad.lo.s32 	%r3518, %r6, 15, %r1;
	mad.lo.s32 	%r3519, %r6, -14, %r3518;
	add.s32 	%r3520, %r3519, %r6;
	add.s32 	%r3521, %r3520, %r6;
	add.s32 	%r3522, %r3521, %r6;
	add.s32 	%r3523, %r3522, %r6;
	setp.lt.s32 	%p1288, %r3523, 1;
	setp.gt.s32 	%p1289, %r3523, %r4;
	or.pred  	%p1290, %p1288, %p1289;
	or.pred  	%p1291, %p1290, %p1287;
	@%p1291 bra 	$L__BB3_302;
	mad.lo.s32 	%r3524, %r6, 15, %r1;
	mad.lo.s32 	%r3525, %r6, -14, %r3524;
	add.s32 	%r3526, %r3525, %r6;
	add.s32 	%r3527, %r3526, %r6;
	add.s32 	%r3528, %r3527, %r6;
	add.s32 	%r3529, %r3528, %r6;
	cvt.rn.f32.u32 	%f4493, %r3529;
	mul.wide.s32 	%rd1052, %r197, 4;
	add.s64 	%rd1053, %rd3, %rd1052;
	ld.global.f32 	%f4494, [%rd1053];
	mul.f32 	%f4495, %f1, %f4494;
	sub.f32 	%f4496, %f4493, %f4495;
	add.s64 	%rd1054, %rd2, %rd1052;
	ld.global.f32 	%f4497, [%rd1054];
	mul.f32 	%f4498, %f1, %f4497;
	sub.f32 	%f4499, %f12, %f4498;
	setp.lt.f32 	%p1292, %f4496, 0f3F000000;
	selp.f32 	%f4500, 0f3F000000, %f4496, %p1292;
	cvt.f64.f32 	%fd302, %f4500;
	setp.lt.f64 	%p1293, %fd1, %fd302;
	selp.f32 	%f4501, %f2, %f4500, %p1293;
	cvt.rzi.s32.f32 	%r3530, %f4501;
	setp.lt.f32 	%p1294, %f4499, 0f3F000000;
	selp.f32 	%f4502, 0f3F000000, %f4499, %p1294;
	cvt.f64.f32 	%fd303, %f4502;
	setp.lt.f64 	%p1295, %fd1, %fd303;
	selp.f32 	%f4503, %f2, %f4502, %p1295;
	cvt.rzi.s32.f32 	%r3531, %f4503;
	cvt.rn.f32.s32 	%f4504, %r3530;
	sub.f32 	%f4505, %f4501, %f4504;
	mov.f32 	%f4506, 0f3F800000;
	sub.f32 	%f4507, %f4506, %f4505;
	cvt.rn.f32.s32 	%f4508, %r3531;
	sub.f32 	%f4509, %f4503, %f4508;
	sub.f32 	%f4510, %f4506, %f4509;
	mul.f32 	%f4511, %f4507, %f4510;
	mad.lo.s32 	%r3532, %r3531, %r5, %r3530;
	mul.wide.s32 	%rd1055, %r3532, 4;
	add.s64 	%rd1056, %rd1, %rd1055;
	ld.global.f32 	%f4512, [%rd1056];
	mul.f32 	%f4513, %f4512, %f4511;
	st.shared.f32 	[%r47+36], %f4513;
	mul.f32 	%f4514, %f4507, %f4509;
	mul.wide.s32 	%rd1057, %r5, 4;
	add.s64 	%rd1058, %rd1056, %rd1057;
	ld.global.f32 	%f4515, [%rd1058];
	mul.f32 	%f4516, %f4515, %f4514;
	st.shared.f32 	[%r48+36], %f4516;
	mul.f32 	%f4517, %f4505, %f4510;
	ld.global.f32 	%f4518, [%rd1056+4];
	mul.f32 	%f4519, %f4518, %f4517;
	st.shared.f32 	[%r49+36], %f4519;
	mul.f32 	%f4520, %f4505, %f4509;
	ld.global.f32 	%f4521, [%rd1058+4];
	mul.f32 	%f4522, %f4520, %f4521;
	add.s32 	%r3534, %r49, %r17;
	st.shared.f32 	[%r3534+36], %f4522;
$L__BB3_302:
	setp.gt.u32 	%p1296, %r195, %r4;
	add.s32 	%r198, %r197, %r6;
	mad.lo.s32 	%r3535, %r6, 15, %r1;
	mad.lo.s32 	%r3536, %r6, -14, %r3535;
	add.s32 	%r3537, %r3536, %r6;
	add.s32 	%r3538, %r3537, %r6;
	add.s32 	%r3539, %r3538, %r6;
	add.s32 	%r3540, %r3539, %r6;
	add.s32 	%r3541, %r3540, %r6;
	setp.lt.s32 	%p1297, %r3541, 1;
	setp.gt.s32 	%p1298, %r3541, %r4;
	or.pred  	%p1299, %p1297, %p1298;
	or.pred  	%p1300, %p1299, %p1296;
	@%p1300 bra 	$L__BB3_304;
	mad.lo.s32 	%r3542, %r6, 15, %r1;
	mad.lo.s32 	%r3543, %r6, -14, %r3542;
	add.s32 	%r3544, %r3543, %r6;
	add.s32 	%r3545, %r3544, %r6;
	add.s32 	%r3546, %r3545, %r6;
	add.s32 	%r3547, %r3546, %r6;
	add.s32 	%r3548, %r3547, %r6;
	cvt.rn.f32.u32 	%f4523, %r3548;
	mul.wide.s32 	%rd1059, %r198, 4;
	add.s64 	%rd1060, %rd3, %rd1059;
	ld.global.f32 	%f4524, [%rd1060];
	mul.f32 	%f4525, %f1, %f4524;
	sub.f32 	%f4526, %f4523, %f4525;
	add.s64 	%rd1061, %rd2, %rd1059;
	ld.global.f32 	%f4527, [%rd1061];
	mul.f32 	%f4528, %f1, %f4527;
	sub.f32 	%f4529, %f12, %f4528;
	setp.lt.f32 	%p1301, %f4526, 0f3F000000;
	selp.f32 	%f4530, 0f3F000000, %f4526, %p1301;
	cvt.f64.f32 	%fd304, %f4530;
	setp.lt.f64 	%p1302, %fd1, %fd304;
	selp.f32 	%f4531, %f2, %f4530, %p1302;
	cvt.rzi.s32.f32 	%r3549, %f4531;
	setp.lt.f32 	%p1303, %f4529, 0f3F000000;
	selp.f32 	%f4532, 0f3F000000, %f4529, %p1303;
	cvt.f64.f32 	%fd305, %f4532;
	setp.lt.f64 	%p1304, %fd1, %fd305;
	selp.f32 	%f4533, %f2, %f4532, %p1304;
	cvt.rzi.s32.f32 	%r3550, %f4533;
	cvt.rn.f32.s32 	%f4534, %r3549;
	sub.f32 	%f4535, %f4531, %f4534;
	mov.f32 	%f4536, 0f3F800000;
	sub.f32 	%f4537, %f4536, %f4535;
	cvt.rn.f32.s32 	%f4538, %r3550;
	sub.f32 	%f4539, %f4533, %f4538;
	sub.f32 	%f4540, %f4536, %f4539;
	mul.f32 	%f4541, %f4537, %f4540;
	mad.lo.s32 	%r3551, %r3550, %r5, %r3549;
	mul.wide.s32 	%rd1062, %r3551, 4;
	add.s64 	%rd1063, %rd1, %rd1062;
	ld.global.f32 	%f4542, [%rd1063];
	mul.f32 	%f4543, %f4542, %f4541;
	st.shared.f32 	[%r53+36], %f4543;
	mul.f32 	%f4544, %f4537, %f4539;
	mul.wide.s32 	%rd1064, %r5, 4;
	add.s64 	%rd1065, %rd1063, %rd1064;
	ld.global.f32 	%f4545, [%rd1065];
	mul.f32 	%f4546, %f4545, %f4544;
	st.shared.f32 	[%r54+36], %f4546;
	mul.f32 	%f4547, %f4535, %f4540;
	ld.global.f32 	%f4548, [%rd1063+4];
	mul.f32 	%f4549, %f4548, %f4547;
	st.shared.f32 	[%r55+36], %f4549;
	mul.f32 	%f4550, %f4535, %f4539;
	ld.global.f32 	%f4551, [%rd1065+4];
	mul.f32 	%f4552, %f4550, %f4551;
	add.s32 	%r3553, %r55, %r17;
	st.shared.f32 	[%r3553+36], %f4552;
$L__BB3_304:
	setp.gt.u32 	%p1305, %r195, %r4;
	add.s32 	%r199, %r198, %r6;
	mad.lo.s32 	%r3554, %r6, 15, %r1;
	mad.lo.s32 	%r3555, %r6, -14, %r3554;
	add.s32 	%r3556, %r3555, %r6;
	add.s32 	%r3557, %r3556, %r6;
	add.s32 	%r3558, %r3557, %r6;
	add.s32 	%r3559, %r3558, %r6;
	add.s32 	%r3560, %r3559, %r6;
	add.s32 	%r3561, %r3560, %r6;
	setp.lt.s32 	%p1306, %r3561, 1;
	setp.gt.s32 	%p1307, %r3561, %r4;
	or.pred  	%p1308, %p1306, %p1307;
	or.pred  	%p1309, %p1308, %p1305;
	@%p1309 bra 	$L__BB3_306;
	mad.lo.s32 	%r3562, %r6, 15, %r1;
	mad.lo.s32 	%r3563, %r6, -14, %r3562;
	add.s32 	%r3564, %r3563, %r6;
	add.s32 	%r3565, %r3564, %r6;
	add.s32 	%r3566, %r3565, %r6;
	add.s32 	%r3567, %r3566, %r6;
	add.s32 	%r3568, %r3567, %r6;
	add.s32 	%r3569, %r3568, %r6;
	cvt.rn.f32.u32 	%f4553, %r3569;
	mul.wide.s32 	%rd1066, %r199, 4;
	add.s64 	%rd1067, %rd3, %rd1066;
	ld.global.f32 	%f4554, [%rd1067];
	mul.f32 	%f4555, %f1, %f4554;
	sub.f32 	%f4556, %f4553, %f4555;
	add.s64 	%rd1068, %rd2, %rd1066;
	ld.global.f32 	%f4557, [%rd1068];
	mul.f32 	%f4558, %f1, %f4557;
	sub.f32 	%f4559, %f12, %f4558;
	setp.lt.f32 	%p1310, %f4556, 0f3F000000;
	selp.f32 	%f4560, 0f3F000000, %f4556, %p1310;
	cvt.f64.f32 	%fd306, %f4560;
	setp.lt.f64 	%p1311, %fd1, %fd306;
	selp.f32 	%f4561, %f2, %f4560, %p1311;
	cvt.rzi.s32.f32 	%r3570, %f4561;
	setp.lt.f32 	%p1312, %f4559, 0f3F000000;
	selp.f32 	%f4562, 0f3F000000, %f4559, %p1312;
	cvt.f64.f32 	%fd307, %f4562;
	setp.lt.f64 	%p1313, %fd1, %fd307;
	selp.f32 	%f4563, %f2, %f4562, %p1313;
	cvt.rzi.s32.f32 	%r3571, %f4563;
	cvt.rn.f32.s32 	%f4564, %r3570;
	sub.f32 	%f4565, %f4561, %f4564;
	mov.f32 	%f4566, 0f3F800000;
	sub.f32 	%f4567, %f4566, %f4565;
	cvt.rn.f32.s32 	%f4568, %r3571;
	sub.f32 	%f4569, %f4563, %f4568;
	sub.f32 	%f4570, %f4566, %f4569;
	mul.f32 	%f4571, %f4567, %f4570;
	mad.lo.s32 	%r3572, %r3571, %r5, %r3570;
	mul.wide.s32 	%rd1069, %r3572, 4;
	add.s64 	%rd1070, %rd1, %rd1069;
	ld.global.f32 	%f4572, [%rd1070];
	mul.f32 	%f4573, %f4572, %f4571;
	st.shared.f32 	[%r59+36], %f4573;
	mul.f32 	%f4574, %f4567, %f4569;
	mul.wide.s32 	%rd1071, %r5, 4;
	add.s64 	%rd1072, %rd1070, %rd1071;
	ld.global.f32 	%f4575, [%rd1072];
	mul.f32 	%f4576, %f4575, %f4574;
	add.s32 	%r3574, %r59, %r17;
	st.shared.f32 	[%r3574+36], %f4576;
	mul.f32 	%f4577, %f4565, %f4570;
	ld.global.f32 	%f4578, [%rd1070+4];
	mul.f32 	%f4579, %f4578, %f4577;
	st.shared.f32 	[%r61+36], %f4579;
	mul.f32 	%f4580, %f4565, %f4569;
	ld.global.f32 	%f4581, [%rd1072+4];
	mul.f32 	%f4582, %f4580, %f4581;
	add.s32 	%r3575, %r61, %r17;
	st.shared.f32 	[%r3575+36], %f4582;
$L__BB3_306:
	setp.gt.u32 	%p1314, %r195, %r4;
	add.s32 	%r200, %r199, %r6;
	mad.lo.s32 	%r3576, %r6, 15, %r1;
	mad.lo.s32 	%r3577, %r6, -14, %r3576;
	add.s32 	%r3578, %r3577, %r6;
	add.s32 	%r3579, %r3578, %r6;
	add.s32 	%r3580, %r3579, %r6;
	add.s32 	%r3581, %r3580, %r6;
	add.s32 	%r3582, %r3581, %r6;
	add.s32 	%r3583, %r3582, %r6;
	add.s32 	%r3584, %r3583, %r6;
	setp.lt.s32 	%p1315, %r3584, 1;
	setp.gt.s32 	%p1316, %r3584, %r4;
	or.pred  	%p1317, %p1315, %p1316;
	or.pred  	%p1318, %p1317, %p1314;
	@%p1318 bra 	$L__BB3_308;
	mad.lo.s32 	%r3585, %r6, 15, %r1;
	mad.lo.s32 	%r3586, %r6, -14, %r3585;
	add.s32 	%r3587, %r3586, %r6;
	add.s32 	%r3588, %r3587, %r6;
	add.s32 	%r3589, %r3588, %r6;
	add.s32 	%r3590, %r3589, %r6;
	add.s32 	%r3591, %r3590, %r6;
	add.s32 	%r3592, %r3591, %r6;
	add.s32 	%r3593, %r3592, %r6;
	cvt.rn.f32.u32 	%f4583, %r3593;
	mul.wide.s32 	%rd1073, %r200, 4;
	add.s64 	%rd1074, %rd3, %rd1073;
	ld.global.f32 	%f4584, [%rd1074];
	mul.f32 	%f4585, %f1, %f4584;
	sub.f32 	%f4586, %f4583, %f4585;
	add.s64 	%rd1075, %rd2, %rd1073;
	ld.global.f32 	%f4587, [%rd1075];
	mul.f32 	%f4588, %f1, %f4587;
	sub.f32 	%f4589, %f12, %f4588;
	setp.lt.f32 	%p1319, %f4586, 0f3F000000;
	selp.f32 	%f4590, 0f3F000000, %f4586, %p1319;
	cvt.f64.f32 	%fd308, %f4590;
	setp.lt.f64 	%p1320, %fd1, %fd308;
	selp.f32 	%f4591, %f2, %f4590, %p1320;
	cvt.rzi.s32.f32 	%r3594, %f4591;
	setp.lt.f32 	%p1321, %f4589, 0f3F000000;
	selp.f32 	%f4592, 0f3F000000, %f4589, %p1321;
	cvt.f64.f32 	%fd309, %f4592;
	setp.lt.f64 	%p1322, %fd1, %fd309;
	selp.f32 	%f4593, %f2, %f4592, %p1322;
	cvt.rzi.s32.f32 	%r3595, %f4593;
	cvt.rn.f32.s32 	%f4594, %r3594;
	sub.f32 	%f4595, %f4591, %f4594;
	mov.f32 	%f4596, 0f3F800000;
	sub.f32 	%f4597, %f4596, %f4595;
	cvt.rn.f32.s32 	%f4598, %r3595;
	sub.f32 	%f4599, %f4593, %f4598;
	sub.f32 	%f4600, %f4596, %f4599;
	mul.f32 	%f4601, %f4597, %f4600;
	mad.lo.s32 	%r3596, %r3595, %r5, %r3594;
	mul.wide.s32 	%rd1076, %r3596, 4;
	add.s64 	%rd1077, %rd1, %rd1076;
	ld.global.f32 	%f4602, [%rd1077];
	mul.f32 	%f4603, %f4602, %f4601;
	st.shared.f32 	[%r64+36], %f4603;
	mul.f32 	%f4604, %f4597, %f4599;
	mul.wide.s32 	%rd1078, %r5, 4;
	add.s64 	%rd1079, %rd1077, %rd1078;
	ld.global.f32 	%f4605, [%rd1079];
	mul.f32 	%f4606, %f4605, %f4604;
	st.shared.f32 	[%r65+36], %f4606;
	mul.f32 	%f4607, %f4595, %f4600;
	ld.global.f32 	%f4608, [%rd1077+4];
	mul.f32 	%f4609, %f4608, %f4607;
	st.shared.f32 	[%r66+36], %f4609;
	mul.f32 	%f4610, %f4595, %f4599;
	ld.global.f32 	%f4611, [%rd1079+4];
	mul.f32 	%f4612, %f4610, %f4611;
	add.s32 	%r3598, %r66, %r17;
	st.shared.f32 	[%r3598+36], %f4612;
$L__BB3_308:
	setp.gt.u32 	%p1323, %r195, %r4;
	add.s32 	%r201, %r200, %r6;
	mad.lo.s32 	%r3599, %r6, 15, %r1;
	mad.lo.s32 	%r3600, %r6, -14, %r3599;
	add.s32 	%r3601, %r3600, %r6;
	add.s32 	%r3602, %r3601, %r6;
	add.s32 	%r3603, %r3602, %r6;
	add.s32 	%r3604, %r3603, %r6;
	add.s32 	%r3605, %r3604, %r6;
	add.s32 	%r3606, %r3605, %r6;
	add.s32 	%r3607, %r3606, %r6;
	add.s32 	%r3608, %r3607, %r6;
	setp.lt.s32 	%p1324, %r3608, 1;
	setp.gt.s32 	%p1325, %r3608, %r4;
	or.pred  	%p1326, %p1324, %p1325;
	or.pred  	%p1327, %p1326, %p1323;
	@%p1327 bra 	$L__BB3_310;
	mad.lo.s32 	%r3609, %r6, 15, %r1;
	mad.lo.s32 	%r3610, %r6, -14, %r3609;
	add.s32 	%r3611, %r3610, %r6;
	add.s32 	%r3612, %r3611, %r6;
	add.s32 	%r3613, %r3612, %r6;
	add.s32 	%r3614, %r3613, %r6;
	add.s32 	%r3615, %r3614, %r6;
	add.s32 	%r3616, %r3615, %r6;
	add.s32 	%r3617, %r3616, %r6;
	add.s32 	%r3618, %r3617, %r6;
	cvt.rn.f32.u32 	%f4613, %r3618;
	mul.wide.s32 	%rd1080, %r201, 4;
	add.s64 	%rd1081, %rd3, %rd1080;
	ld.global.f32 	%f4614, [%rd1081];
	mul.f32 	%f4615, %f1, %f4614;
	sub.f32 	%f4616, %f4613, %f4615;
	add.s64 	%rd1082, %rd2, %rd1080;
	ld.global.f32 	%f4617, [%rd1082];
	mul.f32 	%f4618, %f1, %f4617;
	sub.f32 	%f4619, %f12, %f4618;
	setp.lt.f32 	%p1328, %f4616, 0f3F000000;
	selp.f32 	%f4620, 0f3F000000, %f4616, %p1328;
	cvt.f64.f32 	%fd310, %f4620;
	setp.lt.f64 	%p1329, %fd1, %fd310;
	selp.f32 	%f4621, %f2, %f4620, %p1329;
	cvt.rzi.s32.f32 	%r3619, %f4621;
	setp.lt.f32 	%p1330, %f4619, 0f3F000000;
	selp.f32 	%f4622, 0f3F000000, %f4619, %p1330;
	cvt.f64.f32 	%fd311, %f4622;
	setp.lt.f64 	%p1331, %fd1, %fd311;
	selp.f32 	%f4623, %f2, %f4622, %p1331;
	cvt.rzi.s32.f32 	%r3620, %f4623;
	cvt.rn.f32.s32 	%f4624, %r3619;
	sub.f32 	%f4625, %f4621, %f4624;
	mov.f32 	%f4626, 0f3F800000;
	sub.f32 	%f4627, %f4626, %f4625;
	cvt.rn.f32.s32 	%f4628, %r3620;
	sub.f32 	%f4629, %f4623, %f4628;
	sub.f32 	%f4630, %f4626, %f4629;
	mul.f32 	%f4631, %f4627, %f4630;
	mad.lo.s32 	%r3621, %r3620, %r5, %r3619;
	mul.wide.s32 	%rd1083, %r3621, 4;
	add.s64 	%rd1084, %rd1, %rd1083;
	ld.global.f32 	%f4632, [%rd1084];
	mul.f32 	%f4633, %f4632, %f4631;
	st.shared.f32 	[%r69+36], %f4633;
	mul.f32 	%f4634, %f4627, %f4629;
	mul.wide.s32 	%rd1085, %r5, 4;
	add.s64 	%rd1086, %rd1084, %rd1085;
	ld.global.f32 	%f4635, [%rd1086];
	mul.f32 	%f4636, %f4635, %f4634;
	st.shared.f32 	[%r70+36], %f4636;
	mul.f32 	%f4637, %f4625, %f4630;
	ld.global.f32 	%f4638, [%rd1084+4];
	mul.f32 	%f4639, %f4638, %f4637;
	st.shared.f32 	[%r71+36], %f4639;
	mul.f32 	%f4640, %f4625, %f4629;
	ld.global.f32 	%f4641, [%rd1086+4];
	mul.f32 	%f4642, %f4640, %f4641;
	add.s32 	%r3623, %r71, %r17;
	st.shared.f32 	[%r3623+36], %f4642;
$L__BB3_310:
	setp.gt.u32 	%p1332, %r195, %r4;
	add.s32 	%r202, %r201, %r6;
	mad.lo.s32 	%r3624, %r6, 15, %r1;
	mad.lo.s32 	%r3625, %r6, -14, %r3624;
	add.s32 	%r3626, %r3625, %r6;
	add.s32 	%r3627, %r3626, %r6;
	add.s32 	%r3628, %r3627, %r6;
	add.s32 	%r3629, %r3628, %r6;
	add.s32 	%r3630, %r3629, %r6;
	add.s32 	%r3631, %r3630, %r6;
	add.s32 	%r3632, %r3631, %r6;
	add.s32 	%r3633, %r3632, %r6;
	add.s32 	%r3634, %r3633, %r6;
	setp.lt.s32 	%p1333, %r3634, 1;
	setp.gt.s32 	%p1334, %r3634, %r4;
	or.pred  	%p1335, %p1333, %p1334;
	or.pred  	%p1336, %p1335, %p1332;
	@%p1336 bra 	$L__BB3_312;
	mad.lo.s32 	%r3635, %r6, 15, %r1;
	mad.lo.s32 	%r3636, %r6, -14, %r3635;
	add.s32 	%r3637, %r3636, %r6;
	add.s32 	%r3638, %r3637, %r6;
	add.s32 	%r3639, %r3638, %r6;
	add.s32 	%r3640, %r3639, %r6;
	add.s32 	%r3641, %r3640, %r6;
	add.s32 	%r3642, %r3641, %r6;
	add.s32 	%r3643, %r3642, %r6;
	add.s32 	%r3644, %r3643, %r6;
	add.s32 	%r3645, %r3644, %r6;
	cvt.rn.f32.u32 	%f4643, %r3645;
	mul.wide.s32 	%rd1087, %r202, 4;
	add.s64 	%rd1088, %rd3, %rd1087;
	ld.global.f32 	%f4644, [%rd1088];
	mul.f32 	%f4645, %f1, %f4644;
	sub.f32 	%f4646, %f4643, %f4645;
	add.s64 	%rd1089, %rd2, %rd1087;
	ld.global.f32 	%f4647, [%rd1089];
	mul.f32 	%f4648, %f1, %f4647;
	sub.f32 	%f4649, %f12, %f4648;
	setp.lt.f32 	%p1337, %f4646, 0f3F000000;
	selp.f32 	%f4650, 0f3F000000, %f4646, %p1337;
	cvt.f64.f32 	%fd312, %f4650;
	setp.lt.f64 	%p1338, %fd1, %fd312;
	selp.f32 	%f4651, %f2, %f4650, %p1338;
	cvt.rzi.s32.f32 	%r3646, %f4651;
	setp.lt.f32 	%p1339, %f4649, 0f3F000000;
	selp.f32 	%f4652, 0f3F000000, %f4649, %p1339;
	cvt.f64.f32 	%fd313, %f4652;
	setp.lt.f64 	%p1340, %fd1, %fd313;
	selp.f32 	%f4653, %f2, %f4652, %p1340;
	cvt.rzi.s32.f32 	%r3647, %f4653;
	cvt.rn.f32.s32 	%f4654, %r3646;
	sub.f32 	%f4655, %f4651, %f4654;
	mov.f32 	%f4656, 0f3F800000;
	sub.f32 	%f4657, %f4656, %f4655;
	cvt.rn.f32.s32 	%f4658, %r3647;
	sub.f32 	%f4659, %f4653, %f4658;
	sub.f32 	%f4660, %f4656, %f4659;
	mul.f32 	%f4661, %f4657, %f4660;
	mad.lo.s32 	%r3648, %r3647, %r5, %r3646;
	mul.wide.s32 	%rd1090, %r3648, 4;
	add.s64 	%rd1091, %rd1, %rd1090;
	ld.global.f32 	%f4662, [%rd1091];
	mul.f32 	%f4663, %f4662, %f4661;
	st.shared.f32 	[%r73+36], %f4663;
	mul.f32 	%f4664, %f4657, %f4659;
	mul.wide.s32 	%rd1092, %r5, 4;
	add.s64 	%rd1093, %rd1091, %rd1092;
	ld.global.f32 	%f4665, [%rd1093];
	mul.f32 	%f4666, %f4665, %f4664;
	st.shared.f32 	[%r74+36], %f4666;
	mul.f32 	%f4667, %f4655, %f4660;
	ld.global.f32 	%f4668, [%rd1091+4];
	mul.f32 	%f4669, %f4668, %f4667;
	st.shared.f32 	[%r75+36], %f4669;
	mul.f32 	%f4670, %f4655, %f4659;
	ld.global.f32 	%f4671, [%rd1093+4];
	mul.f32 	%f4672, %f4670, %f4671;
	add.s32 	%r3650, %r75, %r17;
	st.shared.f32 	[%r3650+36], %f4672;
$L__BB3_312:
	setp.gt.u32 	%p1341, %r195, %r4;
	add.s32 	%r203, %r202, %r6;
	mad.lo.s32 	%r3651, %r6, 15, %r1;
	mad.lo.s32 	%r3652, %r6, -14, %r3651;
	add.s32 	%r3653, %r3652, %r6;
	add.s32 	%r3654, %r3653, %r6;
	add.s32 	%r3655, %r3654, %r6;
	add.s32 	%r3656, %r3655, %r6;
	add.s32 	%r3657, %r3656, %r6;
	add.s32 	%r3658, %r3657, %r6;
	add.s32 	%r3659, %r3658, %r6;
	add.s32 	%r3660, %r3659, %r6;
	add.s32 	%r3661, %r3660, %r6;
	add.s32 	%r3662, %r3661, %r6;
	setp.lt.s32 	%p1342, %r3662, 1;
	setp.gt.s32 	%p1343, %r3662, %r4;
	or.pred  	%p1344, %p1342, %p1343;
	or.pred  	%p1345, %p1344, %p1341;
	@%p1345 bra 	$L__BB3_314;
	mad.lo.s32 	%r3663, %r6, 15, %r1;
	mad.lo.s32 	%r3664, %r6, -14, %r3663;
	add.s32 	%r3665, %r3664, %r6;
	add.s32 	%r3666, %r3665, %r6;
	add.s32 	%r3667, %r3666, %r6;
	add.s32 	%r3668, %r3667, %r6;
	add.s32 	%r3669, %r3668, %r6;
	add.s32 	%r3670, %r3669, %r6;
	add.s32 	%r3671, %r3670, %r6;
	add.s32 	%r3672, %r3671, %r6;
	add.s32 	%r3673, %r3672, %r6;
	add.s32 	%r3674, %r3673, %r6;
	cvt.rn.f32.u32 	%f4673, %r3674;
	mul.wide.s32 	%rd1094, %r203, 4;
	add.s64 	%rd1095, %rd3, %rd1094;
	ld.global.f32 	%f4674, [%rd1095];
	mul.f32 	%f4675, %f1, %f4674;
	sub.f32 	%f4676, %f4673, %f4675;
	add.s64 	%rd1096, %rd2, %rd1094;
	ld.global.f32 	%f4677, [%rd1096];
	mul.f32 	%f4678, %f1, %f4677;
	sub.f32 	%f4679, %f12, %f4678;
	setp.lt.f32 	%p1346, %f4676, 0f3F000000;
	selp.f32 	%f4680, 0f3F000000, %f4676, %p1346;
	cvt.f64.f32 	%fd314, %f4680;
	setp.lt.f64 	%p1347, %fd1, %fd314;
	selp.f32 	%f4681, %f2, %f4680, %p1347;
	cvt.rzi.s32.f32 	%r3675, %f4681;
	setp.lt.f32 	%p1348, %f4679, 0f3F000000;
	selp.f32 	%f4682, 0f3F000000, %f4679, %p1348;
	cvt.f64.f32 	%fd315, %f4682;
	setp.lt.f64 	%p1349, %fd1, %fd315;
	selp.f32 	%f4683, %f2, %f4682, %p1349;
	cvt.rzi.s32.f32 	%r3676, %f4683;
	cvt.rn.f32.s32 	%f4684, %r3675;
	sub.f32 	%f4685, %f4681, %f4684;
	mov.f32 	%f4686, 0f3F800000;
	sub.f32 	%f4687, %f4686, %f4685;
	cvt.rn.f32.s32 	%f4688, %r3676;
	sub.f32 	%f4689, %f4683, %f4688;
	sub.f32 	%f4690, %f4686, %f4689;
	mul.f32 	%f4691, %f4687, %f4690;
	mad.lo.s32 	%r3677, %r3676, %r5, %r3675;
	mul.wide.s32 	%rd1097, %r3677, 4;
	add.s64 	%rd1098, %rd1, %rd1097;
	ld.global.f32 	%f4692, [%rd1098];
	mul.f32 	%f4693, %f4692, %f4691;
	st.shared.f32 	[%r78+36], %f4693;
	mul.f32 	%f4694, %f4687, %f4689;
	mul.wide.s32 	%rd1099, %r5, 4;
	add.s64 	%rd1100, %rd1098, %rd1099;
	ld.global.f32 	%f4695, [%rd1100];
	mul.f32 	%f4696, %f4695, %f4694;
	st.shared.f32 	[%r79+36], %f4696;
	mul.f32 	%f4697, %f4685, %f4690;
	ld.global.f32 	%f4698, [%rd1098+4];
	mul.f32 	%f4699, %f4698, %f4697;
	st.shared.f32 	[%r80+36], %f4699;
	mul.f32 	%f4700, %f4685, %f4689;
	ld.global.f32 	%f4701, [%rd1100+4];
	mul.f32 	%f4702, %f4700, %f4701;
	add.s32 	%r3679, %r80, %r17;
	st.shared.f32 	[%r3679+36], %f4702;
$L__BB3_314:
	setp.gt.u32 	%p1350, %r195, %r4;
	add.s32 	%r204, %r203, %r6;
	mad.lo.s32 	%r3680, %r6, 15, %r1;
	mad.lo.s32 	%r3681, %r6, -14, %r3680;
	add.s32 	%r3682, %r3681, %r6;
	add.s32 	%r3683, %r3682, %r6;
	add.s32 	%r3684, %r3683, %r6;
	add.s32 	%r3685, %r3684, %r6;
	add.s32 	%r3686, %r3685, %r6;
	add.s32 	%r3687, %r3686, %r6;
	add.s32 	%r3688, %r3687, %r6;
	add.s32 	%r3689, %r3688, %r6;
	add.s32 	%r3690, %r3689, %r6;
	add.s32 	%r3691, %r3690, %r6;
	add.s32 	%r3692, %r3691, %r6;
	setp.lt.s32 	%p1351, %r3692, 1;
	setp.gt.s32 	%p1352, %r3692, %r4;
	or.pred  	%p1353, %p1351, %p1352;
	or.pred  	%p1354, %p1353, %p1350;
	@%p1354 bra 	$L__BB3_316;
	mad.lo.s32 	%r3693, %r6, 15, %r1;
	mad.lo.s32 	%r3694, %r6, -14, %r3693;
	add.s32 	%r3695, %r3694, %r6;
	add.s32 	%r3696, %r3695, %r6;
	add.s32 	%r3697, %r3696, %r6;
	add.s32 	%r3698, %r3697, %r6;
	add.s32 	%r3699, %r3698, %r6;
	add.s32 	%r3700, %r3699, %r6;
	add.s32 	%r3701, %r3700, %r6;
	add.s32 	%r3702, %r3701, %r6;
	add.s32 	%r3703, %r3702, %r6;
	add.s32 	%r3704, %r3703, %r6;
	add.s32 	%r3705, %r3704, %r6;
	cvt.rn.f32.u32 	%f4703, %r3705;
	mul.wide.s32 	%rd1101, %r204, 4;
	add.s64 	%rd1102, %rd3, %rd1101;
	ld.global.f32 	%f4704, [%rd1102];
	mul.f32 	%f4705, %f1, %f4704;
	sub.f32 	%f4706, %f4703, %f4705;
	add.s64 	%rd1103, %rd2, %rd1101;
	ld.global.f32 	%f4707, [%rd1103];
	mul.f32 	%f4708, %f1, %f4707;
	sub.f32 	%f4709, %f12, %f4708;
	setp.lt.f32 	%p1355, %f4706, 0f3F000000;
	selp.f32 	%f4710, 0f3F000000, %f4706, %p1355;
	cvt.f64.f32 	%fd316, %f4710;
	setp.lt.f64 	%p1356, %fd1, %fd316;
	selp.f32 	%f4711, %f2, %f4710, %p1356;
	cvt.rzi.s32.f32 	%r3706, %f4711;
	setp.lt.f32 	%p1357, %f4709, 0f3F000000;
	selp.f32 	%f4712, 0f3F000000, %f4709, %p1357;
	cvt.f64.f32 	%fd317, %f4712;
	setp.lt.f64 	%p1358, %fd1, %fd317;
	selp.f32 	%f4713, %f2, %f4712, %p1358;
	cvt.rzi.s32.f32 	%r3707, %f4713;
	cvt.rn.f32.s32 	%f4714, %r3706;
	sub.f32 	%f4715, %f4711, %f4714;
	mov.f32 	%f4716, 0f3F800000;
	sub.f32 	%f4717, %f4716, %f4715;
	cvt.rn.f32.s32 	%f4718, %r3707;
	sub.f32 	%f4719, %f4713, %f4718;
	sub.f32 	%f4720, %f4716, %f4719;
	mul.f32 	%f4721, %f4717, %f4720;
	mad.lo.s32 	%r3708, %r3707, %r5, %r3706;
	mul.wide.s32 	%rd1104, %r3708, 4;
	add.s64 	%rd1105, %rd1, %rd1104;
	ld.global.f32 	%f4722, [%rd1105];
	mul.f32 	%f4723, %f4722, %f4721;
	st.shared.f32 	[%r83+36], %f4723;
	mul.f32 	%f4724, %f4717, %f4719;
	mul.wide.s32 	%rd1106, %r5, 4;
	add.s64 	%rd1107, %rd1105, %rd1106;
	ld.global.f32 	%f4725, [%rd1107];
	mul.f32 	%f4726, %f4725, %f4724;
	st.shared.f32 	[%r84+36], %f4726;
	mul.f32 	%f4727, %f4715, %f4720;
	ld.global.f32 	%f4728, [%rd1105+4];
	mul.f32 	%f4729, %f4728, %f4727;
	st.shared.f32 	[%r85+36], %f4729;
	mul.f32 	%f4730, %f4715, %f4719;
	ld.global.f32 	%f4731, [%rd1107+4];
	mul.f32 	%f4732, %f4730, %f4731;
	add.s32 	%r3710, %r85, %r17;
	st.shared.f32 	[%r3710+36], %f4732;
$L__BB3_316:
	add.s32 	%r205, %r204, %r6;
	or.pred  	%p1360, %p4, %p1350;
	@%p1360 bra 	$L__BB3_318;
	mad.lo.s32 	%r3711, %r6, 15, %r1;
	mad.lo.s32 	%r3712, %r6, -14, %r3711;
	add.s32 	%r3713, %r3712, %r6;
	add.s32 	%r3714, %r3713, %r6;
	add.s32 	%r3715, %r3714, %r6;
	add.s32 	%r3716, %r3715, %r6;
	add.s32 	%r3717, %r3716, %r6;
	add.s32 	%r3718, %r3717, %r6;
	add.s32 	%r3719, %r3718, %r6;
	add.s32 	%r3720, %r3719, %r6;
	add.s32 	%r3721, %r3720, %r6;
	add.s32 	%r3722, %r3721, %r6;
	add.s32 	%r3723, %r3722, %r6;
	add.s32 	%r3724, %r3723, %r6;
	cvt.rn.f32.u32 	%f4733, %r3724;
	mul.wide.s32 	%rd1108, %r205, 4;
	add.s64 	%rd1109, %rd3, %rd1108;
	ld.global.f32 	%f4734, [%rd1109];
	mul.f32 	%f4735, %f1, %f4734;
	sub.f32 	%f4736, %f4733, %f4735;
	add.s64 	%rd1110, %rd2, %rd1108;
	ld.global.f32 	%f4737, [%rd1110];
	mul.f32 	%f4738, %f1, %f4737;
	sub.f32 	%f4739, %f12, %f4738;
	setp.lt.f32 	%p1361, %f4736, 0f3F000000;
	selp.f32 	%f4740, 0f3F000000, %f4736, %p1361;
	cvt.f64.f32 	%fd318, %f4740;
	setp.lt.f64 	%p1362, %fd1, %fd318;
	selp.f32 	%f4741, %f2, %f4740, %p1362;
	cvt.rzi.s32.f32 	%r3725, %f4741;
	setp.lt.f32 	%p1363, %f4739, 0f3F000000;
	selp.f32 	%f4742, 0f3F000000, %f4739, %p1363;
	cvt.f64.f32 	%fd319, %f4742;
	setp.lt.f64 	%p1364, %fd1, %fd319;
	selp.f32 	%f4743, %f2, %f4742, %p1364;
	cvt.rzi.s32.f32 	%r3726, %f4743;
	cvt.rn.f32.s32 	%f4744, %r3725;
	sub.f32 	%f4745, %f4741, %f4744;
	mov.f32 	%f4746, 0f3F800000;
	sub.f32 	%f4747, %f4746, %f4745;
	cvt.rn.f32.s32 	%f4748, %r3726;
	sub.f32 	%f4749, %f4743, %f4748;
	sub.f32 	%f4750, %f4746, %f4749;
	mul.f32 	%f4751, %f4747, %f4750;
	mad.lo.s32 	%r3727, %r3726, %r5, %r3725;
	mul.wide.s32 	%rd1111, %r3727, 4;
	add.s64 	%rd1112, %rd1, %rd1111;
	ld.global.f32 	%f4752, [%rd1112];
	mul.f32 	%f4753, %f4752, %f4751;
	st.shared.f32 	[%r88+36], %f4753;
	mul.f32 	%f4754, %f4747, %f4749;
	mul.wide.s32 	%rd1113, %r5, 4;
	add.s64 	%rd1114, %rd1112, %rd1113;
	ld.global.f32 	%f4755, [%rd1114];
	mul.f32 	%f4756, %f4755, %f4754;
	st.shared.f32 	[%r89+36], %f4756;
	mul.f32 	%f4757, %f4745, %f4750;
	ld.global.f32 	%f4758, [%rd1112+4];
	mul.f32 	%f4759, %f4758, %f4757;
	st.shared.f32 	[%r90+36], %f4759;
	mul.f32 	%f4760, %f4745, %f4749;
	ld.global.f32 	%f4761, [%rd1114+4];
	mul.f32 	%f4762, %f4760, %f4761;
	add.s32 	%r3729, %r90, %r17;
	st.shared.f32 	[%r3729+36], %f4762;
$L__BB3_318:
	setp.gt.u32 	%p1365, %r195, %r4;
	add.s32 	%r206, %r205, %r6;
	or.pred  	%p1366, %p1, %p1365;
	@%p1366 bra 	$L__BB3_320;
	mad.lo.s32 	%r3730, %r6, 15, %r1;
	mad.lo.s32 	%r3731, %r6, -14, %r3730;
	add.s32 	%r3732, %r3731, %r6;
	add.s32 	%r3733, %r3732, %r6;
	add.s32 	%r3734, %r3733, %r6;
	add.s32 	%r3735, %r3734, %r6;
	add.s32 	%r3736, %r3735, %r6;
	add.s32 	%r3737, %r3736, %r6;
	add.s32 	%r3738, %r3737, %r6;
	add.s32 	%r3739, %r3738, %r6;
	add.s32 	%r3740, %r3739, %r6;
	add.s32 	%r3741, %r3740, %r6;
	add.s32 	%r3742, %r3741, %r6;
	add.s32 	%r3743, %r3742, %r6;
	add.s32 	%r3744, %r3743, %r6;
	cvt.rn.f32.u32 	%f4763, %r3744;
	mul.wide.s32 	%rd1115, %r206, 4;
	add.s64 	%rd1116, %rd3, %rd1115;
	ld.global.f32 	%f4764, [%rd1116];
	mul.f32 	%f4765, %f1, %f4764;
	sub.f32 	%f4766, %f4763, %f4765;
	add.s64 	%rd1117, %rd2, %rd1115;
	ld.global.f32 	%f4767, [%rd1117];
	mul.f32 	%f4768, %f1, %f4767;
	sub.f32 	%f4769, %f12, %f4768;
	setp.lt.f32 	%p1367, %f4766, 0f3F000000;
	selp.f32 	%f4770, 0f3F000000, %f4766, %p1367;
	cvt.f64.f32 	%fd320, %f4770;
	setp.lt.f64 	%p1368, %fd1, %fd320;
	selp.f32 	%f4771, %f2, %f4770, %p1368;
	cvt.rzi.s32.f32 	%r3745, %f4771;
	setp.lt.f32 	%p1369, %f4769, 0f3F000000;
	selp.f32 	%f4772, 0f3F000000, %f4769, %p1369;
	cvt.f64.f32 	%fd321, %f4772;
	setp.lt.f64 	%p1370, %fd1, %fd321;
	selp.f32 	%f4773, %f2, %f4772, %p1370;
	cvt.rzi.s32.f32 	%r3746, %f4773;
	cvt.rn.f32.s32 	%f4774, %r3745;
	sub.f32 	%f4775, %f4771, %f4774;
	mov.f32 	%f4776, 0f3F800000;
	sub.f32 	%f4777, %f4776, %f4775;
	cvt.rn.f32.s32 	%f4778, %r3746;
	sub.f32 	%f4779, %f4773, %f4778;
	sub.f32 	%f4780, %f4776, %f4779;
	mul.f32 	%f4781, %f4777, %f4780;
	mad.lo.s32 	%r3747, %r3746, %r5, %r3745;
	mul.wide.s32 	%rd1118, %r3747, 4;
	add.s64 	%rd1119, %rd1, %rd1118;
	ld.global.f32 	%f4782, [%rd1119];
	mul.f32 	%f4783, %f4782, %f4781;
	st.shared.f32 	[%r93+36], %f4783;
	mul.f32 	%f4784, %f4777, %f4779;
	mul.wide.s32 	%rd1120, %r5, 4;
	add.s64 	%rd1121, %rd1119, %rd1120;
	ld.global.f32 	%f4785, [%rd1121];
	mul.f32 	%f4786, %f4785, %f4784;
	st.shared.f32 	[%r94+36], %f4786;
	mul.f32 	%f4787, %f4775, %f4780;
	ld.global.f32 	%f4788, [%rd1119+4];
	mul.f32 	%f4789, %f4788, %f4787;
	st.shared.f32 	[%r95+36], %f4789;
	mul.f32 	%f4790, %f4775, %f4779;
	ld.global.f32 	%f4791, [%rd1121+4];
	mul.f32 	%f4792, %f4790, %f4791;
	add.s32 	%r3749, %r95, %r17;
	st.shared.f32 	[%r3749+36], %f4792;
$L__BB3_320:
	or.pred  	%p1372, %p2, %p1365;
	@%p1372 bra 	$L__BB3_322;
	mad.lo.s32 	%r3750, %r6, 15, %r1;
	cvt.rn.f32.u32 	%f4793, %r3750;
	add.s32 	%r3751, %r206, %r6;
	mul.wide.s32 	%rd1122, %r3751, 4;
	add.s64 	%rd1123, %rd3, %rd1122;
	ld.global.f32 	%f4794, [%rd1123];
	mul.f32 	%f4795, %f1, %f4794;
	sub.f32 	%f4796, %f4793, %f4795;
	add.s64 	%rd1124, %rd2, %rd1122;
	ld.global.f32 	%f4797, [%rd1124];
	mul.f32 	%f4798, %f1, %f4797;
	sub.f32 	%f4799, %f12, %f4798;
	setp.lt.f32 	%p1373, %f4796, 0f3F000000;
	selp.f32 	%f4800, 0f3F000000, %f4796, %p1373;
	cvt.f64.f32 	%fd322, %f4800;
	setp.lt.f64 	%p1374, %fd1, %fd322;
	selp.f32 	%f4801, %f2, %f4800, %p1374;
	cvt.rzi.s32.f32 	%r3752, %f4801;
	setp.lt.f32 	%p1375, %f4799, 0f3F000000;
	selp.f32 	%f4802, 0f3F000000, %f4799, %p1375;
	cvt.f64.f32 	%fd323, %f4802;
	setp.lt.f64 	%p1376, %fd1, %fd323;
	selp.f32 	%f4803, %f2, %f4802, %p1376;
	cvt.rzi.s32.f32 	%r3753, %f4803;
	cvt.rn.f32.s32 	%f4804, %r3752;
	sub.f32 	%f4805, %f4801, %f4804;
	mov.f32 	%f4806, 0f3F800000;
	sub.f32 	%f4807, %f4806, %f4805;
	cvt.rn.f32.s32 	%f4808, %r3753;
	sub.f32 	%f4809, %f4803, %f4808;
	sub.f32 	%f4810, %f4806, %f4809;
	mul.f32 	%f4811, %f4807, %f4810;
	mad.lo.s32 	%r3754, %r3753, %r5, %r3752;
	mul.wide.s32 	%rd1125, %r3754, 4;
	add.s64 	%rd1126, %rd1, %rd1125;
	ld.global.f32 	%f4812, [%rd1126];
	mul.f32 	%f4813, %f4812, %f4811;
	st.shared.f32 	[%r96+36], %f4813;
	mul.f32 	%f4814, %f4807, %f4809;
	mul.wide.s32 	%rd1127, %r5, 4;
	add.s64 	%rd1128, %rd1126, %rd1127;
	ld.global.f32 	%f4815, [%rd1128];
	mul.f32 	%f4816, %f4815, %f4814;
	st.shared.f32 	[%r97+36], %f4816;
	mul.f32 	%f4817, %f4805, %f4810;
	ld.global.f32 	%f4818, [%rd1126+4];
	mul.f32 	%f4819, %f4818, %f4817;
	st.shared.f32 	[%r98+36], %f4819;
	mul.f32 	%f4820, %f4805, %f4809;
	ld.global.f32 	%f4821, [%rd1128+4];
	mul.f32 	%f4822, %f4820, %f4821;
	add.s32 	%r3756, %r98, %r17;
	st.shared.f32 	[%r3756+36], %f4822;
$L__BB3_322:
	add.s32 	%r207, %r195, %r9;
	setp.gt.u32 	%p1377, %r207, %r4;
	cvt.rn.f32.u32 	%f13, %r207;
	or.pred  	%p1378, %p3, %p1377;
	@%p1378 bra 	$L__BB3_324;
	cvt.rn.f32.u32 	%f4823, %r1;
	mad.lo.s32 	%r3757, %r207, %r5, %r1;
	mul.wide.s32 	%rd1129, %r3757, 4;
	add.s64 	%rd1130, %rd3, %rd1129;
	ld.global.f32 	%f4824, [%rd1130];
	mul.f32 	%f4825, %f1, %f4824;
	sub.f32 	%f4826, %f4823, %f4825;
	add.s64 	%rd1131, %rd2, %rd1129;
	ld.global.f32 	%f4827, [%rd1131];
	mul.f32 	%f4828, %f1, %f4827;
	sub.f32 	%f4829, %f13, %f4828;
	setp.lt.f32 	%p1379, %f4826, 0f3F000000;
	selp.f32 	%f4830, 0f3F000000, %f4826, %p1379;
	cvt.f64.f32 	%fd324, %f4830;
	setp.lt.f64 	%p1380, %fd1, %fd324;
	selp.f32 	%f4831, %f2, %f4830, %p1380;
	cvt.rzi.s32.f32 	%r3758, %f4831;
	setp.lt.f32 	%p1381, %f4829, 0f3F000000;
	selp.f32 	%f4832, 0f3F000000, %f4829, %p1381;
	cvt.f64.f32 	%fd325, %f4832;
	setp.lt.f64 	%p1382, %fd1, %fd325;
	selp.f32 	%f4833, %f2, %f4832, %p1382;
	cvt.rzi.s32.f32 	%r3759, %f4833;
	cvt.rn.f32.s32 	%f4834, %r3758;
	sub.f32 	%f4835, %f4831, %f4834;
	mov.f32 	%f4836, 0f3F800000;
	sub.f32 	%f4837, %f4836, %f4835;
	cvt.rn.f32.s32 	%f4838, %r3759;
	sub.f32 	%f4839, %f4833, %f4838;
	sub.f32 	%f4840, %f4836, %f4839;
	mul.f32 	%f4841, %f4837, %f4840;
	mad.lo.s32 	%r3760, %r3759, %r5, %r3758;
	mul.wide.s32 	%rd1132, %r3760, 4;
	add.s64 	%rd1133, %rd1, %rd1132;
	ld.global.f32 	%f4842, [%rd1133];
	mul.f32 	%f4843, %f4842, %f4841;
	st.shared.f32 	[%r16+40], %f4843;
	mul.f32 	%f4844, %f4837, %f4839;
	mul.wide.s32 	%rd1134, %r5, 4;
	add.s64 	%rd1135, %rd1133, %rd1134;
	ld.global.f32 	%f4845, [%rd1135];
	mul.f32 	%f4846, %f4845, %f4844;
	st.shared.f32 	[%r18+40], %f4846;
	mul.f32 	%f4847, %f4835, %f4840;
	ld.global.f32 	%f4848, [%rd1133+4];
	mul.f32 	%f4849, %f4848, %f4847;
	st.shared.f32 	[%r19+40], %f4849;
	mul.f32 	%f4850, %f4835, %f4839;
	ld.global.f32 	%f4851, [%rd1135+4];
	mul.f32 	%f4852, %f4850, %f4851;
	add.s32 	%r3762, %r19, %r17;
	st.shared.f32 	[%r3762+40], %f4852;
$L__BB3_324:
	setp.gt.u32 	%p1383, %r207, %r4;
	mad.lo.s32 	%r3763, %r6, 15, %r1;
	mad.lo.s32 	%r3764, %r6, -14, %r3763;
	setp.lt.s32 	%p1384, %r3764, 1;
	setp.gt.s32 	%p1385, %r3764, %r4;
	or.pred  	%p1386, %p1384, %p1385;
	or.pred  	%p1387, %p1386, %p1383;
	@%p1387 bra 	$L__BB3_326;
	mad.lo.s32 	%r3765, %r6, 15, %r1;
	mad.lo.s32 	%r3766, %r6, -14, %r3765;
	cvt.rn.f32.u32 	%f4853, %r3766;
	mad.lo.s32 	%r3767, %r207, %r5, %r1;
	add.s32 	%r3768, %r3767, %r6;
	mul.wide.s32 	%rd1136, %r3768, 4;
	add.s64 	%rd1137, %rd3, %rd1136;
	ld.global.f32 	%f4854, [%rd1137];
	mul.f32 	%f4855, %f1, %f4854;
	sub.f32 	%f4856, %f4853, %f4855;
	add.s64 	%rd1138, %rd2, %rd1136;
	ld.global.f32 	%f4857, [%rd1138];
	mul.f32 	%f4858, %f1, %f4857;
	sub.f32 	%f4859, %f13, %f4858;
	setp.lt.f32 	%p1388, %f4856, 0f3F000000;
	selp.f32 	%f4860, 0f3F000000, %f4856, %p1388;
	cvt.f64.f32 	%fd326, %f4860;
	setp.lt.f64 	%p1389, %fd1, %fd326;
	selp.f32 	%f4861, %f2, %f4860, %p1389;
	cvt.rzi.s32.f32 	%r3769, %f4861;
	setp.lt.f32 	%p1390, %f4859, 0f3F000000;
	selp.f32 	%f4862, 0f3F000000, %f4859, %p1390;
	cvt.f64.f32 	%fd327, %f4862;
	setp.lt.f64 	%p1391, %fd1, %fd327;
	selp.f32 	%f4863, %f2, %f4862, %p1391;
	cvt.rzi.s32.f32 	%r3770, %f4863;
	cvt.rn.f32.s32 	%f4864, %r3769;
	sub.f32 	%f4865, %f4861, %f4864;
	mov.f32 	%f4866, 0f3F800000;
	sub.f32 	%f4867, %f4866, %f4865;
	cvt.rn.f32.s32 	%f4868, %r3770;
	sub.f32 	%f4869, %f4863, %f4868;
	sub.f32 	%f4870, %f4866, %f4869;
	mul.f32 	%f4871, %f4867, %f4870;
	mad.lo.s32 	%r3771, %r3770, %r5, %r3769;
	mul.wide.s32 	%rd1139, %r3771, 4;
	add.s64 	%rd1140, %rd1, %rd1139;
	ld.global.f32 	%f4872, [%rd1140];
	mul.f32 	%f4873, %f4872, %f4871;
	shl.b32 	%r3772, %r7, 2;
	add.s32 	%r3773, %r16, %r3772;
	st.shared.f32 	[%r3773+44], %f4873;
	mul.f32 	%f4874, %f4867, %f4869;
	mul.wide.s32 	%rd1141, %r5, 4;
	add.s64 	%rd1142, %rd1140, %rd1141;
	ld.global.f32 	%f4875, [%rd1142];
	mul.f32 	%f4876, %f4875, %f4874;
	st.shared.f32 	[%r24+44], %f4876;
	mul.f32 	%f4877, %f4865, %f4870;
	ld.global.f32 	%f4878, [%rd1140+4];
	mul.f32 	%f4879, %f4878, %f4877;
	st.shared.f32 	[%r25+44], %f4879;
	mul.f32 	%f4880, %f4865, %f4869;
	ld.global.f32 	%f4881, [%rd1142+4];
	mul.f32 	%f4882, %f4880, %f4881;
	add.s32 	%r3775, %r25, %r17;
	st.shared.f32 	[%r3775+44], %f4882;
$L__BB3_326:
	setp.gt.u32 	%p1392, %r207, %r4;
	mad.lo.s32 	%r3776, %r6, 15, %r1;
	mad.lo.s32 	%r3777, %r6, -14, %r3776;
	add.s32 	%r3778, %r3777, %r6;
	setp.lt.s32 	%p1393, %r3778, 1;
	setp.gt.s32 	%p1394, %r3778, %r4;
	or.pred  	%p1395, %p1393, %p1394;
	or.pred  	%p1396, %p1395, %p1392;
	@%p1396 bra 	$L__BB3_328;
	mad.lo.s32 	%r3779, %r6, 15, %r1;
	mad.lo.s32 	%r3780, %r6, -14, %r3779;
	add.s32 	%r3781, %r3780, %r6;
	cvt.rn.f32.u32 	%f4883, %r3781;
	mad.lo.s32 	%r3782, %r207, %r5, %r1;
	add.s32 	%r3783, %r3782, %r6;
	add.s32 	%r3784, %r3783, %r6;
	mul.wide.s32 	%rd1143, %r3784, 4;
	add.s64 	%rd1144, %rd3, %rd1143;
	ld.global.f32 	%f4884, [%rd1144];
	mul.f32 	%f4885, %f1, %f4884;
	sub.f32 	%f4886, %f4883, %f4885;
	add.s64 	%rd1145, %rd2, %rd1143;
	ld.global.f32 	%f4887, [%rd1145];
	mul.f32 	%f4888, %f1, %f4887;
	sub.f32 	%f4889, %f13, %f4888;
	setp.lt.f32 	%p1397, %f4886, 0f3F000000;
	selp.f32 	%f4890, 0f3F000000, %f4886, %p1397;
	cvt.f64.f32 	%fd328, %f4890;
	setp.lt.f64 	%p1398, %fd1, %fd328;
	selp.f32 	%f4891, %f2, %f4890, %p1398;
	cvt.rzi.s32.f32 	%r3785, %f4891;
	setp.lt.f32 	%p1399, %f4889, 0f3F000000;
	selp.f32 	%f4892, 0f3F000000, %f4889, %p1399;
	cvt.f64.f32 	%fd329, %f4892;
	setp.lt.f64 	%p1400, %fd1, %fd329;
	selp.f32 	%f4893, %f2, %f4892, %p1400;
	cvt.rzi.s32.f32 	%r3786, %f4893;
	cvt.rn.f32.s32 	%f4894, %r3785;
	sub.f32 	%f4895, %f4891, %f4894;
	mov.f32 	%f4896, 0f3F800000;
	sub.f32 	%f4897, %f4896, %f4895;
	cvt.rn.f32.s32 	%f4898, %r3786;
	sub.f32 	%f4899, %f4893, %f4898;
	sub.f32 	%f4900, %f4896, %f4899;
	mul.f32 	%f4901, %f4897, %f4900;
	mad.lo.s32 	%r3787, %r3786, %r5, %r3785;
	mul.wide.s32 	%rd1146, %r3787, 4;
	add.s64 	%rd1147, %rd1, %rd1146;
	ld.global.f32 	%f4902, [%rd1147];
	mul.f32 	%f4903, %f4902, %f4901;
	st.shared.f32 	[%r29+40], %f4903;
	mul.f32 	%f4904, %f4897, %f4899;
	mul.wide.s32 	%rd1148, %r5, 4;
	add.s64 	%rd1149, %rd1147, %rd1148;
	ld.global.f32 	%f4905, [%rd1149];
	mul.f32 	%f4906, %f4905, %f4904;
	st.shared.f32 	[%r30+40], %f4906;
	mul.f32 	%f4907, %f4895, %f4900;
	ld.global.f32 	%f4908, [%rd1147+4];
	mul.f32 	%f4909, %f4908, %f4907;
	st.shared.f32 	[%r31+40], %f4909;
	mul.f32 	%f4910, %f4895, %f4899;
	ld.global.f32 	%f4911, [%rd1149+4];
	mul.f32 	%f4912, %f4910, %f4911;
	add.s32 	%r3789, %r31, %r17;
	st.shared.f32 	[%r3789+40], %f4912;
$L__BB3_328:
	setp.gt.u32 	%p1401, %r207, %r4;
	mad.lo.s32 	%r3790, %r6, 15, %r1;
	mad.lo.s32 	%r3791, %r6, -14, %r3790;
	add.s32 	%r3792, %r3791, %r6;
	add.s32 	%r3793, %r3792, %r6;
	setp.lt.s32 	%p1402, %r3793, 1;
	setp.gt.s32 	%p1403, %r3793, %r4;
	or.pred  	%p1404, %p1402, %p1403;
	or.pred  	%p1405, %p1404, %p1401;
	@%p1405 bra 	$L__BB3_330;
	mad.lo.s32 	%r3794, %r6, 15, %r1;
	mad.lo.s32 	%r3795, %r6, -14, %r3794;
	add.s32 	%r3796, %r3795, %r6;
	add.s32 	%r3797, %r3796, %r6;
	cvt.rn.f32.u32 	%f4913, %r3797;
	mad.lo.s32 	%r3798, %r207, %r5, %r1;
	add.s32 	%r3799, %r3798, %r6;
	add.s32 	%r3800, %r3799, %r6;
	add.s32 	%r3801, %r3800, %r6;
	mul.wide.s32 	%rd1150, %r3801, 4;
	add.s64 	%rd1151, %rd3, %rd1150;
	ld.global.f32 	%f4914, [%rd1151];
	mul.f32 	%f4915, %f1, %f4914;
	sub.f32 	%f4916, %f4913, %f4915;
	add.s64 	%rd1152, %rd2, %rd1150;
	ld.global.f32 	%f4917, [%rd1152];
	mul.f32 	%f4918, %f1, %f4917;
	sub.f32 	%f4919, %f13, %f4918;
	setp.lt.f32 	%p1406, %f4916, 0f3F000000;
	selp.f32 	%f4920, 0f3F000000, %f4916, %p1406;
	cvt.f64.f32 	%fd330, %f4920;
	setp.lt.f64 	%p1407, %fd1, %fd330;
	selp.f32 	%f4921, %f2, %f4920, %p1407;
	cvt.rzi.s32.f32 	%r3802, %f4921;
	setp.lt.f32 	%p1408, %f4919, 0f3F000000;
	selp.f32 	%f4922, 0f3F000000, %f4919, %p1408;
	cvt.f64.f32 	%fd331, %f4922;
	setp.lt.f64 	%p1409, %fd1, %fd331;
	selp.f32 	%f4923, %f2, %f4922, %p1409;
	cvt.rzi.s32.f32 	%r3803, %f4923;
	cvt.rn.f32.s32 	%f4924, %r3802;
	sub.f32 	%f4925, %f4921, %f4924;
	mov.f32 	%f4926, 0f3F800000;
	sub.f32 	%f4927, %f4926, %f4925;
	cvt.rn.f32.s32 	%f4928, %r3803;
	sub.f32 	%f4929, %f4923, %f4928;
	sub.f32 	%f4930, %f4926, %f4929;
	mul.f32 	%f4931, %f4927, %f4930;
	mad.lo.s32 	%r3804, %r3803, %r5, %r3802;
	mul.wide.s32 	%rd1153, %r3804, 4;
	add.s64 	%rd1154, %rd1, %rd1153;
	ld.global.f32 	%f4932, [%rd1154];
	mul.f32 	%f4933, %f4932, %f4931;
	shl.b32 	%r3805, %r8, 2;
	add.s32 	%r3806, %r29, %r3805;
	st.shared.f32 	[%r3806+40], %f4933;
	mul.f32 	%f4934, %f4927, %f4929;
	mul.wide.s32 	%rd1155, %r5, 4;
	add.s64 	%rd1156, %rd1154, %rd1155;
	ld.global.f32 	%f4935, [%rd1156];
	mul.f32 	%f4936, %f4935, %f4934;
	st.shared.f32 	[%r36+40], %f4936;
	mul.f32 	%f4937, %f4925, %f4930;
	ld.global.f32 	%f4938, [%rd1154+4];
	mul.f32 	%f4939, %f4938, %f4937;
	st.shared.f32 	[%r37+40], %f4939;
	mul.f32 	%f4940, %f4925, %f4929;
	ld.global.f32 	%f4941, [%rd1156+4];
	mul.f32 	%f4942, %f4940, %f4941;
	add.s32 	%r3808, %r37, %r17;
	st.shared.f32 	[%r3808+40], %f4942;
$L__BB3_330:
	setp.gt.u32 	%p1410, %r207, %r4;
	mad.lo.s32 	%r3809, %r207, %r5, %r1;
	add.s32 	%r3810, %r3809, %r6;
	add.s32 	%r3811, %r3810, %r6;
	add.s32 	%r3812, %r3811, %r6;
	add.s32 	%r208, %r3812, %r6;
	mad.lo.s32 	%r3813, %r6, 15, %r1;
	mad.lo.s32 	%r3814, %r6, -14, %r3813;
	add.s32 	%r3815, %r3814, %r6;
	add.s32 	%r3816, %r3815, %r6;
	add.s32 	%r3817, %r3816, %r6;
	setp.lt.s32 	%p1411, %r3817, 1;
	setp.gt.s32 	%p1412, %r3817, %r4;
	or.pred  	%p1413, %p1411, %p1412;
	or.pred  	%p1414, %p1413, %p1410;
	@%p1414 bra 	$L__BB3_332;
	mad.lo.s32 	%r3818, %r6, 15, %r1;
	mad.lo.s32 	%r3819, %r6, -14, %r3818;
	add.s32 	%r3820, %r3819, %r6;
	add.s32 	%r3821, %r3820, %r6;
	add.s32 	%r3822, %r3821, %r6;
	cvt.rn.f32.u32 	%f4943, %r3822;
	mul.wide.s32 	%rd1157, %r208, 4;
	add.s64 	%rd1158, %rd3, %rd1157;
	ld.global.f32 	%f4944, [%rd1158];
	mul.f32 	%f4945, %f1, %f4944;
	sub.f32 	%f4946, %f4943, %f4945;
	add.s64 	%rd1159, %rd2, %rd1157;
	ld.global.f32 	%f4947, [%rd1159];
	mul.f32 	%f4948, %f1, %f4947;
	sub.f32 	%f4949, %f13, %f4948;
	setp.lt.f32 	%p1415, %f4946, 0f3F000000;
	selp.f32 	%f4950, 0f3F000000, %f4946, %p1415;
	cvt.f64.f32 	%fd332, %f4950;
	setp.lt.f64 	%p1416, %fd1, %fd332;
	selp.f32 	%f4951, %f2, %f4950, %p1416;
	cvt.rzi.s32.f32 	%r3823, %f4951;
	setp.lt.f32 	%p1417, %f4949, 0f3F000000;
	selp.f32 	%f4952, 0f3F000000, %f4949, %p1417;
	cvt.f64.f32 	%fd333, %f4952;
	setp.lt.f64 	%p1418, %fd1, %fd333;
	selp.f32 	%f4953, %f2, %f4952, %p1418;
	cvt.rzi.s32.f32 	%r3824, %f4953;
	cvt.rn.f32.s32 	%f4954, %r3823;
	sub.f32 	%f4955, %f4951, %f4954;
	mov.f32 	%f4956, 0f3F800000;
	sub.f32 	%f4957, %f4956, %f4955;
	cvt.rn.f32.s32 	%f4958, %r3824;
	sub.f32 	%f4959, %f4953, %f4958;
	sub.f32 	%f4960, %f4956, %f4959;
	mul.f32 	%f4961, %f4957, %f4960;
	mad.lo.s32 	%r3825, %r3824, %r5, %r3823;
	mul.wide.s32 	%rd1160, %r3825, 4;
	add.s64 	%rd1161, %rd1, %rd1160;
	ld.global.f32 	%f4962, [%rd1161];
	mul.f32 	%f4963, %f4962, %f4961;
	shl.b32 	%r3826, %r8, 2;
	add.s32 	%r3827, %r29, %r3826;
	add.s32 	%r3828, %r3827, %r3826;
	st.shared.f32 	[%r3828+40], %f4963;
	mul.f32 	%f4964, %f4957, %f4959;
	mul.wide.s32 	%rd1162, %r5, 4;
	add.s64 	%rd1163, %rd1161, %rd1162;
	ld.global.f32 	%f4965, [%rd1163];
	mul.f32 	%f4966, %f4965, %f4964;
	st.shared.f32 	[%r42+40], %f4966;
	mul.f32 	%f4967, %f4955, %f4960;
	ld.global.f32 	%f4968, [%rd1161+4];
	mul.f32 	%f4969, %f4968, %f4967;
	st.shared.f32 	[%r43+40], %f4969;
	mul.f32 	%f4970, %f4955, %f4959;
	ld.global.f32 	%f4971, [%rd1163+4];
	mul.f32 	%f4972, %f4970, %f4971;
	add.s32 	%r3830, %r43, %r17;
	st.shared.f32 	[%r3830+40], %f4972;
$L__BB3_332:
	setp.gt.u32 	%p1419, %r207, %r4;
	add.s32 	%r209, %r208, %r6;
	mad.lo.s32 	%r3831, %r6, 15, %r1;
	mad.lo.s32 	%r3832, %r6, -14, %r3831;
	add.s32 	%r3833, %r3832, %r6;
	add.s32 	%r3834, %r3833, %r6;
	add.s32 	%r3835, %r3834, %r6;
	add.s32 	%r3836, %r3835, %r6;
	setp.lt.s32 	%p1420, %r3836, 1;
	setp.gt.s32 	%p1421, %r3836, %r4;
	or.pred  	%p1422, %p1420, %p1421;
	or.pred  	%p1423, %p1422, %p1419;
	@%p1423 bra 	$L__BB3_334;
	mad.lo.s32 	%r3837, %r6, 15, %r1;
	mad.lo.s32 	%r3838, %r6, -14, %r3837;
	add.s32 	%r3839, %r3838, %r6;
	add.s32 	%r3840, %r3839, %r6;
	add.s32 	%r3841, %r3840, %r6;
	add.s32 	%r3842, %r3841, %r6;
	cvt.rn.f32.u32 	%f4973, %r3842;
	mul.wide.s32 	%rd1164, %r209, 4;
	add.s64 	%rd1165, %rd3, %rd1164;
	ld.global.f32 	%f4974, [%rd1165];
	mul.f32 	%f4975, %f1, %f4974;
	sub.f32 	%f4976, %f4973, %f4975;
	add.s64 	%rd1166, %rd2, %rd1164;
	ld.global.f32 	%f4977, [%rd1166];
	mul.f32 	%f4978, %f1, %f4977;
	sub.f32 	%f4979, %f13, %f4978;
	setp.lt.f32 	%p1424, %f4976, 0f3F000000;
	selp.f32 	%f4980, 0f3F000000, %f4976, %p1424;
	cvt.f64.f32 	%fd334, %f4980;
	setp.lt.f64 	%p1425, %fd1, %fd334;
	selp.f32 	%f4981, %f2, %f4980, %p1425;
	cvt.rzi.s32.f32 	%r3843, %f4981;
	setp.lt.f32 	%p1426, %f4979, 0f3F000000;
	selp.f32 	%f4982, 0f3F000000, %f4979, %p1426;
	cvt.f64.f32 	%fd335, %f4982;
	setp.lt.f64 	%p1427, %fd1, %fd335;
	selp.f32 	%f4983, %f2, %f4982, %p1427;
	cvt.rzi.s32.f32 	%r3844, %f4983;
	cvt.rn.f32.s32 	%f4984, %r3843;
	sub.f32 	%f4985, %f4981, %f4984;
	mov.f32 	%f4986, 0f3F800000;
	sub.f32 	%f4987, %f4986, %f4985;
	cvt.rn.f32.s32 	%f4988, %r3844;
	sub.f32 	%f4989, %f4983, %f4988;
	sub.f32 	%f4990, %f4986, %f4989;
	mul.f32 	%f4991, %f4987, %f4990;
	mad.lo.s32 	%r3845, %r3844, %r5, %r3843;
	mul.wide.s32 	%rd1167, %r3845, 4;
	add.s64 	%rd1168, %rd1, %rd1167;
	ld.global.f32 	%f4992, [%rd1168];
	mul.f32 	%f4993, %f4992, %f4991;
	st.shared.f32 	[%r47+40], %f4993;
	mul.f32 	%f4994, %f4987, %f4989;
	mul.wide.s32 	%rd1169, %r5, 4;
	add.s64 	%rd1170, %rd1168, %rd1169;
	ld.global.f32 	%f4995, [%rd1170];
	mul.f32 	%f4996, %f4995, %f4994;
	st.shared.f32 	[%r48+40], %f4996;
	mul.f32 	%f4997, %f4985, %f4990;
	ld.global.f32 	%f4998, [%rd1168+4];
	mul.f32 	%f4999, %f4998, %f4997;
	st.shared.f32 	[%r49+40], %f4999;
	mul.f32 	%f5000, %f4985, %f4989;
	ld.global.f32 	%f5001, [%rd1170+4];
	mul.f32 	%f5002, %f5000, %f5001;
	add.s32 	%r3847, %r49, %r17;
	st.shared.f32 	[%r3847+40], %f5002;
$L__BB3_334:
	setp.gt.u32 	%p1428, %r207, %r4;
	add.s32 	%r210, %r209, %r6;
	mad.lo.s32 	%r3848, %r6, 15, %r1;
	mad.lo.s32 	%r3849, %r6, -14, %r3848;
	add.s32 	%r3850, %r3849, %r6;
	add.s32 	%r3851, %r3850, %r6;
	add.s32 	%r3852, %r3851, %r6;
	add.s32 	%r3853, %r3852, %r6;
	add.s32 	%r3854, %r3853, %r6;
	setp.lt.s32 	%p1429, %r3854, 1;
	setp.gt.s32 	%p1430, %r3854, %r4;
	or.pred  	%p1431, %p1429, %p1430;
	or.pred  	%p1432, %p1431, %p1428;
	@%p1432 bra 	$L__BB3_336;
	mad.lo.s32 	%r3855, %r6, 15, %r1;
	mad.lo.s32 	%r3856, %r6, -14, %r3855;
	add.s32 	%r3857, %r3856, %r6;
	add.s32 	%r3858, %r3857, %r6;
	add.s32 	%r3859, %r3858, %r6;
	add.s32 	%r3860, %r3859, %r6;
	add.s32 	%r3861, %r3860, %r6;
	cvt.rn.f32.u32 	%f5003, %r3861;
	mul.wide.s32 	%rd1171, %r210, 4;
	add.s64 	%rd1172, %rd3, %rd1171;
	ld.global.f32 	%f5004, [%rd1172];
	mul.f32 	%f5005, %f1, %f5004;
	sub.f32 	%f5006, %f5003, %f5005;
	add.s64 	%rd1173, %rd2, %rd1171;
	ld.global.f32 	%f5007, [%rd1173];
	mul.f32 	%f5008, %f1, %f5007;
	sub.f32 	%f5009, %f13, %f5008;
	setp.lt.f32 	%p1433, %f5006, 0f3F000000;
	selp.f32 	%f5010, 0f3F000000, %f5006, %p1433;
	cvt.f64.f32 	%fd336, %f5010;
	setp.lt.f64 	%p1434, %fd1, %fd336;
	selp.f32 	%f5011, %f2, %f5010, %p1434;
	cvt.rzi.s32.f32 	%r3862, %f5011;
	setp.lt.f32 	%p1435, %f5009, 0f3F000000;
	selp.f32 	%f5012, 0f3F000000, %f5009, %p1435;
	cvt.f64.f32 	%fd337, %f5012;
	setp.lt.f64 	%p1436, %fd1, %fd337;
	selp.f32 	%f5013, %f2, %f5012, %p1436;
	cvt.rzi.s32.f32 	%r3863, %f5013;
	cvt.rn.f32.s32 	%f5014, %r3862;
	sub.f32 	%f5015, %f5011, %f5014;
	mov.f32 	%f5016, 0f3F800000;
	sub.f32 	%f5017, %f5016, %f5015;
	cvt.rn.f32.s32 	%f5018, %r3863;
	sub.f32 	%f5019, %f5013, %f5018;
	sub.f32 	%f5020, %f5016, %f5019;
	mul.f32 	%f5021, %f5017, %f5020;
	mad.lo.s32 	%r3864, %r3863, %r5, %r3862;
	mul.wide.s32 	%rd1174, %r3864, 4;
	add.s64 	%rd1175, %rd1, %rd1174;
	ld.global.f32 	%f5022, [%rd1175];
	mul.f32 	%f5023, %f5022, %f5021;
	st.shared.f32 	[%r53+40], %f5023;
	mul.f32 	%f5024, %f5017, %f5019;
	mul.wide.s32 	%rd1176, %r5, 4;
	add.s64 	%rd1177, %rd1175, %rd1176;
	ld.global.f32 	%f5025, [%rd1177];
	mul.f32 	%f5026, %f5025, %f5024;
	st.shared.f32 	[%r54+40], %f5026;
	mul.f32 	%f5027, %f5015, %f5020;
	ld.global.f32 	%f5028, [%rd1175+4];
	mul.f32 	%f5029, %f5028, %f5027;
	st.shared.f32 	[%r55+40], %f5029;
	mul.f32 	%f5030, %f5015, %f5019;
	ld.global.f32 	%f5031, [%rd1177+4];
	mul.f32 	%f5032, %f5030, %f5031;
	add.s32 	%r3866, %r55, %r17;
	st.shared.f32 	[%r3866+40], %f5032;
$L__BB3_336:
	setp.gt.u32 	%p1437, %r207, %r4;
	add.s32 	%r211, %r210, %r6;
	mad.lo.s32 	%r3867, %r6, 15, %r1;
	mad.lo.s32 	%r3868, %r6, -14, %r3867;
	add.s32 	%r3869, %r3868, %r6;
	add.s32 	%r3870, %r3869, %r6;
	add.s32 	%r3871, %r3870, %r6;
	add.s32 	%r3872, %r3871, %r6;
	add.s32 	%r3873, %r3872, %r6;
	add.s32 	%r3874, %r3873, %r6;
	setp.lt.s32 	%p1438, %r3874, 1;
	setp.gt.s32 	%p1439, %r3874, %r4;
	or.pred  	%p1440, %p1438, %p1439;
	or.pred  	%p1441, %p1440, %p1437;
	@%p1441 bra 	$L__BB3_338;
	mad.lo.s32 	%r3875, %r6, 15, %r1;
	mad.lo.s32 	%r3876, %r6, -14, %r3875;
	add.s32 	%r3877, %r3876, %r6;
	add.s32 	%r3878, %r3877, %r6;
	add.s32 	%r3879, %r3878, %r6;
	add.s32 	%r3880, %r3879, %r6;
	add.s32 	%r3881, %r3880, %r6;
	add.s32 	%r3882, %r3881, %r6;
	cvt.rn.f32.u32 	%f5033, %r3882;
	mul.wide.s32 	%rd1178, %r211, 4;
	add.s64 	%rd1179, %rd3, %rd1178;
	ld.global.f32 	%f5034, [%rd1179];
	mul.f32 	%f5035, %f1, %f5034;
	sub.f32 	%f5036, %f5033, %f5035;
	add.s64 	%rd1180, %rd2, %rd1178;
	ld.global.f32 	%f5037, [%rd1180];
	mul.f32 	%f5038, %f1, %f5037;
	sub.f32 	%f5039, %f13, %f5038;
	setp.lt.f32 	%p1442, %f5036, 0f3F000000;
	selp.f32 	%f5040, 0f3F000000, %f5036, %p1442;
	cvt.f64.f32 	%fd338, %f5040;
	setp.lt.f64 	%p1443, %fd1, %fd338;
	selp.f32 	%f5041, %f2, %f5040, %p1443;
	cvt.rzi.s32.f32 	%r3883, %f5041;
	setp.lt.f32 	%p1444, %f5039, 0f3F000000;
	selp.f32 	%f5042, 0f3F000000, %f5039, %p1444;
	cvt.f64.f32 	%fd339, %f5042;
	setp.lt.f64 	%p1445, %fd1, %fd339;
	selp.f32 	%f5043, %f2, %f5042, %p1445;
	cvt.rzi.s32.f32 	%r3884, %f5043;
	cvt.rn.f32.s32 	%f5044, %r3883;
	sub.f32 	%f5045, %f5041, %f5044;
	mov.f32 	%f5046, 0f3F800000;
	sub.f32 	%f5047, %f5046, %f5045;
	cvt.rn.f32.s32 	%f5048, %r3884;
	sub.f32 	%f5049, %f5043, %f5048;
	sub.f32 	%f5050, %f5046, %f5049;
	mul.f32 	%f5051, %f5047, %f5050;
	mad.lo.s32 	%r3885, %r3884, %r5, %r3883;
	mul.wide.s32 	%rd1181, %r3885, 4;
	add.s64 	%rd1182, %rd1, %rd1181;
	ld.global.f32 	%f5052, [%rd1182];
	mul.f32 	%f5053, %f5052, %f5051;
	st.shared.f32 	[%r59+40], %f5053;
	mul.f32 	%f5054, %f5047, %f5049;
	mul.wide.s32 	%rd1183, %r5, 4;
	add.s64 	%rd1184, %rd1182, %rd1183;
	ld.global.f32 	%f5055, [%rd1184];
	mul.f32 	%f5056, %f5055, %f5054;
	add.s32 	%r3887, %r59, %r17;
	st.shared.f32 	[%r3887+40], %f5056;
	mul.f32 	%f5057, %f5045, %f5050;
	ld.global.f32 	%f5058, [%rd1182+4];
	mul.f32 	%f5059, %f5058, %f5057;
	st.shared.f32 	[%r61+40], %f5059;
	mul.f32 	%f5060, %f5045, %f5049;
	ld.global.f32 	%f5061, [%rd1184+4];
	mul.f32 	%f5062, %f5060, %f5061;
	add.s32 	%r3888, %r61, %r17;
	st.shared.f32 	[%r3888+40], %f5062;
$L__BB3_338:
	setp.gt.u32 	%p1446, %r207, %r4;
	add.s32 	%r212, %r211, %r6;
	mad.lo.s32 	%r3889, %r6, 15, %r1;
	mad.lo.s32 	%r3890, %r6, -14, %r3889;
	add.s32 	%r3891, %r3890, %r6;
	add.s32 	%r3892, %r3891, %r6;
	add.s32 	%r3893, %r3892, %r6;
	add.s32 	%r3894, %r3893, %r6;
	add.s32 	%r3895, %r3894, %r6;
	add.s32 	%r3896, %r3895, %r6;
	add.s32 	%r3897, %r3896, %r6;
	setp.lt.s32 	%p1447, %r3897, 1;
	setp.gt.s32 	%p1448, %r3897, %r4;
	or.pred  	%p1449, %p1447, %p1448;
	or.pred  	%p1450, %p1449, %p1446;
	@%p1450 bra 	$L__BB3_340;
	mad.lo.s32 	%r3898, %r6, 15, %r1;
	mad.lo.s32 	%r3899, %r6, -14, %r3898;
	add.s32 	%r3900, %r3899, %r6;
	add.s32 	%r3901, %r3900, %r6;
	add.s32 	%r3902, %r3901, %r6;
	add.s32 	%r3903, %r3902, %r6;
	add.s32 	%r3904, %r3903, %r6;
	add.s32 	%r3905, %r3904, %r6;
	add.s32 	%r3906, %r3905, %r6;
	cvt.rn.f32.u32 	%f5063, %r3906;
	mul.wide.s32 	%rd1185, %r212, 4;
	add.s64 	%rd1186, %rd3, %rd1185;
	ld.global.f32 	%f5064, [%rd1186];
	mul.f32 	%f5065, %f1, %f5064;
	sub.f32 	%f5066, %f5063, %f5065;
	add.s64 	%rd1187, %rd2, %rd1185;
	ld.global.f32 	%f5067, [%rd1187];
	mul.f32 	%f5068, %f1, %f5067;
	sub.f32 	%f5069, %f13, %f5068;
	setp.lt.f32 	%p1451, %f5066, 0f3F000000;
	selp.f32 	%f5070, 0f3F000000, %f5066, %p1451;
	cvt.f64.f32 	%fd340, %f5070;
	setp.lt.f64 	%p1452, %fd1, %fd340;
	selp.f32 	%f5071, %f2, %f5070, %p1452;
	cvt.rzi.s32.f32 	%r3907, %f5071;
	setp.lt.f32 	%p1453, %f5069, 0f3F000000;
	selp.f32 	%f5072, 0f3F000000, %f5069, %p1453;
	cvt.f64.f32 	%fd341, %f5072;
	setp.lt.f64 	%p1454, %fd1, %fd341;
	selp.f32 	%f5073, %f2, %f5072, %p1454;
	cvt.rzi.s32.f32 	%r3908, %f5073;
	cvt.rn.f32.s32 	%f5074, %r3907;
	sub.f32 	%f5075, %f5071, %f5074;
	mov.f32 	%f5076, 0f3F800000;
	sub.f32 	%f5077, %f5076, %f5075;
	cvt.rn.f32.s32 	%f5078, %r3908;
	sub.f32 	%f5079, %f5073, %f5078;
	sub.f32 	%f5080, %f5076, %f5079;
	mul.f32 	%f5081, %f5077, %f5080;
	mad.lo.s32 	%r3909, %r3908, %r5, %r3907;
	mul.wide.s32 	%rd1188, %r3909, 4;
	add.s64 	%rd1189, %rd1, %rd1188;
	ld.global.f32 	%f5082, [%rd1189];
	mul.f32 	%f5083, %f5082, %f5081;
	st.shared.f32 	[%r64+40], %f5083;
	mul.f32 	%f5084, %f5077, %f5079;
	mul.wide.s32 	%rd1190, %r5, 4;
	add.s64 	%rd1191, %rd1189, %rd1190;
	ld.global.f32 	%f5085, [%rd1191];
	mul.f32 	%f5086, %f5085, %f5084;
	st.shared.f32 	[%r65+40], %f5086;
	mul.f32 	%f5087, %f5075, %f5080;
	ld.global.f32 	%f5088, [%rd1189+4];
	mul.f32 	%f5089, %f5088, %f5087;
	st.shared.f32 	[%r66+40], %f5089;
	mul.f32 	%f5090, %f5075, %f5079;
	ld.global.f32 	%f5091, [%rd1191+4];
	mul.f32 	%f5092, %f5090, %f5091;
	add.s32 	%r3911, %r66, %r17;
	st.shared.f32 	[%r3911+40], %f5092;
$L__BB3_340:
	setp.gt.u32 	%p1455, %r207, %r4;
	add.s32 	%r213, %r212, %r6;
	mad.lo.s32 	%r3912, %r6, 15, %r1;
	mad.lo.s32 	%r3913, %r6, -14, %r3912;
	add.s32 	%r3914, %r3913, %r6;
	add.s32 	%r3915, %r3914, %r6;
	add.s32 	%r3916, %r3915, %r6;
	add.s32 	%r3917, %r3916, %r6;
	add.s32 	%r3918, %r3917, %r6;
	add.s32 	%r3919, %r3918, %r6;
	add.s32 	%r3920, %r3919, %r6;
	add.s32 	%r3921, %r3920, %r6;
	setp.lt.s32 	%p1456, %r3921, 1;
	setp.gt.s32 	%p1457, %r3921, %r4;
	or.pred  	%p1458, %p1456, %p1457;
	or.pred  	%p1459, %p1458, %p1455;
	@%p1459 bra 	$L__BB3_342;
	mad.lo.s32 	%r3922, %r6, 15, %r1;
	mad.lo.s32 	%r3923, %r6, -14, %r3922;
	add.s32 	%r3924, %r3923, %r6;
	add.s32 	%r3925, %r3924, %r6;
	add.s32 	%r3926, %r3925, %r6;
	add.s32 	%r3927, %r3926, %r6;
	add.s32 	%r3928, %r3927, %r6;
	add.s32 	%r3929, %r3928, %r6;
	add.s32 	%r3930, %r3929, %r6;
	add.s32 	%r3931, %r3930, %r6;
	cvt.rn.f32.u32 	%f5093, %r3931;
	mul.wide.s32 	%rd1192, %r213, 4;
	add.s64 	%rd1193, %rd3, %rd1192;
	ld.global.f32 	%f5094, [%rd1193];
	mul.f32 	%f5095, %f1, %f5094;
	sub.f32 	%f5096, %f5093, %f5095;
	add.s64 	%rd1194, %rd2, %rd1192;
	ld.global.f32 	%f5097, [%rd1194];
	mul.f32 	%f5098, %f1, %f5097;
	sub.f32 	%f5099, %f13, %f5098;
	setp.lt.f32 	%p1460, %f5096, 0f3F000000;
	selp.f32 	%f5100, 0f3F000000, %f5096, %p1460;
	cvt.f64.f32 	%fd342, %f5100;
	setp.lt.f64 	%p1461, %fd1, %fd342;
	selp.f32 	%f5101, %f2, %f5100, %p1461;
	cvt.rzi.s32.f32 	%r3932, %f5101;
	setp.lt.f32 	%p1462, %f5099, 0f3F000000;
	selp.f32 	%f5102, 0f3F000000, %f5099, %p1462;
	cvt.f64.f32 	%fd343, %f5102;
	setp.lt.f64 	%p1463, %fd1, %fd343;
	selp.f32 	%f5103, %f2, %f5102, %p1463;
	cvt.rzi.s32.f32 	%r3933, %f5103;
	cvt.rn.f32.s32 	%f5104, %r3932;
	sub.f32 	%f5105, %f5101, %f5104;
	mov.f32 	%f5106, 0f3F800000;
	sub.f32 	%f5107, %f5106, %f5105;
	cvt.rn.f32.s32 	%f5108, %r3933;
	sub.f32 	%f5109, %f5103, %f5108;
	sub.f32 	%f5110, %f5106, %f5109;
	mul.f32 	%f5111, %f5107, %f5110;
	mad.lo.s32 	%r3934, %r3933, %r5, %r3932;
	mul.wide.s32 	%rd1195, %r3934, 4;
	add.s64 	%rd1196, %rd1, %rd1195;
	ld.global.f32 	%f5112, [%rd1196];
	mul.f32 	%f5113, %f5112, %f5111;
	st.shared.f32 	[%r69+40], %f5113;
	mul.f32 	%f5114, %f5107, %f5109;
	mul.wide.s32 	%rd1197, %r5, 4;
	add.s64 	%rd1198, %rd1196, %rd1197;
	ld.global.f32 	%f5115, [%rd1198];
	mul.f32 	%f5116, %f5115, %f5114;
	st.shared.f32 	[%r70+40], %f5116;
	mul.f32 	%f5117, %f5105, %f5110;
	ld.global.f32 	%f5118, [%rd1196+4];
	mul.f32 	%f5119, %f5118, %f5117;
	st.shared.f32 	[%r71+40], %f5119;
	mul.f32 	%f5120, %f5105, %f5109;
	ld.global.f32 	%f5121, [%rd1198+4];
	mul.f32 	%f5122, %f5120, %f5121;
	add.s32 	%r3936, %r71, %r17;
	st.shared.f32 	[%r3936+40], %f5122;
$L__BB3_342:
	setp.gt.u32 	%p1464, %r207, %r4;
	add.s32 	%r214, %r213, %r6;
	mad.lo.s32 	%r3937, %r6, 15, %r1;
	mad.lo.s32 	%r3938, %r6, -14, %r3937;
	add.s32 	%r3939, %r3938, %r6;
	add.s32 	%r3940, %r3939, %r6;
	add.s32 	%r3941, %r3940, %r6;
	add.s32 	%r3942, %r3941, %r6;
	add.s32 	%r3943, %r3942, %r6;
	add.s32 	%r3944, %r3943, %r6;
	add.s32 	%r3945, %r3944, %r6;
	add.s32 	%r3946, %r3945, %r6;
	add.s32 	%r3947, %r3946, %r6;
	setp.lt.s32 	%p1465, %r3947, 1;
	setp.gt.s32 	%p1466, %r3947, %r4;
	or.pred  	%p1467, %p1465, %p1466;
	or.pred  	%p1468, %p1467, %p1464;
	@%p1468 bra 	$L__BB3_344;
	mad.lo.s32 	%r3948, %r6, 15, %r1;
	mad.lo.s32 	%r3949, %r6, -14, %r3948;
	add.s32 	%r3950, %r3949, %r6;
	add.s32 	%r3951, %r3950, %r6;
	add.s32 	%r3952, %r3951, %r6;
	add.s32 	%r3953, %r3952, %r6;
	add.s32 	%r3954, %r3953, %r6;
	add.s32 	%r3955, %r3954, %r6;
	add.s32 	%r3956, %r3955, %r6;
	add.s32 	%r3957, %r3956, %r6;
	add.s32 	%r3958, %r3957, %r6;
	cvt.rn.f32.u32 	%f5123, %r3958;
	mul.wide.s32 	%rd1199, %r214, 4;
	add.s64 	%rd1200, %rd3, %rd1199;
	ld.global.f32 	%f5124, [%rd1200];
	mul.f32 	%f5125, %f1, %f5124;
	sub.f32 	%f5126, %f5123, %f5125;
	add.s64 	%rd1201, %rd2, %rd1199;
	ld.global.f32 	%f5127, [%rd1201];
	mul.f32 	%f5128, %f1, %f5127;
	sub.f32 	%f5129, %f13, %f5128;
	setp.lt.f32 	%p1469, %f5126, 0f3F000000;
	selp.f32 	%f5130, 0f3F000000, %f5126, %p1469;
	cvt.f64.f32 	%fd344, %f5130;
	setp.lt.f64 	%p1470, %fd1, %fd344;
	selp.f32 	%f5131, %f2, %f5130, %p1470;
	cvt.rzi.s32.f32 	%r3959, %f5131;
	setp.lt.f32 	%p1471, %f5129, 0f3F000000;
	selp.f32 	%f5132, 0f3F000000, %f5129, %p1471;
	cvt.f64.f32 	%fd345, %f5132;
	setp.lt.f64 	%p1472, %fd1, %fd345;
	selp.f32 	%f5133, %f2, %f5132, %p1472;
	cvt.rzi.s32.f32 	%r3960, %f5133;
	cvt.rn.f32.s32 	%f5134, %r3959;
	sub.f32 	%f5135, %f5131, %f5134;
	mov.f32 	%f5136, 0f3F800000;
	sub.f32 	%f5137, %f5136, %f5135;
	cvt.rn.f32.s32 	%f5138, %r3960;
	sub.f32 	%f5139, %f5133, %f5138;
	sub.f32 	%f5140, %f5136, %f5139;
	mul.f32 	%f5141, %f5137, %f5140;
	mad.lo.s32 	%r3961, %r3960, %r5, %r3959;
	mul.wide.s32 	%rd1202, %r3961, 4;
	add.s64 	%rd1203, %rd1, %rd1202;
	ld.global.f32 	%f5142, [%rd1203];
	mul.f32 	%f5143, %f5142, %f5141;
	st.shared.f32 	[%r73+40], %f5143;
	mul.f32 	%f5144, %f5137, %f5139;
	mul.wide.s32 	%rd1204, %r5, 4;
	add.s64 	%rd1205, %rd1203, %rd1204;
	ld.global.f32 	%f5145, [%rd1205];
	mul.f32 	%f5146, %f5145, %f5144;
	st.shared.f32 	[%r74+40], %f5146;
	mul.f32 	%f5147, %f5135, %f5140;
	ld.global.f32 	%f5148, [%rd1203+4];
	mul.f32 	%f5149, %f5148, %f5147;
	st.shared.f32 	[%r75+40], %f5149;
	mul.f32 	%f5150, %f5135, %f5139;
	ld.global.f32 	%f5151, [%rd1205+4];
	mul.f32 	%f5152, %f5150, %f5151;
	add.s32 	%r3963, %r75, %r17;
	st.shared.f32 	[%r3963+40], %f5152;
$L__BB3_344:
	setp.gt.u32 	%p1473, %r207, %r4;
	add.s32 	%r215, %r214, %r6;
	mad.lo.s32 	%r3964, %r6, 15, %r1;
	mad.lo.s32 	%r3965, %r6, -14, %r3964;
	add.s32 	%r3966, %r3965, %r6;
	add.s32 	%r3967, %r3966, %r6;
	add.s32 	%r3968, %r3967, %r6;
	add.s32 	%r3969, %r3968, %r6;
	add.s32 	%r3970, %r3969, %r6;
	add.s32 	%r3971, %r3970, %r6;
	add.s32 	%r3972, %r3971, %r6;
	add.s32 	%r3973, %r3972, %r6;
	add.s32 	%r3974, %r3973, %r6;
	add.s32 	%r3975, %r3974, %r6;
	setp.lt.s32 	%p1474, %r3975, 1;
	setp.gt.s32 	%p1475, %r3975, %r4;
	or.pred  	%p1476, %p1474, %p1475;
	or.pred  	%p1477, %p1476, %p1473;
	@%p1477 bra 	$L__BB3_346;
	mad.lo.s32 	%r3976, %r6, 15, %r1;
	mad.lo.s32 	%r3977, %r6, -14, %r3976;
	add.s32 	%r3978, %r3977, %r6;
	add.s32 	%r3979, %r3978, %r6;
	add.s32 	%r3980, %r3979, %r6;
	add.s32 	%r3981, %r3980, %r6;
	add.s32 	%r3982, %r3981, %r6;
	add.s32 	%r3983, %r3982, %r6;
	add.s32 	%r3984, %r3983, %r6;
	add.s32 	%r3985, %r3984, %r6;
	add.s32 	%r3986, %r3985, %r6;
	add.s32 	%r3987, %r3986, %r6;
	cvt.rn.f32.u32 	%f5153, %r3987;
	mul.wide.s32 	%rd1206, %r215, 4;
	add.s64 	%rd1207, %rd3, %rd1206;
	ld.global.f32 	%f5154, [%rd1207];
	mul.f32 	%f5155, %f1, %f5154;
	sub.f32 	%f5156, %f5153, %f5155;
	add.s64 	%rd1208, %rd2, %rd1206;
	ld.global.f32 	%f5157, [%rd1208];
	mul.f32 	%f5158, %f1, %f5157;
	sub.f32 	%f5159, %f13, %f5158;
	setp.lt.f32 	%p1478, %f5156, 0f3F000000;
	selp.f32 	%f5160, 0f3F000000, %f5156, %p1478;
	cvt.f64.f32 	%fd346, %f5160;
	setp.lt.f64 	%p1479, %fd1, %fd346;
	selp.f32 	%f5161, %f2, %f5160, %p1479;
	cvt.rzi.s32.f32 	%r3988, %f5161;
	setp.lt.f32 	%p1480, %f5159, 0f3F000000;
	selp.f32 	%f5162, 0f3F000000, %f5159, %p1480;
	cvt.f64.f32 	%fd347, %f5162;
	setp.lt.f64 	%p1481, %fd1, %fd347;
	selp.f32 	%f5163, %f2, %f5162, %p1481;
	cvt.rzi.s32.f32 	%r3989, %f5163;
	cvt.rn.f32.s32 	%f5164, %r3988;
	sub.f32 	%f5165, %f5161, %f5164;
	mov.f32 	%f5166, 0f3F800000;
	sub.f32 	%f5167, %f5166, %f5165;
	cvt.rn.f32.s32 	%f5168, %r3989;
	sub.f32 	%f5169, %f5163, %f5168;
	sub.f32 	%f5170, %f5166, %f5169;
	mul.f32 	%f5171, %f5167, %f5170;
	mad.lo.s32 	%r3990, %r3989, %r5, %r3988;
	mul.wide.s32 	%rd1209, %r3990, 4;
	add.s64 	%rd1210, %rd1, %rd1209;
	ld.global.f32 	%f5172, [%rd1210];
	mul.f32 	%f5173, %f5172, %f5171;
	st.shared.f32 	[%r78+40], %f5173;
	mul.f32 	%f5174, %f5167, %f5169;
	mul.wide.s32 	%rd1211, %r5, 4;
	add.s64 	%rd1212, %rd1210, %rd1211;
	ld.global.f32 	%f5175, [%rd1212];
	mul.f32 	%f5176, %f5175, %f5174;
	st.shared.f32 	[%r79+40], %f5176;
	mul.f32 	%f5177, %f5165, %f5170;
	ld.global.f32 	%f5178, [%rd1210+4];
	mul.f32 	%f5179, %f5178, %f5177;
	st.shared.f32 	[%r80+40], %f5179;
	mul.f32 	%f5180, %f5165, %f5169;
	ld.global.f32 	%f5181, [%rd1212+4];
	mul.f32 	%f5182, %f5180, %f5181;
	add.s32 	%r3992, %r80, %r17;
	st.shared.f32 	[%r3992+40], %f5182;
$L__BB3_346:
	setp.gt.u32 	%p1482, %r207, %r4;
	add.s32 	%r216, %r215, %r6;
	mad.lo.s32 	%r3993, %r6, 15, %r1;
	mad.lo.s32 	%r3994, %r6, -14, %r3993;
	add.s32 	%r3995, %r3994, %r6;
	add.s32 	%r3996, %r3995, %r6;
	add.s32 	%r3997, %r3996, %r6;
	add.s32 	%r3998, %r3997, %r6;
	add.s32 	%r3999, %r3998, %r6;
	add.s32 	%r4000, %r3999, %r6;
	add.s32 	%r4001, %r4000, %r6;
	add.s32 	%r4002, %r4001, %r6;
	add.s32 	%r4003, %r4002, %r6;
	add.s32 	%r4004, %r4003, %r6;
	add.s32 	%r4005, %r4004, %r6;
	setp.lt.s32 	%p1483, %r4005, 1;
	setp.gt.s32 	%p1484, %r4005, %r4;
	or.pred  	%p1485, %p1483, %p1484;
	or.pred  	%p1486, %p1485, %p1482;
	@%p1486 bra 	$L__BB3_348;
	mad.lo.s32 	%r4006, %r6, 15, %r1;
	mad.lo.s32 	%r4007, %r6, -14, %r4006;
	add.s32 	%r4008, %r4007, %r6;
	add.s32 	%r4009, %r4008, %r6;
	add.s32 	%r4010, %r4009, %r6;
	add.s32 	%r4011, %r4010, %r6;
	add.s32 	%r4012, %r4011, %r6;
	add.s32 	%r4013, %r4012, %r6;
	add.s32 	%r4014, %r4013, %r6;
	add.s32 	%r4015, %r4014, %r6;
	add.s32 	%r4016, %r4015, %r6;
	add.s32 	%r4017, %r4016, %r6;
	add.s32 	%r4018, %r4017, %r6;
	cvt.rn.f32.u32 	%f5183, %r4018;
	mul.wide.s32 	%rd1213, %r216, 4;
	add.s64 	%rd1214, %rd3, %rd1213;
	ld.global.f32 	%f5184, [%rd1214];
	mul.f32 	%f5185, %f1, %f5184;
	sub.f32 	%f5186, %f5183, %f5185;
	add.s64 	%rd1215, %rd2, %rd1213;
	ld.global.f32 	%f5187, [%rd1215];
	mul.f32 	%f5188, %f1, %f5187;
	sub.f32 	%f5189, %f13, %f5188;
	setp.lt.f32 	%p1487, %f5186, 0f3F000000;
	selp.f32 	%f5190, 0f3F000000, %f5186, %p1487;
	cvt.f64.f32 	%fd348, %f5190;
	setp.lt.f64 	%p1488, %fd1, %fd348;
	selp.f32 	%f5191, %f2, %f5190, %p1488;
	cvt.rzi.s32.f32 	%r4019, %f5191;
	setp.lt.f32 	%p1489, %f5189, 0f3F000000;
	selp.f32 	%f5192, 0f3F000000, %f5189, %p1489;
	cvt.f64.f32 	%fd349, %f5192;
	setp.lt.f64 	%p1490, %fd1, %fd349;
	selp.f32 	%f5193, %f2, %f5192, %p1490;
	cvt.rzi.s32.f32 	%r4020, %f5193;
	cvt.rn.f32.s32 	%f5194, %r4019;
	sub.f32 	%f5195, %f5191, %f5194;
	mov.f32 	%f5196, 0f3F800000;
	sub.f32 	%f5197, %f5196, %f5195;
	cvt.rn.f32.s32 	%f5198, %r4020;
	sub.f32 	%f5199, %f5193, %f5198;
	sub.f32 	%f5200, %f5196, %f5199;
	mul.f32 	%f5201, %f5197, %f5200;
	mad.lo.s32 	%r4021, %r4020, %r5, %r4019;
	mul.wide.s32 	%rd1216, %r4021, 4;
	add.s64 	%rd1217, %rd1, %rd1216;
	ld.global.f32 	%f5202, [%rd1217];
	mul.f32 	%f5203, %f5202, %f5201;
	st.shared.f32 	[%r83+40], %f5203;
	mul.f32 	%f5204, %f5197, %f5199;
	mul.wide.s32 	%rd1218, %r5, 4;
	add.s64 	%rd1219, %rd1217, %rd1218;
	ld.global.f32 	%f5205, [%rd1219];
	mul.f32 	%f5206, %f5205, %f5204;
	st.shared.f32 	[%r84+40], %f5206;
	mul.f32 	%f5207, %f5195, %f5200;
	ld.global.f32 	%f5208, [%rd1217+4];
	mul.f32 	%f5209, %f5208, %f5207;
	st.shared.f32 	[%r85+40], %f5209;
	mul.f32 	%f5210, %f5195, %f5199;
	ld.global.f32 	%f5211, [%rd1219+4];
	mul.f32 	%f5212, %f5210, %f5211;
	add.s32 	%r4023, %r85, %r17;
	st.shared.f32 	[%r4023+40], %f5212;
$L__BB3_348:
	add.s32 	%r217, %r216, %r6;
	or.pred  	%p1492, %p4, %p1482;
	@%p1492 bra 	$L__BB3_350;
	mad.lo.s32 	%r4024, %r6, 15, %r1;
	mad.lo.s32 	%r4025, %r6, -14, %r4024;
	add.s32 	%r4026, %r4025, %r6;
	add.s32 	%r4027, %r4026, %r6;
	add.s32 	%r4028, %r4027, %r6;
	add.s32 	%r4029, %r4028, %r6;
	add.s32 	%r4030, %r4029, %r6;
	add.s32 	%r4031, %r4030, %r6;
	add.s32 	%r4032, %r4031, %r6;
	add.s32 	%r4033, %r4032, %r6;
	add.s32 	%r4034, %r4033, %r6;
	add.s32 	%r4035, %r4034, %r6;
	add.s32 	%r4036, %r4035, %r6;
	add.s32 	%r4037, %r4036, %r6;
	cvt.rn.f32.u32 	%f5213, %r4037;
	mul.wide.s32 	%rd1220, %r217, 4;
	add.s64 	%rd1221, %rd3, %rd1220;
	ld.global.f32 	%f5214, [%rd1221];
	mul.f32 	%f5215, %f1, %f5214;
	sub.f32 	%f5216, %f5213, %f5215;
	add.s64 	%rd1222, %rd2, %rd1220;
	ld.global.f32 	%f5217, [%rd1222];
	mul.f32 	%f5218, %f1, %f5217;
	sub.f32 	%f5219, %f13, %f5218;
	setp.lt.f32 	%p1493, %f5216, 0f3F000000;
	selp.f32 	%f5220, 0f3F000000, %f5216, %p1493;
	cvt.f64.f32 	%fd350, %f5220;
	setp.lt.f64 	%p1494, %fd1, %fd350;
	selp.f32 	%f5221, %f2, %f5220, %p1494;
	cvt.rzi.s32.f32 	%r4038, %f5221;
	setp.lt.f32 	%p1495, %f5219, 0f3F000000;
	selp.f32 	%f5222, 0f3F000000, %f5219, %p1495;
	cvt.f64.f32 	%fd351, %f5222;
	setp.lt.f64 	%p1496, %fd1, %fd351;
	selp.f32 	%f5223, %f2, %f5222, %p1496;
	cvt.rzi.s32.f32 	%r4039, %f5223;
	cvt.rn.f32.s32 	%f5224, %r4038;
	sub.f32 	%f5225, %f5221, %f5224;
	mov.f32 	%f5226, 0f3F800000;
	sub.f32 	%f5227, %f5226, %f5225;
	cvt.rn.f32.s32 	%f5228, %r4039;
	sub.f32 	%f5229, %f5223, %f5228;
	sub.f32 	%f5230, %f5226, %f5229;
	mul.f32 	%f5231, %f5227, %f5230;
	mad.lo.s32 	%r4040, %r4039, %r5, %r4038;
	mul.wide.s32 	%rd1223, %r4040, 4;
	add.s64 	%rd1224, %rd1, %rd1223;
	ld.global.f32 	%f5232, [%rd1224];
	mul.f32 	%f5233, %f5232, %f5231;
	st.shared.f32 	[%r88+40], %f5233;
	mul.f32 	%f5234, %f5227, %f5229;
	mul.wide.s32 	%rd1225, %r5, 4;
	add.s64 	%rd1226, %rd1224, %rd1225;
	ld.global.f32 	%f5235, [%rd1226];
	mul.f32 	%f5236, %f5235, %f5234;
	st.shared.f32 	[%r89+40], %f5236;
	mul.f32 	%f5237, %f5225, %f5230;
	ld.global.f32 	%f5238, [%rd1224+4];
	mul.f32 	%f5239, %f5238, %f5237;
	st.shared.f32 	[%r90+40], %f5239;
	mul.f32 	%f5240, %f5225, %f5229;
	ld.global.f32 	%f5241, [%rd1226+4];
	mul.f32 	%f5242, %f5240, %f5241;
	add.s32 	%r4042, %r90, %r17;
	st.shared.f32 	[%r4042+40], %f5242;
$L__BB3_350:
	setp.gt.u32 	%p1497, %r207, %r4;
	add.s32 	%r218, %r217, %r6;
	or.pred  	%p1498, %p1, %p1497;
	@%p1498 bra 	$L__BB3_352;
	mad.lo.s32 	%r4043, %r6, 15, %r1;
	mad.lo.s32 	%r4044, %r6, -14, %r4043;
	add.s32 	%r4045, %r4044, %r6;
	add.s32 	%r4046, %r4045, %r6;
	add.s32 	%r4047, %r4046, %r6;
	add.s32 	%r4048, %r4047, %r6;
	add.s32 	%r4049, %r4048, %r6;
	add.s32 	%r4050, %r4049, %r6;
	add.s32 	%r4051, %r4050, %r6;
	add.s32 	%r4052, %r4051, %r6;
	add.s32 	%r4053, %r4052, %r6;
	add.s32 	%r4054, %r4053, %r6;
	add.s32 	%r4055, %r4054, %r6;
	add.s32 	%r4056, %r4055, %r6;
	add.s32 	%r4057, %r4056, %r6;
	cvt.rn.f32.u32 	%f5243, %r4057;
	mul.wide.s32 	%rd1227, %r218, 4;
	add.s64 	%rd1228, %rd3, %rd1227;
	ld.global.f32 	%f5244, [%rd1228];
	mul.f32 	%f5245, %f1, %f5244;
	sub.f32 	%f5246, %f5243, %f5245;
	add.s64 	%rd1229, %rd2, %rd1227;
	ld.global.f32 	%f5247, [%rd1229];
	mul.f32 	%f5248, %f1, %f5247;
	sub.f32 	%f5249, %f13, %f5248;
	setp.lt.f32 	%p1499, %f5246, 0f3F000000;
	selp.f32 	%f5250, 0f3F000000, %f5246, %p1499;
	cvt.f64.f32 	%fd352, %f5250;
	setp.lt.f64 	%p1500, %fd1, %fd352;
	selp.f32 	%f5251, %f2, %f5250, %p1500;
	cvt.rzi.s32.f32 	%r4058, %f5251;
	setp.lt.f32 	%p1501, %f5249, 0f3F000000;
	selp.f32 	%f5252, 0f3F000000, %f5249, %p1501;
	cvt.f64.f32 	%fd353, %f5252;
	setp.lt.f64 	%p1502, %fd1, %fd353;
	selp.f32 	%f5253, %f2, %f5252, %p1502;
	cvt.rzi.s32.f32 	%r4059, %f5253;
	cvt.rn.f32.s32 	%f5254, %r4058;
	sub.f32 	%f5255, %f5251, %f5254;
	mov.f32 	%f5256, 0f3F800000;
	sub.f32 	%f5257, %f5256, %f5255;
	cvt.rn.f32.s32 	%f5258, %r4059;
	sub.f32 	%f5259, %f5253, %f5258;
	sub.f32 	%f5260, %f5256, %f5259;
	mul.f32 	%f5261, %f5257, %f5260;
	mad.lo.s32 	%r4060, %r4059, %r5, %r4058;
	mul.wide.s32 	%rd1230, %r4060, 4;
	add.s64 	%rd1231, %rd1, %rd1230;
	ld.global.f32 	%f5262, [%rd1231];
	mul.f32 	%f5263, %f5262, %f5261;
	st.shared.f32 	[%r93+40], %f5263;
	mul.f32 	%f5264, %f5257, %f5259;
	mul.wide.s32 	%rd1232, %r5, 4;
	add.s64 	%rd1233, %rd1231, %rd1232;
	ld.global.f32 	%f5265, [%rd1233];
	mul.f32 	%f5266, %f5265, %f5264;
	st.shared.f32 	[%r94+40], %f5266;
	mul.f32 	%f5267, %f5255, %f5260;
	ld.global.f32 	%f5268, [%rd1231+4];
	mul.f32 	%f5269, %f5268, %f5267;
	st.shared.f32 	[%r95+40], %f5269;
	mul.f32 	%f5270, %f5255, %f5259;
	ld.global.f32 	%f5271, [%rd1233+4];
	mul.f32 	%f5272, %f5270, %f5271;
	add.s32 	%r4062, %r95, %r17;
	st.shared.f32 	[%r4062+40], %f5272;
$L__BB3_352:
	or.pred  	%p1504, %p2, %p1497;
	@%p1504 bra 	$L__BB3_354;
	mad.lo.s32 	%r4063, %r6, 15, %r1;
	cvt.rn.f32.u32 	%f5273, %r4063;
	add.s32 	%r4064, %r218, %r6;
	mul.wide.s32 	%rd1234, %r4064, 4;
	add.s64 	%rd1235, %rd3, %rd1234;
	ld.global.f32 	%f5274, [%rd1235];
	mul.f32 	%f5275, %f1, %f5274;
	sub.f32 	%f5276, %f5273, %f5275;
	add.s64 	%rd1236, %rd2, %rd1234;
	ld.global.f32 	%f5277, [%rd1236];
	mul.f32 	%f5278, %f1, %f5277;
	sub.f32 	%f5279, %f13, %f5278;
	setp.lt.f32 	%p1505, %f5276, 0f3F000000;
	selp.f32 	%f5280, 0f3F000000, %f5276, %p1505;
	cvt.f64.f32 	%fd354, %f5280;
	setp.lt.f64 	%p1506, %fd1, %fd354;
	selp.f32 	%f5281, %f2, %f5280, %p1506;
	cvt.rzi.s32.f32 	%r4065, %f5281;
	setp.lt.f32 	%p1507, %f5279, 0f3F000000;
	selp.f32 	%f5282, 0f3F000000, %f5279, %p1507;
	cvt.f64.f32 	%fd355, %f5282;
	setp.lt.f64 	%p1508, %fd1, %fd355;
	selp.f32 	%f5283, %f2, %f5282, %p1508;
	cvt.rzi.s32.f32 	%r4066, %f5283;
	cvt.rn.f32.s32 	%f5284, %r4065;
	sub.f32 	%f5285, %f5281, %f5284;
	mov.f32 	%f5286, 0f3F800000;
	sub.f32 	%f5287, %f5286, %f5285;
	cvt.rn.f32.s32 	%f5288, %r4066;
	sub.f32 	%f5289, %f5283, %f5288;
	sub.f32 	%f5290, %f5286, %f5289;
	mul.f32 	%f5291, %f5287, %f5290;
	mad.lo.s32 	%r4067, %r4066, %r5, %r4065;
	mul.wide.s32 	%rd1237, %r4067, 4;
	add.s64 	%rd1238, %rd1, %rd1237;
	ld.global.f32 	%f5292, [%rd1238];
	mul.f32 	%f5293, %f5292, %f5291;
	st.shared.f32 	[%r96+40], %f5293;
	mul.f32 	%f5294, %f5287, %f5289;
	mul.wide.s32 	%rd1239, %r5, 4;
	add.s64 	%rd1240, %rd1238, %rd1239;
	ld.global.f32 	%f5295, [%rd1240];
	mul.f32 	%f5296, %f5295, %f5294;
	st.shared.f32 	[%r97+40], %f5296;
	mul.f32 	%f5297, %f5285, %f5290;
	ld.global.f32 	%f5298, [%rd1238+4];
	mul.f32 	%f5299, %f5298, %f5297;
	st.shared.f32 	[%r98+40], %f5299;
	mul.f32 	%f5300, %f5285, %f5289;
	ld.global.f32 	%f5301, [%rd1240+4];
	mul.f32 	%f5302, %f5300, %f5301;
	add.s32 	%r4069, %r98, %r17;
	st.shared.f32 	[%r4069+40], %f5302;
$L__BB3_354:
	add.s32 	%r219, %r207, %r9;
	setp.gt.u32 	%p1509, %r219, %r4;
	cvt.rn.f32.u32 	%f14, %r219;
	or.pred  	%p1510, %p3, %p1509;
	@%p1510 bra 	$L__BB3_356;
	cvt.rn.f32.u32 	%f5303, %r1;
	mad.lo.s32 	%r4070, %r219, %r5, %r1;
	mul.wide.s32 	%rd1241, %r4070, 4;
	add.s64 	%rd1242, %rd3, %rd1241;
	ld.global.f32 	%f5304, [%rd1242];
	mul.f32 	%f5305, %f1, %f5304;
	sub.f32 	%f5306, %f5303, %f5305;
	add.s64 	%rd1243, %rd2, %rd1241;
	ld.global.f32 	%f5307, [%rd1243];
	mul.f32 	%f5308, %f1, %f5307;
	sub.f32 	%f5309, %f14, %f5308;
	setp.lt.f32 	%p1511, %f5306, 0f3F000000;
	selp.f32 	%f5310, 0f3F000000, %f5306, %p1511;
	cvt.f64.f32 	%fd356, %f5310;
	setp.lt.f64 	%p1512, %fd1, %fd356;
	selp.f32 	%f5311, %f2, %f5310, %p1512;
	cvt.rzi.s32.f32 	%r4071, %f5311;
	setp.lt.f32 	%p1513, %f5309, 0f3F000000;
	selp.f32 	%f5312, 0f3F000000, %f5309, %p1513;
	cvt.f64.f32 	%fd357, %f5312;
	setp.lt.f64 	%p1514, %fd1, %fd357;
	selp.f32 	%f5313, %f2, %f5312, %p1514;
	cvt.rzi.s32.f32 	%r4072, %f5313;
	cvt.rn.f32.s32 	%f5314, %r4071;
	sub.f32 	%f5315, %f5311, %f5314;
	mov.f32 	%f5316, 0f3F800000;
	sub.f32 	%f5317, %f5316, %f5315;
	cvt.rn.f32.s32 	%f5318, %r4072;
	sub.f32 	%f5319, %f5313, %f5318;
	sub.f32 	%f5320, %f5316, %f5319;
	mul.f32 	%f5321, %f5317, %f5320;
	mad.lo.s32 	%r4073, %r4072, %r5, %r4071;
	mul.wide.s32 	%rd1244, %r4073, 4;
	add.s64 	%rd1245, %rd1, %rd1244;
	ld.global.f32 	%f5322, [%rd1245];
	mul.f32 	%f5323, %f5322, %f5321;
	st.shared.f32 	[%r16+44], %f5323;
	mul.f32 	%f5324, %f5317, %f5319;
	mul.wide.s32 	%rd1246, %r5, 4;
	add.s64 	%rd1247, %rd1245, %rd1246;
	ld.global.f32 	%f5325, [%rd1247];
	mul.f32 	%f5326, %f5325, %f5324;
	st.shared.f32 	[%r18+44], %f5326;
	mul.f32 	%f5327, %f5315, %f5320;
	ld.global.f32 	%f5328, [%rd1245+4];
	mul.f32 	%f5329, %f5328, %f5327;
	st.shared.f32 	[%r19+44], %f5329;
	mul.f32 	%f5330, %f5315, %f5319;
	ld.global.f32 	%f5331, [%rd1247+4];
	mul.f32 	%f5332, %f5330, %f5331;
	add.s32 	%r4075, %r19, %r17;
	st.shared.f32 	[%r4075+44], %f5332;
$L__BB3_356:
	setp.gt.u32 	%p1515, %r219, %r4;
	mad.lo.s32 	%r4076, %r6, 15, %r1;
	mad.lo.s32 	%r4077, %r6, -14, %r4076;
	setp.lt.s32 	%p1516, %r4077, 1;
	setp.gt.s32 	%p1517, %r4077, %r4;
	or.pred  	%p1518, %p1516, %p1517;
	or.pred  	%p1519, %p1518, %p1515;
	@%p1519 bra 	$L__BB3_358;
	mad.lo.s32 	%r4078, %r6, 15, %r1;
	mad.lo.s32 	%r4079, %r6, -14, %r4078;
	cvt.rn.f32.u32 	%f5333, %r4079;
	mad.lo.s32 	%r4080, %r219, %r5, %r1;
	add.s32 	%r4081, %r4080, %r6;
	mul.wide.s32 	%rd1248, %r4081, 4;
	add.s64 	%rd1249, %rd3, %rd1248;
	ld.global.f32 	%f5334, [%rd1249];
	mul.f32 	%f5335, %f1, %f5334;
	sub.f32 	%f5336, %f5333, %f5335;
	add.s64 	%rd1250, %rd2, %rd1248;
	ld.global.f32 	%f5337, [%rd1250];
	mul.f32 	%f5338, %f1, %f5337;
	sub.f32 	%f5339, %f14, %f5338;
	setp.lt.f32 	%p1520, %f5336, 0f3F000000;
	selp.f32 	%f5340, 0f3F000000, %f5336, %p1520;
	cvt.f64.f32 	%fd358, %f5340;
	setp.lt.f64 	%p1521, %fd1, %fd358;
	selp.f32 	%f5341, %f2, %f5340, %p1521;
	cvt.rzi.s32.f32 	%r4082, %f5341;
	setp.lt.f32 	%p1522, %f5339, 0f3F000000;
	selp.f32 	%f5342, 0f3F000000, %f5339, %p1522;
	cvt.f64.f32 	%fd359, %f5342;
	setp.lt.f64 	%p1523, %fd1, %fd359;
	selp.f32 	%f5343, %f2, %f5342, %p1523;
	cvt.rzi.s32.f32 	%r4083, %f5343;
	cvt.rn.f32.s32 	%f5344, %r4082;
	sub.f32 	%f5345, %f5341, %f5344;
	mov.f32 	%f5346, 0f3F800000;
	sub.f32 	%f5347, %f5346, %f5345;
	cvt.rn.f32.s32 	%f5348, %r4083;
	sub.f32 	%f5349, %f5343, %f5348;
	sub.f32 	%f5350, %f5346, %f5349;
	mul.f32 	%f5351, %f5347, %f5350;
	mad.lo.s32 	%r4084, %r4083, %r5, %r4082;
	mul.wide.s32 	%rd1251, %r4084, 4;
	add.s64 	%rd1252, %rd1, %rd1251;
	ld.global.f32 	%f5352, [%rd1252];
	mul.f32 	%f5353, %f5352, %f5351;
	shl.b32 	%r4085, %r7, 2;
	add.s32 	%r4086, %r16, %r4085;
	st.shared.f32 	[%r4086+48], %f5353;
	mul.f32 	%f5354, %f5347, %f5349;
	mul.wide.s32 	%rd1253, %r5, 4;
	add.s64 	%rd1254, %rd1252, %rd1253;
	ld.global.f32 	%f5355, [%rd1254];
	mul.f32 	%f5356, %f5355, %f5354;
	st.shared.f32 	[%r24+48], %f5356;
	mul.f32 	%f5357, %f5345, %f5350;
	ld.global.f32 	%f5358, [%rd1252+4];
	mul.f32 	%f5359, %f5358, %f5357;
	st.shared.f32 	[%r25+48], %f5359;
	mul.f32 	%f5360, %f5345, %f5349;
	ld.global.f32 	%f5361, [%rd1254+4];
	mul.f32 	%f5362, %f5360, %f5361;
	add.s32 	%r4088, %r25, %r17;
	st.shared.f32 	[%r4088+48], %f5362;
$L__BB3_358:
	setp.gt.u32 	%p1524, %r219, %r4;
	mad.lo.s32 	%r4089, %r6, 15, %r1;
	mad.lo.s32 	%r4090, %r6, -14, %r4089;
	add.s32 	%r4091, %r4090, %r6;
	setp.lt.s32 	%p1525, %r4091, 1;
	setp.gt.s32 	%p1526, %r4091, %r4;
	or.pred  	%p1527, %p1525, %p1526;
	or.pred  	%p1528, %p1527, %p1524;
	@%p1528 bra 	$L__BB3_360;
	mad.lo.s32 	%r4092, %r6, 15, %r1;
	mad.lo.s32 	%r4093, %r6, -14, %r4092;
	add.s32 	%r4094, %r4093, %r6;
	cvt.rn.f32.u32 	%f5363, %r4094;
	mad.lo.s32 	%r4095, %r219, %r5, %r1;
	add.s32 	%r4096, %r4095, %r6;
	add.s32 	%r4097, %r4096, %r6;
	mul.wide.s32 	%rd1255, %r4097, 4;
	add.s64 	%rd1256, %rd3, %rd1255;
	ld.global.f32 	%f5364, [%rd1256];
	mul.f32 	%f5365, %f1, %f5364;
	sub.f32 	%f5366, %f5363, %f5365;
	add.s64 	%rd1257, %rd2, %rd1255;
	ld.global.f32 	%f5367, [%rd1257];
	mul.f32 	%f5368, %f1, %f5367;
	sub.f32 	%f5369, %f14, %f5368;
	setp.lt.f32 	%p1529, %f5366, 0f3F000000;
	selp.f32 	%f5370, 0f3F000000, %f5366, %p1529;
	cvt.f64.f32 	%fd360, %f5370;
	setp.lt.f64 	%p1530, %fd1, %fd360;
	selp.f32 	%f5371, %f2, %f5370, %p1530;
	cvt.rzi.s32.f32 	%r4098, %f5371;
	setp.lt.f32 	%p1531, %f5369, 0f3F000000;
	selp.f32 	%f5372, 0f3F000000, %f5369, %p1531;
	cvt.f64.f32 	%fd361, %f5372;
	setp.lt.f64 	%p1532, %fd1, %fd361;
	selp.f32 	%f5373, %f2, %f5372, %p1532;
	cvt.rzi.s32.f32 	%r4099, %f5373;
	cvt.rn.f32.s32 	%f5374, %r4098;
	sub.f32 	%f5375, %f5371, %f5374;
	mov.f32 	%f5376, 0f3F800000;
	sub.f32 	%f5377, %f5376, %f5375;
	cvt.rn.f32.s32 	%f5378, %r4099;
	sub.f32 	%f5379, %f5373, %f5378;
	sub.f32 	%f5380, %f5376, %f5379;
	mul.f32 	%f5381, %f5377, %f5380;
	mad.lo.s32 	%r4100, %r4099, %r5, %r4098;
	mul.wide.s32 	%rd1258, %r4100, 4;
	add.s64 	%rd1259, %rd1, %rd1258;
	ld.global.f32 	%f5382, [%rd1259];
	mul.f32 	%f5383, %f5382, %f5381;
	st.shared.f32 	[%r29+44], %f5383;
	mul.f32 	%f5384, %f5377, %f5379;
	mul.wide.s32 	%rd1260, %r5, 4;
	add.s64 	%rd1261, %rd1259, %rd1260;
	ld.global.f32 	%f5385, [%rd1261];
	mul.f32 	%f5386, %f5385, %f5384;
	st.shared.f32 	[%r30+44], %f5386;
	mul.f32 	%f5387, %f5375, %f5380;
	ld.global.f32 	%f5388, [%rd1259+4];
	mul.f32 	%f5389, %f5388, %f5387;
	st.shared.f32 	[%r31+44], %f5389;
	mul.f32 	%f5390, %f5375, %f5379;
	ld.global.f32 	%f5391, [%rd1261+4];
	mul.f32 	%f5392, %f5390, %f5391;
	add.s32 	%r4102, %r31, %r17;
	st.shared.f32 	[%r4102+44], %f5392;
$L__BB3_360:
	setp.gt.u32 	%p1533, %r219, %r4;
	mad.lo.s32 	%r4103, %r6, 15, %r1;
	mad.lo.s32 	%r4104, %r6, -14, %r4103;
	add.s32 	%r4105, %r4104, %r6;
	add.s32 	%r4106, %r4105, %r6;
	setp.lt.s32 	%p1534, %r4106, 1;
	setp.gt.s32 	%p1535, %r4106, %r4;
	or.pred  	%p1536, %p1534, %p1535;
	or.pred  	%p1537, %p1536, %p1533;
	@%p1537 bra 	$L__BB3_362;
	mad.lo.s32 	%r4107, %r6, 15, %r1;
	mad.lo.s32 	%r4108, %r6, -14, %r4107;
	add.s32 	%r4109, %r4108, %r6;
	add.s32 	%r4110, %r4109, %r6;
	cvt.rn.f32.u32 	%f5393, %r4110;
	mad.lo.s32 	%r4111, %r219, %r5, %r1;
	add.s32 	%r4112, %r4111, %r6;
	add.s32 	%r4113, %r4112, %r6;
	add.s32 	%r4114, %r4113, %r6;
	mul.wide.s32 	%rd1262, %r4114, 4;
	add.s64 	%rd1263, %rd3, %rd1262;
	ld.global.f32 	%f5394, [%rd1263];
	mul.f32 	%f5395, %f1, %f5394;
	sub.f32 	%f5396, %f5393, %f5395;
	add.s64 	%rd1264, %rd2, %rd1262;
	ld.global.f32 	%f5397, [%rd1264];
	mul.f32 	%f5398, %f1, %f5397;
	sub.f32 	%f5399, %f14, %f5398;
	setp.lt.f32 	%p1538, %f5396, 0f3F000000;
	selp.f32 	%f5400, 0f3F000000, %f5396, %p1538;
	cvt.f64.f32 	%fd362, %f5400;
	setp.lt.f64 	%p1539, %fd1, %fd362;
	selp.f32 	%f5401, %f2, %f5400, %p1539;
	cvt.rzi.s32.f32 	%r4115, %f5401;
	setp.lt.f32 	%p1540, %f5399, 0f3F000000;
	selp.f32 	%f5402, 0f3F000000, %f5399, %p1540;
	cvt.f64.f32 	%fd363, %f5402;
	setp.lt.f64 	%p1541, %fd1, %fd363;
	selp.f32 	%f5403, %f2, %f5402, %p1541;
	cvt.rzi.s32.f32 	%r4116, %f5403;
	cvt.rn.f32.s32 	%f5404, %r4115;
	sub.f32 	%f5405, %f5401, %f5404;
	mov.f32 	%f5406, 0f3F800000;
	sub.f32 	%f5407, %f5406, %f5405;
	cvt.rn.f32.s32 	%f5408, %r4116;
	sub.f32 	%f5409, %f5403, %f5408;
	sub.f32 	%f5410, %f5406, %f5409;
	mul.f32 	%f5411, %f5407, %f5410;
	mad.lo.s32 	%r4117, %r4116, %r5, %r4115;
	mul.wide.s32 	%rd1265, %r4117, 4;
	add.s64 	%rd1266, %rd1, %rd1265;
	ld.global.f32 	%f5412, [%rd1266];
	mul.f32 	%f5413, %f5412, %f5411;
	shl.b32 	%r4118, %r8, 2;
	add.s32 	%r4119, %r29, %r4118;
	st.shared.f32 	[%r4119+44], %f5413;
	mul.f32 	%f5414, %f5407, %f5409;
	mul.wide.s32 	%rd1267, %r5, 4;
	add.s64 	%rd1268, %rd1266, %rd1267;
	ld.global.f32 	%f5415, [%rd1268];
	mul.f32 	%f5416, %f5415, %f5414;
	st.shared.f32 	[%r36+44], %f5416;
	mul.f32 	%f5417, %f5405, %f5410;
	ld.global.f32 	%f5418, [%rd1266+4];
	mul.f32 	%f5419, %f5418, %f5417;
	st.shared.f32 	[%r37+44], %f5419;
	mul.f32 	%f5420, %f5405, %f5409;
	ld.global.f32 	%f5421, [%rd1268+4];
	mul.f32 	%f5422, %f5420, %f5421;
	add.s32 	%r4121, %r37, %r17;
	st.shared.f32 	[%r4121+44], %f5422;
$L__BB3_362:
	setp.gt.u32 	%p1542, %r219, %r4;
	mad.lo.s32 	%r4122, %r219, %r5, %r1;
	add.s32 	%r4123, %r4122, %r6;
	add.s32 	%r4124, %r4123, %r6;
	add.s32 	%r4125, %r4124, %r6;
	add.s32 	%r220, %r4125, %r6;
	mad.lo.s32 	%r4126, %r6, 15, %r1;
	mad.lo.s32 	%r4127, %r6, -14, %r4126;
	add.s32 	%r4128, %r4127, %r6;
	add.s32 	%r4129, %r4128, %r6;
	add.s32 	%r4130, %r4129, %r6;
	setp.lt.s32 	%p1543, %r4130, 1;
	setp.gt.s32 	%p1544, %r4130, %r4;
	or.pred  	%p1545, %p1543, %p1544;
	or.pred  	%p1546, %p1545, %p1542;
	@%p1546 bra 	$L__BB3_364;
	mad.lo.s32 	%r4131, %r6, 15, %r1;
	mad.lo.s32 	%r4132, %r6, -14, %r4131;
	add.s32 	%r4133, %r4132, %r6;
	add.s32 	%r4134, %r4133, %r6;
	add.s32 	%r4135, %r4134, %r6;
	cvt.rn.f32.u32 	%f5423, %r4135;
	mul.wide.s32 	%rd1269, %r220, 4;
	add.s64 	%rd1270, %rd3, %rd1269;
	ld.global.f32 	%f5424, [%rd1270];
	mul.f32 	%f5425, %f1, %f5424;
	sub.f32 	%f5426, %f5423, %f5425;
	add.s64 	%rd1271, %rd2, %rd1269;
	ld.global.f32 	%f5427, [%rd1271];
	mul.f32 	%f5428, %f1, %f5427;
	sub.f32 	%f5429, %f14, %f5428;
	setp.lt.f32 	%p1547, %f5426, 0f3F000000;
	selp.f32 	%f5430, 0f3F000000, %f5426, %p1547;
	cvt.f64.f32 	%fd364, %f5430;
	setp.lt.f64 	%p1548, %fd1, %fd364;
	selp.f32 	%f5431, %f2, %f5430, %p1548;
	cvt.rzi.s32.f32 	%r4136, %f5431;
	setp.lt.f32 	%p1549, %f5429, 0f3F000000;
	selp.f32 	%f5432, 0f3F000000, %f5429, %p1549;
	cvt.f64.f32 	%fd365, %f5432;
	setp.lt.f64 	%p1550, %fd1, %fd365;
	selp.f32 	%f5433, %f2, %f5432, %p1550;
	cvt.rzi.s32.f32 	%r4137, %f5433;
	cvt.rn.f32.s32 	%f5434, %r4136;
	sub.f32 	%f5435, %f5431, %f5434;
	mov.f32 	%f5436, 0f3F800000;
	sub.f32 	%f5437, %f5436, %f5435;
	cvt.rn.f32.s32 	%f5438, %r4137;
	sub.f32 	%f5439, %f5433, %f5438;
	sub.f32 	%f5440, %f5436, %f5439;
	mul.f32 	%f5441, %f5437, %f5440;
	mad.lo.s32 	%r4138, %r4137, %r5, %r4136;
	mul.wide.s32 	%rd1272, %r4138, 4;
	add.s64 	%rd1273, %rd1, %rd1272;
	ld.global.f32 	%f5442, [%rd1273];
	mul.f32 	%f5443, %f5442, %f5441;
	shl.b32 	%r4139, %r8, 2;
	add.s32 	%r4140, %r29, %r4139;
	add.s32 	%r4141, %r4140, %r4139;
	st.shared.f32 	[%r4141+44], %f5443;
	mul.f32 	%f5444, %f5437, %f5439;
	mul.wide.s32 	%rd1274, %r5, 4;
	add.s64 	%rd1275, %rd1273, %rd1274;
	ld.global.f32 	%f5445, [%rd1275];
	mul.f32 	%f5446, %f5445, %f5444;
	st.shared.f32 	[%r42+44], %f5446;
	mul.f32 	%f5447, %f5435, %f5440;
	ld.global.f32 	%f5448, [%rd1273+4];
	mul.f32 	%f5449, %f5448, %f5447;
	st.shared.f32 	[%r43+44], %f5449;
	mul.f32 	%f5450, %f5435, %f5439;
	ld.global.f32 	%f5451, [%rd1275+4];
	mul.f32 	%f5452, %f5450, %f5451;
	add.s32 	%r4143, %r43, %r17;
	st.shared.f32 	[%r4143+44], %f5452;
$L__BB3_364:
	setp.gt.u32 	%p1551, %r219, %r4;
	add.s32 	%r221, %r220, %r6;
	mad.lo.s32 	%r4144, %r6, 15, %r1;
	mad.lo.s32 	%r4145, %r6, -14, %r4144;
	add.s32 	%r4146, %r4145, %r6;
	add.s32 	%r4147, %r4146, %r6;
	add.s32 	%r4148, %r4147, %r6;
	add.s32 	%r4149, %r4148, %r6;
	setp.lt.s32 	%p1552, %r4149, 1;
	setp.gt.s32 	%p1553, %r4149, %r4;
	or.pred  	%p1554, %p1552, %p1553;
	or.pred  	%p1555, %p1554, %p1551;
	@%p1555 bra 	$L__BB3_366;
	mad.lo.s32 	%r4150, %r6, 15, %r1;
	mad.lo.s32 	%r4151, %r6, -14, %r4150;
	add.s32 	%r4152, %r4151, %r6;
	add.s32 	%r4153, %r4152, %r6;
	add.s32 	%r4154, %r4153, %r6;
	add.s32 	%r4155, %r4154, %r6;
	cvt.rn.f32.u32 	%f5453, %r4155;
	mul.wide.s32 	%rd1276, %r221, 4;
	add.s64 	%rd1277, %rd3, %rd1276;
	ld.global.f32 	%f5454, [%rd1277];
	mul.f32 	%f5455, %f1, %f5454;
	sub.f32 	%f5456, %f5453, %f5455;
	add.s64 	%rd1278, %rd2, %rd1276;
	ld.global.f32 	%f5457, [%rd1278];
	mul.f32 	%f5458, %f1, %f5457;
	sub.f32 	%f5459, %f14, %f5458;
	setp.lt.f32 	%p1556, %f5456, 0f3F000000;
	selp.f32 	%f5460, 0f3F000000, %f5456, %p1556;
	cvt.f64.f32 	%fd366, %f5460;
	setp.lt.f64 	%p1557, %fd1, %fd366;
	selp.f32 	%f5461, %f2, %f5460, %p1557;
	cvt.rzi.s32.f32 	%r4156, %f5461;
	setp.lt.f32 	%p1558, %f5459, 0f3F000000;
	selp.f32 	%f5462, 0f3F000000, %f5459, %p1558;
	cvt.f64.f32 	%fd367, %f5462;
	setp.lt.f64 	%p1559, %fd1, %fd367;
	selp.f32 	%f5463, %f2, %f5462, %p1559;
	cvt.rzi.s32.f32 	%r4157, %f5463;
	cvt.rn.f32.s32 	%f5464, %r4156;
	sub.f32 	%f5465, %f5461, %f5464;
	mov.f32 	%f5466, 0f3F800000;
	sub.f32 	%f5467, %f5466, %f5465;
	cvt.rn.f32.s32 	%f5468, %r4157;
	sub.f32 	%f5469, %f5463, %f5468;
	sub.f32 	%f5470, %f5466, %f5469;
	mul.f32 	%f5471, %f5467, %f5470;
	mad.lo.s32 	%r4158, %r4157, %r5, %r4156;
	mul.wide.s32 	%rd1279, %r4158, 4;
	add.s64 	%rd1280, %rd1, %rd1279;
	ld.global.f32 	%f5472, [%rd1280];
	mul.f32 	%f5473, %f5472, %f5471;
	st.shared.f32 	[%r47+44], %f5473;
	mul.f32 	%f5474, %f5467, %f5469;
	mul.wide.s32 	%rd1281, %r5, 4;
	add.s64 	%rd1282, %rd1280, %rd1281;
	ld.global.f32 	%f5475, [%rd1282];
	mul.f32 	%f5476, %f5475, %f5474;
	st.shared.f32 	[%r48+44], %f5476;
	mul.f32 	%f5477, %f5465, %f5470;
	ld.global.f32 	%f5478, [%rd1280+4];
	mul.f32 	%f5479, %f5478, %f5477;
	st.shared.f32 	[%r49+44], %f5479;
	mul.f32 	%f5480, %f5465, %f5469;
	ld.global.f32 	%f5481, [%rd1282+4];
	mul.f32 	%f5482, %f5480, %f5481;
	add.s32 	%r4160, %r49, %r17;
	st.shared.f32 	[%r4160+44], %f5482;
$L__BB3_366:
	setp.gt.u32 	%p1560, %r219, %r4;
	add.s32 	%r222, %r221, %r6;
	mad.lo.s32 	%r4161, %r6, 15, %r1;
	mad.lo.s32 	%r4162, %r6, -14, %r4161;
	add.s32 	%r4163, %r4162, %r6;
	add.s32 	%r4164, %r4163, %r6;
	add.s32 	%r4165, %r4164, %r6;
	add.s32 	%r4166, %r4165, %r6;
	add.s32 	%r4167, %r4166, %r6;
	setp.lt.s32 	%p1561, %r4167, 1;
	setp.gt.s32 	%p1562, %r4167, %r4;
	or.pred  	%p1563, %p1561, %p1562;
	or.pred  	%p1564, %p1563, %p1560;
	@%p1564 bra 	$L__BB3_368;
	mad.lo.s32 	%r4168, %r6, 15, %r1;
	mad.lo.s32 	%r4169, %r6, -14, %r4168;
	add.s32 	%r4170, %r4169, %r6;
	add.s32 	%r4171, %r4170, %r6;
	add.s32 	%r4172, %r4171, %r6;
	add.s32 	%r4173, %r4172, %r6;
	add.s32 	%r4174, %r4173, %r6;
	cvt.rn.f32.u32 	%f5483, %r4174;
	mul.wide.s32 	%rd1283, %r222, 4;
	add.s64 	%rd1284, %rd3, %rd1283;
	ld.global.f32 	%f5484, [%rd1284];
	mul.f32 	%f5485, %f1, %f5484;
	sub.f32 	%f5486, %f5483, %f5485;
	add.s64 	%rd1285, %rd2, %rd1283;
	ld.global.f32 	%f5487, [%rd1285];
	mul.f32 	%f5488, %f1, %f5487;
	sub.f32 	%f5489, %f14, %f5488;
	setp.lt.f32 	%p1565, %f5486, 0f3F000000;
	selp.f32 	%f5490, 0f3F000000, %f5486, %p1565;
	cvt.f64.f32 	%fd368, %f5490;
	setp.lt.f64 	%p1566, %fd1, %fd368;
	selp.f32 	%f5491, %f2, %f5490, %p1566;
	cvt.rzi.s32.f32 	%r4175, %f5491;
	setp.lt.f32 	%p1567, %f5489, 0f3F000000;
	selp.f32 	%f5492, 0f3F000000, %f5489, %p1567;
	cvt.f64.f32 	%fd369, %f5492;
	setp.lt.f64 	%p1568, %fd1, %fd369;
	selp.f32 	%f5493, %f2, %f5492, %p1568;
	cvt.rzi.s32.f32 	%r4176, %f5493;
	cvt.rn.f32.s32 	%f5494, %r4175;
	sub.f32 	%f5495, %f5491, %f5494;
	mov.f32 	%f5496, 0f3F800000;
	sub.f32 	%f5497, %f5496, %f5495;
	cvt.rn.f32.s32 	%f5498, %r4176;
	sub.f32 	%f5499, %f5493, %f5498;
	sub.f32 	%f5500, %f5496, %f5499;
	mul.f32 	%f5501, %f5497, %f5500;
	mad.lo.s32 	%r4177, %r4176, %r5, %r4175;
	mul.wide.s32 	%rd1286, %r4177, 4;
	add.s64 	%rd1287, %rd1, %rd1286;
	ld.global.f32 	%f5502, [%rd1287];
	mul.f32 	%f5503, %f5502, %f5501;
	st.shared.f32 	[%r53+44], %f5503;
	mul.f32 	%f5504, %f5497, %f5499;
	mul.wide.s32 	%rd1288, %r5, 4;
	add.s64 	%rd1289, %rd1287, %rd1288;
	ld.global.f32 	%f5505, [%rd1289];
	mul.f32 	%f5506, %f5505, %f5504;
	st.shared.f32 	[%r54+44], %f5506;
	mul.f32 	%f5507, %f5495, %f5500;
	ld.global.f32 	%f5508, [%rd1287+4];
	mul.f32 	%f5509, %f5508, %f5507;
	st.shared.f32 	[%r55+44], %f5509;
	mul.f32 	%f5510, %f5495, %f5499;
	ld.global.f32 	%f5511, [%rd1289+4];
	mul.f32 	%f5512, %f5510, %f5511;
	add.s32 	%r4179, %r55, %r17;
	st.shared.f32 	[%r4179+44], %f5512;
$L__BB3_368:
	setp.gt.u32 	%p1569, %r219, %r4;
	add.s32 	%r223, %r222, %r6;
	mad.lo.s32 	%r4180, %r6, 15, %r1;
	mad.lo.s32 	%r4181, %r6, -14, %r4180;
	add.s32 	%r4182, %r4181, %r6;
	add.s32 	%r4183, %r4182, %r6;
	add.s32 	%r4184, %r4183, %r6;
	add.s32 	%r4185, %r4184, %r6;
	add.s32 	%r4186, %r4185, %r6;
	add.s32 	%r4187, %r4186, %r6;
	setp.lt.s32 	%p1570, %r4187, 1;
	setp.gt.s32 	%p1571, %r4187, %r4;
	or.pred  	%p1572, %p1570, %p1571;
	or.pred  	%p1573, %p1572, %p1569;
	@%p1573 bra 	$L__BB3_370;
	mad.lo.s32 	%r4188, %r6, 15, %r1;
	mad.lo.s32 	%r4189, %r6, -14, %r4188;
	add.s32 	%r4190, %r4189, %r6;
	add.s32 	%r4191, %r4190, %r6;
	add.s32 	%r4192, %r4191, %r6;
	add.s32 	%r4193, %r4192, %r6;
	add.s32 	%r4194, %r4193, %r6;
	add.s32 	%r4195, %r4194, %r6;
	cvt.rn.f32.u32 	%f5513, %r4195;
	mul.wide.s32 	%rd1290, %r223, 4;
	add.s64 	%rd1291, %rd3, %rd1290;
	ld.global.f32 	%f5514, [%rd1291];
	mul.f32 	%f5515, %f1, %f5514;
	sub.f32 	%f5516, %f5513, %f5515;
	add.s64 	%rd1292, %rd2, %rd1290;
	ld.global.f32 	%f5517, [%rd1292];
	mul.f32 	%f5518, %f1, %f5517;
	sub.f32 	%f5519, %f14, %f5518;
	setp.lt.f32 	%p1574, %f5516, 0f3F000000;
	selp.f32 	%f5520, 0f3F000000, %f5516, %p1574;
	cvt.f64.f32 	%fd370, %f5520;
	setp.lt.f64 	%p1575, %fd1, %fd370;
	selp.f32 	%f5521, %f2, %f5520, %p1575;
	cvt.rzi.s32.f32 	%r4196, %f5521;
	setp.lt.f32 	%p1576, %f5519, 0f3F000000;
	selp.f32 	%f5522, 0f3F000000, %f5519, %p1576;
	cvt.f64.f32 	%fd371, %f5522;
	setp.lt.f64 	%p1577, %fd1, %fd371;
	selp.f32 	%f5523, %f2, %f5522, %p1577;
	cvt.rzi.s32.f32 	%r4197, %f5523;
	cvt.rn.f32.s32 	%f5524, %r4196;
	sub.f32 	%f5525, %f5521, %f5524;
	mov.f32 	%f5526, 0f3F800000;
	sub.f32 	%f5527, %f5526, %f5525;
	cvt.rn.f32.s32 	%f5528, %r4197;
	sub.f32 	%f5529, %f5523, %f5528;
	sub.f32 	%f5530, %f5526, %f5529;
	mul.f32 	%f5531, %f5527, %f5530;
	mad.lo.s32 	%r4198, %r4197, %r5, %r4196;
	mul.wide.s32 	%rd1293, %r4198, 4;
	add.s64 	%rd1294, %rd1, %rd1293;
	ld.global.f32 	%f5532, [%rd1294];
	mul.f32 	%f5533, %f5532, %f5531;
	st.shared.f32 	[%r59+44], %f5533;
	mul.f32 	%f5534, %f5527, %f5529;
	mul.wide.s32 	%rd1295, %r5, 4;
	add.s64 	%rd1296, %rd1294, %rd1295;
	ld.global.f32 	%f5535, [%rd1296];
	mul.f32 	%f5536, %f5535, %f5534;
	add.s32 	%r4200, %r59, %r17;
	st.shared.f32 	[%r4200+44], %f5536;
	mul.f32 	%f5537, %f5525, %f5530;
	ld.global.f32 	%f5538, [%rd1294+4];
	mul.f32 	%f5539, %f5538, %f5537;
	st.shared.f32 	[%r61+44], %f5539;
	mul.f32 	%f5540, %f5525, %f5529;
	ld.global.f32 	%f5541, [%rd1296+4];
	mul.f32 	%f5542, %f5540, %f5541;
	add.s32 	%r4201, %r61, %r17;
	st.shared.f32 	[%r4201+44], %f5542;
$L__BB3_370:
	setp.gt.u32 	%p1578, %r219, %r4;
	add.s32 	%r224, %r223, %r6;
	mad.lo.s32 	%r4202, %r6, 15, %r1;
	mad.lo.s32 	%r4203, %r6, -14, %r4202;
	add.s32 	%r4204, %r4203, %r6;
	add.s32 	%r4205, %r4204, %r6;
	add.s32 	%r4206, %r4205, %r6;
	add.s32 	%r4207, %r4206, %r6;
	add.s32 	%r4208, %r4207, %r6;
	add.s32 	%r4209, %r4208, %r6;
	add.s32 	%r4210, %r4209, %r6;
	setp.lt.s32 	%p1579, %r4210, 1;
	setp.gt.s32 	%p1580, %r4210, %r4;
	or.pred  	%p1581, %p1579, %p1580;
	or.pred  	%p1582, %p1581, %p1578;
	@%p1582 bra 	$L__BB3_372;
	mad.lo.s32 	%r4211, %r6, 15, %r1;
	mad.lo.s32 	%r4212, %r6, -14, %r4211;
	add.s32 	%r4213, %r4212, %r6;
	add.s32 	%r4214, %r4213, %r6;
	add.s32 	%r4215, %r4214, %r6;
	add.s32 	%r4216, %r4215, %r6;
	add.s32 	%r4217, %r4216, %r6;
	add.s32 	%r4218, %r4217, %r6;
	add.s32 	%r4219, %r4218, %r6;
	cvt.rn.f32.u32 	%f5543, %r4219;
	mul.wide.s32 	%rd1297, %r224, 4;
	add.s64 	%rd1298, %rd3, %rd1297;
	ld.global.f32 	%f5544, [%rd1298];
	mul.f32 	%f5545, %f1, %f5544;
	sub.f32 	%f5546, %f5543, %f5545;
	add.s64 	%rd1299, %rd2, %rd1297;
	ld.global.f32 	%f5547, [%rd1299];
	mul.f32 	%f5548, %f1, %f5547;
	sub.f32 	%f5549, %f14, %f5548;
	setp.lt.f32 	%p1583, %f5546, 0f3F000000;
	selp.f32 	%f5550, 0f3F000000, %f5546, %p1583;
	cvt.f64.f32 	%fd372, %f5550;
	setp.lt.f64 	%p1584, %fd1, %fd372;
	selp.f32 	%f5551, %f2, %f5550, %p1584;
	cvt.rzi.s32.f32 	%r4220, %f5551;
	setp.lt.f32 	%p1585, %f5549, 0f3F000000;
	selp.f32 	%f5552, 0f3F000000, %f5549, %p1585;
	cvt.f64.f32 	%fd373, %f5552;
	setp.lt.f64 	%p1586, %fd1, %fd373;
	selp.f32 	%f5553, %f2, %f5552, %p1586;
	cvt.rzi.s32.f32 	%r4221, %f5553;
	cvt.rn.f32.s32 	%f5554, %r4220;
	sub.f32 	%f5555, %f5551, %f5554;
	mov.f32 	%f5556, 0f3F800000;
	sub.f32 	%f5557, %f5556, %f5555;
	cvt.rn.f32.s32 	%f5558, %r4221;
	sub.f32 	%f5559, %f5553, %f5558;
	sub.f32 	%f5560, %f5556, %f5559;
	mul.f32 	%f5561, %f5557, %f5560;
	mad.lo.s32 	%r4222, %r4221, %r5, %r4220;
	mul.wide.s32 	%rd1300, %r4222, 4;
	add.s64 	%rd1301, %rd1, %rd1300;
	ld.global.f32 	%f5562, [%rd1301];
	mul.f32 	%f5563, %f5562, %f5561;
	st.shared.f32 	[%r64+44], %f5563;
	mul.f32 	%f5564, %f5557, %f5559;
	mul.wide.s32 	%rd1302, %r5, 4;
	add.s64 	%rd1303, %rd1301, %rd1302;
	ld.global.f32 	%f5565, [%rd1303];
	mul.f32 	%f5566, %f5565, %f5564;
	st.shared.f32 	[%r65+44], %f5566;
	mul.f32 	%f5567, %f5555, %f5560;
	ld.global.f32 	%f5568, [%rd1301+4];
	mul.f32 	%f5569, %f5568, %f5567;
	st.shared.f32 	[%r66+44], %f5569;
	mul.f32 	%f5570, %f5555, %f5559;
	ld.global.f32 	%f5571, [%rd1303+4];
	mul.f32 	%f5572, %f5570, %f5571;
	add.s32 	%r4224, %r66, %r17;
	st.shared.f32 	[%r4224+44], %f5572;
$L__BB3_372:
	setp.gt.u32 	%p1587, %r219, %r4;
	add.s32 	%r225, %r224, %r6;
	mad.lo.s32 	%r4225, %r6, 15, %r1;
	mad.lo.s32 	%r4226, %r6, -14, %r4225;
	add.s32 	%r4227, %r4226, %r6;
	add.s32 	%r4228, %r4227, %r6;
	add.s32 	%r4229, %r4228, %r6;
	add.s32 	%r4230, %r4229, %r6;
	add.s32 	%r4231, %r4230, %r6;
	add.s32 	%r4232, %r4231, %r6;
	add.s32 	%r4233, %r4232, %r6;
	add.s32 	%r4234, %r4233, %r6;
	setp.lt.s32 	%p1588, %r4234, 1;
	setp.gt.s32 	%p1589, %r4234, %r4;
	or.pred  	%p1590, %p1588, %p1589;
	or.pred  	%p1591, %p1590, %p1587;
	@%p1591 bra 	$L__BB3_374;
	mad.lo.s32 	%r4235, %r6, 15, %r1;
	mad.lo.s32 	%r4236, %r6, -14, %r4235;
	add.s32 	%r4237, %r4236, %r6;
	add.s32 	%r4238, %r4237, %r6;
	add.s32 	%r4239, %r4238, %r6;
	add.s32 	%r4240, %r4239, %r6;
	add.s32 	%r4241, %r4240, %r6;
	add.s32 	%r4242, %r4241, %r6;
	add.s32 	%r4243, %r4242, %r6;
	add.s32 	%r4244, %r4243, %r6;
	cvt.rn.f32.u32 	%f5573, %r4244;
	mul.wide.s32 	%rd1304, %r225, 4;
	add.s64 	%rd1305, %rd3, %rd1304;
	ld.global.f32 	%f5574, [%rd1305];
	mul.f32 	%f5575, %f1, %f5574;
	sub.f32 	%f5576, %f5573, %f5575;
	add.s64 	%rd1306, %rd2, %rd1304;
	ld.global.f32 	%f5577, [%rd1306];
	mul.f32 	%f5578, %f1, %f5577;
	sub.f32 	%f5579, %f14, %f5578;
	setp.lt.f32 	%p1592, %f5576, 0f3F000000;
	selp.f32 	%f5580, 0f3F000000, %f5576, %p1592;
	cvt.f64.f32 	%fd374, %f5580;
	setp.lt.f64 	%p1593, %fd1, %fd374;
	selp.f32 	%f5581, %f2, %f5580, %p1593;
	cvt.rzi.s32.f32 	%r4245, %f5581;
	setp.lt.f32 	%p1594, %f5579, 0f3F000000;
	selp.f32 	%f5582, 0f3F000000, %f5579, %p1594;
	cvt.f64.f32 	%fd375, %f5582;
	setp.lt.f64 	%p1595, %fd1, %fd375;
	selp.f32 	%f5583, %f2, %f5582, %p1595;
	cvt.rzi.s32.f32 	%r4246, %f5583;
	cvt.rn.f32.s32 	%f5584, %r4245;
	sub.f32 	%f5585, %f5581, %f5584;
	mov.f32 	%f5586, 0f3F800000;
	sub.f32 	%f5587, %f5586, %f5585;
	cvt.rn.f32.s32 	%f5588, %r4246;
	sub.f32 	%f5589, %f5583, %f5588;
	sub.f32 	%f5590, %f5586, %f5589;
	mul.f32 	%f5591, %f5587, %f5590;
	mad.lo.s32 	%r4247, %r4246, %r5, %r4245;
	mul.wide.s32 	%rd1307, %r4247, 4;
	add.s64 	%rd1308, %rd1, %rd1307;
	ld.global.f32 	%f5592, [%rd1308];
	mul.f32 	%f5593, %f5592, %f5591;
	st.shared.f32 	[%r69+44], %f5593;
	mul.f32 	%f5594, %f5587, %f5589;
	mul.wide.s32 	%rd1309, %r5, 4;
	add.s64 	%rd1310, %rd1308, %rd1309;
	ld.global.f32 	%f5595, [%rd1310];
	mul.f32 	%f5596, %f5595, %f5594;
	st.shared.f32 	[%r70+44], %f5596;
	mul.f32 	%f5597, %f5585, %f5590;
	ld.global.f32 	%f5598, [%rd1308+4];
	mul.f32 	%f5599, %f5598, %f5597;
	st.shared.f32 	[%r71+44], %f5599;
	mul.f32 	%f5600, %f5585, %f5589;
	ld.global.f32 	%f5601, [%rd1310+4];
	mul.f32 	%f5602, %f5600, %f5601;
	add.s32 	%r4249, %r71, %r17;
	st.shared.f32 	[%r4249+44], %f5602;
$L__BB3_374:
	setp.gt.u32 	%p1596, %r219, %r4;
	add.s32 	%r226, %r225, %r6;
	mad.lo.s32 	%r4250, %r6, 15, %r1;
	mad.lo.s32 	%r4251, %r6, -14, %r4250;
	add.s32 	%r4252, %r4251, %r6;
	add.s32 	%r4253, %r4252, %r6;
	add.s32 	%r4254, %r4253, %r6;
	add.s32 	%r4255, %r4254, %r6;
	add.s32 	%r4256, %r4255, %r6;
	add.s32 	%r4257, %r4256, %r6;
	add.s32 	%r4258, %r4257, %r6;
	add.s32 	%r4259, %r4258, %r6;
	add.s32 	%r4260, %r4259, %r6;
	setp.lt.s32 	%p1597, %r4260, 1;
	setp.gt.s32 	%p1598, %r4260, %r4;
	or.pred  	%p1599, %p1597, %p1598;
	or.pred  	%p1600, %p1599, %p1596;
	@%p1600 bra 	$L__BB3_376;
	mad.lo.s32 	%r4261, %r6, 15, %r1;
	mad.lo.s32 	%r4262, %r6, -14, %r4261;
	add.s32 	%r4263, %r4262, %r6;
	add.s32 	%r4264, %r4263, %r6;
	add.s32 	%r4265, %r4264, %r6;
	add.s32 	%r4266, %r4265, %r6;
	add.s32 	%r4267, %r4266, %r6;
	add.s32 	%r4268, %r4267, %r6;
	add.s32 	%r4269, %r4268, %r6;
	add.s32 	%r4270, %r4269, %r6;
	add.s32 	%r4271, %r4270, %r6;
	cvt.rn.f32.u32 	%f5603, %r4271;
	mul.wide.s32 	%rd1311, %r226, 4;
	add.s64 	%rd1312, %rd3, %rd1311;
	ld.global.f32 	%f5604, [%rd1312];
	mul.f32 	%f5605, %f1, %f5604;
	sub.f32 	%f5606, %f5603, %f5605;
	add.s64 	%rd1313, %rd2, %rd1311;
	ld.global.f32 	%f5607, [%rd1313];
	mul.f32 	%f5608, %f1, %f5607;
	sub.f32 	%f5609, %f14, %f5608;
	setp.lt.f32 	%p1601, %f5606, 0f3F000000;
	selp.f32 	%f5610, 0f3F000000, %f5606, %p1601;
	cvt.f64.f32 	%fd376, %f5610;
	setp.lt.f64 	%p1602, %fd1, %fd376;
	selp.f32 	%f5611, %f2, %f5610, %p1602;
	cvt.rzi.s32.f32 	%r4272, %f5611;
	setp.lt.f32 	%p1603, %f5609, 0f3F000000;
	selp.f32 	%f5612, 0f3F000000, %f5609, %p1603;
	cvt.f64.f32 	%fd377, %f5612;
	setp.lt.f64 	%p1604, %fd1, %fd377;
	selp.f32 	%f5613, %f2, %f5612, %p1604;
	cvt.rzi.s32.f32 	%r4273, %f5613;
	cvt.rn.f32.s32 	%f5614, %r4272;
	sub.f32 	%f5615, %f5611, %f5614;
	mov.f32 	%f5616, 0f3F800000;
	sub.f32 	%f5617, %f5616, %f5615;
	cvt.rn.f32.s32 	%f5618, %r4273;
	sub.f32 	%f5619, %f5613, %f5618;
	sub.f32 	%f5620, %f5616, %f5619;
	mul.f32 	%f5621, %f5617, %f5620;
	mad.lo.s32 	%r4274, %r4273, %r5, %r4272;
	mul.wide.s32 	%rd1314, %r4274, 4;
	add.s64 	%rd1315, %rd1, %rd1314;
	ld.global.f32 	%f5622, [%rd1315];
	mul.f32 	%f5623, %f5622, %f5621;
	st.shared.f32 	[%r73+44], %f5623;
	mul.f32 	%f5624, %f5617, %f5619;
	mul.wide.s32 	%rd1316, %r5, 4;
	add.s64 	%rd1317, %rd1315, %rd1316;
	ld.global.f32 	%f5625, [%rd1317];
	mul.f32 	%f5626, %f5625, %f5624;
	st.shared.f32 	[%r74+44], %f5626;
	mul.f32 	%f5627, %f5615, %f5620;
	ld.global.f32 	%f5628, [%rd1315+4];
	mul.f32 	%f5629, %f5628, %f5627;
	st.shared.f32 	[%r75+44], %f5629;
	mul.f32 	%f5630, %f5615, %f5619;
	ld.global.f32 	%f5631, [%rd1317+4];
	mul.f32 	%f5632, %f5630, %f5631;
	add.s32 	%r4276, %r75, %r17;
	st.shared.f32 	[%r4276+44], %f5632;
$L__BB3_376:
	setp.gt.u32 	%p1605, %r219, %r4;
	add.s32 	%r227, %r226, %r6;
	mad.lo.s32 	%r4277, %r6, 15, %r1;
	mad.lo.s32 	%r4278, %r6, -14, %r4277;
	add.s32 	%r4279, %r4278, %r6;
	add.s32 	%r4280, %r4279, %r6;
	add.s32 	%r4281, %r4280, %r6;
	add.s32 	%r4282, %r4281, %r6;
	add.s32 	%r4283, %r4282, %r6;
	add.s32 	%r4284, %r4283, %r6;
	add.s32 	%r4285, %r4284, %r6;
	add.s32 	%r4286, %r4285, %r6;
	add.s32 	%r4287, %r4286, %r6;
	add.s32 	%r4288, %r4287, %r6;
	setp.lt.s32 	%p1606, %r4288, 1;
	setp.gt.s32 	%p1607, %r4288, %r4;
	or.pred  	%p1608, %p1606, %p1607;
	or.pred  	%p1609, %p1608, %p1605;
	@%p1609 bra 	$L__BB3_378;
	mad.lo.s32 	%r4289, %r6, 15, %r1;
	mad.lo.s32 	%r4290, %r6, -14, %r4289;
	add.s32 	%r4291, %r4290, %r6;
	add.s32 	%r4292, %r4291, %r6;
	add.s32 	%r4293, %r4292, %r6;
	add.s32 	%r4294, %r4293, %r6;
	add.s32 	%r4295, %r4294, %r6;
	add.s32 	%r4296, %r4295, %r6;
	add.s32 	%r4297, %r4296, %r6;
	add.s32 	%r4298, %r4297, %r6;
	add.s32 	%r4299, %r4298, %r6;
	add.s32 	%r4300, %r4299, %r6;
	cvt.rn.f32.u32 	%f5633, %r4300;
	mul.wide.s32 	%rd1318, %r227, 4;
	add.s64 	%rd1319, %rd3, %rd1318;
	ld.global.f32 	%f5634, [%rd1319];
	mul.f32 	%f5635, %f1, %f5634;
	sub.f32 	%f5636, %f5633, %f5635;
	add.s64 	%rd1320, %rd2, %rd1318;
	ld.global.f32 	%f5637, [%rd1320];
	mul.f32 	%f5638, %f1, %f5637;
	sub.f32 	%f5639, %f14, %f5638;
	setp.lt.f32 	%p1610, %f5636, 0f3F000000;
	selp.f32 	%f5640, 0f3F000000, %f5636, %p1610;
	cvt.f64.f32 	%fd378, %f5640;
	setp.lt.f64 	%p1611, %fd1, %fd378;
	selp.f32 	%f5641, %f2, %f5640, %p1611;
	cvt.rzi.s32.f32 	%r4301, %f5641;
	setp.lt.f32 	%p1612, %f5639, 0f3F000000;
	selp.f32 	%f5642, 0f3F000000, %f5639, %p1612;
	cvt.f64.f32 	%fd379, %f5642;
	setp.lt.f64 	%p1613, %fd1, %fd379;
	selp.f32 	%f5643, %f2, %f5642, %p1613;
	cvt.rzi.s32.f32 	%r4302, %f5643;
	cvt.rn.f32.s32 	%f5644, %r4301;
	sub.f32 	%f5645, %f5641, %f5644;
	mov.f32 	%f5646, 0f3F800000;
	sub.f32 	%f5647, %f5646, %f5645;
	cvt.rn.f32.s32 	%f5648, %r4302;
	sub.f32 	%f5649, %f5643, %f5648;
	sub.f32 	%f5650, %f5646, %f5649;
	mul.f32 	%f5651, %f5647, %f5650;
	mad.lo.s32 	%r4303, %r4302, %r5, %r4301;
	mul.wide.s32 	%rd1321, %r4303, 4;
	add.s64 	%rd1322, %rd1, %rd1321;
	ld.global.f32 	%f5652, [%rd1322];
	mul.f32 	%f5653, %f5652, %f5651;
	st.shared.f32 	[%r78+44], %f5653;
	mul.f32 	%f5654, %f5647, %f5649;
	mul.wide.s32 	%rd1323, %r5, 4;
	add.s64 	%rd1324, %rd1322, %rd1323;
	ld.global.f32 	%f5655, [%rd1324];
	mul.f32 	%f5656, %f5655, %f5654;
	st.shared.f32 	[%r79+44], %f5656;
	mul.f32 	%f5657, %f5645, %f5650;
	ld.global.f32 	%f5658, [%rd1322+4];
	mul.f32 	%f5659, %f5658, %f5657;
	st.shared.f32 	[%r80+44], %f5659;
	mul.f32 	%f5660, %f5645, %f5649;
	ld.global.f32 	%f5661, [%rd1324+4];
	mul.f32 	%f5662, %f5660, %f5661;
	add.s32 	%r4305, %r80, %r17;
	st.shared.f32 	[%r4305+44], %f5662;
$L__BB3_378:
	setp.gt.u32 	%p1614, %r219, %r4;
	add.s32 	%r228, %r227, %r6;
	mad.lo.s32 	%r4306, %r6, 15, %r1;
	mad.lo.s32 	%r4307, %r6, -14, %r4306;
	add.s32 	%r4308, %r4307, %r6;
	add.s32 	%r4309, %r4308, %r6;
	add.s32 	%r4310, %r4309, %r6;
	add.s32 	%r4311, %r4310, %r6;
	add.s32 	%r4312, %r4311, %r6;
	add.s32 	%r4313, %r4312, %r6;
	add.s32 	%r4314, %r4313, %r6;
	add.s32 	%r4315, %r4314, %r6;
	add.s32 	%r4316, %r4315, %r6;
	add.s32 	%r4317, %r4316, %r6;
	add.s32 	%r4318, %r4317, %r6;
	setp.lt.s32 	%p1615, %r4318, 1;
	setp.gt.s32 	%p1616, %r4318, %r4;
	or.pred  	%p1617, %p1615, %p1616;
	or.pred  	%p1618, %p1617, %p1614;
	@%p1618 bra 	$L__BB3_380;
	mad.lo.s32 	%r4319, %r6, 15, %r1;
	mad.lo.s32 	%r4320, %r6, -14, %r4319;
	add.s32 	%r4321, %r4320, %r6;
	add.s32 	%r4322, %r4321, %r6;
	add.s32 	%r4323, %r4322, %r6;
	add.s32 	%r4324, %r4323, %r6;
	add.s32 	%r4325, %r4324, %r6;
	add.s32 	%r4326, %r4325, %r6;
	add.s32 	%r4327, %r4326, %r6;
	add.s32 	%r4328, %r4327, %r6;
	add.s32 	%r4329, %r4328, %r6;
	add.s32 	%r4330, %r4329, %r6;
	add.s32 	%r4331, %r4330, %r6;
	cvt.rn.f32.u32 	%f5663, %r4331;
	mul.wide.s32 	%rd1325, %r228, 4;
	add.s64 	%rd1326, %rd3, %rd1325;
	ld.global.f32 	%f5664, [%rd1326];
	mul.f32 	%f5665, %f1, %f5664;
	sub.f32 	%f5666, %f5663, %f5665;
	add.s64 	%rd1327, %rd2, %rd1325;
	ld.global.f32 	%f5667, [%rd1327];
	mul.f32 	%f5668, %f1, %f5667;
	sub.f32 	%f5669, %f14, %f5668;
	setp.lt.f32 	%p1619, %f5666, 0f3F000000;
	selp.f32 	%f5670, 0f3F000000, %f5666, %p1619;
	cvt.f64.f32 	%fd380, %f5670;
	setp.lt.f64 	%p1620, %fd1, %fd380;
	selp.f32 	%f5671, %f2, %f5670, %p1620;
	cvt.rzi.s32.f32 	%r4332, %f5671;
	setp.lt.f32 	%p1621, %f5669, 0f3F000000;
	selp.f32 	%f5672, 0f3F000000, %f5669, %p1621;
	cvt.f64.f32 	%fd381, %f5672;
	setp.lt.f64 	%p1622, %fd1, %fd381;
	selp.f32 	%f5673, %f2, %f5672, %p1622;
	cvt.rzi.s32.f32 	%r4333, %f5673;
	cvt.rn.f32.s32 	%f5674, %r4332;
	sub.f32 	%f5675, %f5671, %f5674;
	mov.f32 	%f5676, 0f3F800000;
	sub.f32 	%f5677, %f5676, %f5675;
	cvt.rn.f32.s32 	%f5678, %r4333;
	sub.f32 	%f5679, %f5673, %f5678;
	sub.f32 	%f5680, %f5676, %f5679;
	mul.f32 	%f5681, %f5677, %f5680;
	mad.lo.s32 	%r4334, %r4333, %r5, %r4332;
	mul.wide.s32 	%rd1328, %r4334, 4;
	add.s64 	%rd1329, %rd1, %rd1328;
	ld.global.f32 	%f5682, [%rd1329];
	mul.f32 	%f5683, %f5682, %f5681;
	st.shared.f32 	[%r83+44], %f5683;
	mul.f32 	%f5684, %f5677, %f5679;
	mul.wide.s32 	%rd1330, %r5, 4;
	add.s64 	%rd1331, %rd1329, %rd1330;
	ld.global.f32 	%f5685, [%rd1331];
	mul.f32 	%f5686, %f5685, %f5684;
	st.shared.f32 	[%r84+44], %f5686;
	mul.f32 	%f5687, %f5675, %f5680;
	ld.global.f32 	%f5688, [%rd1329+4];
	mul.f32 	%f5689, %f5688, %f5687;
	st.shared.f32 	[%r85+44], %f5689;
	mul.f32 	%f5690, %f5675, %f5679;
	ld.global.f32 	%f5691, [%rd1331+4];
	mul.f32 	%f5692, %f5690, %f5691;
	add.s32 	%r4336, %r85, %r17;
	st.shared.f32 	[%r4336+44], %f5692;
$L__BB3_380:
	add.s32 	%r229, %r228, %r6;
	or.pred  	%p1624, %p4, %p1614;
	@%p1624 bra 	$L__BB3_382;
	mad.lo.s32 	%r4337, %r6, 15, %r1;
	mad.lo.s32 	%r4338, %r6, -14, %r4337;
	add.s32 	%r4339, %r4338, %r6;
	add.s32 	%r4340, %r4339, %r6;
	add.s32 	%r4341, %r4340, %r6;
	add.s32 	%r4342, %r4341, %r6;
	add.s32 	%r4343, %r4342, %r6;
	add.s32 	%r4344, %r4343, %r6;
	add.s32 	%r4345, %r4344, %r6;
	add.s32 	%r4346, %r4345, %r6;
	add.s32 	%r4347, %r4346, %r6;
	add.s32 	%r4348, %r4347, %r6;
	add.s32 	%r4349, %r4348, %r6;
	add.s32 	%r4350, %r4349, %r6;
	cvt.rn.f32.u32 	%f5693, %r4350;
	mul.wide.s32 	%rd1332, %r229, 4;
	add.s64 	%rd1333, %rd3, %rd1332;
	ld.global.f32 	%f5694, [%rd1333];
	mul.f32 	%f5695, %f1, %f5694;
	sub.f32 	%f5696, %f5693, %f5695;
	add.s64 	%rd1334, %rd2, %rd1332;
	ld.global.f32 	%f5697, [%rd1334];
	mul.f32 	%f5698, %f1, %f5697;
	sub.f32 	%f5699, %f14, %f5698;
	setp.lt.f32 	%p1625, %f5696, 0f3F000000;
	selp.f32 	%f5700, 0f3F000000, %f5696, %p1625;
	cvt.f64.f32 	%fd382, %f5700;
	setp.lt.f64 	%p1626, %fd1, %fd382;
	selp.f32 	%f5701, %f2, %f5700, %p1626;
	cvt.rzi.s32.f32 	%r4351, %f5701;
	setp.lt.f32 	%p1627, %f5699, 0f3F000000;
	selp.f32 	%f5702, 0f3F000000, %f5699, %p1627;
	cvt.f64.f32 	%fd383, %f5702;
	setp.lt.f64 	%p1628, %fd1, %fd383;
	selp.f32 	%f5703, %f2, %f5702, %p1628;
	cvt.rzi.s32.f32 	%r4352, %f5703;
	cvt.rn.f32.s32 	%f5704, %r4351;
	sub.f32 	%f5705, %f5701, %f5704;
	mov.f32 	%f5706, 0f3F800000;
	sub.f32 	%f5707, %f5706, %f5705;
	cvt.rn.f32.s32 	%f5708, %r4352;
	sub.f32 	%f5709, %f5703, %f5708;
	sub.f32 	%f5710, %f5706, %f5709;
	mul.f32 	%f5711, %f5707, %f5710;
	mad.lo.s32 	%r4353, %r4352, %r5, %r4351;
	mul.wide.s32 	%rd1335, %r4353, 4;
	add.s64 	%rd1336, %rd1, %rd1335;
	ld.global.f32 	%f5712, [%rd1336];
	mul.f32 	%f5713, %f5712, %f5711;
	st.shared.f32 	[%r88+44], %f5713;
	mul.f32 	%f5714, %f5707, %f5709;
	mul.wide.s32 	%rd1337, %r5, 4;
	add.s64 	%rd1338, %rd1336, %rd1337;
	ld.global.f32 	%f5715, [%rd1338];
	mul.f32 	%f5716, %f5715, %f5714;
	st.shared.f32 	[%r89+44], %f5716;
	mul.f32 	%f5717, %f5705, %f5710;
	ld.global.f32 	%f5718, [%rd1336+4];
	mul.f32 	%f5719, %f5718, %f5717;
	st.shared.f32 	[%r90+44], %f5719;
	mul.f32 	%f5720, %f5705, %f5709;
	ld.global.f32 	%f5721, [%rd1338+4];
	mul.f32 	%f5722, %f5720, %f5721;
	add.s32 	%r4355, %r90, %r17;
	st.shared.f32 	[%r4355+44], %f5722;
$L__BB3_382:
	setp.gt.u32 	%p1629, %r219, %r4;
	add.s32 	%r230, %r229, %r6;
	or.pred  	%p1630, %p1, %p1629;
	@%p1630 bra 	$L__BB3_384;
	mad.lo.s32 	%r4356, %r6, 15, %r1;
	mad.lo.s32 	%r4357, %r6, -14, %r4356;
	add.s32 	%r4358, %r4357, %r6;
	add.s32 	%r4359, %r4358, %r6;
	add.s32 	%r4360, %r4359, %r6;
	add.s32 	%r4361, %r4360, %r6;
	add.s32 	%r4362, %r4361, %r6;
	add.s32 	%r4363, %r4362, %r6;
	add.s32 	%r4364, %r4363, %r6;
	add.s32 	%r4365, %r4364, %r6;
	add.s32 	%r4366, %r4365, %r6;
	add.s32 	%r4367, %r4366, %r6;
	add.s32 	%r4368, %r4367, %r6;
	add.s32 	%r4369, %r4368, %r6;
	add.s32 	%r4370, %r4369, %r6;
	cvt.rn.f32.u32 	%f5723, %r4370;
	mul.wide.s32 	%rd1339, %r230, 4;
	add.s64 	%rd1340, %rd3, %rd1339;
	ld.global.f32 	%f5724, [%rd1340];
	mul.f32 	%f5725, %f1, %f5724;
	sub.f32 	%f5726, %f5723, %f5725;
	add.s64 	%rd1341, %rd2, %rd1339;
	ld.global.f32 	%f5727, [%rd1341];
	mul.f32 	%f5728, %f1, %f5727;
	sub.f32 	%f5729, %f14, %f5728;
	setp.lt.f32 	%p1631, %f5726, 0f3F000000;
	selp.f32 	%f5730, 0f3F000000, %f5726, %p1631;
	cvt.f64.f32 	%fd384, %f5730;
	setp.lt.f64 	%p1632, %fd1, %fd384;
	selp.f32 	%f5731, %f2, %f5730, %p1632;
	cvt.rzi.s32.f32 	%r4371, %f5731;
	setp.lt.f32 	%p1633, %f5729, 0f3F000000;
	selp.f32 	%f5732, 0f3F000000, %f5729, %p1633;
	cvt.f64.f32 	%fd385, %f5732;
	setp.lt.f64 	%p1634, %fd1, %fd385;
	selp.f32 	%f5733, %f2, %f5732, %p1634;
	cvt.rzi.s32.f32 	%r4372, %f5733;
	cvt.rn.f32.s32 	%f5734, %r4371;
	sub.f32 	%f5735, %f5731, %f5734;
	mov.f32 	%f5736, 0f3F800000;
	sub.f32 	%f5737, %f5736, %f5735;
	cvt.rn.f32.s32 	%f5738, %r4372;
	sub.f32 	%f5739, %f5733, %f5738;
	sub.f32 	%f5740, %f5736, %f5739;
	mul.f32 	%f5741, %f5737, %f5740;
	mad.lo.s32 	%r4373, %r4372, %r5, %r4371;
	mul.wide.s32 	%rd1342, %r4373, 4;
	add.s64 	%rd1343, %rd1, %rd1342;
	ld.global.f32 	%f5742, [%rd1343];
	mul.f32 	%f5743, %f5742, %f5741;
	st.shared.f32 	[%r93+44], %f5743;
	mul.f32 	%f5744, %f5737, %f5739;
	mul.wide.s32 	%rd1344, %r5, 4;
	add.s64 	%rd1345, %rd1343, %rd1344;
	ld.global.f32 	%f5745, [%rd1345];
	mul.f32 	%f5746, %f5745, %f5744;
	st.shared.f32 	[%r94+44], %f5746;
	mul.f32 	%f5747, %f5735, %f5740;
	ld.global.f32 	%f5748, [%rd1343+4];
	mul.f32 	%f5749, %f5748, %f5747;
	st.shared.f32 	[%r95+44], %f5749;
	mul.f32 	%f5750, %f5735, %f5739;
	ld.global.f32 	%f5751, [%rd1345+4];
	mul.f32 	%f5752, %f5750, %f5751;
	add.s32 	%r4375, %r95, %r17;
	st.shared.f32 	[%r4375+44], %f5752;
$L__BB3_384:
	or.pred  	%p1636, %p2, %p1629;
	@%p1636 bra 	$L__BB3_386;
	mad.lo.s32 	%r4376, %r6, 15, %r1;
	cvt.rn.f32.u32 	%f5753, %r4376;
	add.s32 	%r4377, %r230, %r6;
	mul.wide.s32 	%rd1346, %r4377, 4;
	add.s64 	%rd1347, %rd3, %rd1346;
	ld.global.f32 	%f5754, [%rd1347];
	mul.f32 	%f5755, %f1, %f5754;
	sub.f32 	%f5756, %f5753, %f5755;
	add.s64 	%rd1348, %rd2, %rd1346;
	ld.global.f32 	%f5757, [%rd1348];
	mul.f32 	%f5758, %f1, %f5757;
	sub.f32 	%f5759, %f14, %f5758;
	setp.lt.f32 	%p1637, %f5756, 0f3F000000;
	selp.f32 	%f5760, 0f3F000000, %f5756, %p1637;
	cvt.f64.f32 	%fd386, %f5760;
	setp.lt.f64 	%p1638, %fd1, %fd386;
	selp.f32 	%f5761, %f2, %f5760, %p1638;
	cvt.rzi.s32.f32 	%r4378, %f5761;
	setp.lt.f32 	%p1639, %f5759, 0f3F000000;
	selp.f32 	%f5762, 0f3F000000, %f5759, %p1639;
	cvt.f64.f32 	%fd387, %f5762;
	setp.lt.f64 	%p1640, %fd1, %fd387;
	selp.f32 	%f5763, %f2, %f5762, %p1640;
	cvt.rzi.s32.f32 	%r4379, %f5763;
	cvt.rn.f32.s32 	%f5764, %r4378;
	sub.f32 	%f5765, %f5761, %f5764;
	mov.f32 	%f5766, 0f3F800000;
	sub.f32 	%f5767, %f5766, %f5765;
	cvt.rn.f32.s32 	%f5768, %r4379;
	sub.f32 	%f5769, %f5763, %f5768;
	sub.f32 	%f5770, %f5766, %f5769;
	mul.f32 	%f5771, %f5767, %f5770;
	mad.lo.s32 	%r4380, %r4379, %r5, %r4378;
	mul.wide.s32 	%rd1349, %r4380, 4;
	add.s64 	%rd1350, %rd1, %rd1349;
	ld.global.f32 	%f5772, [%rd1350];
	mul.f32 	%f5773, %f5772, %f5771;
	st.shared.f32 	[%r96+44], %f5773;
	mul.f32 	%f5774, %f5767, %f5769;
	mul.wide.s32 	%rd1351, %r5, 4;
	add.s64 	%rd1352, %rd1350, %rd1351;
	ld.global.f32 	%f5775, [%rd1352];
	mul.f32 	%f5776, %f5775, %f5774;
	st.shared.f32 	[%r97+44], %f5776;
	mul.f32 	%f5777, %f5765, %f5770;
	ld.global.f32 	%f5778, [%rd1350+4];
	mul.f32 	%f5779, %f5778, %f5777;
	st.shared.f32 	[%r98+44], %f5779;
	mul.f32 	%f5780, %f5765, %f5769;
	ld.global.f32 	%f5781, [%rd1352+4];
	mul.f32 	%f5782, %f5780, %f5781;
	add.s32 	%r4382, %r98, %r17;
	st.shared.f32 	[%r4382+44], %f5782;
$L__BB3_386:
	add.s32 	%r231, %r219, %r9;
	setp.gt.u32 	%p1641, %r231, %r4;
	cvt.rn.f32.u32 	%f15, %r231;
	or.pred  	%p1642, %p3, %p1641;
	@%p1642 bra 	$L__BB3_388;
	cvt.rn.f32.u32 	%f5783, %r1;
	mad.lo.s32 	%r4383, %r231, %r5, %r1;
	mul.wide.s32 	%rd1353, %r4383, 4;
	add.s64 	%rd1354, %rd3, %rd1353;
	ld.global.f32 	%f5784, [%rd1354];
	mul.f32 	%f5785, %f1, %f5784;
	sub.f32 	%f5786, %f5783, %f5785;
	add.s64 	%rd1355, %rd2, %rd1353;
	ld.global.f32 	%f5787, [%rd1355];
	mul.f32 	%f5788, %f1, %f5787;
	sub.f32 	%f5789, %f15, %f5788;
	setp.lt.f32 	%p1643, %f5786, 0f3F000000;
	selp.f32 	%f5790, 0f3F000000, %f5786, %p1643;
	cvt.f64.f32 	%fd388, %f5790;
	setp.lt.f64 	%p1644, %fd1, %fd388;
	selp.f32 	%f5791, %f2, %f5790, %p1644;
	cvt.rzi.s32.f32 	%r4384, %f5791;
	setp.lt.f32 	%p1645, %f5789, 0f3F000000;
	selp.f32 	%f5792, 0f3F000000, %f5789, %p1645;
	cvt.f64.f32 	%fd389, %f5792;
	setp.lt.f64 	%p1646, %fd1, %fd389;
	selp.f32 	%f5793, %f2, %f5792, %p1646;
	cvt.rzi.s32.f32 	%r4385, %f5793;
	cvt.rn.f32.s32 	%f5794, %r4384;
	sub.f32 	%f5795, %f5791, %f5794;
	mov.f32 	%f5796, 0f3F800000;
	sub.f32 	%f5797, %f5796, %f5795;
	cvt.rn.f32.s32 	%f5798, %r4385;
	sub.f32 	%f5799, %f5793, %f5798;
	sub.f32 	%f5800, %f5796, %f5799;
	mul.f32 	%f5801, %f5797, %f5800;
	mad.lo.s32 	%r4386, %r4385, %r5, %r4384;
	mul.wide.s32 	%rd1356, %r4386, 4;
	add.s64 	%rd1357, %rd1, %rd1356;
	ld.global.f32 	%f5802, [%rd1357];
	mul.f32 	%f5803, %f5802, %f5801;
	st.shared.f32 	[%r16+48], %f5803;
	mul.f32 	%f5804, %f5797, %f5799;
	mul.wide.s32 	%rd1358, %r5, 4;
	add.s64 	%rd1359, %rd1357, %rd1358;
	ld.global.f32 	%f5805, [%rd1359];
	mul.f32 	%f5806, %f5805, %f5804;
	st.shared.f32 	[%r18+48], %f5806;
	mul.f32 	%f5807, %f5795, %f5800;
	ld.global.f32 	%f5808, [%rd1357+4];
	mul.f32 	%f5809, %f5808, %f5807;
	st.shared.f32 	[%r19+48], %f5809;
	mul.f32 	%f5810, %f5795, %f5799;
	ld.global.f32 	%f5811, [%rd1359+4];
	mul.f32 	%f5812, %f5810, %f5811;
	add.s32 	%r4388, %r19, %r17;
	st.shared.f32 	[%r4388+48], %f5812;
$L__BB3_388:
	setp.gt.u32 	%p1647, %r231, %r4;
	mad.lo.s32 	%r4389, %r6, 15, %r1;
	mad.lo.s32 	%r4390, %r6, -14, %r4389;
	setp.lt.s32 	%p1648, %r4390, 1;
	setp.gt.s32 	%p1649, %r4390, %r4;
	or.pred  	%p1650, %p1648, %p1649;
	or.pred  	%p1651, %p1650, %p1647;
	@%p1651 bra 	$L__BB3_390;
	mad.lo.s32 	%r4391, %r6, 15, %r1;
	mad.lo.s32 	%r4392, %r6, -14, %r4391;
	cvt.rn.f32.u32 	%f5813, %r4392;
	mad.lo.s32 	%r4393, %r231, %r5, %r1;
	add.s32 	%r4394, %r4393, %r6;
	mul.wide.s32 	%rd1360, %r4394, 4;
	add.s64 	%rd1361, %rd3, %rd1360;
	ld.global.f32 	%f5814, [%rd1361];
	mul.f32 	%f5815, %f1, %f5814;
	sub.f32 	%f5816, %f5813, %f5815;
	add.s64 	%rd1362, %rd2, %rd1360;
	ld.global.f32 	%f5817, [%rd1362];
	mul.f32 	%f5818, %f1, %f5817;
	sub.f32 	%f5819, %f15, %f5818;
	setp.lt.f32 	%p1652, %f5816, 0f3F000000;
	selp.f32 	%f5820, 0f3F000000, %f5816, %p1652;
	cvt.f64.f32 	%fd390, %f5820;
	setp.lt.f64 	%p1653, %fd1, %fd390;
	selp.f32 	%f5821, %f2, %f5820, %p1653;
	cvt.rzi.s32.f32 	%r4395, %f5821;
	setp.lt.f32 	%p1654, %f5819, 0f3F000000;
	selp.f32 	%f5822, 0f3F000000, %f5819, %p1654;
	cvt.f64.f32 	%fd391, %f5822;
	setp.lt.f64 	%p1655, %fd1, %fd391;
	selp.f32 	%f5823, %f2, %f5822, %p1655;
	cvt.rzi.s32.f32 	%r4396, %f5823;
	cvt.rn.f32.s32 	%f5824, %r4395;
	sub.f32 	%f5825, %f5821, %f5824;
	mov.f32 	%f5826, 0f3F800000;
	sub.f32 	%f5827, %f5826, %f5825;
	cvt.rn.f32.s32 	%f5828, %r4396;
	sub.f32 	%f5829, %f5823, %f5828;
	sub.f32 	%f5830, %f5826, %f5829;
	mul.f32 	%f5831, %f5827, %f5830;
	mad.lo.s32 	%r4397, %r4396, %r5, %r4395;
	mul.wide.s32 	%rd1363, %r4397, 4;
	add.s64 	%rd1364, %rd1, %rd1363;
	ld.global.f32 	%f5832, [%rd1364];
	mul.f32 	%f5833, %f5832, %f5831;
	shl.b32 	%r4398, %r7, 2;
	add.s32 	%r4399, %r16, %r4398;
	st.shared.f32 	[%r4399+52], %f5833;
	mul.f32 	%f5834, %f5827, %f5829;
	mul.wide.s32 	%rd1365, %r5, 4;
	add.s64 	%rd1366, %rd1364, %rd1365;
	ld.global.f32 	%f5835, [%rd1366];
	mul.f32 	%f5836, %f5835, %f5834;
	st.shared.f32 	[%r24+52], %f5836;
	mul.f32 	%f5837, %f5825, %f5830;
	ld.global.f32 	%f5838, [%rd1364+4];
	mul.f32 	%f5839, %f5838, %f5837;
	st.shared.f32 	[%r25+52], %f5839;
	mul.f32 	%f5840, %f5825, %f5829;
	ld.global.f32 	%f5841, [%rd1366+4];
	mul.f32 	%f5842, %f5840, %f5841;
	add.s32 	%r4401, %r25, %r17;
	st.shared.f32 	[%r4401+52], %f5842;
$L__BB3_390:
	setp.gt.u32 	%p1656, %r231, %r4;
	mad.lo.s32 	%r4402, %r6, 15, %r1;
	mad.lo.s32 	%r4403, %r6, -14, %r4402;
	add.s32 	%r4404, %r4403, %r6;
	setp.lt.s32 	%p1657, %r4404, 1;
	setp.gt.s32 	%p1658, %r4404, %r4;
	or.pred  	%p1659, %p1657, %p1658;
	or.pred  	%p1660, %p1659, %p1656;
	@%p1660 bra 	$L__BB3_392;
	mad.lo.s32 	%r4405, %r6, 15, %r1;
	mad.lo.s32 	%r4406, %r6, -14, %r4405;
	add.s32 	%r4407, %r4406, %r6;
	cvt.rn.f32.u32 	%f5843, %r4407;
	mad.lo.s32 	%r4408, %r231, %r5, %r1;
	add.s32 	%r4409, %r4408, %r6;
	add.s32 	%r4410, %r4409, %r6;
	mul.wide.s32 	%rd1367, %r4410, 4;
	add.s64 	%rd1368, %rd3, %rd1367;
	ld.global.f32 	%f5844, [%rd1368];
	mul.f32 	%f5845, %f1, %f5844;
	sub.f32 	%f5846, %f5843, %f5845;
	add.s64 	%rd1369, %rd2, %rd1367;
	ld.global.f32 	%f5847, [%rd1369];
	mul.f32 	%f5848, %f1, %f5847;
	sub.f32 	%f5849, %f15, %f5848;
	setp.lt.f32 	%p1661, %f5846, 0f3F000000;
	selp.f32 	%f5850, 0f3F000000, %f5846, %p1661;
	cvt.f64.f32 	%fd392, %f5850;
	setp.lt.f64 	%p1662, %fd1, %fd392;
	selp.f32 	%f5851, %f2, %f5850, %p1662;
	cvt.rzi.s32.f32 	%r4411, %f5851;
	setp.lt.f32 	%p1663, %f5849, 0f3F000000;
	selp.f32 	%f5852, 0f3F000000, %f5849, %p1663;
	cvt.f64.f32 	%fd393, %f5852;
	setp.lt.f64 	%p1664, %fd1, %fd393;
	selp.f32 	%f5853, %f2, %f5852, %p1664;
	cvt.rzi.s32.f32 	%r4412, %f5853;
	cvt.rn.f32.s32 	%f5854, %r4411;
	sub.f32 	%f5855, %f5851, %f5854;
	mov.f32 	%f5856, 0f3F800000;
	sub.f32 	%f5857, %f5856, %f5855;
	cvt.rn.f32.s32 	%f5858, %r4412;
	sub.f32 	%f5859, %f5853, %f5858;
	sub.f32 	%f5860, %f5856, %f5859;
	mul.f32 	%f5861, %f5857, %f5860;
	mad.lo.s32 	%r4413, %r4412, %r5, %r4411;
	mul.wide.s32 	%rd1370, %r4413, 4;
	add.s64 	%rd1371, %rd1, %rd1370;
	ld.global.f32 	%f5862, [%rd1371];
	mul.f32 	%f5863, %f5862, %f5861;
	st.shared.f32 	[%r29+48], %f5863;
	mul.f32 	%f5864, %f5857, %f5859;
	mul.wide.s32 	%rd1372, %r5, 4;
	add.s64 	%rd1373, %rd1371, %rd1372;
	ld.global.f32 	%f5865, [%rd1373];
	mul.f32 	%f5866, %f5865, %f5864;
	st.shared.f32 	[%r30+48], %f5866;
	mul.f32 	%f5867, %f5855, %f5860;
	ld.global.f32 	%f5868, [%rd1371+4];
	mul.f32 	%f5869, %f5868, %f5867;
	st.shared.f32 	[%r31+48], %f5869;
	mul.f32 	%f5870, %f5855, %f5859;
	ld.global.f32 	%f5871, [%rd1373+4];
	mul.f32 	%f5872, %f5870, %f5871;
	add.s32 	%r4415, %r31, %r17;
	st.shared.f32 	[%r4415+48], %f5872;
$L__BB3_392:
	setp.gt.u32 	%p1665, %r231, %r4;
	mad.lo.s32 	%r4416, %r6, 15, %r1;
	mad.lo.s32 	%r4417, %r6, -14, %r4416;
	add.s32 	%r4418, %r4417, %r6;
	add.s32 	%r4419, %r4418, %r6;
	setp.lt.s32 	%p1666, %r4419, 1;
	setp.gt.s32 	%p1667, %r4419, %r4;
	or.pred  	%p1668, %p1666, %p1667;
	or.pred  	%p1669, %p1668, %p1665;
	@%p1669 bra 	$L__BB3_394;
	mad.lo.s32 	%r4420, %r6, 15, %r1;
	mad.lo.s32 	%r4421, %r6, -14, %r4420;
	add.s32 	%r4422, %r4421, %r6;
	add.s32 	%r4423, %r4422, %r6;
	cvt.rn.f32.u32 	%f5873, %r4423;
	mad.lo.s32 	%r4424, %r231, %r5, %r1;
	add.s32 	%r4425, %r4424, %r6;
	add.s32 	%r4426, %r4425, %r6;
	add.s32 	%r4427, %r4426, %r6;
	mul.wide.s32 	%rd1374, %r4427, 4;
	add.s64 	%rd1375, %rd3, %rd1374;
	ld.global.f32 	%f5874, [%rd1375];
	mul.f32 	%f5875, %f1, %f5874;
	sub.f32 	%f5876, %f5873, %f5875;
	add.s64 	%rd1376, %rd2, %rd1374;
	ld.global.f32 	%f5877, [%rd1376];
	mul.f32 	%f5878, %f1, %f5877;
	sub.f32 	%f5879, %f15, %f5878;
	setp.lt.f32 	%p1670, %f5876, 0f3F000000;
	selp.f32 	%f5880, 0f3F000000, %f5876, %p1670;
	cvt.f64.f32 	%fd394, %f5880;
	setp.lt.f64 	%p1671, %fd1, %fd394;
	selp.f32 	%f5881, %f2, %f5880, %p1671;
	cvt.rzi.s32.f32 	%r4428, %f5881;
	setp.lt.f32 	%p1672, %f5879, 0f3F000000;
	selp.f32 	%f5882, 0f3F000000, %f5879, %p1672;
	cvt.f64.f32 	%fd395, %f5882;
	setp.lt.f64 	%p1673, %fd1, %fd395;
	selp.f32 	%f5883, %f2, %f5882, %p1673;
	cvt.rzi.s32.f32 	%r4429, %f5883;
	cvt.rn.f32.s32 	%f5884, %r4428;
	sub.f32 	%f5885, %f5881, %f5884;
	mov.f32 	%f5886, 0f3F800000;
	sub.f32 	%f5887, %f5886, %f5885;
	cvt.rn.f32.s32 	%f5888, %r4429;
	sub.f32 	%f5889, %f5883, %f5888;
	sub.f32 	%f5890, %f5886, %f5889;
	mul.f32 	%f5891, %f5887, %f5890;
	mad.lo.s32 	%r4430, %r4429, %r5, %r4428;
	mul.wide.s32 	%rd1377, %r4430, 4;
	add.s64 	%rd1378, %rd1, %rd1377;
	ld.global.f32 	%f5892, [%rd1378];
	mul.f32 	%f5893, %f5892, %f5891;
	shl.b32 	%r4431, %r8, 2;
	add.s32 	%r4432, %r29, %r4431;
	st.shared.f32 	[%r4432+48], %f5893;
	mul.f32 	%f5894, %f5887, %f5889;
	mul.wide.s32 	%rd1379, %r5, 4;
	add.s64 	%rd1380, %rd1378, %rd1379;
	ld.global.f32 	%f5895, [%rd1380];
	mul.f32 	%f5896, %f5895, %f5894;
	st.shared.f32 	[%r36+48], %f5896;
	mul.f32 	%f5897, %f5885, %f5890;
	ld.global.f32 	%f5898, [%rd1378+4];
	mul.f32 	%f5899, %f5898, %f5897;
	st.shared.f32 	[%r37+48], %f5899;
	mul.f32 	%f5900, %f5885, %f5889;
	ld.global.f32 	%f5901, [%rd1380+4];
	mul.f32 	%f5902, %f5900, %f5901;
	add.s32 	%r4434, %r37, %r17;
	st.shared.f32 	[%r4434+48], %f5902;
$L__BB3_394:
	setp.gt.u32 	%p1674, %r231, %r4;
	mad.lo.s32 	%r4435, %r231, %r5, %r1;
	add.s32 	%r4436, %r4435, %r6;
	add.s32 	%r4437, %r4436, %r6;
	add.s32 	%r4438, %r4437, %r6;
	add.s32 	%r232, %r4438, %r6;
	mad.lo.s32 	%r4439, %r6, 15, %r1;
	mad.lo.s32 	%r4440, %r6, -14, %r4439;
	add.s32 	%r4441, %r4440, %r6;
	add.s32 	%r4442, %r4441, %r6;
	add.s32 	%r4443, %r4442, %r6;
	setp.lt.s32 	%p1675, %r4443, 1;
	setp.gt.s32 	%p1676, %r4443, %r4;
	or.pred  	%p1677, %p1675, %p1676;
	or.pred  	%p1678, %p1677, %p1674;
	@%p1678 bra 	$L__BB3_396;
	mad.lo.s32 	%r4444, %r6, 15, %r1;
	mad.lo.s32 	%r4445, %r6, -14, %r4444;
	add.s32 	%r4446, %r4445, %r6;
	add.s32 	%r4447, %r4446, %r6;
	add.s32 	%r4448, %r4447, %r6;
	cvt.rn.f32.u32 	%f5903, %r4448;
	mul.wide.s32 	%rd1381, %r232, 4;
	add.s64 	%rd1382, %rd3, %rd1381;
	ld.global.f32 	%f5904, [%rd1382];
	mul.f32 	%f5905, %f1, %f5904;
	sub.f32 	%f5906, %f5903, %f5905;
	add.s64 	%rd1383, %rd2, %rd1381;
	ld.global.f32 	%f5907, [%rd1383];
	mul.f32 	%f5908, %f1, %f5907;
	sub.f32 	%f5909, %f15, %f5908;
	setp.lt.f32 	%p1679, %f5906, 0f3F000000;
	selp.f32 	%f5910, 0f3F000000, %f5906, %p1679;
	cvt.f64.f32 	%fd396, %f5910;
	setp.lt.f64 	%p1680, %fd1, %fd396;
	selp.f32 	%f5911, %f2, %f5910, %p1680;
	cvt.rzi.s32.f32 	%r4449, %f5911;
	setp.lt.f32 	%p1681, %f5909, 0f3F000000;
	selp.f32 	%f5912, 0f3F000000, %f5909, %p1681;
	cvt.f64.f32 	%fd397, %f5912;
	setp.lt.f64 	%p1682, %fd1, %fd397;
	selp.f32 	%f5913, %f2, %f5912, %p1682;
	cvt.rzi.s32.f32 	%r4450, %f5913;
	cvt.rn.f32.s32 	%f5914, %r4449;
	sub.f32 	%f5915, %f5911, %f5914;
	mov.f32 	%f5916, 0f3F800000;
	sub.f32 	%f5917, %f5916, %f5915;
	cvt.rn.f32.s32 	%f5918, %r4450;
	sub.f32 	%f5919, %f5913, %f5918;
	sub.f32 	%f5920, %f5916, %f5919;
	mul.f32 	%f5921, %f5917, %f5920;
	mad.lo.s32 	%r4451, %r4450, %r5, %r4449;
	mul.wide.s32 	%rd1384, %r4451, 4;
	add.s64 	%rd1385, %rd1, %rd1384;
	ld.global.f32 	%f5922, [%rd1385];
	mul.f32 	%f5923, %f5922, %f5921;
	shl.b32 	%r4452, %r8, 2;
	add.s32 	%r4453, %r29, %r4452;
	add.s32 	%r4454, %r4453, %r4452;
	st.shared.f32 	[%r4454+48], %f5923;
	mul.f32 	%f5924, %f5917, %f5919;
	mul.wide.s32 	%rd1386, %r5, 4;
	add.s64 	%rd1387, %rd1385, %rd1386;
	ld.global.f32 	%f5925, [%rd1387];
	mul.f32 	%f5926, %f5925, %f5924;
	st.shared.f32 	[%r42+48], %f5926;
	mul.f32 	%f5927, %f5915, %f5920;
	ld.global.f32 	%f5928, [%rd1385+4];
	mul.f32 	%f5929, %f5928, %f5927;
	st.shared.f32 	[%r43+48], %f5929;
	mul.f32 	%f5930, %f5915, %f5919;
	ld.global.f32 	%f5931, [%rd1387+4];
	mul.f32 	%f5932, %f5930, %f5931;
	add.s32 	%r4456, %r43, %r17;
	st.shared.f32 	[%r4456+48], %f5932;
$L__BB3_396:
	setp.gt.u32 	%p1683, %r231, %r4;
	add.s32 	%r233, %r232, %r6;
	mad.lo.s32 	%r4457, %r6, 15, %r1;
	mad.lo.s32 	%r4458, %r6, -14, %r4457;
	add.s32 	%r4459, %r4458, %r6;
	add.s32 	%r4460, %r4459, %r6;
	add.s32 	%r4461, %r4460, %r6;
	add.s32 	%r4462, %r4461, %r6;
	setp.lt.s32 	%p1684, %r4462, 1;
	setp.gt.s32 	%p1685, %r4462, %r4;
	or.pred  	%p1686, %p1684, %p1685;
	or.pred  	%p1687, %p1686, %p1683;
	@%p1687 bra 	$L__BB3_398;
	mad.lo.s32 	%r4463, %r6, 15, %r1;
	mad.lo.s32 	%r4464, %r6, -14, %r4463;
	add.s32 	%r4465, %r4464, %r6;
	add.s32 	%r4466, %r4465, %r6;
	add.s32 	%r4467, %r4466, %r6;
	add.s32 	%r4468, %r4467, %r6;
	cvt.rn.f32.u32 	%f5933, %r4468;
	mul.wide.s32 	%rd1388, %r233, 4;
	add.s64 	%rd1389, %rd3, %rd1388;
	ld.global.f32 	%f5934, [%rd1389];
	mul.f32 	%f5935, %f1, %f5934;
	sub.f32 	%f5936, %f5933, %f5935;
	add.s64 	%rd1390, %rd2, %rd1388;
	ld.global.f32 	%f5937, [%rd1390];
	mul.f32 	%f5938, %f1, %f5937;
	sub.f32 	%f5939, %f15, %f5938;
	setp.lt.f32 	%p1688, %f5936, 0f3F000000;
	selp.f32 	%f5940, 0f3F000000, %f5936, %p1688;
	cvt.f64.f32 	%fd398, %f5940;
	setp.lt.f64 	%p1689, %fd1, %fd398;
	selp.f32 	%f5941, %f2, %f5940, %p1689;
	cvt.rzi.s32.f32 	%r4469, %f5941;
	setp.lt.f32 	%p1690, %f5939, 0f3F000000;
	selp.f32 	%f5942, 0f3F000000, %f5939, %p1690;
	cvt.f64.f32 	%fd399, %f5942;
	setp.lt.f64 	%p1691, %fd1, %fd399;
	selp.f32 	%f5943, %f2, %f5942, %p1691;
	cvt.rzi.s32.f32 	%r4470, %f5943;
	cvt.rn.f32.s32 	%f5944, %r4469;
	sub.f32 	%f5945, %f5941, %f5944;
	mov.f32 	%f5946, 0f3F800000;
	sub.f32 	%f5947, %f5946, %f5945;
	cvt.rn.f32.s32 	%f5948, %r4470;
	sub.f32 	%f5949, %f5943, %f5948;
	sub.f32 	%f5950, %f5946, %f5949;
	mul.f32 	%f5951, %f5947, %f5950;
	mad.lo.s32 	%r4471, %r4470, %r5, %r4469;
	mul.wide.s32 	%rd1391, %r4471, 4;
	add.s64 	%rd1392, %rd1, %rd1391;
	ld.global.f32 	%f5952, [%rd1392];
	mul.f32 	%f5953, %f5952, %f5951;
	st.shared.f32 	[%r47+48], %f5953;
	mul.f32 	%f5954, %f5947, %f5949;
	mul.wide.s32 	%rd1393, %r5, 4;
	add.s64 	%rd1394, %rd1392, %rd1393;
	ld.global.f32 	%f5955, [%rd1394];
	mul.f32 	%f5956, %f5955, %f5954;
	st.shared.f32 	[%r48+48], %f5956;
	mul.f32 	%f5957, %f5945, %f5950;
	ld.global.f32 	%f5958, [%rd1392+4];
	mul.f32 	%f5959, %f5958, %f5957;
	st.shared.f32 	[%r49+48], %f5959;
	mul.f32 	%f5960, %f5945, %f5949;
	ld.global.f32 	%f5961, [%rd1394+4];
	mul.f32 	%f5962, %f5960, %f5961;
	add.s32 	%r4473, %r49, %r17;
	st.shared.f32 	[%r4473+48], %f5962;
$L__BB3_398:
	setp.gt.u32 	%p1692, %r231, %r4;
	add.s32 	%r234, %r233, %r6;
	mad.lo.s32 	%r4474, %r6, 15, %r1;
	mad.lo.s32 	%r4475, %r6, -14, %r4474;
	add.s32 	%r4476, %r4475, %r6;
	add.s32 	%r4477, %r4476, %r6;
	add.s32 	%r4478, %r4477, %r6;
	add.s32 	%r4479, %r4478, %r6;
	add.s32 	%r4480, %r4479, %r6;
	setp.lt.s32 	%p1693, %r4480, 1;
	setp.gt.s32 	%p1694, %r4480, %r4;
	or.pred  	%p1695, %p1693, %p1694;
	or.pred  	%p1696, %p1695, %p1692;
	@%p1696 bra 	$L__BB3_400;
	mad.lo.s32 	%r4481, %r6, 15, %r1;
	mad.lo.s32 	%r4482, %r6, -14, %r4481;
	add.s32 	%r4483, %r4482, %r6;
	add.s32 	%r4484, %r4483, %r6;
	add.s32 	%r4485, %r4484, %r6;
	add.s32 	%r4486, %r4485, %r6;
	add.s32 	%r4487, %r4486, %r6;
	cvt.rn.f32.u32 	%f5963, %r4487;
	mul.wide.s32 	%rd1395, %r234, 4;
	add.s64 	%rd1396, %rd3, %rd1395;
	ld.global.f32 	%f5964, [%rd1396];
	mul.f32 	%f5965, %f1, %f5964;
	sub.f32 	%f5966, %f5963, %f5965;
	add.s64 	%rd1397, %rd2, %rd1395;
	ld.global.f32 	%f5967, [%rd1397];
	mul.f32 	%f5968, %f1, %f5967;
	sub.f32 	%f5969, %f15, %f5968;
	setp.lt.f32 	%p1697, %f5966, 0f3F000000;
	selp.f32 	%f5970, 0f3F000000, %f5966, %p1697;
	cvt.f64.f32 	%fd400, %f5970;
	setp.lt.f64 	%p1698, %fd1, %fd400;
	selp.f32 	%f5971, %f2, %f5970, %p1698;
	cvt.rzi.s32.f32 	%r4488, %f5971;
	setp.lt.f32 	%p1699, %f5969, 0f3F000000;
	selp.f32 	%f5972, 0f3F000000, %f5969, %p1699;
	cvt.f64.f32 	%fd401, %f5972;
	setp.lt.f64 	%p1700, %fd1, %fd401;
	selp.f32 	%f5973, %f2, %f5972, %p1700;
	cvt.rzi.s32.f32 	%r4489, %f5973;
	cvt.rn.f32.s32 	%f5974, %r4488;
	sub.f32 	%f5975, %f5971, %f5974;
	mov.f32 	%f5976, 0f3F800000;
	sub.f32 	%f5977, %f5976, %f5975;
	cvt.rn.f32.s32 	%f5978, %r4489;
	sub.f32 	%f5979, %f5973, %f5978;
	sub.f32 	%f5980, %f5976, %f5979;
	mul.f32 	%f5981, %f5977, %f5980;
	mad.lo.s32 	%r4490, %r4489, %r5, %r4488;
	mul.wide.s32 	%rd1398, %r4490, 4;
	add.s64 	%rd1399, %rd1, %rd1398;
	ld.global.f32 	%f5982, [%rd1399];
	mul.f32 	%f5983, %f5982, %f5981;
	st.shared.f32 	[%r53+48], %f5983;
	mul.f32 	%f5984, %f5977, %f5979;
	mul.wide.s32 	%rd1400, %r5, 4;
	add.s64 	%rd1401, %rd1399, %rd1400;
	ld.global.f32 	%f5985, [%rd1401];
	mul.f32 	%f5986, %f5985, %f5984;
	st.shared.f32 	[%r54+48], %f5986;
	mul.f32 	%f5987, %f5975, %f5980;
	ld.global.f32 	%f5988, [%rd1399+4];
	mul.f32 	%f5989, %f5988, %f5987;
	st.shared.f32 	[%r55+48], %f5989;
	mul.f32 	%f5990, %f5975, %f5979;
	ld.global.f32 	%f5991, [%rd1401+4];
	mul.f32 	%f5992, %f5990, %f5991;
	add.s32 	%r4492, %r55, %r17;
	st.shared.f32 	[%r4492+48], %f5992;
$L__BB3_400:
	setp.gt.u32 	%p1701, %r231, %r4;
	add.s32 	%r235, %r234, %r6;
	mad.lo.s32 	%r4493, %r6, 15, %r1;
	mad.lo.s32 	%r4494, %r6, -14, %r4493;
	add.s32 	%r4495, %r4494, %r6;
	add.s32 	%r4496, %r4495, %r6;
	add.s32 	%r4497, %r4496, %r6;
	add.s32 	%r4498, %r4497, %r6;
	add.s32 	%r4499, %r4498, %r6;
	add.s32 	%r4500, %r4499, %r6;
	setp.lt.s32 	%p1702, %r4500, 1;
	setp.gt.s32 	%p1703, %r4500, %r4;
	or.pred  	%p1704, %p1702, %p1703;
	or.pred  	%p1705, %p1704, %p1701;
	@%p1705 bra 	$L__BB3_402;
	mad.lo.s32 	%r4501, %r6, 15, %r1;
	mad.lo.s32 	%r4502, %r6, -14, %r4501;
	add.s32 	%r4503, %r4502, %r6;
	add.s32 	%r4504, %r4503, %r6;
	add.s32 	%r4505, %r4504, %r6;
	add.s32 	%r4506, %r4505, %r6;
	add.s32 	%r4507, %r4506, %r6;
	add.s32 	%r4508, %r4507, %r6;
	cvt.rn.f32.u32 	%f5993, %r4508;
	mul.wide.s32 	%rd1402, %r235, 4;
	add.s64 	%rd1403, %rd3, %rd1402;
	ld.global.f32 	%f5994, [%rd1403];
	mul.f32 	%f5995, %f1, %f5994;
	sub.f32 	%f5996, %f5993, %f5995;
	add.s64 	%rd1404, %rd2, %rd1402;
	ld.global.f32 	%f5997, [%rd1404];
	mul.f32 	%f5998, %f1, %f5997;
	sub.f32 	%f5999, %f15, %f5998;
	setp.lt.f32 	%p1706, %f5996, 0f3F000000;
	selp.f32 	%f6000, 0f3F000000, %f5996, %p1706;
	cvt.f64.f32 	%fd402, %f6000;
	setp.lt.f64 	%p1707, %fd1, %fd402;
	selp.f32 	%f6001, %f2, %f6000, %p1707;
	cvt.rzi.s32.f32 	%r4509, %f6001;
	setp.lt.f32 	%p1708, %f5999, 0f3F000000;
	selp.f32 	%f6002, 0f3F000000, %f5999, %p1708;
	cvt.f64.f32 	%fd403, %f6002;
	setp.lt.f64 	%p1709, %fd1, %fd403;
	selp.f32 	%f6003, %f2, %f6002, %p1709;
	cvt.rzi.s32.f32 	%r4510, %f6003;
	cvt.rn.f32.s32 	%f6004, %r4509;
	sub.f32 	%f6005, %f6001, %f6004;
	mov.f32 	%f6006, 0f3F800000;
	sub.f32 	%f6007, %f6006, %f6005;
	cvt.rn.f32.s32 	%f6008, %r4510;
	sub.f32 	%f6009, %f6003, %f6008;
	sub.f32 	%f6010, %f6006, %f6009;
	mul.f32 	%f6011, %f6007, %f6010;
	mad.lo.s32 	%r4511, %r4510, %r5, %r4509;
	mul.wide.s32 	%rd1405, %r4511, 4;
	add.s64 	%rd1406, %rd1, %rd1405;
	ld.global.f32 	%f6012, [%rd1406];
	mul.f32 	%f6013, %f6012, %f6011;
	st.shared.f32 	[%r59+48], %f6013;
	mul.f32 	%f6014, %f6007, %f6009;
	mul.wide.s32 	%rd1407, %r5, 4;
	add.s64 	%rd1408, %rd1406, %rd1407;
	ld.global.f32 	%f6015, [%rd1408];
	mul.f32 	%f6016, %f6015, %f6014;
	add.s32 	%r4513, %r59, %r17;
	st.shared.f32 	[%r4513+48], %f6016;
	mul.f32 	%f6017, %f6005, %f6010;
	ld.global.f32 	%f6018, [%rd1406+4];
	mul.f32 	%f6019, %f6018, %f6017;
	st.shared.f32 	[%r61+48], %f6019;
	mul.f32 	%f6020, %f6005, %f6009;
	ld.global.f32 	%f6021, [%rd1408+4];
	mul.f32 	%f6022, %f6020, %f6021;
	add.s32 	%r4514, %r61, %r17;
	st.shared.f32 	[%r4514+48], %f6022;
$L__BB3_402:
	setp.gt.u32 	%p1710, %r231, %r4;
	add.s32 	%r236, %r235, %r6;
	mad.lo.s32 	%r4515, %r6, 15, %r1;
	mad.lo.s32 	%r4516, %r6, -14, %r4515;
	add.s32 	%r4517, %r4516, %r6;
	add.s32 	%r4518, %r4517, %r6;
	add.s32 	%r4519, %r4518, %r6;
	add.s32 	%r4520, %r4519, %r6;
	add.s32 	%r4521, %r4520, %r6;
	add.s32 	%r4522, %r4521, %r6;
	add.s32 	%r4523, %r4522, %r6;
	setp.lt.s32 	%p1711, %r4523, 1;
	setp.gt.s32 	%p1712, %r4523, %r4;
	or.pred  	%p1713, %p1711, %p1712;
	or.pred  	%p1714, %p1713, %p1710;
	@%p1714 bra 	$L__BB3_404;
	mad.lo.s32 	%r4524, %r6, 15, %r1;
	mad.lo.s32 	%r4525, %r6, -14, %r4524;
	add.s32 	%r4526, %r4525, %r6;
	add.s32 	%r4527, %r4526, %r6;
	add.s32 	%r4528, %r4527, %r6;
	add.s32 	%r4529, %r4528, %r6;
	add.s32 	%r4530, %r4529, %r6;
	add.s32 	%r4531, %r4530, %r6;
	add.s32 	%r4532, %r4531, %r6;
	cvt.rn.f32.u32 	%f6023, %r4532;
	mul.wide.s32 	%rd1409, %r236, 4;
	add.s64 	%rd1410, %rd3, %rd1409;
	ld.global.f32 	%f6024, [%rd1410];
	mul.f32 	%f6025, %f1, %f6024;
	sub.f32 	%f6026, %f6023, %f6025;
	add.s64 	%rd1411, %rd2, %rd1409;
	ld.global.f32 	%f6027, [%rd1411];
	mul.f32 	%f6028, %f1, %f6027;
	sub.f32 	%f6029, %f15, %f6028;
	setp.lt.f32 	%p1715, %f6026, 0f3F000000;
	selp.f32 	%f6030, 0f3F000000, %f6026, %p1715;
	cvt.f64.f32 	%fd404, %f6030;
	setp.lt.f64 	%p1716, %fd1, %fd404;
	selp.f32 	%f6031, %f2, %f6030, %p1716;
	cvt.rzi.s32.f32 	%r4533, %f6031;
	setp.lt.f32 	%p1717, %f6029, 0f3F000000;
	selp.f32 	%f6032, 0f3F000000, %f6029, %p1717;
	cvt.f64.f32 	%fd405, %f6032;
	setp.lt.f64 	%p1718, %fd1, %fd405;
	selp.f32 	%f6033, %f2, %f6032, %p1718;
	cvt.rzi.s32.f32 	%r4534, %f6033;
	cvt.rn.f32.s32 	%f6034, %r4533;
	sub.f32 	%f6035, %f6031, %f6034;
	mov.f32 	%f6036, 0f3F800000;
	sub.f32 	%f6037, %f6036, %f6035;
	cvt.rn.f32.s32 	%f6038, %r4534;
	sub.f32 	%f6039, %f6033, %f6038;
	sub.f32 	%f6040, %f6036, %f6039;
	mul.f32 	%f6041, %f6037, %f6040;
	mad.lo.s32 	%r4535, %r4534, %r5, %r4533;
	mul.wide.s32 	%rd1412, %r4535, 4;
	add.s64 	%rd1413, %rd1, %rd1412;
	ld.global.f32 	%f6042, [%rd1413];
	mul.f32 	%f6043, %f6042, %f6041;
	st.shared.f32 	[%r64+48], %f6043;
	mul.f32 	%f6044, %f6037, %f6039;
	mul.wide.s32 	%rd1414, %r5, 4;
	add.s64 	%rd1415, %rd1413, %rd1414;
	ld.global.f32 	%f6045, [%rd1415];
	mul.f32 	%f6046, %f6045, %f6044;
	st.shared.f32 	[%r65+48], %f6046;
	mul.f32 	%f6047, %f6035, %f6040;
	ld.global.f32 	%f6048, [%rd1413+4];
	mul.f32 	%f6049, %f6048, %f6047;
	st.shared.f32 	[%r66+48], %f6049;
	mul.f32 	%f6050, %f6035, %f6039;
	ld.global.f32 	%f6051, [%rd1415+4];
	mul.f32 	%f6052, %f6050, %f6051;
	add.s32 	%r4537, %r66, %r17;
	st.shared.f32 	[%r4537+48], %f6052;
$L__BB3_404:
	setp.gt.u32 	%p1719, %r231, %r4;
	add.s32 	%r237, %r236, %r6;
	mad.lo.s32 	%r4538, %r6, 15, %r1;
	mad.lo.s32 	%r4539, %r6, -14, %r4538;
	add.s32 	%r4540, %r4539, %r6;
	add.s32 	%r4541, %r4540, %r6;
	add.s32 	%r4542, %r4541, %r6;
	add.s32 	%r4543, %r4542, %r6;
	add.s32 	%r4544, %r4543, %r6;
	add.s32 	%r4545, %r4544, %r6;
	add.s32 	%r4546, %r4545, %r6;
	add.s32 	%r4547, %r4546, %r6;
	setp.lt.s32 	%p1720, %r4547, 1;
	setp.gt.s32 	%p1721, %r4547, %r4;
	or.pred  	%p1722, %p1720, %p1721;
	or.pred  	%p1723, %p1722, %p1719;
	@%p1723 bra 	$L__BB3_406;
	mad.lo.s32 	%r4548, %r6, 15, %r1;
	mad.lo.s32 	%r4549, %r6, -14, %r4548;
	add.s32 	%r4550, %r4549, %r6;
	add.s32 	%r4551, %r4550, %r6;
	add.s32 	%r4552, %r4551, %r6;
	add.s32 	%r4553, %r4552, %r6;
	add.s32 	%r4554, %r4553, %r6;
	add.s32 	%r4555, %r4554, %r6;
	add.s32 	%r4556, %r4555, %r6;
	add.s32 	%r4557, %r4556, %r6;
	cvt.rn.f32.u32 	%f6053, %r4557;
	mul.wide.s32 	%rd1416, %r237, 4;
	add.s64 	%rd1417, %rd3, %rd1416;
	ld.global.f32 	%f6054, [%rd1417];
	mul.f32 	%f6055, %f1, %f6054;
	sub.f32 	%f6056, %f6053, %f6055;
	add.s64 	%rd1418, %rd2, %rd1416;
	ld.global.f32 	%f6057, [%rd1418];
	mul.f32 	%f6058, %f1, %f6057;
	sub.f32 	%f6059, %f15, %f6058;
	setp.lt.f32 	%p1724, %f6056, 0f3F000000;
	selp.f32 	%f6060, 0f3F000000, %f6056, %p1724;
	cvt.f64.f32 	%fd406, %f6060;
	setp.lt.f64 	%p1725, %fd1, %fd406;
	selp.f32 	%f6061, %f2, %f6060, %p1725;
	cvt.rzi.s32.f32 	%r4558, %f6061;
	setp.lt.f32 	%p1726, %f6059, 0f3F000000;
	selp.f32 	%f6062, 0f3F000000, %f6059, %p1726;
	cvt.f64.f32 	%fd407, %f6062;
	setp.lt.f64 	%p1727, %fd1, %fd407;
	selp.f32 	%f6063, %f2, %f6062, %p1727;
	cvt.rzi.s32.f32 	%r4559, %f6063;
	cvt.rn.f32.s32 	%f6064, %r4558;
	sub.f32 	%f6065, %f6061, %f6064;
	mov.f32 	%f6066, 0f3F800000;
	sub.f32 	%f6067, %f6066, %f6065;
	cvt.rn.f32.s32 	%f6068, %r4559;
	sub.f32 	%f6069, %f6063, %f6068;
	sub.f32 	%f6070, %f6066, %f6069;
	mul.f32 	%f6071, %f6067, %f6070;
	mad.lo.s32 	%r4560, %r4559, %r5, %r4558;
	mul.wide.s32 	%rd1419, %r4560, 4;
	add.s64 	%rd1420, %rd1, %rd1419;
	ld.global.f32 	%f6072, [%rd1420];
	mul.f32 	%f6073, %f6072, %f6071;
	st.shared.f32 	[%r69+48], %f6073;
	mul.f32 	%f6074, %f6067, %f6069;
	mul.wide.s32 	%rd1421, %r5, 4;
	add.s64 	%rd1422, %rd1420, %rd1421;
	ld.global.f32 	%f6075, [%rd1422];
	mul.f32 	%f6076, %f6075, %f6074;
	st.shared.f32 	[%r70+48], %f6076;
	mul.f32 	%f6077, %f6065, %f6070;
	ld.global.f32 	%f6078, [%rd1420+4];
	mul.f32 	%f6079, %f6078, %f6077;
	st.shared.f32 	[%r71+48], %f6079;
	mul.f32 	%f6080, %f6065, %f6069;
	ld.global.f32 	%f6081, [%rd1422+4];
	mul.f32 	%f6082, %f6080, %f6081;
	add.s32 	%r4562, %r71, %r17;
	st.shared.f32 	[%r4562+48], %f6082;
$L__BB3_406:
	setp.gt.u32 	%p1728, %r231, %r4;
	add.s32 	%r238, %r237, %r6;
	mad.lo.s32 	%r4563, %r6, 15, %r1;
	mad.lo.s32 	%r4564, %r6, -14, %r4563;
	add.s32 	%r4565, %r4564, %r6;
	add.s32 	%r4566, %r4565, %r6;
	add.s32 	%r4567, %r4566, %r6;
	add.s32 	%r4568, %r4567, %r6;
	add.s32 	%r4569, %r4568, %r6;
	add.s32 	%r4570, %r4569, %r6;
	add.s32 	%r4571, %r4570, %r6;
	add.s32 	%r4572, %r4571, %r6;
	add.s32 	%r4573, %r4572, %r6;
	setp.lt.s32 	%p1729, %r4573, 1;
	setp.gt.s32 	%p1730, %r4573, %r4;
	or.pred  	%p1731, %p1729, %p1730;
	or.pred  	%p1732, %p1731, %p1728;
	@%p1732 bra 	$L__BB3_408;
	mad.lo.s32 	%r4574, %r6, 15, %r1;
	mad.lo.s32 	%r4575, %r6, -14, %r4574;
	add.s32 	%r4576, %r4575, %r6;
	add.s32 	%r4577, %r4576, %r6;
	add.s32 	%r4578, %r4577, %r6;
	add.s32 	%r4579, %r4578, %r6;
	add.s32 	%r4580, %r4579, %r6;
	add.s32 	%r4581, %r4580, %r6;
	add.s32 	%r4582, %r4581, %r6;
	add.s32 	%r4583, %r4582, %r6;
	add.s32 	%r4584, %r4583, %r6;
	cvt.rn.f32.u32 	%f6083, %r4584;
	mul.wide.s32 	%rd1423, %r238, 4;
	add.s64 	%rd1424, %rd3, %rd1423;
	ld.global.f32 	%f6084, [%rd1424];
	mul.f32 	%f6085, %f1, %f6084;
	sub.f32 	%f6086, %f6083, %f6085;
	add.s64 	%rd1425, %rd2, %rd1423;
	ld.global.f32 	%f6087, [%rd1425];
	mul.f32 	%f6088, %f1, %f6087;
	sub.f32 	%f6089, %f15, %f6088;
	setp.lt.f32 	%p1733, %f6086, 0f3F000000;
	selp.f32 	%f6090, 0f3F000000, %f6086, %p1733;
	cvt.f64.f32 	%fd408, %f6090;
	setp.lt.f64 	%p1734, %fd1, %fd408;
	selp.f32 	%f6091, %f2, %f6090, %p1734;
	cvt.rzi.s32.f32 	%r4585, %f6091;
	setp.lt.f32 	%p1735, %f6089, 0f3F000000;
	selp.f32 	%f6092, 0f3F000000, %f6089, %p1735;
	cvt.f64.f32 	%fd409, %f6092;
	setp.lt.f64 	%p1736, %fd1, %fd409;
	selp.f32 	%f6093, %f2, %f6092, %p1736;
	cvt.rzi.s32.f32 	%r4586, %f6093;
	cvt.rn.f32.s32 	%f6094, %r4585;
	sub.f32 	%f6095, %f6091, %f6094;
	mov.f32 	%f6096, 0f3F800000;
	sub.f32 	%f6097, %f6096, %f6095;
	cvt.rn.f32.s32 	%f6098, %r4586;
	sub.f32 	%f6099, %f6093, %f6098;
	sub.f32 	%f6100, %f6096, %f6099;
	mul.f32 	%f6101, %f6097, %f6100;
	mad.lo.s32 	%r4587, %r4586, %r5, %r4585;
	mul.wide.s32 	%rd1426, %r4587, 4;
	add.s64 	%rd1427, %rd1, %rd1426;
	ld.global.f32 	%f6102, [%rd1427];
	mul.f32 	%f6103, %f6102, %f6101;
	st.shared.f32 	[%r73+48], %f6103;
	mul.f32 	%f6104, %f6097, %f6099;
	mul.wide.s32 	%rd1428, %r5, 4;
	add.s64 	%rd1429, %rd1427, %rd1428;
	ld.global.f32 	%f6105, [%rd1429];
	mul.f32 	%f6106, %f6105, %f6104;
	st.shared.f32 	[%r74+48], %f6106;
	mul.f32 	%f6107, %f6095, %f6100;
	ld.global.f32 	%f6108, [%rd1427+4];
	mul.f32 	%f6109, %f6108, %f6107;
	st.shared.f32 	[%r75+48], %f6109;
	mul.f32 	%f6110, %f6095, %f6099;
	ld.global.f32 	%f6111, [%rd1429+4];
	mul.f32 	%f6112, %f6110, %f6111;
	add.s32 	%r4589, %r75, %r17;
	st.shared.f32 	[%r4589+48], %f6112;
$L__BB3_408:
	setp.gt.u32 	%p1737, %r231, %r4;
	add.s32 	%r239, %r238, %r6;
	mad.lo.s32 	%r4590, %r6, 15, %r1;
	mad.lo.s32 	%r4591, %r6, -14, %r4590;
	add.s32 	%r4592, %r4591, %r6;
	add.s32 	%r4593, %r4592, %r6;
	add.s32 	%r4594, %r4593, %r6;
	add.s32 	%r4595, %r4594, %r6;
	add.s32 	%r4596, %r4595, %r6;
	add.s32 	%r4597, %r4596, %r6;
	add.s32 	%r4598, %r4597, %r6;
	add.s32 	%r4599, %r4598, %r6;
	add.s32 	%r4600, %r4599, %r6;
	add.s32 	%r4601, %r4600, %r6;
	setp.lt.s32 	%p1738, %r4601, 1;
	setp.gt.s32 	%p1739, %r4601, %r4;
	or.pred  	%p1740, %p1738, %p1739;
	or.pred  	%p1741, %p1740, %p1737;
	@%p1741 bra 	$L__BB3_410;
	mad.lo.s32 	%r4602, %r6, 15, %r1;
	mad.lo.s32 	%r4603, %r6, -14, %r4602;
	add.s32 	%r4604, %r4603, %r6;
	add.s32 	%r4605, %r4604, %r6;
	add.s32 	%r4606, %r4605, %r6;
	add.s32 	%r4607, %r4606, %r6;
	add.s32 	%r4608, %r4607, %r6;
	add.s32 	%r4609, %r4608, %r6;
	add.s32 	%r4610, %r4609, %r6;
	add.s32 	%r4611, %r4610, %r6;
	add.s32 	%r4612, %r4611, %r6;
	add.s32 	%r4613, %r4612, %r6;
	cvt.rn.f32.u32 	%f6113, %r4613;
	mul.wide.s32 	%rd1430, %r239, 4;
	add.s64 	%rd1431, %rd3, %rd1430;
	ld.global.f32 	%f6114, [%rd1431];
	mul.f32 	%f6115, %f1, %f6114;
	sub.f32 	%f6116, %f6113, %f6115;
	add.s64 	%rd1432, %rd2, %rd1430;
	ld.global.f32 	%f6117, [%rd1432];
	mul.f32 	%f6118, %f1, %f6117;
	sub.f32 	%f6119, %f15, %f6118;
	setp.lt.f32 	%p1742, %f6116, 0f3F000000;
	selp.f32 	%f6120, 0f3F000000, %f6116, %p1742;
	cvt.f64.f32 	%fd410, %f6120;
	setp.lt.f64 	%p1743, %fd1, %fd410;
	selp.f32 	%f6121, %f2, %f6120, %p1743;
	cvt.rzi.s32.f32 	%r4614, %f6121;
	setp.lt.f32 	%p1744, %f6119, 0f3F000000;
	selp.f32 	%f6122, 0f3F000000, %f6119, %p1744;
	cvt.f64.f32 	%fd411, %f6122;
	setp.lt.f64 	%p1745, %fd1, %fd411;
	selp.f32 	%f6123, %f2, %f6122, %p1745;
	cvt.rzi.s32.f32 	%r4615, %f6123;
	cvt.rn.f32.s32 	%f6124, %r4614;
	sub.f32 	%f6125, %f6121, %f6124;
	mov.f32 	%f6126, 0f3F800000;
	sub.f32 	%f6127, %f6126, %f6125;
	cvt.rn.f32.s32 	%f6128, %r4615;
	sub.f32 	%f6129, %f6123, %f6128;
	sub.f32 	%f6130, %f6126, %f6129;
	mul.f32 	%f6131, %f6127, %f6130;
	mad.lo.s32 	%r4616, %r4615, %r5, %r4614;
	mul.wide.s32 	%rd1433, %r4616, 4;
	add.s64 	%rd1434, %rd1, %rd1433;
	ld.global.f32 	%f6132, [%rd1434];
	mul.f32 	%f6133, %f6132, %f6131;
	st.shared.f32 	[%r78+48], %f6133;
	mul.f32 	%f6134, %f6127, %f6129;
	mul.wide.s32 	%rd1435, %r5, 4;
	add.s64 	%rd1436, %rd1434, %rd1435;
	ld.global.f32 	%f6135, [%rd1436];
	mul.f32 	%f6136, %f6135, %f6134;
	st.shared.f32 	[%r79+48], %f6136;
	mul.f32 	%f6137, %f6125, %f6130;
	ld.global.f32 	%f6138, [%rd1434+4];
	mul.f32 	%f6139, %f6138, %f6137;
	st.shared.f32 	[%r80+48], %f6139;
	mul.f32 	%f6140, %f6125, %f6129;
	ld.global.f32 	%f6141, [%rd1436+4];
	mul.f32 	%f6142, %f6140, %f6141;
	add.s32 	%r4618, %r80, %r17;
	st.shared.f32 	[%r4618+48], %f6142;
$L__BB3_410:
	setp.gt.u32 	%p1746, %r231, %r4;
	add.s32 	%r240, %r239, %r6;
	mad.lo.s32 	%r4619, %r6, 15, %r1;
	mad.lo.s32 	%r4620, %r6, -14, %r4619;
	add.s32 	%r4621, %r4620, %r6;
	add.s32 	%r4622, %r4621, %r6;
	add.s32 	%r4623, %r4622, %r6;
	add.s32 	%r4624, %r4623, %r6;
	add.s32 	%r4625, %r4624, %r6;
	add.s32 	%r4626, %r4625, %r6;
	add.s32 	%r4627, %r4626, %r6;
	add.s32 	%r4628, %r4627, %r6;
	add.s32 	%r4629, %r4628, %r6;
	add.s32 	%r4630, %r4629, %r6;
	add.s32 	%r4631, %r4630, %r6;
	setp.lt.s32 	%p1747, %r4631, 1;
	setp.gt.s32 	%p1748, %r4631, %r4;
	or.pred  	%p1749, %p1747, %p1748;
	or.pred  	%p1750, %p1749, %p1746;
	@%p1750 bra 	$L__BB3_412;
	mad.lo.s32 	%r4632, %r6, 15, %r1;
	mad.lo.s32 	%r4633, %r6, -14, %r4632;
	add.s32 	%r4634, %r4633, %r6;
	add.s32 	%r4635, %r4634, %r6;
	add.s32 	%r4636, %r4635, %r6;
	add.s32 	%r4637, %r4636, %r6;
	add.s32 	%r4638, %r4637, %r6;
	add.s32 	%r4639, %r4638, %r6;
	add.s32 	%r4640, %r4639, %r6;
	add.s32 	%r4641, %r4640, %r6;
	add.s32 	%r4642, %r4641, %r6;
	add.s32 	%r4643, %r4642, %r6;
	add.s32 	%r4644, %r4643, %r6;
	cvt.rn.f32.u32 	%f6143, %r4644;
	mul.wide.s32 	%rd1437, %r240, 4;
	add.s64 	%rd1438, %rd3, %rd1437;
	ld.global.f32 	%f6144, [%rd1438];
	mul.f32 	%f6145, %f1, %f6144;
	sub.f32 	%f6146, %f6143, %f6145;
	add.s64 	%rd1439, %rd2, %rd1437;
	ld.global.f32 	%f6147, [%rd1439];
	mul.f32 	%f6148, %f1, %f6147;
	sub.f32 	%f6149, %f15, %f6148;
	setp.lt.f32 	%p1751, %f6146, 0f3F000000;
	selp.f32 	%f6150, 0f3F000000, %f6146, %p1751;
	cvt.f64.f32 	%fd412, %f6150;
	setp.lt.f64 	%p1752, %fd1, %fd412;
	selp.f32 	%f6151, %f2, %f6150, %p1752;
	cvt.rzi.s32.f32 	%r4645, %f6151;
	setp.lt.f32 	%p1753, %f6149, 0f3F000000;
	selp.f32 	%f6152, 0f3F000000, %f6149, %p1753;
	cvt.f64.f32 	%fd413, %f6152;
	setp.lt.f64 	%p1754, %fd1, %fd413;
	selp.f32 	%f6153, %f2, %f6152, %p1754;
	cvt.rzi.s32.f32 	%r4646, %f6153;
	cvt.rn.f32.s32 	%f6154, %r4645;
	sub.f32 	%f6155, %f6151, %f6154;
	mov.f32 	%f6156, 0f3F800000;
	sub.f32 	%f6157, %f6156, %f6155;
	cvt.rn.f32.s32 	%f6158, %r4646;
	sub.f32 	%f6159, %f6153, %f6158;
	sub.f32 	%f6160, %f6156, %f6159;
	mul.f32 	%f6161, %f6157, %f6160;
	mad.lo.s32 	%r4647, %r4646, %r5, %r4645;
	mul.wide.s32 	%rd1440, %r4647, 4;
	add.s64 	%rd1441, %rd1, %rd1440;
	ld.global.f32 	%f6162, [%rd1441];
	mul.f32 	%f6163, %f6162, %f6161;
	st.shared.f32 	[%r83+48], %f6163;
	mul.f32 	%f6164, %f6157, %f6159;
	mul.wide.s32 	%rd1442, %r5, 4;
	add.s64 	%rd1443, %rd1441, %rd1442;
	ld.global.f32 	%f6165, [%rd1443];
	mul.f32 	%f6166, %f6165, %f6164;
	st.shared.f32 	[%r84+48], %f6166;
	mul.f32 	%f6167, %f6155, %f6160;
	ld.global.f32 	%f6168, [%rd1441+4];
	mul.f32 	%f6169, %f6168, %f6167;
	st.shared.f32 	[%r85+48], %f6169;
	mul.f32 	%f6170, %f6155, %f6159;
	ld.global.f32 	%f6171, [%rd1443+4];
	mul.f32 	%f6172, %f6170, %f6171;
	add.s32 	%r4649, %r85, %r17;
	st.shared.f32 	[%r4649+48], %f6172;
$L__BB3_412:
	add.s32 	%r241, %r240, %r6;
	or.pred  	%p1756, %p4, %p1746;
	@%p1756 bra 	$L__BB3_414;
	mad.lo.s32 	%r4650, %r6, 15, %r1;
	mad.lo.s32 	%r4651, %r6, -14, %r4650;
	add.s32 	%r4652, %r4651, %r6;
	add.s32 	%r4653, %r4652, %r6;
	add.s32 	%r4654, %r4653, %r6;
	add.s32 	%r4655, %r4654, %r6;
	add.s32 	%r4656, %r4655, %r6;
	add.s32 	%r4657, %r4656, %r6;
	add.s32 	%r4658, %r4657, %r6;
	add.s32 	%r4659, %r4658, %r6;
	add.s32 	%r4660, %r4659, %r6;
	add.s32 	%r4661, %r4660, %r6;
	add.s32 	%r4662, %r4661, %r6;
	add.s32 	%r4663, %r4662, %r6;
	cvt.rn.f32.u32 	%f6173, %r4663;
	mul.wide.s32 	%rd1444, %r241, 4;
	add.s64 	%rd1445, %rd3, %rd1444;
	ld.global.f32 	%f6174, [%rd1445];
	mul.f32 	%f6175, %f1, %f6174;
	sub.f32 	%f6176, %f6173, %f6175;
	add.s64 	%rd1446, %rd2, %rd1444;
	ld.global.f32 	%f6177, [%rd1446];
	mul.f32 	%f6178, %f1, %f6177;
	sub.f32 	%f6179, %f15, %f6178;
	setp.lt.f32 	%p1757, %f6176, 0f3F000000;
	selp.f32 	%f6180, 0f3F000000, %f6176, %p1757;
	cvt.f64.f32 	%fd414, %f6180;
	setp.lt.f64 	%p1758, %fd1, %fd414;
	selp.f32 	%f6181, %f2, %f6180, %p1758;
	cvt.rzi.s32.f32 	%r4664, %f6181;
	setp.lt.f32 	%p1759, %f6179, 0f3F000000;
	selp.f32 	%f6182, 0f3F000000, %f6179, %p1759;
	cvt.f64.f32 	%fd415, %f6182;
	setp.lt.f64 	%p1760, %fd1, %fd415;
	selp.f32 	%f6183, %f2, %f6182, %p1760;
	cvt.rzi.s32.f32 	%r4665, %f6183;
	cvt.rn.f32.s32 	%f6184, %r4664;
	sub.f32 	%f6185, %f6181, %f6184;
	mov.f32 	%f6186, 0f3F800000;
	sub.f32 	%f6187, %f6186, %f6185;
	cvt.rn.f32.s32 	%f6188, %r4665;
	sub.f32 	%f6189, %f6183, %f6188;
	sub.f32 	%f6190, %f6186, %f6189;
	mul.f32 	%f6191, %f6187, %f6190;
	mad.lo.s32 	%r4666, %r4665, %r5, %r4664;
	mul.wide.s32 	%rd1447, %r4666, 4;
	add.s64 	%rd1448, %rd1, %rd1447;
	ld.global.f32 	%f6192, [%rd1448];
	mul.f32 	%f6193, %f6192, %f6191;
	st.shared.f32 	[%r88+48], %f6193;
	mul.f32 	%f6194, %f6187, %f6189;
	mul.wide.s32 	%rd1449, %r5, 4;
	add.s64 	%rd1450, %rd1448, %rd1449;
	ld.global.f32 	%f6195, [%rd1450];
	mul.f32 	%f6196, %f6195, %f6194;
	st.shared.f32 	[%r89+48], %f6196;
	mul.f32 	%f6197, %f6185, %f6190;
	ld.global.f32 	%f6198, [%rd1448+4];
	mul.f32 	%f6199, %f6198, %f6197;
	st.shared.f32 	[%r90+48], %f6199;
	mul.f32 	%f6200, %f6185, %f6189;
	ld.global.f32 	%f6201, [%rd1450+4];
	mul.f32 	%f6202, %f6200, %f6201;
	add.s32 	%r4668, %r90, %r17;
	st.shared.f32 	[%r4668+48], %f6202;
$L__BB3_414:
	setp.gt.u32 	%p1761, %r231, %r4;
	add.s32 	%r242, %r241, %r6;
	or.pred  	%p1762, %p1, %p1761;
	@%p1762 bra 	$L__BB3_416;
	mad.lo.s32 	%r4669, %r6, 15, %r1;
	mad.lo.s32 	%r4670, %r6, -14, %r4669;
	add.s32 	%r4671, %r4670, %r6;
	add.s32 	%r4672, %r4671, %r6;
	add.s32 	%r4673, %r4672, %r6;
	add.s32 	%r4674, %r4673, %r6;
	add.s32 	%r4675, %r4674, %r6;
	add.s32 	%r4676, %r4675, %r6;
	add.s32 	%r4677, %r4676, %r6;
	add.s32 	%r4678, %r4677, %r6;
	add.s32 	%r4679, %r4678, %r6;
	add.s32 	%r4680, %r4679, %r6;
	add.s32 	%r4681, %r4680, %r6;
	add.s32 	%r4682, %r4681, %r6;
	add.s32 	%r4683, %r4682, %r6;
	cvt.rn.f32.u32 	%f6203, %r4683;
	mul.wide.s32 	%rd1451, %r242, 4;
	add.s64 	%rd1452, %rd3, %rd1451;
	ld.global.f32 	%f6204, [%rd1452];
	mul.f32 	%f6205, %f1, %f6204;
	sub.f32 	%f6206, %f6203, %f6205;
	add.s64 	%rd1453, %rd2, %rd1451;
	ld.global.f32 	%f6207, [%rd1453];
	mul.f32 	%f6208, %f1, %f6207;
	sub.f32 	%f6209, %f15, %f6208;
	setp.lt.f32 	%p1763, %f6206, 0f3F000000;
	selp.f32 	%f6210, 0f3F000000, %f6206, %p1763;
	cvt.f64.f32 	%fd416, %f6210;
	setp.lt.f64 	%p1764, %fd1, %fd416;
	selp.f32 	%f6211, %f2, %f6210, %p1764;
	cvt.rzi.s32.f32 	%r4684, %f6211;
	setp.lt.f32 	%p1765, %f6209, 0f3F000000;
	selp.f32 	%f6212, 0f3F000000, %f6209, %p1765;
	cvt.f64.f32 	%fd417, %f6212;
	setp.lt.f64 	%p1766, %fd1, %fd417;
	selp.f32 	%f6213, %f2, %f6212, %p1766;
	cvt.rzi.s32.f32 	%r4685, %f6213;
	cvt.rn.f32.s32 	%f6214, %r4684;
	sub.f32 	%f6215, %f6211, %f6214;
	mov.f32 	%f6216, 0f3F800000;
	sub.f32 	%f6217, %f6216, %f6215;
	cvt.rn.f32.s32 	%f6218, %r4685;
	sub.f32 	%f6219, %f6213, %f6218;
	sub.f32 	%f6220, %f6216, %f6219;
	mul.f32 	%f6221, %f6217, %f6220;
	mad.lo.s32 	%r4686, %r4685, %r5, %r4684;
	mul.wide.s32 	%rd1454, %r4686, 4;
	add.s64 	%rd1455, %rd1, %rd1454;
	ld.global.f32 	%f6222, [%rd1455];
	mul.f32 	%f6223, %f6222, %f6221;
	st.shared.f32 	[%r93+48], %f6223;
	mul.f32 	%f6224, %f6217, %f6219;
	mul.wide.s32 	%rd1456, %r5, 4;
	add.s64 	%rd1457, %rd1455, %rd1456;
	ld.global.f32 	%f6225, [%rd1457];
	mul.f32 	%f6226, %f6225, %f6224;
	st.shared.f32 	[%r94+48], %f6226;
	mul.f32 	%f6227, %f6215, %f6220;
	ld.global.f32 	%f6228, [%rd1455+4];
	mul.f32 	%f6229, %f6228, %f6227;
	st.shared.f32 	[%r95+48], %f6229;
	mul.f32 	%f6230, %f6215, %f6219;
	ld.global.f32 	%f6231, [%rd1457+4];
	mul.f32 	%f6232, %f6230, %f6231;
	add.s32 	%r4688, %r95, %r17;
	st.shared.f32 	[%r4688+48], %f6232;
$L__BB3_416:
	or.pred  	%p1768, %p2, %p1761;
	@%p1768 bra 	$L__BB3_418;
	mad.lo.s32 	%r4689, %r6, 15, %r1;
	cvt.rn.f32.u32 	%f6233, %r4689;
	add.s32 	%r4690, %r242, %r6;
	mul.wide.s32 	%rd1458, %r4690, 4;
	add.s64 	%rd1459, %rd3, %rd1458;
	ld.global.f32 	%f6234, [%rd1459];
	mul.f32 	%f6235, %f1, %f6234;
	sub.f32 	%f6236, %f6233, %f6235;
	add.s64 	%rd1460, %rd2, %rd1458;
	ld.global.f32 	%f6237, [%rd1460];
	mul.f32 	%f6238, %f1, %f6237;
	sub.f32 	%f6239, %f15, %f6238;
	setp.lt.f32 	%p1769, %f6236, 0f3F000000;
	selp.f32 	%f6240, 0f3F000000, %f6236, %p1769;
	cvt.f64.f32 	%fd418, %f6240;
	setp.lt.f64 	%p1770, %fd1, %fd418;
	selp.f32 	%f6241, %f2, %f6240, %p1770;
	cvt.rzi.s32.f32 	%r4691, %f6241;
	setp.lt.f32 	%p1771, %f6239, 0f3F000000;
	selp.f32 	%f6242, 0f3F000000, %f6239, %p1771;
	cvt.f64.f32 	%fd419, %f6242;
	setp.lt.f64 	%p1772, %fd1, %fd419;
	selp.f32 	%f6243, %f2, %f6242, %p1772;
	cvt.rzi.s32.f32 	%r4692, %f6243;
	cvt.rn.f32.s32 	%f6244, %r4691;
	sub.f32 	%f6245, %f6241, %f6244;
	mov.f32 	%f6246, 0f3F800000;
	sub.f32 	%f6247, %f6246, %f6245;
	cvt.rn.f32.s32 	%f6248, %r4692;
	sub.f32 	%f6249, %f6243, %f6248;
	sub.f32 	%f6250, %f6246, %f6249;
	mul.f32 	%f6251, %f6247, %f6250;
	mad.lo.s32 	%r4693, %r4692, %r5, %r4691;
	mul.wide.s32 	%rd1461, %r4693, 4;
	add.s64 	%rd1462, %rd1, %rd1461;
	ld.global.f32 	%f6252, [%rd1462];
	mul.f32 	%f6253, %f6252, %f6251;
	st.shared.f32 	[%r96+48], %f6253;
	mul.f32 	%f6254, %f6247, %f6249;
	mul.wide.s32 	%rd1463, %r5, 4;
	add.s64 	%rd1464, %rd1462, %rd1463;
	ld.global.f32 	%f6255, [%rd1464];
	mul.f32 	%f6256, %f6255, %f6254;
	st.shared.f32 	[%r97+48], %f6256;
	mul.f32 	%f6257, %f6245, %f6250;
	ld.global.f32 	%f6258, [%rd1462+4];
	mul.f32 	%f6259, %f6258, %f6257;
	st.shared.f32 	[%r98+48], %f6259;
	mul.f32 	%f6260, %f6245, %f6249;
	ld.global.f32 	%f6261, [%rd1464+4];
	mul.f32 	%f6262, %f6260, %f6261;
	add.s32 	%r4695, %r98, %r17;
	st.shared.f32 	[%r4695+48], %f6262;
$L__BB3_418:
	add.s32 	%r243, %r231, %r9;
	setp.gt.u32 	%p1773, %r243, %r4;
	cvt.rn.f32.u32 	%f16, %r243;
	or.pred  	%p1774, %p3, %p1773;
	@%p1774 bra 	$L__BB3_420;
	cvt.rn.f32.u32 	%f6263, %r1;
	mad.lo.s32 	%r4696, %r243, %r5, %r1;
	mul.wide.s32 	%rd1465, %r4696, 4;
	add.s64 	%rd1466, %rd3, %rd1465;
	ld.global.f32 	%f6264, [%rd1466];
	mul.f32 	%f6265, %f1, %f6264;
	sub.f32 	%f6266, %f6263, %f6265;
	add.s64 	%rd1467, %rd2, %rd1465;
	ld.global.f32 	%f6267, [%rd1467];
	mul.f32 	%f6268, %f1, %f6267;
	sub.f32 	%f6269, %f16, %f6268;
	setp.lt.f32 	%p1775, %f6266, 0f3F000000;
	selp.f32 	%f6270, 0f3F000000, %f6266, %p1775;
	cvt.f64.f32 	%fd420, %f6270;
	setp.lt.f64 	%p1776, %fd1, %fd420;
	selp.f32 	%f6271, %f2, %f6270, %p1776;
	cvt.rzi.s32.f32 	%r4697, %f6271;
	setp.lt.f32 	%p1777, %f6269, 0f3F000000;
	selp.f32 	%f6272, 0f3F000000, %f6269, %p1777;
	cvt.f64.f32 	%fd421, %f6272;
	setp.lt.f64 	%p1778, %fd1, %fd421;
	selp.f32 	%f6273, %f2, %f6272, %p1778;
	cvt.rzi.s32.f32 	%r4698, %f6273;
	cvt.rn.f32.s32 	%f6274, %r4697;
	sub.f32 	%f6275, %f6271, %f6274;
	mov.f32 	%f6276, 0f3F800000;
	sub.f32 	%f6277, %f6276, %f6275;
	cvt.rn.f32.s32 	%f6278, %r4698;
	sub.f32 	%f6279, %f6273, %f6278;
	sub.f32 	%f6280, %f6276, %f6279;
	mul.f32 	%f6281, %f6277, %f6280;
	mad.lo.s32 	%r4699, %r4698, %r5, %r4697;
	mul.wide.s32 	%rd1468, %r4699, 4;
	add.s64 	%rd1469, %rd1, %rd1468;
	ld.global.f32 	%f6282, [%rd1469];
	mul.f32 	%f6283, %f6282, %f6281;
	st.shared.f32 	[%r16+52], %f6283;
	mul.f32 	%f6284, %f6277, %f6279;
	mul.wide.s32 	%rd1470, %r5, 4;
	add.s64 	%rd1471, %rd1469, %rd1470;
	ld.global.f32 	%f6285, [%rd1471];
	mul.f32 	%f6286, %f6285, %f6284;
	st.shared.f32 	[%r18+52], %f6286;
	mul.f32 	%f6287, %f6275, %f6280;
	ld.global.f32 	%f6288, [%rd1469+4];
	mul.f32 	%f6289, %f6288, %f6287;
	st.shared.f32 	[%r19+52], %f6289;
	mul.f32 	%f6290, %f6275, %f6279;
	ld.global.f32 	%f6291, [%rd1471+4];
	mul.f32 	%f6292, %f6290, %f6291;
	add.s32 	%r4701, %r19, %r17;
	st.shared.f32 	[%r4701+52], %f6292;
$L__BB3_420:
	setp.gt.u32 	%p1779, %r243, %r4;
	mad.lo.s32 	%r4702, %r6, 15, %r1;
	mad.lo.s32 	%r4703, %r6, -14, %r4702;
	setp.lt.s32 	%p1780, %r4703, 1;
	setp.gt.s32 	%p1781, %r4703, %r4;
	or.pred  	%p1782, %p1780, %p1781;
	or.pred  	%p1783, %p1782, %p1779;
	@%p1783 bra 	$L__BB3_422;
	mad.lo.s32 	%r4704, %r6, 15, %r1;
	mad.lo.s32 	%r4705, %r6, -14, %r4704;
	cvt.rn.f32.u32 	%f6293, %r4705;
	mad.lo.s32 	%r4706, %r243, %r5, %r1;
	add.s32 	%r4707, %r4706, %r6;
	mul.wide.s32 	%rd1472, %r4707, 4;
	add.s64 	%rd1473, %rd3, %rd1472;
	ld.global.f32 	%f6294, [%rd1473];
	mul.f32 	%f6295, %f1, %f6294;
	sub.f32 	%f6296, %f6293, %f6295;
	add.s64 	%rd1474, %rd2, %rd1472;
	ld.global.f32 	%f6297, [%rd1474];
	mul.f32 	%f6298, %f1, %f6297;
	sub.f32 	%f6299, %f16, %f6298;
	setp.lt.f32 	%p1784, %f6296, 0f3F000000;
	selp.f32 	%f6300, 0f3F000000, %f6296, %p1784;
	cvt.f64.f32 	%fd422, %f6300;
	setp.lt.f64 	%p1785, %fd1, %fd422;
	selp.f32 	%f6301, %f2, %f6300, %p1785;
	cvt.rzi.s32.f32 	%r4708, %f6301;
	setp.lt.f32 	%p1786, %f6299, 0f3F000000;
	selp.f32 	%f6302, 0f3F000000, %f6299, %p1786;
	cvt.f64.f32 	%fd423, %f6302;
	setp.lt.f64 	%p1787, %fd1, %fd423;
	selp.f32 	%f6303, %f2, %f6302, %p1787;
	cvt.rzi.s32.f32 	%r4709, %f6303;
	cvt.rn.f32.s32 	%f6304, %r4708;
	sub.f32 	%f6305, %f6301, %f6304;
	mov.f32 	%f6306, 0f3F800000;
	sub.f32 	%f6307, %f6306, %f6305;
	cvt.rn.f32.s32 	%f6308, %r4709;
	sub.f32 	%f6309, %f6303, %f6308;
	sub.f32 	%f6310, %f6306, %f6309;
	mul.f32 	%f6311, %f6307, %f6310;
	mad.lo.s32 	%r4710, %r4709, %r5, %r4708;
	mul.wide.s32 	%rd1475, %r4710, 4;
	add.s64 	%rd1476, %rd1, %rd1475;
	ld.global.f32 	%f6312, [%rd1476];
	mul.f32 	%f6313, %f6312, %f6311;
	shl.b32 	%r4711, %r7, 2;
	add.s32 	%r4712, %r16, %r4711;
	st.shared.f32 	[%r4712+56], %f6313;
	mul.f32 	%f6314, %f6307, %f6309;
	mul.wide.s32 	%rd1477, %r5, 4;
	add.s64 	%rd1478, %rd1476, %rd1477;
	ld.global.f32 	%f6315, [%rd1478];
	mul.f32 	%f6316, %f6315, %f6314;
	st.shared.f32 	[%r24+56], %f6316;
	mul.f32 	%f6317, %f6305, %f6310;
	ld.global.f32 	%f6318, [%rd1476+4];
	mul.f32 	%f6319, %f6318, %f6317;
	st.shared.f32 	[%r25+56], %f6319;
	mul.f32 	%f6320, %f6305, %f6309;
	ld.global.f32 	%f6321, [%rd1478+4];
	mul.f32 	%f6322, %f6320, %f6321;
	add.s32 	%r4714, %r25, %r17;
	st.shared.f32 	[%r4714+56], %f6322;
$L__BB3_422:
	setp.gt.u32 	%p1788, %r243, %r4;
	mad.lo.s32 	%r4715, %r6, 15, %r1;
	mad.lo.s32 	%r4716, %r6, -14, %r4715;
	add.s32 	%r4717, %r4716, %r6;
	setp.lt.s32 	%p1789, %r4717, 1;
	setp.gt.s32 	%p1790, %r4717, %r4;
	or.pred  	%p1791, %p1789, %p1790;
	or.pred  	%p1792, %p1791, %p1788;
	@%p1792 bra 	$L__BB3_424;
	mad.lo.s32 	%r4718, %r6, 15, %r1;
	mad.lo.s32 	%r4719, %r6, -14, %r4718;
	add.s32 	%r4720, %r4719, %r6;
	cvt.rn.f32.u32 	%f6323, %r4720;
	mad.lo.s32 	%r4721, %r243, %r5, %r1;
	add.s32 	%r4722, %r4721, %r6;
	add.s32 	%r4723, %r4722, %r6;
	mul.wide.s32 	%rd1479, %r4723, 4;
	add.s64 	%rd1480, %rd3, %rd1479;
	ld.global.f32 	%f6324, [%rd1480];
	mul.f32 	%f6325, %f1, %f6324;
	sub.f32 	%f6326, %f6323, %f6325;
	add.s64 	%rd1481, %rd2, %rd1479;
	ld.global.f32 	%f6327, [%rd1481];
	mul.f32 	%f6328, %f1, %f6327;
	sub.f32 	%f6329, %f16, %f6328;
	setp.lt.f32 	%p1793, %f6326, 0f3F000000;
	selp.f32 	%f6330, 0f3F000000, %f6326, %p1793;
	cvt.f64.f32 	%fd424, %f6330;
	setp.lt.f64 	%p1794, %fd1, %fd424;
	selp.f32 	%f6331, %f2, %f6330, %p1794;
	cvt.rzi.s32.f32 	%r4724, %f6331;
	setp.lt.f32 	%p1795, %f6329, 0f3F000000;
	selp.f32 	%f6332, 0f3F000000, %f6329, %p1795;
	cvt.f64.f32 	%fd425, %f6332;
	setp.lt.f64 	%p1796, %fd1, %fd425;
	selp.f32 	%f6333, %f2, %f6332, %p1796;
	cvt.rzi.s32.f32 	%r4725, %f6333;
	cvt.rn.f32.s32 	%f6334, %r4724;
	sub.f32 	%f6335, %f6331, %f6334;
	mov.f32 	%f6336, 0f3F800000;
	sub.f32 	%f6337, %f6336, %f6335;
	cvt.rn.f32.s32 	%f6338, %r4725;
	sub.f32 	%f6339, %f6333, %f6338;
	sub.f32 	%f6340, %f6336, %f6339;
	mul.f32 	%f6341, %f6337, %f6340;
	mad.lo.s32 	%r4726, %r4725, %r5, %r4724;
	mul.wide.s32 	%rd1482, %r4726, 4;
	add.s64 	%rd1483, %rd1, %rd1482;
	ld.global.f32 	%f6342, [%rd1483];
	mul.f32 	%f6343, %f6342, %f6341;
	st.shared.f32 	[%r29+52], %f6343;
	mul.f32 	%f6344, %f6337, %f6339;
	mul.wide.s32 	%rd1484, %r5, 4;
	add.s64 	%rd1485, %rd1483, %rd1484;
	ld.global.f32 	%f6345, [%rd1485];
	mul.f32 	%f6346, %f6345, %f6344;
	st.shared.f32 	[%r30+52], %f6346;
	mul.f32 	%f6347, %f6335, %f6340;
	ld.global.f32 	%f6348, [%rd1483+4];
	mul.f32 	%f6349, %f6348, %f6347;
	st.shared.f32 	[%r31+52], %f6349;
	mul.f32 	%f6350, %f6335, %f6339;
	ld.global.f32 	%f6351, [%rd1485+4];
	mul.f32 	%f6352, %f6350, %f6351;
	add.s32 	%r4728, %r31, %r17;
	st.shared.f32 	[%r4728+52], %f6352;
$L__BB3_424:
	setp.gt.u32 	%p1797, %r243, %r4;
	mad.lo.s32 	%r4729, %r6, 15, %r1;
	mad.lo.s32 	%r4730, %r6, -14, %r4729;
	add.s32 	%r4731, %r4730, %r6;
	add.s32 	%r4732, %r4731, %r6;
	setp.lt.s32 	%p1798, %r4732, 1;
	setp.gt.s32 	%p1799, %r4732, %r4;
	or.pred  	%p1800, %p1798, %p1799;
	or.pred  	%p1801, %p1800, %p1797;
	@%p1801 bra 	$L__BB3_426;
	mad.lo.s32 	%r4733, %r6, 15, %r1;
	mad.lo.s32 	%r4734, %r6, -14, %r4733;
	add.s32 	%r4735, %r4734, %r6;
	add.s32 	%r4736, %r4735, %r6;
	cvt.rn.f32.u32 	%f6353, %r4736;
	mad.lo.s32 	%r4737, %r243, %r5, %r1;
	add.s32 	%r4738, %r4737, %r6;
	add.s32 	%r4739, %r4738, %r6;
	add.s32 	%r4740, %r4739, %r6;
	mul.wide.s32 	%rd1486, %r4740, 4;
	add.s64 	%rd1487, %rd3, %rd1486;
	ld.global.f32 	%f6354, [%rd1487];
	mul.f32 	%f6355, %f1, %f6354;
	sub.f32 	%f6356, %f6353, %f6355;
	add.s64 	%rd1488, %rd2, %rd1486;
	ld.global.f32 	%f6357, [%rd1488];
	mul.f32 	%f6358, %f1, %f6357;
	sub.f32 	%f6359, %f16, %f6358;
	setp.lt.f32 	%p1802, %f6356, 0f3F000000;
	selp.f32 	%f6360, 0f3F000000, %f6356, %p1802;
	cvt.f64.f32 	%fd426, %f6360;
	setp.lt.f64 	%p1803, %fd1, %fd426;
	selp.f32 	%f6361, %f2, %f6360, %p1803;
	cvt.rzi.s32.f32 	%r4741, %f6361;
	setp.lt.f32 	%p1804, %f6359, 0f3F000000;
	selp.f32 	%f6362, 0f3F000000, %f6359, %p1804;
	cvt.f64.f32 	%fd427, %f6362;
	setp.lt.f64 	%p1805, %fd1, %fd427;
	selp.f32 	%f6363, %f2, %f6362, %p1805;
	cvt.rzi.s32.f32 	%r4742, %f6363;
	cvt.rn.f32.s32 	%f6364, %r4741;
	sub.f32 	%f6365, %f6361, %f6364;
	mov.f32 	%f6366, 0f3F800000;
	sub.f32 	%f6367, %f6366, %f6365;
	cvt.rn.f32.s32 	%f6368, %r4742;
	sub.f32 	%f6369, %f6363, %f6368;
	sub.f32 	%f6370, %f6366, %f6369;
	mul.f32 	%f6371, %f6367, %f6370;
	mad.lo.s32 	%r4743, %r4742, %r5, %r4741;
	mul.wide.s32 	%rd1489, %r4743, 4;
	add.s64 	%rd1490, %rd1, %rd1489;
	ld.global.f32 	%f6372, [%rd1490];
	mul.f32 	%f6373, %f6372, %f6371;
	shl.b32 	%r4744, %r8, 2;
	add.s32 	%r4745, %r29, %r4744;
	st.shared.f32 	[%r4745+52], %f6373;
	mul.f32 	%f6374, %f6367, %f6369;
	mul.wide.s32 	%rd1491, %r5, 4;
	add.s64 	%rd1492, %rd1490, %rd1491;
	ld.global.f32 	%f6375, [%rd1492];
	mul.f32 	%f6376, %f6375, %f6374;
	st.shared.f32 	[%r36+52], %f6376;
	mul.f32 	%f6377, %f6365, %f6370;
	ld.global.f32 	%f6378, [%rd1490+4];
	mul.f32 	%f6379, %f6378, %f6377;
	st.shared.f32 	[%r37+52], %f6379;
	mul.f32 	%f6380, %f6365, %f6369;
	ld.global.f32 	%f6381, [%rd1492+4];
	mul.f32 	%f6382, %f6380, %f6381;
	add.s32 	%r4747, %r37, %r17;
	st.shared.f32 	[%r4747+52], %f6382;
$L__BB3_426:
	setp.gt.u32 	%p1806, %r243, %r4;
	mad.lo.s32 	%r4748, %r243, %r5, %r1;
	add.s32 	%r4749, %r4748, %r6;
	add.s32 	%r4750, %r4749, %r6;
	add.s32 	%r4751, %r4750, %r6;
	add.s32 	%r244, %r4751, %r6;
	mad.lo.s32 	%r4752, %r6, 15, %r1;
	mad.lo.s32 	%r4753, %r6, -14, %r4752;
	add.s32 	%r4754, %r4753, %r6;
	add.s32 	%r4755, %r4754, %r6;
	add.s32 	%r4756, %r4755, %r6;
	setp.lt.s32 	%p1807, %r4756, 1;
	setp.gt.s32 	%p1808, %r4756, %r4;
	or.pred  	%p1809, %p1807, %p1808;
	or.pred  	%p1810, %p1809, %p1806;
	@%p1810 bra 	$L__BB3_428;
	mad.lo.s32 	%r4757, %r6, 15, %r1;
	mad.lo.s32 	%r4758, %r6, -14, %r4757;
	add.s32 	%r4759, %r4758, %r6;
	add.s32 	%r4760, %r4759, %r6;
	add.s32 	%r4761, %r4760, %r6;
	cvt.rn.f32.u32 	%f6383, %r4761;
	mul.wide.s32 	%rd1493, %r244, 4;
	add.s64 	%rd1494, %rd3, %rd1493;
	ld.global.f32 	%f6384, [%rd1494];
	mul.f32 	%f6385, %f1, %f6384;
	sub.f32 	%f6386, %f6383, %f6385;
	add.s64 	%rd1495, %rd2, %rd1493;
	ld.global.f32 	%f6387, [%rd1495];
	mul.f32 	%f6388, %f1, %f6387;
	sub.f32 	%f6389, %f16, %f6388;
	setp.lt.f32 	%p1811, %f6386, 0f3F000000;
	selp.f32 	%f6390, 0f3F000000, %f6386, %p1811;
	cvt.f64.f32 	%fd428, %f6390;
	setp.lt.f64 	%p1812, %fd1, %fd428;
	selp.f32 	%f6391, %f2, %f6390, %p1812;
	cvt.rzi.s32.f32 	%r4762, %f6391;
	setp.lt.f32 	%p1813, %f6389, 0f3F000000;
	selp.f32 	%f6392, 0f3F000000, %f6389, %p1813;
	cvt.f64.f32 	%fd429, %f6392;
	setp.lt.f64 	%p1814, %fd1, %fd429;
	selp.f32 	%f6393, %f2, %f6392, %p1814;
	cvt.rzi.s32.f32 	%r4763, %f6393;
	cvt.rn.f32.s32 	%f6394, %r4762;
	sub.f32 	%f6395, %f6391, %f6394;
	mov.f32 	%f6396, 0f3F800000;
	sub.f32 	%f6397, %f6396, %f6395;
	cvt.rn.f32.s32 	%f6398, %r4763;
	sub.f32 	%f6399, %f6393, %f6398;
	sub.f32 	%f6400, %f6396, %f6399;
	mul.f32 	%f6401, %f6397, %f6400;
	mad.lo.s32 	%r4764, %r4763, %r5, %r4762;
	mul.wide.s32 	%rd1496, %r4764, 4;
	add.s64 	%rd1497, %rd1, %rd1496;
	ld.global.f32 	%f6402, [%rd1497];
	mul.f32 	%f6403, %f6402, %f6401;
	shl.b32 	%r4765, %r8, 2;
	add.s32 	%r4766, %r29, %r4765;
	add.s32 	%r4767, %r4766, %r4765;
	st.shared.f32 	[%r4767+52], %f6403;
	mul.f32 	%f6404, %f6397, %f6399;
	mul.wide.s32 	%rd1498, %r5, 4;
	add.s64 	%rd1499, %rd1497, %rd1498;
	ld.global.f32 	%f6405, [%rd1499];
	mul.f32 	%f6406, %f6405, %f6404;
	st.shared.f32 	[%r42+52], %f6406;
	mul.f32 	%f6407, %f6395, %f6400;
	ld.global.f32 	%f6408, [%rd1497+4];
	mul.f32 	%f6409, %f6408, %f6407;
	st.shared.f32 	[%r43+52], %f6409;
	mul.f32 	%f6410, %f6395, %f6399;
	ld.global.f32 	%f6411, [%rd1499+4];
	mul.f32 	%f6412, %f6410, %f6411;
	add.s32 	%r4769, %r43, %r17;
	st.shared.f32 	[%r4769+52], %f6412;
$L__BB3_428:
	setp.gt.u32 	%p1815, %r243, %r4;
	add.s32 	%r245, %r244, %r6;
	mad.lo.s32 	%r4770, %r6, 15, %r1;
	mad.lo.s32 	%r4771, %r6, -14, %r4770;
	add.s32 	%r4772, %r4771, %r6;
	add.s32 	%r4773, %r4772, %r6;
	add.s32 	%r4774, %r4773, %r6;
	add.s32 	%r4775, %r4774, %r6;
	setp.lt.s32 	%p1816, %r4775, 1;
	setp.gt.s32 	%p1817, %r4775, %r4;
	or.pred  	%p1818, %p1816, %p1817;
	or.pred  	%p1819, %p1818, %p1815;
	@%p1819 bra 	$L__BB3_430;
	mad.lo.s32 	%r4776, %r6, 15, %r1;
	mad.lo.s32 	%r4777, %r6, -14, %r4776;
	add.s32 	%r4778, %r4777, %r6;
	add.s32 	%r4779, %r4778, %r6;
	add.s32 	%r4780, %r4779, %r6;
	add.s32 	%r4781, %r4780, %r6;
	cvt.rn.f32.u32 	%f6413, %r4781;
	mul.wide.s32 	%rd1500, %r245, 4;
	add.s64 	%rd1501, %rd3, %rd1500;
	ld.global.f32 	%f6414, [%rd1501];
	mul.f32 	%f6415, %f1, %f6414;
	sub.f32 	%f6416, %f6413, %f6415;
	add.s64 	%rd1502, %rd2, %rd1500;
	ld.global.f32 	%f6417, [%rd1502];
	mul.f32 	%f6418, %f1, %f6417;
	sub.f32 	%f6419, %f16, %f6418;
	setp.lt.f32 	%p1820, %f6416, 0f3F000000;
	selp.f32 	%f6420, 0f3F000000, %f6416, %p1820;
	cvt.f64.f32 	%fd430, %f6420;
	setp.lt.f64 	%p1821, %fd1, %fd430;
	selp.f32 	%f6421, %f2, %f6420, %p1821;
	cvt.rzi.s32.f32 	%r4782, %f6421;
	setp.lt.f32 	%p1822, %f6419, 0f3F000000;
	selp.f32 	%f6422, 0f3F000000, %f6419, %p1822;
	cvt.f64.f32 	%fd431, %f6422;
	setp.lt.f64 	%p1823, %fd1, %fd431;
	selp.f32 	%f6423, %f2, %f6422, %p1823;
	cvt.rzi.s32.f32 	%r4783, %f6423;
	cvt.rn.f32.s32 	%f6424, %r4782;
	sub.f32 	%f6425, %f6421, %f6424;
	mov.f32 	%f6426, 0f3F800000;
	sub.f32 	%f6427, %f6426, %f6425;
	cvt.rn.f32.s32 	%f6428, %r4783;
	sub.f32 	%f6429, %f6423, %f6428;
	sub.f32 	%f6430, %f6426, %f6429;
	mul.f32 	%f6431, %f6427, %f6430;
	mad.lo.s32 	%r4784, %r4783, %r5, %r4782;
	mul.wide.s32 	%rd1503, %r4784, 4;
	add.s64 	%rd1504, %rd1, %rd1503;
	ld.global.f32 	%f6432, [%rd1504];
	mul.f32 	%f6433, %f6432, %f6431;
	st.shared.f32 	[%r47+52], %f6433;
	mul.f32 	%f6434, %f6427, %f6429;
	mul.wide.s32 	%rd1505, %r5, 4;
	add.s64 	%rd1506, %rd1504, %rd1505;
	ld.global.f32 	%f6435, [%rd1506];
	mul.f32 	%f6436, %f6435, %f6434;
	st.shared.f32 	[%r48+52], %f6436;
	mul.f32 	%f6437, %f6425, %f6430;
	ld.global.f32 	%f6438, [%rd1504+4];
	mul.f32 	%f6439, %f6438, %f6437;
	st.shared.f32 	[%r49+52], %f6439;
	mul.f32 	%f6440, %f6425, %f6429;
	ld.global.f32 	%f6441, [%rd1506+4];
	mul.f32 	%f6442, %f6440, %f6441;
	add.s32 	%r4786, %r49, %r17;
	st.shared.f32 	[%r4786+52], %f6442;
$L__BB3_430:
	setp.gt.u32 	%p1824, %r243, %r4;
	add.s32 	%r246, %r245, %r6;
	mad.lo.s32 	%r4787, %r6, 15, %r1;
	mad.lo.s32 	%r4788, %r6, -14, %r4787;
	add.s32 	%r4789, %r4788, %r6;
	add.s32 	%r4790, %r4789, %r6;
	add.s32 	%r4791, %r4790, %r6;
	add.s32 	%r4792, %r4791, %r6;
	add.s32 	%r4793, %r4792, %r6;
	setp.lt.s32 	%p1825, %r4793, 1;
	setp.gt.s32 	%p1826, %r4793, %r4;
	or.pred  	%p1827, %p1825, %p1826;
	or.pred  	%p1828, %p1827, %p1824;
	@%p1828 bra 	$L__BB3_432;
	mad.lo.s32 	%r4794, %r6, 15, %r1;
	mad.lo.s32 	%r4795, %r6, -14, %r4794;
	add.s32 	%r4796, %r4795, %r6;
	add.s32 	%r4797, %r4796, %r6;
	add.s32 	%r4798, %r4797, %r6;
	add.s32 	%r4799, %r4798, %r6;
	add.s32 	%r4800, %r4799, %r6;
	cvt.rn.f32.u32 	%f6443, %r4800;
	mul.wide.s32 	%rd1507, %r246, 4;
	add.s64 	%rd1508, %rd3, %rd1507;
	ld.global.f32 	%f6444, [%rd1508];
	mul.f32 	%f6445, %f1, %f6444;
	sub.f32 	%f6446, %f6443, %f6445;
	add.s64 	%rd1509, %rd2, %rd1507;
	ld.global.f32 	%f6447, [%rd1509];
	mul.f32 	%f6448, %f1, %f6447;
	sub.f32 	%f6449, %f16, %f6448;
	setp.lt.f32 	%p1829, %f6446, 0f3F000000;
	selp.f32 	%f6450, 0f3F000000, %f6446, %p1829;
	cvt.f64.f32 	%fd432, %f6450;
	setp.lt.f64 	%p1830, %fd1, %fd432;
	selp.f32 	%f6451, %f2, %f6450, %p1830;
	cvt.rzi.s32.f32 	%r4801, %f6451;
	setp.lt.f32 	%p1831, %f6449, 0f3F000000;
	selp.f32 	%f6452, 0f3F000000, %f6449, %p1831;
	cvt.f64.f32 	%fd433, %f6452;
	setp.lt.f64 	%p1832, %fd1, %fd433;
	selp.f32 	%f6453, %f2, %f6452, %p1832;
	cvt.rzi.s32.f32 	%r4802, %f6453;
	cvt.rn.f32.s32 	%f6454, %r4801;
	sub.f32 	%f6455, %f6451, %f6454;
	mov.f32 	%f6456, 0f3F800000;
	sub.f32 	%f6457, %f6456, %f6455;
	cvt.rn.f32.s32 	%f6458, %r4802;
	sub.f32 	%f6459, %f6453, %f6458;
	sub.f32 	%f6460, %f6456, %f6459;
	mul.f32 	%f6461, %f6457, %f6460;
	mad.lo.s32 	%r4803, %r4802, %r5, %r4801;
	mul.wide.s32 	%rd1510, %r4803, 4;
	add.s64 	%rd1511, %rd1, %rd1510;
	ld.global.f32 	%f6462, [%rd1511];
	mul.f32 	%f6463, %f6462, %f6461;
	st.shared.f32 	[%r53+52], %f6463;
	mul.f32 	%f6464, %f6457, %f6459;
	mul.wide.s32 	%rd1512, %r5, 4;
	add.s64 	%rd1513, %rd1511, %rd1512;
	ld.global.f32 	%f6465, [%rd1513];
	mul.f32 	%f6466, %f6465, %f6464;
	st.shared.f32 	[%r54+52], %f6466;
	mul.f32 	%f6467, %f6455, %f6460;
	ld.global.f32 	%f6468, [%rd1511+4];
	mul.f32 	%f6469, %f6468, %f6467;
	st.shared.f32 	[%r55+52], %f6469;
	mul.f32 	%f6470, %f6455, %f6459;
	ld.global.f32 	%f6471, [%rd1513+4];
	mul.f32 	%f6472, %f6470, %f6471;
	add.s32 	%r4805, %r55, %r17;
	st.shared.f32 	[%r4805+52], %f6472;
$L__BB3_432:
	setp.gt.u32 	%p1833, %r243, %r4;
	add.s32 	%r247, %r246, %r6;
	mad.lo.s32 	%r4806, %r6, 15, %r1;
	mad.lo.s32 	%r4807, %r6, -14, %r4806;
	add.s32 	%r4808, %r4807, %r6;
	add.s32 	%r4809, %r4808, %r6;
	add.s32 	%r4810, %r4809, %r6;
	add.s32 	%r4811, %r4810, %r6;
	add.s32 	%r4812, %r4811, %r6;
	add.s32 	%r4813, %r4812, %r6;
	setp.lt.s32 	%p1834, %r4813, 1;
	setp.gt.s32 	%p1835, %r4813, %r4;
	or.pred  	%p1836, %p1834, %p1835;
	or.pred  	%p1837, %p1836, %p1833;
	@%p1837 bra 	$L__BB3_434;
	mad.lo.s32 	%r4814, %r6, 15, %r1;
	mad.lo.s32 	%r4815, %r6, -14, %r4814;
	add.s32 	%r4816, %r4815, %r6;
	add.s32 	%r4817, %r4816, %r6;
	add.s32 	%r4818, %r4817, %r6;
	add.s32 	%r4819, %r4818, %r6;
	add.s32 	%r4820, %r4819, %r6;
	add.s32 	%r4821, %r4820, %r6;
	cvt.rn.f32.u32 	%f6473, %r4821;
	mul.wide.s32 	%rd1514, %r247, 4;
	add.s64 	%rd1515, %rd3, %rd1514;
	ld.global.f32 	%f6474, [%rd1515];
	mul.f32 	%f6475, %f1, %f6474;
	sub.f32 	%f6476, %f6473, %f6475;
	add.s64 	%rd1516, %rd2, %rd1514;
	ld.global.f32 	%f6477, [%rd1516];
	mul.f32 	%f6478, %f1, %f6477;
	sub.f32 	%f6479, %f16, %f6478;
	setp.lt.f32 	%p1838, %f6476, 0f3F000000;
	selp.f32 	%f6480, 0f3F000000, %f6476, %p1838;
	cvt.f64.f32 	%fd434, %f6480;
	setp.lt.f64 	%p1839, %fd1, %fd434;
	selp.f32 	%f6481, %f2, %f6480, %p1839;
	cvt.rzi.s32.f32 	%r4822, %f6481;
	setp.lt.f32 	%p1840, %f6479, 0f3F000000;
	selp.f32 	%f6482, 0f3F000000, %f6479, %p1840;
	cvt.f64.f32 	%fd435, %f6482;
	setp.lt.f64 	%p1841, %fd1, %fd435;
	selp.f32 	%f6483, %f2, %f6482, %p1841;
	cvt.rzi.s32.f32 	%r4823, %f6483;
	cvt.rn.f32.s32 	%f6484, %r4822;
	sub.f32 	%f6485, %f6481, %f6484;
	mov.f32 	%f6486, 0f3F800000;
	sub.f32 	%f6487, %f6486, %f6485;
	cvt.rn.f32.s32 	%f6488, %r4823;
	sub.f32 	%f6489, %f6483, %f6488;
	sub.f32 	%f6490, %f6486, %f6489;
	mul.f32 	%f6491, %f6487, %f6490;
	mad.lo.s32 	%r4824, %r4823, %r5, %r4822;
	mul.wide.s32 	%rd1517, %r4824, 4;
	add.s64 	%rd1518, %rd1, %rd1517;
	ld.global.f32 	%f6492, [%rd1518];
	mul.f32 	%f6493, %f6492, %f6491;
	st.shared.f32 	[%r59+52], %f6493;
	mul.f32 	%f6494, %f6487, %f6489;
	mul.wide.s32 	%rd1519, %r5, 4;
	add.s64 	%rd1520, %rd1518, %rd1519;
	ld.global.f32 	%f6495, [%rd1520];
	mul.f32 	%f6496, %f6495, %f6494;
	add.s32 	%r4826, %r59, %r17;
	st.shared.f32 	[%r4826+52], %f6496;
	mul.f32 	%f6497, %f6485, %f6490;
	ld.global.f32 	%f6498, [%rd1518+4];
	mul.f32 	%f6499, %f6498, %f6497;
	st.shared.f32 	[%r61+52], %f6499;
	mul.f32 	%f6500, %f6485, %f6489;
	ld.global.f32 	%f6501, [%rd1520+4];
	mul.f32 	%f6502, %f6500, %f6501;
	add.s32 	%r4827, %r61, %r17;
	st.shared.f32 	[%r4827+52], %f6502;
$L__BB3_434:
	setp.gt.u32 	%p1842, %r243, %r4;
	add.s32 	%r248, %r247, %r6;
	mad.lo.s32 	%r4828, %r6, 15, %r1;
	mad.lo.s32 	%r4829, %r6, -14, %r4828;
	add.s32 	%r4830, %r4829, %r6;
	add.s32 	%r4831, %r4830, %r6;
	add.s32 	%r4832, %r4831, %r6;
	add.s32 	%r4833, %r4832, %r6;
	add.s32 	%r4834, %r4833, %r6;
	add.s32 	%r4835, %r4834, %r6;
	add.s32 	%r4836, %r4835, %r6;
	setp.lt.s32 	%p1843, %r4836, 1;
	setp.gt.s32 	%p1844, %r4836, %r4;
	or.pred  	%p1845, %p1843, %p1844;
	or.pred  	%p1846, %p1845, %p1842;
	@%p1846 bra 	$L__BB3_436;
	mad.lo.s32 	%r4837, %r6, 15, %r1;
	mad.lo.s32 	%r4838, %r6, -14, %r4837;
	add.s32 	%r4839, %r4838, %r6;
	add.s32 	%r4840, %r4839, %r6;
	add.s32 	%r4841, %r4840, %r6;
	add.s32 	%r4842, %r4841, %r6;
	add.s32 	%r4843, %r4842, %r6;
	add.s32 	%r4844, %r4843, %r6;
	add.s32 	%r4845, %r4844, %r6;
	cvt.rn.f32.u32 	%f6503, %r4845;
	mul.wide.s32 	%rd1521, %r248, 4;
	add.s64 	%rd1522, %rd3, %rd1521;
	ld.global.f32 	%f6504, [%rd1522];
	mul.f32 	%f6505, %f1, %f6504;
	sub.f32 	%f6506, %f6503, %f6505;
	add.s64 	%rd1523, %rd2, %rd1521;
	ld.global.f32 	%f6507, [%rd1523];
	mul.f32 	%f6508, %f1, %f6507;
	sub.f32 	%f6509, %f16, %f6508;
	setp.lt.f32 	%p1847, %f6506, 0f3F000000;
	selp.f32 	%f6510, 0f3F000000, %f6506, %p1847;
	cvt.f64.f32 	%fd436, %f6510;
	setp.lt.f64 	%p1848, %fd1, %fd436;
	selp.f32 	%f6511, %f2, %f6510, %p1848;
	cvt.rzi.s32.f32 	%r4846, %f6511;
	setp.lt.f32 	%p1849, %f6509, 0f3F000000;
	selp.f32 	%f6512, 0f3F000000, %f6509, %p1849;
	cvt.f64.f32 	%fd437, %f6512;
	setp.lt.f64 	%p1850, %fd1, %fd437;
	selp.f32 	%f6513, %f2, %f6512, %p1850;
	cvt.rzi.s32.f32 	%r4847, %f6513;
	cvt.rn.f32.s32 	%f6514, %r4846;
	sub.f32 	%f6515, %f6511, %f6514;
	mov.f32 	%f6516, 0f3F800000;
	sub.f32 	%f6517, %f6516, %f6515;
	cvt.rn.f32.s32 	%f6518, %r4847;
	sub.f32 	%f6519, %f6513, %f6518;
	sub.f32 	%f6520, %f6516, %f6519;
	mul.f32 	%f6521, %f6517, %f6520;
	mad.lo.s32 	%r4848, %r4847, %r5, %r4846;
	mul.wide.s32 	%rd1524, %r4848, 4;
	add.s64 	%rd1525, %rd1, %rd1524;
	ld.global.f32 	%f6522, [%rd1525];
	mul.f32 	%f6523, %f6522, %f6521;
	st.shared.f32 	[%r64+52], %f6523;
	mul.f32 	%f6524, %f6517, %f6519;
	mul.wide.s32 	%rd1526, %r5, 4;
	add.s64 	%rd1527, %rd1525, %rd1526;
	ld.global.f32 	%f6525, [%rd1527];
	mul.f32 	%f6526, %f6525, %f6524;
	st.shared.f32 	[%r65+52], %f6526;
	mul.f32 	%f6527, %f6515, %f6520;
	ld.global.f32 	%f6528, [%rd1525+4];
	mul.f32 	%f6529, %f6528, %f6527;
	st.shared.f32 	[%r66+52], %f6529;
	mul.f32 	%f6530, %f6515, %f6519;
	ld.global.f32 	%f6531, [%rd1527+4];
	mul.f32 	%f6532, %f6530, %f6531;
	add.s32 	%r4850, %r66, %r17;
	st.shared.f32 	[%r4850+52], %f6532;
$L__BB3_436:
	setp.gt.u32 	%p1851, %r243, %r4;
	add.s32 	%r249, %r248, %r6;
	mad.lo.s32 	%r4851, %r6, 15, %r1;
	mad.lo.s32 	%r4852, %r6, -14, %r4851;
	add.s32 	%r4853, %r4852, %r6;
	add.s32 	%r4854, %r4853, %r6;
	add.s32 	%r4855, %r4854, %r6;
	add.s32 	%r4856, %r4855, %r6;
	add.s32 	%r4857, %r4856, %r6;
	add.s32 	%r4858, %r4857, %r6;
	add.s32 	%r4859, %r4858, %r6;
	add.s32 	%r4860, %r4859, %r6;
	setp.lt.s32 	%p1852, %r4860, 1;
	setp.gt.s32 	%p1853, %r4860, %r4;
	or.pred  	%p1854, %p1852, %p1853;
	or.pred  	%p1855, %p1854, %p1851;
	@%p1855 bra 	$L__BB3_438;
	mad.lo.s32 	%r4861, %r6, 15, %r1;
	mad.lo.s32 	%r4862, %r6, -14, %r4861;
	add.s32 	%r4863, %r4862, %r6;
	add.s32 	%r4864, %r4863, %r6;
	add.s32 	%r4865, %r4864, %r6;
	add.s32 	%r4866, %r4865, %r6;
	add.s32 	%r4867, %r4866, %r6;
	add.s32 	%r4868, %r4867, %r6;
	add.s32 	%r4869, %r4868, %r6;
	add.s32 	%r4870, %r4869, %r6;
	cvt.rn.f32.u32 	%f6533, %r4870;
	mul.wide.s32 	%rd1528, %r249, 4;
	add.s64 	%rd1529, %rd3, %rd1528;
	ld.global.f32 	%f6534, [%rd1529];
	mul.f32 	%f6535, %f1, %f6534;
	sub.f32 	%f6536, %f6533, %f6535;
	add.s64 	%rd1530, %rd2, %rd1528;
	ld.global.f32 	%f6537, [%rd1530];
	mul.f32 	%f6538, %f1, %f6537;
	sub.f32 	%f6539, %f16, %f6538;
	setp.lt.f32 	%p1856, %f6536, 0f3F000000;
	selp.f32 	%f6540, 0f3F000000, %f6536, %p1856;
	cvt.f64.f32 	%fd438, %f6540;
	setp.lt.f64 	%p1857, %fd1, %fd438;
	selp.f32 	%f6541, %f2, %f6540, %p1857;
	cvt.rzi.s32.f32 	%r4871, %f6541;
	setp.lt.f32 	%p1858, %f6539, 0f3F000000;
	selp.f32 	%f6542, 0f3F000000, %f6539, %p1858;
	cvt.f64.f32 	%fd439, %f6542;
	setp.lt.f64 	%p1859, %fd1, %fd439;
	selp.f32 	%f6543, %f2, %f6542, %p1859;
	cvt.rzi.s32.f32 	%r4872, %f6543;
	cvt.rn.f32.s32 	%f6544, %r4871;
	sub.f32 	%f6545, %f6541, %f6544;
	mov.f32 	%f6546, 0f3F800000;
	sub.f32 	%f6547, %f6546, %f6545;
	cvt.rn.f32.s32 	%f6548, %r4872;
	sub.f32 	%f6549, %f6543, %f6548;
	sub.f32 	%f6550, %f6546, %f6549;
	mul.f32 	%f6551, %f6547, %f6550;
	mad.lo.s32 	%r4873, %r4872, %r5, %r4871;
	mul.wide.s32 	%rd1531, %r4873, 4;
	add.s64 	%rd1532, %rd1, %rd1531;
	ld.global.f32 	%f6552, [%rd1532];
	mul.f32 	%f6553, %f6552, %f6551;
	st.shared.f32 	[%r69+52], %f6553;
	mul.f32 	%f6554, %f6547, %f6549;
	mul.wide.s32 	%rd1533, %r5, 4;
	add.s64 	%rd1534, %rd1532, %rd1533;
	ld.global.f32 	%f6555, [%rd1534];
	mul.f32 	%f6556, %f6555, %f6554;
	st.shared.f32 	[%r70+52], %f6556;
	mul.f32 	%f6557, %f6545, %f6550;
	ld.global.f32 	%f6558, [%rd1532+4];
	mul.f32 	%f6559, %f6558, %f6557;
	st.shared.f32 	[%r71+52], %f6559;
	mul.f32 	%f6560, %f6545, %f6549;
	ld.global.f32 	%f6561, [%rd1534+4];
	mul.f32 	%f6562, %f6560, %f6561;
	add.s32 	%r4875, %r71, %r17;
	st.shared.f32 	[%r4875+52], %f6562;
$L__BB3_438:
	setp.gt.u32 	%p1860, %r243, %r4;
	add.s32 	%r250, %r249, %r6;
	mad.lo.s32 	%r4876, %r6, 15, %r1;
	mad.lo.s32 	%r4877, %r6, -14, %r4876;
	add.s32 	%r4878, %r4877, %r6;
	add.s32 	%r4879, %r4878, %r6;
	add.s32 	%r4880, %r4879, %r6;
	add.s32 	%r4881, %r4880, %r6;
	add.s32 	%r4882, %r4881, %r6;
	add.s32 	%r4883, %r4882, %r6;
	add.s32 	%r4884, %r4883, %r6;
	add.s32 	%r4885, %r4884, %r6;
	add.s32 	%r4886, %r4885, %r6;
	setp.lt.s32 	%p1861, %r4886, 1;
	setp.gt.s32 	%p1862, %r4886, %r4;
	or.pred  	%p1863, %p1861, %p1862;
	or.pred  	%p1864, %p1863, %p1860;
	@%p1864 bra 	$L__BB3_440;
	mad.lo.s32 	%r4887, %r6, 15, %r1;
	mad.lo.s32 	%r4888, %r6, -14, %r4887;
	add.s32 	%r4889, %r4888, %r6;
	add.s32 	%r4890, %r4889, %r6;
	add.s32 	%r4891, %r4890, %r6;
	add.s32 	%r4892, %r4891, %r6;
	add.s32 	%r4893, %r4892, %r6;
	add.s32 	%r4894, %r4893, %r6;
	add.s32 	%r4895, %r4894, %r6;
	add.s32 	%r4896, %r4895, %r6;
	add.s32 	%r4897, %r4896, %r6;
	cvt.rn.f32.u32 	%f6563, %r4897;
	mul.wide.s32 	%rd1535, %r250, 4;
	add.s64 	%rd1536, %rd3, %rd1535;
	ld.global.f32 	%f6564, [%rd1536];
	mul.f32 	%f6565, %f1, %f6564;
	sub.f32 	%f6566, %f6563, %f6565;
	add.s64 	%rd1537, %rd2, %rd1535;
	ld.global.f32 	%f6567, [%rd1537];
	mul.f32 	%f6568, %f1, %f6567;
	sub.f32 	%f6569, %f16, %f6568;
	setp.lt.f32 	%p1865, %f6566, 0f3F000000;
	selp.f32 	%f6570, 0f3F000000, %f6566, %p1865;
	cvt.f64.f32 	%fd440, %f6570;
	setp.lt.f64 	%p1866, %fd1, %fd440;
	selp.f32 	%f6571, %f2, %f6570, %p1866;
	cvt.rzi.s32.f32 	%r4898, %f6571;
	setp.lt.f32 	%p1867, %f6569, 0f3F000000;
	selp.f32 	%f6572, 0f3F000000, %f6569, %p1867;
	cvt.f64.f32 	%fd441, %f6572;
	setp.lt.f64 	%p1868, %fd1, %fd441;
	selp.f32 	%f6573, %f2, %f6572, %p1868;
	cvt.rzi.s32.f32 	%r4899, %f6573;
	cvt.rn.f32.s32 	%f6574, %r4898;
	sub.f32 	%f6575, %f6571, %f6574;
	mov.f32 	%f6576, 0f3F800000;
	sub.f32 	%f6577, %f6576, %f6575;
	cvt.rn.f32.s32 	%f6578, %r4899;
	sub.f32 	%f6579, %f6573, %f6578;
	sub.f32 	%f6580, %f6576, %f6579;
	mul.f32 	%f6581, %f6577, %f6580;
	mad.lo.s32 	%r4900, %r4899, %r5, %r4898;
	mul.wide.s32 	%rd1538, %r4900, 4;
	add.s64 	%rd1539, %rd1, %rd1538;
	ld.global.f32 	%f6582, [%rd1539];
	mul.f32 	%f6583, %f6582, %f6581;
	st.shared.f32 	[%r73+52], %f6583;
	mul.f32 	%f6584, %f6577, %f6579;
	mul.wide.s32 	%rd1540, %r5, 4;
	add.s64 	%rd1541, %rd1539, %rd1540;
	ld.global.f32 	%f6585, [%rd1541];
	mul.f32 	%f6586, %f6585, %f6584;
	st.shared.f32 	[%r74+52], %f6586;
	mul.f32 	%f6587, %f6575, %f6580;
	ld.global.f32 	%f6588, [%rd1539+4];
	mul.f32 	%f6589, %f6588, %f6587;
	st.shared.f32 	[%r75+52], %f6589;
	mul.f32 	%f6590, %f6575, %f6579;
	ld.global.f32 	%f6591, [%rd1541+4];
	mul.f32 	%f6592, %f6590, %f6591;
	add.s32 	%r4902, %r75, %r17;
	st.shared.f32 	[%r4902+52], %f6592;
$L__BB3_440:
	setp.gt.u32 	%p1869, %r243, %r4;
	add.s32 	%r251, %r250, %r6;
	mad.lo.s32 	%r4903, %r6, 15, %r1;
	mad.lo.s32 	%r4904, %r6, -14, %r4903;
	add.s32 	%r4905, %r4904, %r6;
	add.s32 	%r4906, %r4905, %r6;
	add.s32 	%r4907, %r4906, %r6;
	add.s32 	%r4908, %r4907, %r6;
	add.s32 	%r4909, %r4908, %r6;
	add.s32 	%r4910, %r4909, %r6;
	add.s32 	%r4911, %r4910, %r6;
	add.s32 	%r4912, %r4911, %r6;
	add.s32 	%r4913, %r4912, %r6;
	add.s32 	%r4914, %r4913, %r6;
	setp.lt.s32 	%p1870, %r4914, 1;
	setp.gt.s32 	%p1871, %r4914, %r4;
	or.pred  	%p1872, %p1870, %p1871;
	or.pred  	%p1873, %p1872, %p1869;
	@%p1873 bra 	$L__BB3_442;
	mad.lo.s32 	%r4915, %r6, 15, %r1;
	mad.lo.s32 	%r4916, %r6, -14, %r4915;
	add.s32 	%r4917, %r4916, %r6;
	add.s32 	%r4918, %r4917, %r6;
	add.s32 	%r4919, %r4918, %r6;
	add.s32 	%r4920, %r4919, %r6;
	add.s32 	%r4921, %r4920, %r6;
	add.s32 	%r4922, %r4921, %r6;
	add.s32 	%r4923, %r4922, %r6;
	add.s32 	%r4924, %r4923, %r6;
	add.s32 	%r4925, %r4924, %r6;
	add.s32 	%r4926, %r4925, %r6;
	cvt.rn.f32.u32 	%f6593, %r4926;
	mul.wide.s32 	%rd1542, %r251, 4;
	add.s64 	%rd1543, %rd3, %rd1542;
	ld.global.f32 	%f6594, [%rd1543];
	mul.f32 	%f6595, %f1, %f6594;
	sub.f32 	%f6596, %f6593, %f6595;
	add.s64 	%rd1544, %rd2, %rd1542;
	ld.global.f32 	%f6597, [%rd1544];
	mul.f32 	%f6598, %f1, %f6597;
	sub.f32 	%f6599, %f16, %f6598;
	setp.lt.f32 	%p1874, %f6596, 0f3F000000;
	selp.f32 	%f6600, 0f3F000000, %f6596, %p1874;
	cvt.f64.f32 	%fd442, %f6600;
	setp.lt.f64 	%p1875, %fd1, %fd442;
	selp.f32 	%f6601, %f2, %f6600, %p1875;
	cvt.rzi.s32.f32 	%r4927, %f6601;
	setp.lt.f32 	%p1876, %f6599, 0f3F000000;
	selp.f32 	%f6602, 0f3F000000, %f6599, %p1876;
	cvt.f64.f32 	%fd443, %f6602;
	setp.lt.f64 	%p1877, %fd1, %fd443;
	selp.f32 	%f6603, %f2, %f6602, %p1877;
	cvt.rzi.s32.f32 	%r4928, %f6603;
	cvt.rn.f32.s32 	%f6604, %r4927;
	sub.f32 	%f6605, %f6601, %f6604;
	mov.f32 	%f6606, 0f3F800000;
	sub.f32 	%f6607, %f6606, %f6605;
	cvt.rn.f32.s32 	%f6608, %r4928;
	sub.f32 	%f6609, %f6603, %f6608;
	sub.f32 	%f6610, %f6606, %f6609;
	mul.f32 	%f6611, %f6607, %f6610;
	mad.lo.s32 	%r4929, %r4928, %r5, %r4927;
	mul.wide.s32 	%rd1545, %r4929, 4;
	add.s64 	%rd1546, %rd1, %rd1545;
	ld.global.f32 	%f6612, [%rd1546];
	mul.f32 	%f6613, %f6612, %f6611;
	st.shared.f32 	[%r78+52], %f6613;
	mul.f32 	%f6614, %f6607, %f6609;
	mul.wide.s32 	%rd1547, %r5, 4;
	add.s64 	%rd1548, %rd1546, %rd1547;
	ld.global.f32 	%f6615, [%rd1548];
	mul.f32 	%f6616, %f6615, %f6614;
	st.shared.f32 	[%r79+52], %f6616;
	mul.f32 	%f6617, %f6605, %f6610;
	ld.global.f32 	%f6618, [%rd1546+4];
	mul.f32 	%f6619, %f6618, %f6617;
	st.shared.f32 	[%r80+52], %f6619;
	mul.f32 	%f6620, %f6605, %f6609;
	ld.global.f32 	%f6621, [%rd1548+4];
	mul.f32 	%f6622, %f6620, %f6621;
	add.s32 	%r4931, %r80, %r17;
	st.shared.f32 	[%r4931+52], %f6622;
$L__BB3_442:
	setp.gt.u32 	%p1878, %r243, %r4;
	add.s32 	%r252, %r251, %r6;
	mad.lo.s32 	%r4932, %r6, 15, %r1;
	mad.lo.s32 	%r4933, %r6, -14, %r4932;
	add.s32 	%r4934, %r4933, %r6;
	add.s32 	%r4935, %r4934, %r6;
	add.s32 	%r4936, %r4935, %r6;
	add.s32 	%r4937, %r4936, %r6;
	add.s32 	%r4938, %r4937, %r6;
	add.s32 	%r4939, %r4938, %r6;
	add.s32 	%r4940, %r4939, %r6;
	add.s32 	%r4941, %r4940, %r6;
	add.s32 	%r4942, %r4941, %r6;
	add.s32 	%r4943, %r4942, %r6;
	add.s32 	%r4944, %r4943, %r6;
	setp.lt.s32 	%p1879, %r4944, 1;
	setp.gt.s32 	%p1880, %r4944, %r4;
	or.pred  	%p1881, %p1879, %p1880;
	or.pred  	%p1882, %p1881, %p1878;
	@%p1882 bra 	$L__BB3_444;
	mad.lo.s32 	%r4945, %r6, 15, %r1;
	mad.lo.s32 	%r4946, %r6, -14, %r4945;
	add.s32 	%r4947, %r4946, %r6;
	add.s32 	%r4948, %r4947, %r6;
	add.s32 	%r4949, %r4948, %r6;
	add.s32 	%r4950, %r4949, %r6;
	add.s32 	%r4951, %r4950, %r6;
	add.s32 	%r4952, %r4951, %r6;
	add.s32 	%r4953, %r4952, %r6;
	add.s32 	%r4954, %r4953, %r6;
	add.s32 	%r4955, %r4954, %r6;
	add.s32 	%r4956, %r4955, %r6;
	add.s32 	%r4957, %r4956, %r6;
	cvt.rn.f32.u32 	%f6623, %r4957;
	mul.wide.s32 	%rd1549, %r252, 4;
	add.s64 	%rd1550, %rd3, %rd1549;
	ld.global.f32 	%f6624, [%rd1550];
	mul.f32 	%f6625, %f1, %f6624;
	sub.f32 	%f6626, %f6623, %f6625;
	add.s64 	%rd1551, %rd2, %rd1549;
	ld.global.f32 	%f6627, [%rd1551];
	mul.f32 	%f6628, %f1, %f6627;
	sub.f32 	%f6629, %f16, %f6628;
	setp.lt.f32 	%p1883, %f6626, 0f3F000000;
	selp.f32 	%f6630, 0f3F000000, %f6626, %p1883;
	cvt.f64.f32 	%fd444, %f6630;
	setp.lt.f64 	%p1884, %fd1, %fd444;
	selp.f32 	%f6631, %f2, %f6630, %p1884;
	cvt.rzi.s32.f32 	%r4958, %f6631;
	setp.lt.f32 	%p1885, %f6629, 0f3F000000;
	selp.f32 	%f6632, 0f3F000000, %f6629, %p1885;
	cvt.f64.f32 	%fd445, %f6632;
	setp.lt.f64 	%p1886, %fd1, %fd445;
	selp.f32 	%f6633, %f2, %f6632, %p1886;
	cvt.rzi.s32.f32 	%r4959, %f6633;
	cvt.rn.f32.s32 	%f6634, %r4958;
	sub.f32 	%f6635, %f6631, %f6634;
	mov.f32 	%f6636, 0f3F800000;
	sub.f32 	%f6637, %f6636, %f6635;
	cvt.rn.f32.s32 	%f6638, %r4959;
	sub.f32 	%f6639, %f6633, %f6638;
	sub.f32 	%f6640, %f6636, %f6639;
	mul.f32 	%f6641, %f6637, %f6640;
	mad.lo.s32 	%r4960, %r4959, %r5, %r4958;
	mul.wide.s32 	%rd1552, %r4960, 4;
	add.s64 	%rd1553, %rd1, %rd1552;
	ld.global.f32 	%f6642, [%rd1553];
	mul.f32 	%f6643, %f6642, %f6641;
	st.shared.f32 	[%r83+52], %f6643;
	mul.f32 	%f6644, %f6637, %f6639;
	mul.wide.s32 	%rd1554, %r5, 4;
	add.s64 	%rd1555, %rd1553, %rd1554;
	ld.global.f32 	%f6645, [%rd1555];
	mul.f32 	%f6646, %f6645, %f6644;
	st.shared.f32 	[%r84+52], %f6646;
	mul.f32 	%f6647, %f6635, %f6640;
	ld.global.f32 	%f6648, [%rd1553+4];
	mul.f32 	%f6649, %f6648, %f6647;
	st.shared.f32 	[%r85+52], %f6649;
	mul.f32 	%f6650, %f6635, %f6639;
	ld.global.f32 	%f6651, [%rd1555+4];
	mul.f32 	%f6652, %f6650, %f6651;
	add.s32 	%r4962, %r85, %r17;
	st.shared.f32 	[%r4962+52], %f6652;
$L__BB3_444:
	add.s32 	%r253, %r252, %r6;
	or.pred  	%p1888, %p4, %p1878;
	@%p1888 bra 	$L__BB3_446;
	mad.lo.s32 	%r4963, %r6, 15, %r1;
	mad.lo.s32 	%r4964, %r6, -14, %r4963;
	add.s32 	%r4965, %r4964, %r6;
	add.s32 	%r4966, %r4965, %r6;
	add.s32 	%r4967, %r4966, %r6;
	add.s32 	%r4968, %r4967, %r6;
	add.s32 	%r4969, %r4968, %r6;
	add.s32 	%r4970, %r4969, %r6;
	add.s32 	%r4971, %r4970, %r6;
	add.s32 	%r4972, %r4971, %r6;
	add.s32 	%r4973, %r4972, %r6;
	add.s32 	%r4974, %r4973, %r6;
	add.s32 	%r4975, %r4974, %r6;
	add.s32 	%r4976, %r4975, %r6;
	cvt.rn.f32.u32 	%f6653, %r4976;
	mul.wide.s32 	%rd1556, %r253, 4;
	add.s64 	%rd1557, %rd3, %rd1556;
	ld.global.f32 	%f6654, [%rd1557];
	mul.f32 	%f6655, %f1, %f6654;
	sub.f32 	%f6656, %f6653, %f6655;
	add.s64 	%rd1558, %rd2, %rd1556;
	ld.global.f32 	%f6657, [%rd1558];
	mul.f32 	%f6658, %f1, %f6657;
	sub.f32 	%f6659, %f16, %f6658;
	setp.lt.f32 	%p1889, %f6656, 0f3F000000;
	selp.f32 	%f6660, 0f3F000000, %f6656, %p1889;
	cvt.f64.f32 	%fd446, %f6660;
	setp.lt.f64 	%p1890, %fd1, %fd446;
	selp.f32 	%f6661, %f2, %f6660, %p1890;
	cvt.rzi.s32.f32 	%r4977, %f6661;
	setp.lt.f32 	%p1891, %f6659, 0f3F000000;
	selp.f32 	%f6662, 0f3F000000, %f6659, %p1891;
	cvt.f64.f32 	%fd447, %f6662;
	setp.lt.f64 	%p1892, %fd1, %fd447;
	selp.f32 	%f6663, %f2, %f6662, %p1892;
	cvt.rzi.s32.f32 	%r4978, %f6663;
	cvt.rn.f32.s32 	%f6664, %r4977;
	sub.f32 	%f6665, %f6661, %f6664;
	mov.f32 	%f6666, 0f3F800000;
	sub.f32 	%f6667, %f6666, %f6665;
	cvt.rn.f32.s32 	%f6668, %r4978;
	sub.f32 	%f6669, %f6663, %f6668;
	sub.f32 	%f6670, %f6666, %f6669;
	mul.f32 	%f6671, %f6667, %f6670;
	mad.lo.s32 	%r4979, %r4978, %r5, %r4977;
	mul.wide.s32 	%rd1559, %r4979, 4;
	add.s64 	%rd1560, %rd1, %rd1559;
	ld.global.f32 	%f6672, [%rd1560];
	mul.f32 	%f6673, %f6672, %f6671;
	st.shared.f32 	[%r88+52], %f6673;
	mul.f32 	%f6674, %f6667, %f6669;
	mul.wide.s32 	%rd1561, %r5, 4;
	add.s64 	%rd1562, %rd1560, %rd1561;
	ld.global.f32 	%f6675, [%rd1562];
	mul.f32 	%f6676, %f6675, %f6674;
	st.shared.f32 	[%r89+52], %f6676;
	mul.f32 	%f6677, %f6665, %f6670;
	ld.global.f32 	%f6678, [%rd1560+4];
	mul.f32 	%f6679, %f6678, %f6677;
	st.shared.f32 	[%r90+52], %f6679;
	mul.f32 	%f6680, %f6665, %f6669;
	ld.global.f32 	%f6681, [%rd1562+4];
	mul.f32 	%f6682, %f6680, %f6681;
	add.s32 	%r4981, %r90, %r17;
	st.shared.f32 	[%r4981+52], %f6682;
$L__BB3_446:
	setp.gt.u32 	%p1893, %r243, %r4;
	add.s32 	%r254, %r253, %r6;
	or.pred  	%p1894, %p1, %p1893;
	@%p1894 bra 	$L__BB3_448;
	mad.lo.s32 	%r4982, %r6, 15, %r1;
	mad.lo.s32 	%r4983, %r6, -14, %r4982;
	add.s32 	%r4984, %r4983, %r6;
	add.s32 	%r4985, %r4984, %r6;
	add.s32 	%r4986, %r4985, %r6;
	add.s32 	%r4987, %r4986, %r6;
	add.s32 	%r4988, %r4987, %r6;
	add.s32 	%r4989, %r4988, %r6;
	add.s32 	%r4990, %r4989, %r6;
	add.s32 	%r4991, %r4990, %r6;
	add.s32 	%r4992, %r4991, %r6;
	add.s32 	%r4993, %r4992, %r6;
	add.s32 	%r4994, %r4993, %r6;
	add.s32 	%r4995, %r4994, %r6;
	add.s32 	%r4996, %r4995, %r6;
	cvt.rn.f32.u32 	%f6683, %r4996;
	mul.wide.s32 	%rd1563, %r254, 4;
	add.s64 	%rd1564, %rd3, %rd1563;
	ld.global.f32 	%f6684, [%rd1564];
	mul.f32 	%f6685, %f1, %f6684;
	sub.f32 	%f6686, %f6683, %f6685;
	add.s64 	%rd1565, %rd2, %rd1563;
	ld.global.f32 	%f6687, [%rd1565];
	mul.f32 	%f6688, %f1, %f6687;
	sub.f32 	%f6689, %f16, %f6688;
	setp.lt.f32 	%p1895, %f6686, 0f3F000000;
	selp.f32 	%f6690, 0f3F000000, %f6686, %p1895;
	cvt.f64.f32 	%fd448, %f6690;
	setp.lt.f64 	%p1896, %fd1, %fd448;
	selp.f32 	%f6691, %f2, %f6690, %p1896;
	cvt.rzi.s32.f32 	%r4997, %f6691;
	setp.lt.f32 	%p1897, %f6689, 0f3F000000;
	selp.f32 	%f6692, 0f3F000000, %f6689, %p1897;
	cvt.f64.f32 	%fd449, %f6692;
	setp.lt.f64 	%p1898, %fd1, %fd449;
	selp.f32 	%f6693, %f2, %f6692, %p1898;
	cvt.rzi.s32.f32 	%r4998, %f6693;
	cvt.rn.f32.s32 	%f6694, %r4997;
	sub.f32 	%f6695, %f6691, %f6694;
	mov.f32 	%f6696, 0f3F800000;
	sub.f32 	%f6697, %f6696, %f6695;
	cvt.rn.f32.s32 	%f6698, %r4998;
	sub.f32 	%f6699, %f6693, %f6698;
	sub.f32 	%f6700, %f6696, %f6699;
	mul.f32 	%f6701, %f6697, %f6700;
	mad.lo.s32 	%r4999, %r4998, %r5, %r4997;
	mul.wide.s32 	%rd1566, %r4999, 4;
	add.s64 	%rd1567, %rd1, %rd1566;
	ld.global.f32 	%f6702, [%rd1567];
	mul.f32 	%f6703, %f6702, %f6701;
	st.shared.f32 	[%r93+52], %f6703;
	mul.f32 	%f6704, %f6697, %f6699;
	mul.wide.s32 	%rd1568, %r5, 4;
	add.s64 	%rd1569, %rd1567, %rd1568;
	ld.global.f32 	%f6705, [%rd1569];
	mul.f32 	%f6706, %f6705, %f6704;
	st.shared.f32 	[%r94+52], %f6706;
	mul.f32 	%f6707, %f6695, %f6700;
	ld.global.f32 	%f6708, [%rd1567+4];
	mul.f32 	%f6709, %f6708, %f6707;
	st.shared.f32 	[%r95+52], %f6709;
	mul.f32 	%f6710, %f6695, %f6699;
	ld.global.f32 	%f6711, [%rd1569+4];
	mul.f32 	%f6712, %f6710, %f6711;
	add.s32 	%r5001, %r95, %r17;
	st.shared.f32 	[%r5001+52], %f6712;
$L__BB3_448:
	or.pred  	%p1900, %p2, %p1893;
	@%p1900 bra 	$L__BB3_450;
	mad.lo.s32 	%r5002, %r6, 15, %r1;
	cvt.rn.f32.u32 	%f6713, %r5002;
	add.s32 	%r5003, %r254, %r6;
	mul.wide.s32 	%rd1570, %r5003, 4;
	add.s64 	%rd1571, %rd3, %rd1570;
	ld.global.f32 	%f6714, [%rd1571];
	mul.f32 	%f6715, %f1, %f6714;
	sub.f32 	%f6716, %f6713, %f6715;
	add.s64 	%rd1572, %rd2, %rd1570;
	ld.global.f32 	%f6717, [%rd1572];
	mul.f32 	%f6718, %f1, %f6717;
	sub.f32 	%f6719, %f16, %f6718;
	setp.lt.f32 	%p1901, %f6716, 0f3F000000;
	selp.f32 	%f6720, 0f3F000000, %f6716, %p1901;
	cvt.f64.f32 	%fd450, %f6720;
	setp.lt.f64 	%p1902, %fd1, %fd450;
	selp.f32 	%f6721, %f2, %f6720, %p1902;
	cvt.rzi.s32.f32 	%r5004, %f6721;
	setp.lt.f32 	%p1903, %f6719, 0f3F000000;
	selp.f32 	%f6722, 0f3F000000, %f6719, %p1903;
	cvt.f64.f32 	%fd451, %f6722;
	setp.lt.f64 	%p1904, %fd1, %fd451;
	selp.f32 	%f6723, %f2, %f6722, %p1904;
	cvt.rzi.s32.f32 	%r5005, %f6723;
	cvt.rn.f32.s32 	%f6724, %r5004;
	sub.f32 	%f6725, %f6721, %f6724;
	mov.f32 	%f6726, 0f3F800000;
	sub.f32 	%f6727, %f6726, %f6725;
	cvt.rn.f32.s32 	%f6728, %r5005;
	sub.f32 	%f6729, %f6723, %f6728;
	sub.f32 	%f6730, %f6726, %f6729;
	mul.f32 	%f6731, %f6727, %f6730;
	mad.lo.s32 	%r5006, %r5005, %r5, %r5004;
	mul.wide.s32 	%rd1573, %r5006, 4;
	add.s64 	%rd1574, %rd1, %rd1573;
	ld.global.f32 	%f6732, [%rd1574];
	mul.f32 	%f6733, %f6732, %f6731;
	st.shared.f32 	[%r96+52], %f6733;
	mul.f32 	%f6734, %f6727, %f6729;
	mul.wide.s32 	%rd1575, %r5, 4;
	add.s64 	%rd1576, %rd1574, %rd1575;
	ld.global.f32 	%f6735, [%rd1576];
	mul.f32 	%f6736, %f6735, %f6734;
	st.shared.f32 	[%r97+52], %f6736;
	mul.f32 	%f6737, %f6725, %f6730;
	ld.global.f32 	%f6738, [%rd1574+4];
	mul.f32 	%f6739, %f6738, %f6737;
	st.shared.f32 	[%r98+52], %f6739;
	mul.f32 	%f6740, %f6725, %f6729;
	ld.global.f32 	%f6741, [%rd1576+4];
	mul.f32 	%f6742, %f6740, %f6741;
	add.s32 	%r5008, %r98, %r17;
	st.shared.f32 	[%r5008+52], %f6742;
$L__BB3_450:
	add.s32 	%r255, %r243, %r9;
	setp.gt.u32 	%p1905, %r255, %r4;
	cvt.rn.f32.u32 	%f17, %r255;
	or.pred  	%p1906, %p3, %p1905;
	@%p1906 bra 	$L__BB3_452;
	cvt.rn.f32.u32 	%f6743, %r1;
	mad.lo.s32 	%r5009, %r255, %r5, %r1;
	mul.wide.s32 	%rd1577, %r5009, 4;
	add.s64 	%rd1578, %rd3, %rd1577;
	ld.global.f32 	%f6744, [%rd1578];
	mul.f32 	%f6745, %f1, %f6744;
	sub.f32 	%f6746, %f6743, %f6745;
	add.s64 	%rd1579, %rd2, %rd1577;
	ld.global.f32 	%f6747, [%rd1579];
	mul.f32 	%f6748, %f1, %f6747;
	sub.f32 	%f6749, %f17, %f6748;
	setp.lt.f32 	%p1907, %f6746, 0f3F000000;
	selp.f32 	%f6750, 0f3F000000, %f6746, %p1907;
	cvt.f64.f32 	%fd452, %f6750;
	setp.lt.f64 	%p1908, %fd1, %fd452;
	selp.f32 	%f6751, %f2, %f6750, %p1908;
	cvt.rzi.s32.f32 	%r5010, %f6751;
	setp.lt.f32 	%p1909, %f6749, 0f3F000000;
	selp.f32 	%f6752, 0f3F000000, %f6749, %p1909;
	cvt.f64.f32 	%fd453, %f6752;
	setp.lt.f64 	%p1910, %fd1, %fd453;
	selp.f32 	%f6753, %f2, %f6752, %p1910;
	cvt.rzi.s32.f32 	%r5011, %f6753;
	cvt.rn.f32.s32 	%f6754, %r5010;
	sub.f32 	%f6755, %f6751, %f6754;
	mov.f32 	%f6756, 0f3F800000;
	sub.f32 	%f6757, %f6756, %f6755;
	cvt.rn.f32.s32 	%f6758, %r5011;
	sub.f32 	%f6759, %f6753, %f6758;
	sub.f32 	%f6760, %f6756, %f6759;
	mul.f32 	%f6761, %f6757, %f6760;
	mad.lo.s32 	%r5012, %r5011, %r5, %r5010;
	mul.wide.s32 	%rd1580, %r5012, 4;
	add.s64 	%rd1581, %rd1, %rd1580;
	ld.global.f32 	%f6762, [%rd1581];
	mul.f32 	%f6763, %f6762, %f6761;
	st.shared.f32 	[%r16+56], %f6763;
	mul.f32 	%f6764, %f6757, %f6759;
	mul.wide.s32 	%rd1582, %r5, 4;
	add.s64 	%rd1583, %rd1581, %rd1582;
	ld.global.f32 	%f6765, [%rd1583];
	mul.f32 	%f6766, %f6765, %f6764;
	st.shared.f32 	[%r18+56], %f6766;
	mul.f32 	%f6767, %f6755, %f6760;
	ld.global.f32 	%f6768, [%rd1581+4];
	mul.f32 	%f6769, %f6768, %f6767;
	st.shared.f32 	[%r19+56], %f6769;
	mul.f32 	%f6770, %f6755, %f6759;
	ld.global.f32 	%f6771, [%rd1583+4];
	mul.f32 	%f6772, %f6770, %f6771;
	add.s32 	%r5014, %r19, %r17;
	st.shared.f32 	[%r5014+56], %f6772;
$L__BB3_452:
	setp.gt.u32 	%p1911, %r255, %r4;
	mad.lo.s32 	%r5015, %r6, 15, %r1;
	mad.lo.s32 	%r5016, %r6, -14, %r5015;
	setp.lt.s32 	%p1912, %r5016, 1;
	setp.gt.s32 	%p1913, %r5016, %r4;
	or.pred  	%p1914, %p1912, %p1913;
	or.pred  	%p1915, %p1914, %p1911;
	@%p1915 bra 	$L__BB3_454;
	mad.lo.s32 	%r5017, %r6, 15, %r1;
	mad.lo.s32 	%r5018, %r6, -14, %r5017;
	cvt.rn.f32.u32 	%f6773, %r5018;
	mad.lo.s32 	%r5019, %r255, %r5, %r1;
	add.s32 	%r5020, %r5019, %r6;
	mul.wide.s32 	%rd1584, %r5020, 4;
	add.s64 	%rd1585, %rd3, %rd1584;
	ld.global.f32 	%f6774, [%rd1585];
	mul.f32 	%f6775, %f1, %f6774;
	sub.f32 	%f6776, %f6773, %f6775;
	add.s64 	%rd1586, %rd2, %rd1584;
	ld.global.f32 	%f6777, [%rd1586];
	mul.f32 	%f6778, %f1, %f6777;
	sub.f32 	%f6779, %f17, %f6778;
	setp.lt.f32 	%p1916, %f6776, 0f3F000000;
	selp.f32 	%f6780, 0f3F000000, %f6776, %p1916;
	cvt.f64.f32 	%fd454, %f6780;
	setp.lt.f64 	%p1917, %fd1, %fd454;
	selp.f32 	%f6781, %f2, %f6780, %p1917;
	cvt.rzi.s32.f32 	%r5021, %f6781;
	setp.lt.f32 	%p1918, %f6779, 0f3F000000;
	selp.f32 	%f6782, 0f3F000000, %f6779, %p1918;
	cvt.f64.f32 	%fd455, %f6782;
	setp.lt.f64 	%p1919, %fd1, %fd455;
	selp.f32 	%f6783, %f2, %f6782, %p1919;
	cvt.rzi.s32.f32 	%r5022, %f6783;
	cvt.rn.f32.s32 	%f6784, %r5021;
	sub.f32 	%f6785, %f6781, %f6784;
	mov.f32 	%f6786, 0f3F800000;
	sub.f32 	%f6787, %f6786, %f6785;
	cvt.rn.f32.s32 	%f6788, %r5022;
	sub.f32 	%f6789, %f6783, %f6788;
	sub.f32 	%f6790, %f6786, %f6789;
	mul.f32 	%f6791, %f6787, %f6790;
	mad.lo.s32 	%r5023, %r5022, %r5, %r5021;
	mul.wide.s32 	%rd1587, %r5023, 4;
	add.s64 	%rd1588, %rd1, %rd1587;
	ld.global.f32 	%f6792, [%rd1588];
	mul.f32 	%f6793, %f6792, %f6791;
	shl.b32 	%r5024, %r7, 2;
	add.s32 	%r5025, %r16, %r5024;
	st.shared.f32 	[%r5025+60], %f6793;
	mul.f32 	%f6794, %f6787, %f6789;
	mul.wide.s32 	%rd1589, %r5, 4;
	add.s64 	%rd1590, %rd1588, %rd1589;
	ld.global.f32 	%f6795, [%rd1590];
	mul.f32 	%f6796, %f6795, %f6794;
	st.shared.f32 	[%r24+60], %f6796;
	mul.f32 	%f6797, %f6785, %f6790;
	ld.global.f32 	%f6798, [%rd1588+4];
	mul.f32 	%f6799, %f6798, %f6797;
	st.shared.f32 	[%r25+60], %f6799;
	mul.f32 	%f6800, %f6785, %f6789;
	ld.global.f32 	%f6801, [%rd1590+4];
	mul.f32 	%f6802, %f6800, %f6801;
	add.s32 	%r5027, %r25, %r17;
	st.shared.f32 	[%r5027+60], %f6802;
$L__BB3_454:
	setp.gt.u32 	%p1920, %r255, %r4;
	mad.lo.s32 	%r5028, %r6, 15, %r1;
	mad.lo.s32 	%r5029, %r6, -14, %r5028;
	add.s32 	%r5030, %r5029, %r6;
	setp.lt.s32 	%p1921, %r5030, 1;
	setp.gt.s32 	%p1922, %r5030, %r4;
	or.pred  	%p1923, %p1921, %p1922;
	or.pred  	%p1924, %p1923, %p1920;
	@%p1924 bra 	$L__BB3_456;
	mad.lo.s32 	%r5031, %r6, 15, %r1;
	mad.lo.s32 	%r5032, %r6, -14, %r5031;
	add.s32 	%r5033, %r5032, %r6;
	cvt.rn.f32.u32 	%f6803, %r5033;
	mad.lo.s32 	%r5034, %r255, %r5, %r1;
	add.s32 	%r5035, %r5034, %r6;
	add.s32 	%r5036, %r5035, %r6;
	mul.wide.s32 	%rd1591, %r5036, 4;
	add.s64 	%rd1592, %rd3, %rd1591;
	ld.global.f32 	%f6804, [%rd1592];
	mul.f32 	%f6805, %f1, %f6804;
	sub.f32 	%f6806, %f6803, %f6805;
	add.s64 	%rd1593, %rd2, %rd1591;
	ld.global.f32 	%f6807, [%rd1593];
	mul.f32 	%f6808, %f1, %f6807;
	sub.f32 	%f6809, %f17, %f6808;
	setp.lt.f32 	%p1925, %f6806, 0f3F000000;
	selp.f32 	%f6810, 0f3F000000, %f6806, %p1925;
	cvt.f64.f32 	%fd456, %f6810;
	setp.lt.f64 	%p1926, %fd1, %fd456;
	selp.f32 	%f6811, %f2, %f6810, %p1926;
	cvt.rzi.s32.f32 	%r5037, %f6811;
	setp.lt.f32 	%p1927, %f6809, 0f3F000000;
	selp.f32 	%f6812, 0f3F000000, %f6809, %p1927;
	cvt.f64.f32 	%fd457, %f6812;
	setp.lt.f64 	%p1928, %fd1, %fd457;
	selp.f32 	%f6813, %f2, %f6812, %p1928;
	cvt.rzi.s32.f32 	%r5038, %f6813;
	cvt.rn.f32.s32 	%f6814, %r5037;
	sub.f32 	%f6815, %f6811, %f6814;
	mov.f32 	%f6816, 0f3F800000;
	sub.f32 	%f6817, %f6816, %f6815;
	cvt.rn.f32.s32 	%f6818, %r5038;
	sub.f32 	%f6819, %f6813, %f6818;
	sub.f32 	%f6820, %f6816, %f6819;
	mul.f32 	%f6821, %f6817, %f6820;
	mad.lo.s32 	%r5039, %r5038, %r5, %r5037;
	mul.wide.s32 	%rd1594, %r5039, 4;
	add.s64 	%rd1595, %rd1, %rd1594;
	ld.global.f32 	%f6822, [%rd1595];
	mul.f32 	%f6823, %f6822, %f6821;
	st.shared.f32 	[%r29+56], %f6823;
	mul.f32 	%f6824, %f6817, %f6819;
	mul.wide.s32 	%rd1596, %r5, 4;
	add.s64 	%rd1597, %rd1595, %rd1596;
	ld.global.f32 	%f6825, [%rd1597];
	mul.f32 	%f6826, %f6825, %f6824;
	st.shared.f32 	[%r30+56], %f6826;
	mul.f32 	%f6827, %f6815, %f6820;
	ld.global.f32 	%f6828, [%rd1595+4];
	mul.f32 	%f6829, %f6828, %f6827;
	st.shared.f32 	[%r31+56], %f6829;
	mul.f32 	%f6830, %f6815, %f6819;
	ld.global.f32 	%f6831, [%rd1597+4];
	mul.f32 	%f6832, %f6830, %f6831;
	add.s32 	%r5041, %r31, %r17;
	st.shared.f32 	[%r5041+56], %f6832;
$L__BB3_456:
	setp.gt.u32 	%p1929, %r255, %r4;
	mad.lo.s32 	%r5042, %r6, 15, %r1;
	mad.lo.s32 	%r5043, %r6, -14, %r5042;
	add.s32 	%r5044, %r5043, %r6;
	add.s32 	%r5045, %r5044, %r6;
	setp.lt.s32 	%p1930, %r5045, 1;
	setp.gt.s32 	%p1931, %r5045, %r4;
	or.pred  	%p1932, %p1930, %p1931;
	or.pred  	%p1933, %p1932, %p1929;
	@%p1933 bra 	$L__BB3_458;
	mad.lo.s32 	%r5046, %r6, 15, %r1;
	mad.lo.s32 	%r5047, %r6, -14, %r5046;
	add.s32 	%r5048, %r5047, %r6;
	add.s32 	%r5049, %r5048, %r6;
	cvt.rn.f32.u32 	%f6833, %r5049;
	mad.lo.s32 	%r5050, %r255, %r5, %r1;
	add.s32 	%r5051, %r5050, %r6;
	add.s32 	%r5052, %r5051, %r6;
	add.s32 	%r5053, %r5052, %r6;
	mul.wide.s32 	%rd1598, %r5053, 4;
	add.s64 	%rd1599, %rd3, %rd1598;
	ld.global.f32 	%f6834, [%rd1599];
	mul.f32 	%f6835, %f1, %f6834;
	sub.f32 	%f6836, %f6833, %f6835;
	add.s64 	%rd1600, %rd2, %rd1598;
	ld.global.f32 	%f6837, [%rd1600];
	mul.f32 	%f6838, %f1, %f6837;
	sub.f32 	%f6839, %f17, %f6838;
	setp.lt.f32 	%p1934, %f6836, 0f3F000000;
	selp.f32 	%f6840, 0f3F000000, %f6836, %p1934;
	cvt.f64.f32 	%fd458, %f6840;
	setp.lt.f64 	%p1935, %fd1, %fd458;
	selp.f32 	%f6841, %f2, %f6840, %p1935;
	cvt.rzi.s32.f32 	%r5054, %f6841;
	setp.lt.f32 	%p1936, %f6839, 0f3F000000;
	selp.f32 	%f6842, 0f3F000000, %f6839, %p1936;
	cvt.f64.f32 	%fd459, %f6842;
	setp.lt.f64 	%p1937, %fd1, %fd459;
	selp.f32 	%f6843, %f2, %f6842, %p1937;
	cvt.rzi.s32.f32 	%r5055, %f6843;
	cvt.rn.f32.s32 	%f6844, %r5054;
	sub.f32 	%f6845, %f6841, %f6844;
	mov.f32 	%f6846, 0f3F800000;
	sub.f32 	%f6847, %f6846, %f6845;
	cvt.rn.f32.s32 	%f6848, %r5055;
	sub.f32 	%f6849, %f6843, %f6848;
	sub.f32 	%f6850, %f6846, %f6849;
	mul.f32 	%f6851, %f6847, %f6850;
	mad.lo.s32 	%r5056, %r5055, %r5, %r5054;
	mul.wide.s32 	%rd1601, %r5056, 4;
	add.s64 	%rd1602, %rd1, %rd1601;
	ld.global.f32 	%f6852, [%rd1602];
	mul.f32 	%f6853, %f6852, %f6851;
	shl.b32 	%r5057, %r8, 2;
	add.s32 	%r5058, %r29, %r5057;
	st.shared.f32 	[%r5058+56], %f6853;
	mul.f32 	%f6854, %f6847, %f6849;
	mul.wide.s32 	%rd1603, %r5, 4;
	add.s64 	%rd1604, %rd1602, %rd1603;
	ld.global.f32 	%f6855, [%rd1604];
	mul.f32 	%f6856, %f6855, %f6854;
	st.shared.f32 	[%r36+56], %f6856;
	mul.f32 	%f6857, %f6845, %f6850;
	ld.global.f32 	%f6858, [%rd1602+4];
	mul.f32 	%f6859, %f6858, %f6857;
	st.shared.f32 	[%r37+56], %f6859;
	mul.f32 	%f6860, %f6845, %f6849;
	ld.global.f32 	%f6861, [%rd1604+4];
	mul.f32 	%f6862, %f6860, %f6861;
	add.s32 	%r5060, %r37, %r17;
	st.shared.f32 	[%r5060+56], %f6862;
$L__BB3_458:
	setp.gt.u32 	%p1938, %r255, %r4;
	mad.lo.s32 	%r5061, %r255, %r5, %r1;
	add.s32 	%r5062, %r5061, %r6;
	add.s32 	%r5063, %r5062, %r6;
	add.s32 	%r5064, %r5063, %r6;
	add.s32 	%r256, %r5064, %r6;
	mad.lo.s32 	%r5065, %r6, 15, %r1;
	mad.lo.s32 	%r5066, %r6, -14, %r5065;
	add.s32 	%r5067, %r5066, %r6;
	add.s32 	%r5068, %r5067, %r6;
	add.s32 	%r5069, %r5068, %r6;
	setp.lt.s32 	%p1939, %r5069, 1;
	setp.gt.s32 	%p1940, %r5069, %r4;
	or.pred  	%p1941, %p1939, %p1940;
	or.pred  	%p1942, %p1941, %p1938;
	@%p1942 bra 	$L__BB3_460;
	mad.lo.s32 	%r5070, %r6, 15, %r1;
	mad.lo.s32 	%r5071, %r6, -14, %r5070;
	add.s32 	%r5072, %r5071, %r6;
	add.s32 	%r5073, %r5072, %r6;
	add.s32 	%r5074, %r5073, %r6;
	cvt.rn.f32.u32 	%f6863, %r5074;
	mul.wide.s32 	%rd1605, %r256, 4;
	add.s64 	%rd1606, %rd3, %rd1605;
	ld.global.f32 	%f6864, [%rd1606];
	mul.f32 	%f6865, %f1, %f6864;
	sub.f32 	%f6866, %f6863, %f6865;
	add.s64 	%rd1607, %rd2, %rd1605;
	ld.global.f32 	%f6867, [%rd1607];
	mul.f32 	%f6868, %f1, %f6867;
	sub.f32 	%f6869, %f17, %f6868;
	setp.lt.f32 	%p1943, %f6866, 0f3F000000;
	selp.f32 	%f6870, 0f3F000000, %f6866, %p1943;
	cvt.f64.f32 	%fd460, %f6870;
	setp.lt.f64 	%p1944, %fd1, %fd460;
	selp.f32 	%f6871, %f2, %f6870, %p1944;
	cvt.rzi.s32.f32 	%r5075, %f6871;
	setp.lt.f32 	%p1945, %f6869, 0f3F000000;
	selp.f32 	%f6872, 0f3F000000, %f6869, %p1945;
	cvt.f64.f32 	%fd461, %f6872;
	setp.lt.f64 	%p1946, %fd1, %fd461;
	selp.f32 	%f6873, %f2, %f6872, %p1946;
	cvt.rzi.s32.f32 	%r5076, %f6873;
	cvt.rn.f32.s32 	%f6874, %r5075;
	sub.f32 	%f6875, %f6871, %f6874;
	mov.f32 	%f6876, 0f3F800000;
	sub.f32 	%f6877, %f6876, %f6875;
	cvt.rn.f32.s32 	%f6878, %r5076;
	sub.f32 	%f6879, %f6873, %f6878;
	sub.f32 	%f6880, %f6876, %f6879;
	mul.f32 	%f6881, %f6877, %f6880;
	mad.lo.s32 	%r5077, %r5076, %r5, %r5075;
	mul.wide.s32 	%rd1608, %r5077, 4;
	add.s64 	%rd1609, %rd1, %rd1608;
	ld.global.f32 	%f6882, [%rd1609];
	mul.f32 	%f6883, %f6882, %f6881;
	shl.b32 	%r5078, %r8, 2;
	add.s32 	%r5079, %r29, %r5078;
	add.s32 	%r5080, %r5079, %r5078;
	st.shared.f32 	[%r5080+56], %f6883;
	mul.f32 	%f6884, %f6877, %f6879;
	mul.wide.s32 	%rd1610, %r5, 4;
	add.s64 	%rd1611, %rd1609, %rd1610;
	ld.global.f32 	%f6885, [%rd1611];
	mul.f32 	%f6886, %f6885, %f6884;
	st.shared.f32 	[%r42+56], %f6886;
	mul.f32 	%f6887, %f6875, %f6880;
	ld.global.f32 	%f6888, [%rd1609+4];
	mul.f32 	%f6889, %f6888, %f6887;
	st.shared.f32 	[%r43+56], %f6889;
	mul.f32 	%f6890, %f6875, %f6879;
	ld.global.f32 	%f6891, [%rd1611+4];
	mul.f32 	%f6892, %f6890, %f6891;
	add.s32 	%r5082, %r43, %r17;
	st.shared.f32 	[%r5082+56], %f6892;
$L__BB3_460:
	setp.gt.u32 	%p1947, %r255, %r4;
	add.s32 	%r257, %r256, %r6;
	mad.lo.s32 	%r5083, %r6, 15, %r1;
	mad.lo.s32 	%r5084, %r6, -14, %r5083;
	add.s32 	%r5085, %r5084, %r6;
	add.s32 	%r5086, %r5085, %r6;
	add.s32 	%r5087, %r5086, %r6;
	add.s32 	%r5088, %r5087, %r6;
	setp.lt.s32 	%p1948, %r5088, 1;
	setp.gt.s32 	%p1949, %r5088, %r4;
	or.pred  	%p1950, %p1948, %p1949;
	or.pred  	%p1951, %p1950, %p1947;
	@%p1951 bra 	$L__BB3_462;
	mad.lo.s32 	%r5089, %r6, 15, %r1;
	mad.lo.s32 	%r5090, %r6, -14, %r5089;
	add.s32 	%r5091, %r5090, %r6;
	add.s32 	%r5092, %r5091, %r6;
	add.s32 	%r5093, %r5092, %r6;
	add.s32 	%r5094, %r5093, %r6;
	cvt.rn.f32.u32 	%f6893, %r5094;
	mul.wide.s32 	%rd1612, %r257, 4;
	add.s64 	%rd1613, %rd3, %rd1612;
	ld.global.f32 	%f6894, [%rd1613];
	mul.f32 	%f6895, %f1, %f6894;
	sub.f32 	%f6896, %f6893, %f6895;
	add.s64 	%rd1614, %rd2, %rd1612;
	ld.global.f32 	%f6897, [%rd1614];
	mul.f32 	%f6898, %f1, %f6897;
	sub.f32 	%f6899, %f17, %f6898;
	setp.lt.f32 	%p1952, %f6896, 0f3F000000;
	selp.f32 	%f6900, 0f3F000000, %f6896, %p1952;
	cvt.f64.f32 	%fd462, %f6900;
	setp.lt.f64 	%p1953, %fd1, %fd462;
	selp.f32 	%f6901, %f2, %f6900, %p1953;
	cvt.rzi.s32.f32 	%r5095, %f6901;
	setp.lt.f32 	%p1954, %f6899, 0f3F000000;
	selp.f32 	%f6902, 0f3F000000, %f6899, %p1954;
	cvt.f64.f32 	%fd463, %f6902;
	setp.lt.f64 	%p1955, %fd1, %fd463;
	selp.f32 	%f6903, %f2, %f6902, %p1955;
	cvt.rzi.s32.f32 	%r5096, %f6903;
	cvt.rn.f32.s32 	%f6904, %r5095;
	sub.f32 	%f6905, %f6901, %f6904;
	mov.f32 	%f6906, 0f3F800000;
	sub.f32 	%f6907, %f6906, %f6905;
	cvt.rn.f32.s32 	%f6908, %r5096;
	sub.f32 	%f6909, %f6903, %f6908;
	sub.f32 	%f6910, %f6906, %f6909;
	mul.f32 	%f6911, %f6907, %f6910;
	mad.lo.s32 	%r5097, %r5096, %r5, %r5095;
	mul.wide.s32 	%rd1615, %r5097, 4;
	add.s64 	%rd1616, %rd1, %rd1615;
	ld.global.f32 	%f6912, [%rd1616];
	mul.f32 	%f6913, %f6912, %f6911;
	st.shared.f32 	[%r47+56], %f6913;
	mul.f32 	%f6914, %f6907, %f6909;
	mul.wide.s32 	%rd1617, %r5, 4;
	add.s64 	%rd1618, %rd1616, %rd1617;
	ld.global.f32 	%f6915, [%rd1618];
	mul.f32 	%f6916, %f6915, %f6914;
	st.shared.f32 	[%r48+56], %f6916;
	mul.f32 	%f6917, %f6905, %f6910;
	ld.global.f32 	%f6918, [%rd1616+4];
	mul.f32 	%f6919, %f6918, %f6917;
	st.shared.f32 	[%r49+56], %f6919;
	mul.f32 	%f6920, %f6905, %f6909;
	ld.global.f32 	%f6921, [%rd1618+4];
	mul.f32 	%f6922, %f6920, %f6921;
	add.s32 	%r5099, %r49, %r17;
	st.shared.f32 	[%r5099+56], %f6922;
$L__BB3_462:
	setp.gt.u32 	%p1956, %r255, %r4;
	add.s32 	%r258, %r257, %r6;
	mad.lo.s32 	%r5100, %r6, 15, %r1;
	mad.lo.s32 	%r5101, %r6, -14, %r5100;
	add.s32 	%r5102, %r5101, %r6;
	add.s32 	%r5103, %r5102, %r6;
	add.s32 	%r5104, %r5103, %r6;
	add.s32 	%r5105, %r5104, %r6;
	add.s32 	%r5106, %r5105, %r6;
	setp.lt.s32 	%p1957, %r5106, 1;
	setp.gt.s32 	%p1958, %r5106, %r4;
	or.pred  	%p1959, %p1957, %p1958;
	or.pred  	%p1960, %p1959, %p1956;
	@%p1960 bra 	$L__BB3_464;
	mad.lo.s32 	%r5107, %r6, 15, %r1;
	mad.lo.s32 	%r5108, %r6, -14, %r5107;
	add.s32 	%r5109, %r5108, %r6;
	add.s32 	%r5110, %r5109, %r6;
	add.s32 	%r5111, %r5110, %r6;
	add.s32 	%r5112, %r5111, %r6;
	add.s32 	%r5113, %r5112, %r6;
	cvt.rn.f32.u32 	%f6923, %r5113;
	mul.wide.s32 	%rd1619, %r258, 4;
	add.s64 	%rd1620, %rd3, %rd1619;
	ld.global.f32 	%f6924, [%rd1620];
	mul.f32 	%f6925, %f1, %f6924;
	sub.f32 	%f6926, %f6923, %f6925;
	add.s64 	%rd1621, %rd2, %rd1619;
	ld.global.f32 	%f6927, [%rd1621];
	mul.f32 	%f6928, %f1, %f6927;
	sub.f32 	%f6929, %f17, %f6928;
	setp.lt.f32 	%p1961, %f6926, 0f3F000000;
	selp.f32 	%f6930, 0f3F000000, %f6926, %p1961;
	cvt.f64.f32 	%fd464, %f6930;
	setp.lt.f64 	%p1962, %fd1, %fd464;
	selp.f32 	%f6931, %f2, %f6930, %p1962;
	cvt.rzi.s32.f32 	%r5114, %f6931;
	setp.lt.f32 	%p1963, %f6929, 0f3F000000;
	selp.f32 	%f6932, 0f3F000000, %f6929, %p1963;
	cvt.f64.f32 	%fd465, %f6932;
	setp.lt.f64 	%p1964, %fd1, %fd465;
	selp.f32 	%f6933, %f2, %f6932, %p1964;
	cvt.rzi.s32.f32 	%r5115, %f6933;
	cvt.rn.f32.s32 	%f6934, %r5114;
	sub.f32 	%f6935, %f6931, %f6934;
	mov.f32 	%f6936, 0f3F800000;
	sub.f32 	%f6937, %f6936, %f6935;
	cvt.rn.f32.s32 	%f6938, %r5115;
	sub.f32 	%f6939, %f6933, %f6938;
	sub.f32 	%f6940, %f6936, %f6939;
	mul.f32 	%f6941, %f6937, %f6940;
	mad.lo.s32 	%r5116, %r5115, %r5, %r5114;
	mul.wide.s32 	%rd1622, %r5116, 4;
	add.s64 	%rd1623, %rd1, %rd1622;
	ld.global.f32 	%f6942, [%rd1623];
	mul.f32 	%f6943, %f6942, %f6941;
	st.shared.f32 	[%r53+56], %f6943;
	mul.f32 	%f6944, %f6937, %f6939;
	mul.wide.s32 	%rd1624, %r5, 4;
	add.s64 	%rd1625, %rd1623, %rd1624;
	ld.global.f32 	%f6945, [%rd1625];
	mul.f32 	%f6946, %f6945, %f6944;
	st.shared.f32 	[%r54+56], %f6946;
	mul.f32 	%f6947, %f6935, %f6940;
	ld.global.f32 	%f6948, [%rd1623+4];
	mul.f32 	%f6949, %f6948, %f6947;
	st.shared.f32 	[%r55+56], %f6949;
	mul.f32 	%f6950, %f6935, %f6939;
	ld.global.f32 	%f6951, [%rd1625+4];
	mul.f32 	%f6952, %f6950, %f6951;
	add.s32 	%r5118, %r55, %r17;
	st.shared.f32 	[%r5118+56], %f6952;
$L__BB3_464:
	setp.gt.u32 	%p1965, %r255, %r4;
	add.s32 	%r259, %r258, %r6;
	mad.lo.s32 	%r5119, %r6, 15, %r1;
	mad.lo.s32 	%r5120, %r6, -14, %r5119;
	add.s32 	%r5121, %r5120, %r6;
	add.s32 	%r5122, %r5121, %r6;
	add.s32 	%r5123, %r5122, %r6;
	add.s32 	%r5124, %r5123, %r6;
	add.s32 	%r5125, %r5124, %r6;
	add.s32 	%r5126, %r5125, %r6;
	setp.lt.s32 	%p1966, %r5126, 1;
	setp.gt.s32 	%p1967, %r5126, %r4;
	or.pred  	%p1968, %p1966, %p1967;
	or.pred  	%p1969, %p1968, %p1965;
	@%p1969 bra 	$L__BB3_466;
	mad.lo.s32 	%r5127, %r6, 15, %r1;
	mad.lo.s32 	%r5128, %r6, -14, %r5127;
	add.s32 	%r5129, %r5128, %r6;
	add.s32 	%r5130, %r5129, %r6;
	add.s32 	%r5131, %r5130, %r6;
	add.s32 	%r5132, %r5131, %r6;
	add.s32 	%r5133, %r5132, %r6;
	add.s32 	%r5134, %r5133, %r6;
	cvt.rn.f32.u32 	%f6953, %r5134;
	mul.wide.s32 	%rd1626, %r259, 4;
	add.s64 	%rd1627, %rd3, %rd1626;
	ld.global.f32 	%f6954, [%rd1627];
	mul.f32 	%f6955, %f1, %f6954;
	sub.f32 	%f6956, %f6953, %f6955;
	add.s64 	%rd1628, %rd2, %rd1626;
	ld.global.f32 	%f6957, [%rd1628];
	mul.f32 	%f6958, %f1, %f6957;
	sub.f32 	%f6959, %f17, %f6958;
	setp.lt.f32 	%p1970, %f6956, 0f3F000000;
	selp.f32 	%f6960, 0f3F000000, %f6956, %p1970;
	cvt.f64.f32 	%fd466, %f6960;
	setp.lt.f64 	%p1971, %fd1, %fd466;
	selp.f32 	%f6961, %f2, %f6960, %p1971;
	cvt.rzi.s32.f32 	%r5135, %f6961;
	setp.lt.f32 	%p1972, %f6959, 0f3F000000;
	selp.f32 	%f6962, 0f3F000000, %f6959, %p1972;
	cvt.f64.f32 	%fd467, %f6962;
	setp.lt.f64 	%p1973, %fd1, %fd467;
	selp.f32 	%f6963, %f2, %f6962, %p1973;
	cvt.rzi.s32.f32 	%r5136, %f6963;
	cvt.rn.f32.s32 	%f6964, %r5135;
	sub.f32 	%f6965, %f6961, %f6964;
	mov.f32 	%f6966, 0f3F800000;
	sub.f32 	%f6967, %f6966, %f6965;
	cvt.rn.f32.s32 	%f6968, %r5136;
	sub.f32 	%f6969, %f6963, %f6968;
	sub.f32 	%f6970, %f6966, %f6969;
	mul.f32 	%f6971, %f6967, %f6970;
	mad.lo.s32 	%r5137, %r5136, %r5, %r5135;
	mul.wide.s32 	%rd1629, %r5137, 4;
	add.s64 	%rd1630, %rd1, %rd1629;
	ld.global.f32 	%f6972, [%rd1630];
	mul.f32 	%f6973, %f6972, %f6971;
	st.shared.f32 	[%r59+56], %f6973;
	mul.f32 	%f6974, %f6967, %f6969;
	mul.wide.s32 	%rd1631, %r5, 4;
	add.s64 	%rd1632, %rd1630, %rd1631;
	ld.global.f32 	%f6975, [%rd1632];
	mul.f32 	%f6976, %f6975, %f6974;
	add.s32 	%r5139, %r59, %r17;
	st.shared.f32 	[%r5139+56], %f6976;
	mul.f32 	%f6977, %f6965, %f6970;
	ld.global.f32 	%f6978, [%rd1630+4];
	mul.f32 	%f6979, %f6978, %f6977;
	st.shared.f32 	[%r61+56], %f6979;
	mul.f32 	%f6980, %f6965, %f6969;
	ld.global.f32 	%f6981, [%rd1632+4];
	mul.f32 	%f6982, %f6980, %f6981;
	add.s32 	%r5140, %r61, %r17;
	st.shared.f32 	[%r5140+56], %f6982;
$L__BB3_466:
	setp.gt.u32 	%p1974, %r255, %r4;
	add.s32 	%r260, %r259, %r6;
	mad.lo.s32 	%r5141, %r6, 15, %r1;
	mad.lo.s32 	%r5142, %r6, -14, %r5141;
	add.s32 	%r5143, %r5142, %r6;
	add.s32 	%r5144, %r5143, %r6;
	add.s32 	%r5145, %r5144, %r6;
	add.s32 	%r5146, %r5145, %r6;
	add.s32 	%r5147, %r5146, %r6;
	add.s32 	%r5148, %r5147, %r6;
	add.s32 	%r5149, %r5148, %r6;
	setp.lt.s32 	%p1975, %r5149, 1;
	setp.gt.s32 	%p1976, %r5149, %r4;
	or.pred  	%p1977, %p1975, %p1976;
	or.pred  	%p1978, %p1977, %p1974;
	@%p1978 bra 	$L__BB3_468;
	mad.lo.s32 	%r5150, %r6, 15, %r1;
	mad.lo.s32 	%r5151, %r6, -14, %r5150;
	add.s32 	%r5152, %r5151, %r6;
	add.s32 	%r5153, %r5152, %r6;
	add.s32 	%r5154, %r5153, %r6;
	add.s32 	%r5155, %r5154, %r6;
	add.s32 	%r5156, %r5155, %r6;
	add.s32 	%r5157, %r5156, %r6;
	add.s32 	%r5158, %r5157, %r6;
	cvt.rn.f32.u32 	%f6983, %r5158;
	mul.wide.s32 	%rd1633, %r260, 4;
	add.s64 	%rd1634, %rd3, %rd1633;
	ld.global.f32 	%f6984, [%rd1634];
	mul.f32 	%f6985, %f1, %f6984;
	sub.f32 	%f6986, %f6983, %f6985;
	add.s64 	%rd1635, %rd2, %rd1633;
	ld.global.f32 	%f6987, [%rd1635];
	mul.f32 	%f6988, %f1, %f6987;
	sub.f32 	%f6989, %f17, %f6988;
	setp.lt.f32 	%p1979, %f6986, 0f3F000000;
	selp.f32 	%f6990, 0f3F000000, %f6986, %p1979;
	cvt.f64.f32 	%fd468, %f6990;
	setp.lt.f64 	%p1980, %fd1, %fd468;
	selp.f32 	%f6991, %f2, %f6990, %p1980;
	cvt.rzi.s32.f32 	%r5159, %f6991;
	setp.lt.f32 	%p1981, %f6989, 0f3F000000;
	selp.f32 	%f6992, 0f3F000000, %f6989, %p1981;
	cvt.f64.f32 	%fd469, %f6992;
	setp.lt.f64 	%p1982, %fd1, %fd469;
	selp.f32 	%f6993, %f2, %f6992, %p1982;
	cvt.rzi.s32.f32 	%r5160, %f6993;
	cvt.rn.f32.s32 	%f6994, %r5159;
	sub.f32 	%f6995, %f6991, %f6994;
	mov.f32 	%f6996, 0f3F800000;
	sub.f32 	%f6997, %f6996, %f6995;
	cvt.rn.f32.s32 	%f6998, %r5160;
	sub.f32 	%f6999, %f6993, %f6998;
	sub.f32 	%f7000, %f6996, %f6999;
	mul.f32 	%f7001, %f6997, %f7000;
	mad.lo.s32 	%r5161, %r5160, %r5, %r5159;
	mul.wide.s32 	%rd1636, %r5161, 4;
	add.s64 	%rd1637, %rd1, %rd1636;
	ld.global.f32 	%f7002, [%rd1637];
	mul.f32 	%f7003, %f7002, %f7001;
	st.shared.f32 	[%r64+56], %f7003;
	mul.f32 	%f7004, %f6997, %f6999;
	mul.wide.s32 	%rd1638, %r5, 4;
	add.s64 	%rd1639, %rd1637, %rd1638;
	ld.global.f32 	%f7005, [%rd1639];
	mul.f32 	%f7006, %f7005, %f7004;
	st.shared.f32 	[%r65+56], %f7006;
	mul.f32 	%f7007, %f6995, %f7000;
	ld.global.f32 	%f7008, [%rd1637+4];
	mul.f32 	%f7009, %f7008, %f7007;
	st.shared.f32 	[%r66+56], %f7009;
	mul.f32 	%f7010, %f6995, %f6999;
	ld.global.f32 	%f7011, [%rd1639+4];
	mul.f32 	%f7012, %f7010, %f7011;
	add.s32 	%r5163, %r66, %r17;
	st.shared.f32 	[%r5163+56], %f7012;
$L__BB3_468:
	setp.gt.u32 	%p1983, %r255, %r4;
	add.s32 	%r261, %r260, %r6;
	mad.lo.s32 	%r5164, %r6, 15, %r1;
	mad.lo.s32 	%r5165, %r6, -14, %r5164;
	add.s32 	%r5166, %r5165, %r6;
	add.s32 	%r5167, %r5166, %r6;
	add.s32 	%r5168, %r5167, %r6;
	add.s32 	%r5169, %r5168, %r6;
	add.s32 	%r5170, %r5169, %r6;
	add.s32 	%r5171, %r5170, %r6;
	add.s32 	%r5172, %r5171, %r6;
	add.s32 	%r5173, %r5172, %r6;
	setp.lt.s32 	%p1984, %r5173, 1;
	setp.gt.s32 	%p1985, %r5173, %r4;
	or.pred  	%p1986, %p1984, %p1985;
	or.pred  	%p1987, %p1986, %p1983;
	@%p1987 bra 	$L__BB3_470;
	mad.lo.s32 	%r5174, %r6, 15, %r1;
	mad.lo.s32 	%r5175, %r6, -14, %r5174;
	add.s32 	%r5176, %r5175, %r6;
	add.s32 	%r5177, %r5176, %r6;
	add.s32 	%r5178, %r5177, %r6;
	add.s32 	%r5179, %r5178, %r6;
	add.s32 	%r5180, %r5179, %r6;
	add.s32 	%r5181, %r5180, %r6;
	add.s32 	%r5182, %r5181, %r6;
	add.s32 	%r5183, %r5182, %r6;
	cvt.rn.f32.u32 	%f7013, %r5183;
	mul.wide.s32 	%rd1640, %r261, 4;
	add.s64 	%rd1641, %rd3, %rd1640;
	ld.global.f32 	%f7014, [%rd1641];
	mul.f32 	%f7015, %f1, %f7014;
	sub.f32 	%f7016, %f7013, %f7015;
	add.s64 	%rd1642, %rd2, %rd1640;
	ld.global.f32 	%f7017, [%rd1642];
	mul.f32 	%f7018, %f1, %f7017;
	sub.f32 	%f7019, %f17, %f7018;
	setp.lt.f32 	%p1988, %f7016, 0f3F000000;
	selp.f32 	%f7020, 0f3F000000, %f7016, %p1988;
	cvt.f64.f32 	%fd470, %f7020;
	setp.lt.f64 	%p1989, %fd1, %fd470;
	selp.f32 	%f7021, %f2, %f7020, %p1989;
	cvt.rzi.s32.f32 	%r5184, %f7021;
	setp.lt.f32 	%p1990, %f7019, 0f3F000000;
	selp.f32 	%f7022, 0f3F000000, %f7019, %p1990;
	cvt.f64.f32 	%fd471, %f7022;
	setp.lt.f64 	%p1991, %fd1, %fd471;
	selp.f32 	%f7023, %f2, %f7022, %p1991;
	cvt.rzi.s32.f32 	%r5185, %f7023;
	cvt.rn.f32.s32 	%f7024, %r5184;
	sub.f32 	%f7025, %f7021, %f7024;
	mov.f32 	%f7026, 0f3F800000;
	sub.f32 	%f7027, %f7026, %f7025;
	cvt.rn.f32.s32 	%f7028, %r5185;
	sub.f32 	%f7029, %f7023, %f7028;
	sub.f32 	%f7030, %f7026, %f7029;
	mul.f32 	%f7031, %f7027, %f7030;
	mad.lo.s32 	%r5186, %r5185, %r5, %r5184;
	mul.wide.s32 	%rd1643, %r5186, 4;
	add.s64 	%rd1644, %rd1, %rd1643;
	ld.global.f32 	%f7032, [%rd1644];
	mul.f32 	%f7033, %f7032, %f7031;
	st.shared.f32 	[%r69+56], %f7033;
	mul.f32 	%f7034, %f7027, %f7029;
	mul.wide.s32 	%rd1645, %r5, 4;
	add.s64 	%rd1646, %rd1644, %rd1645;
	ld.global.f32 	%f7035, [%rd1646];
	mul.f32 	%f7036, %f7035, %f7034;
	st.shared.f32 	[%r70+56], %f7036;
	mul.f32 	%f7037, %f7025, %f7030;
	ld.global.f32 	%f7038, [%rd1644+4];
	mul.f32 	%f7039, %f7038, %f7037;
	st.shared.f32 	[%r71+56], %f7039;
	mul.f32 	%f7040, %f7025, %f7029;
	ld.global.f32 	%f7041, [%rd1646+4];
	mul.f32 	%f7042, %f7040, %f7041;
	add.s32 	%r5188, %r71, %r17;
	st.shared.f32 	[%r5188+56], %f7042;
$L__BB3_470:
	setp.gt.u32 	%p1992, %r255, %r4;
	add.s32 	%r262, %r261, %r6;
	mad.lo.s32 	%r5189, %r6, 15, %r1;
	mad.lo.s32 	%r5190, %r6, -14, %r5189;
	add.s32 	%r5191, %r5190, %r6;
	add.s32 	%r5192, %r5191, %r6;
	add.s32 	%r5193, %r5192, %r6;
	add.s32 	%r5194, %r5193, %r6;
	add.s32 	%r5195, %r5194, %r6;
	add.s32 	%r5196, %r5195, %r6;
	add.s32 	%r5197, %r5196, %r6;
	add.s32 	%r5198, %r5197, %r6;
	add.s32 	%r5199, %r5198, %r6;
	setp.lt.s32 	%p1993, %r5199, 1;
	setp.gt.s32 	%p1994, %r5199, %r4;
	or.pred  	%p1995, %p1993, %p1994;
	or.pred  	%p1996, %p1995, %p1992;
	@%p1996 bra 	$L__BB3_472;
	mad.lo.s32 	%r5200, %r6, 15, %r1;
	mad.lo.s32 	%r5201, %r6, -14, %r5200;
	add.s32 	%r5202, %r5201, %r6;
	add.s32 	%r5203, %r5202, %r6;
	add.s32 	%r5204, %r5203, %r6;
	add.s32 	%r5205, %r5204, %r6;
	add.s32 	%r5206, %r5205, %r6;
	add.s32 	%r5207, %r5206, %r6;
	add.s32 	%r5208, %r5207, %r6;
	add.s32 	%r5209, %r5208, %r6;
	add.s32 	%r5210, %r5209, %r6;
	cvt.rn.f32.u32 	%f7043, %r5210;
	mul.wide.s32 	%rd1647, %r262, 4;
	add.s64 	%rd1648, %rd3, %rd1647;
	ld.global.f32 	%f7044, [%rd1648];
	mul.f32 	%f7045, %f1, %f7044;
	sub.f32 	%f7046, %f7043, %f7045;
	add.s64 	%rd1649, %rd2, %rd1647;
	ld.global.f32 	%f7047, [%rd1649];
	mul.f32 	%f7048, %f1, %f7047;
	sub.f32 	%f7049, %f17, %f7048;
	setp.lt.f32 	%p1997, %f7046, 0f3F000000;
	selp.f32 	%f7050, 0f3F000000, %f7046, %p1997;
	cvt.f64.f32 	%fd472, %f7050;
	setp.lt.f64 	%p1998, %fd1, %fd472;
	selp.f32 	%f7051, %f2, %f7050, %p1998;
	cvt.rzi.s32.f32 	%r5211, %f7051;
	setp.lt.f32 	%p1999, %f7049, 0f3F000000;
	selp.f32 	%f7052, 0f3F000000, %f7049, %p1999;
	cvt.f64.f32 	%fd473, %f7052;
	setp.lt.f64 	%p2000, %fd1, %fd473;
	selp.f32 	%f7053, %f2, %f7052, %p2000;
	cvt.rzi.s32.f32 	%r5212, %f7053;
	cvt.rn.f32.s32 	%f7054, %r5211;
	sub.f32 	%f7055, %f7051, %f7054;
	mov.f32 	%f7056, 0f3F800000;
	sub.f32 	%f7057, %f7056, %f7055;
	cvt.rn.f32.s32 	%f7058, %r5212;
	sub.f32 	%f7059, %f7053, %f7058;
	sub.f32 	%f7060, %f7056, %f7059;
	mul.f32 	%f7061, %f7057, %f7060;
	mad.lo.s32 	%r5213, %r5212, %r5, %r5211;
	mul.wide.s32 	%rd1650, %r5213, 4;
	add.s64 	%rd1651, %rd1, %rd1650;
	ld.global.f32 	%f7062, [%rd1651];
	mul.f32 	%f7063, %f7062, %f7061;
	st.shared.f32 	[%r73+56], %f7063;
	mul.f32 	%f7064, %f7057, %f7059;
	mul.wide.s32 	%rd1652, %r5, 4;
	add.s64 	%rd1653, %rd1651, %rd1652;
	ld.global.f32 	%f7065, [%rd1653];
	mul.f32 	%f7066, %f7065, %f7064;
	st.shared.f32 	[%r74+56], %f7066;
	mul.f32 	%f7067, %f7055, %f7060;
	ld.global.f32 	%f7068, [%rd1651+4];
	mul.f32 	%f7069, %f7068, %f7067;
	st.shared.f32 	[%r75+56], %f7069;
	mul.f32 	%f7070, %f7055, %f7059;
	ld.global.f32 	%f7071, [%rd1653+4];
	mul.f32 	%f7072, %f7070, %f7071;
	add.s32 	%r5215, %r75, %r17;
	st.shared.f32 	[%r5215+56], %f7072;
$L__BB3_472:
	setp.gt.u32 	%p2001, %r255, %r4;
	add.s32 	%r263, %r262, %r6;
	mad.lo.s32 	%r5216, %r6, 15, %r1;
	mad.lo.s32 	%r5217, %r6, -14, %r5216;
	add.s32 	%r5218, %r5217, %r6;
	add.s32 	%r5219, %r5218, %r6;
	add.s32 	%r5220, %r5219, %r6;
	add.s32 	%r5221, %r5220, %r6;
	add.s32 	%r5222, %r5221, %r6;
	add.s32 	%r5223, %r5222, %r6;
	add.s32 	%r5224, %r5223, %r6;
	add.s32 	%r5225, %r5224, %r6;
	add.s32 	%r5226, %r5225, %r6;
	add.s32 	%r5227, %r5226, %r6;
	setp.lt.s32 	%p2002, %r5227, 1;
	setp.gt.s32 	%p2003, %r5227, %r4;
	or.pred  	%p2004, %p2002, %p2003;
	or.pred  	%p2005, %p2004, %p2001;
	@%p2005 bra 	$L__BB3_474;
	mad.lo.s32 	%r5228, %r6, 15, %r1;
	mad.lo.s32 	%r5229, %r6, -14, %r5228;
	add.s32 	%r5230, %r5229, %r6;
	add.s32 	%r5231, %r5230, %r6;
	add.s32 	%r5232, %r5231, %r6;
	add.s32 	%r5233, %r5232, %r6;
	add.s32 	%r5234, %r5233, %r6;
	add.s32 	%r5235, %r5234, %r6;
	add.s32 	%r5236, %r5235, %r6;
	add.s32 	%r5237, %r5236, %r6;
	add.s32 	%r5238, %r5237, %r6;
	add.s32 	%r5239, %r5238, %r6;
	cvt.rn.f32.u32 	%f7073, %r5239;
	mul.wide.s32 	%rd1654, %r263, 4;
	add.s64 	%rd1655, %rd3, %rd1654;
	ld.global.f32 	%f7074, [%rd1655];
	mul.f32 	%f7075, %f1, %f7074;
	sub.f32 	%f7076, %f7073, %f7075;
	add.s64 	%rd1656, %rd2, %rd1654;
	ld.global.f32 	%f7077, [%rd1656];
	mul.f32 	%f7078, %f1, %f7077;
	sub.f32 	%f7079, %f17, %f7078;
	setp.lt.f32 	%p2006, %f7076, 0f3F000000;
	selp.f32 	%f7080, 0f3F000000, %f7076, %p2006;
	cvt.f64.f32 	%fd474, %f7080;
	setp.lt.f64 	%p2007, %fd1, %fd474;
	selp.f32 	%f7081, %f2, %f7080, %p2007;
	cvt.rzi.s32.f32 	%r5240, %f7081;
	setp.lt.f32 	%p2008, %f7079, 0f3F000000;
	selp.f32 	%f7082, 0f3F000000, %f7079, %p2008;
	cvt.f64.f32 	%fd475, %f7082;
	setp.lt.f64 	%p2009, %fd1, %fd475;
	selp.f32 	%f7083, %f2, %f7082, %p2009;
	cvt.rzi.s32.f32 	%r5241, %f7083;
	cvt.rn.f32.s32 	%f7084, %r5240;
	sub.f32 	%f7085, %f7081, %f7084;
	mov.f32 	%f7086, 0f3F800000;
	sub.f32 	%f7087, %f7086, %f7085;
	cvt.rn.f32.s32 	%f7088, %r5241;
	sub.f32 	%f7089, %f7083, %f7088;
	sub.f32 	%f7090, %f7086, %f7089;
	mul.f32 	%f7091, %f7087, %f7090;
	mad.lo.s32 	%r5242, %r5241, %r5, %r5240;
	mul.wide.s32 	%rd1657, %r5242, 4;
	add.s64 	%rd1658, %rd1, %rd1657;
	ld.global.f32 	%f7092, [%rd1658];
	mul.f32 	%f7093, %f7092, %f7091;
	st.shared.f32 	[%r78+56], %f7093;
	mul.f32 	%f7094, %f7087, %f7089;
	mul.wide.s32 	%rd1659, %r5, 4;
	add.s64 	%rd1660, %rd1658, %rd1659;
	ld.global.f32 	%f7095, [%rd1660];
	mul.f32 	%f7096, %f7095, %f7094;
	st.shared.f32 	[%r79+56], %f7096;
	mul.f32 	%f7097, %f7085, %f7090;
	ld.global.f32 	%f7098, [%rd1658+4];
	mul.f32 	%f7099, %f7098, %f7097;
	st.shared.f32 	[%r80+56], %f7099;
	mul.f32 	%f7100, %f7085, %f7089;
	ld.global.f32 	%f7101, [%rd1660+4];
	mul.f32 	%f7102, %f7100, %f7101;
	add.s32 	%r5244, %r80, %r17;
	st.shared.f32 	[%r5244+56], %f7102;
$L__BB3_474:
	setp.gt.u32 	%p2010, %r255, %r4;
	add.s32 	%r264, %r263, %r6;
	mad.lo.s32 	%r5245, %r6, 15, %r1;
	mad.lo.s32 	%r5246, %r6, -14, %r5245;
	add.s32 	%r5247, %r5246, %r6;
	add.s32 	%r5248, %r5247, %r6;
	add.s32 	%r5249, %r5248, %r6;
	add.s32 	%r5250, %r5249, %r6;
	add.s32 	%r5251, %r5250, %r6;
	add.s32 	%r5252, %r5251, %r6;
	add.s32 	%r5253, %r5252, %r6;
	add.s32 	%r5254, %r5253, %r6;
	add.s32 	%r5255, %r5254, %r6;
	add.s32 	%r5256, %r5255, %r6;
	add.s32 	%r5257, %r5256, %r6;
	setp.lt.s32 	%p2011, %r5257, 1;
	setp.gt.s32 	%p2012, %r5257, %r4;
	or.pred  	%p2013, %p2011, %p2012;
	or.pred  	%p2014, %p2013, %p2010;
	@%p2014 bra 	$L__BB3_476;
	mad.lo.s32 	%r5258, %r6, 15, %r1;
	mad.lo.s32 	%r5259, %r6, -14, %r5258;
	add.s32 	%r5260, %r5259, %r6;
	add.s32 	%r5261, %r5260, %r6;
	add.s32 	%r5262, %r5261, %r6;
	add.s32 	%r5263, %r5262, %r6;
	add.s32 	%r5264, %r5263, %r6;
	add.s32 	%r5265, %r5264, %r6;
	add.s32 	%r5266, %r5265, %r6;
	add.s32 	%r5267, %r5266, %r6;
	add.s32 	%r5268, %r5267, %r6;
	add.s32 	%r5269, %r5268, %r6;
	add.s32 	%r5270, %r5269, %r6;
	cvt.rn.f32.u32 	%f7103, %r5270;
	mul.wide.s32 	%rd1661, %r264, 4;
	add.s64 	%rd1662, %rd3, %rd1661;
	ld.global.f32 	%f7104, [%rd1662];
	mul.f32 	%f7105, %f1, %f7104;
	sub.f32 	%f7106, %f7103, %f7105;
	add.s64 	%rd1663, %rd2, %rd1661;
	ld.global.f32 	%f7107, [%rd1663];
	mul.f32 	%f7108, %f1, %f7107;
	sub.f32 	%f7109, %f17, %f7108;
	setp.lt.f32 	%p2015, %f7106, 0f3F000000;
	selp.f32 	%f7110, 0f3F000000, %f7106, %p2015;
	cvt.f64.f32 	%fd476, %f7110;
	setp.lt.f64 	%p2016, %fd1, %fd476;
	selp.f32 	%f7111, %f2, %f7110, %p2016;
	cvt.rzi.s32.f32 	%r5271, %f7111;
	setp.lt.f32 	%p2017, %f7109, 0f3F000000;
	selp.f32 	%f7112, 0f3F000000, %f7109, %p2017;
	cvt.f64.f32 	%fd477, %f7112;
	setp.lt.f64 	%p2018, %fd1, %fd477;
	selp.f32 	%f7113, %f2, %f7112, %p2018;
	cvt.rzi.s32.f32 	%r5272, %f7113;
	cvt.rn.f32.s32 	%f7114, %r5271;
	sub.f32 	%f7115, %f7111, %f7114;
	mov.f32 	%f7116, 0f3F800000;
	sub.f32 	%f7117, %f7116, %f7115;
	cvt.rn.f32.s32 	%f7118, %r5272;
	sub.f32 	%f7119, %f7113, %f7118;
	sub.f32 	%f7120, %f7116, %f7119;
	mul.f32 	%f7121, %f7117, %f7120;
	mad.lo.s32 	%r5273, %r5272, %r5, %r5271;
	mul.wide.s32 	%rd1664, %r5273, 4;
	add.s64 	%rd1665, %rd1, %rd1664;
	ld.global.f32 	%f7122, [%rd1665];
	mul.f32 	%f7123, %f7122, %f7121;
	st.shared.f32 	[%r83+56], %f7123;
	mul.f32 	%f7124, %f7117, %f7119;
	mul.wide.s32 	%rd1666, %r5, 4;
	add.s64 	%rd1667, %rd1665, %rd1666;
	ld.global.f32 	%f7125, [%rd1667];
	mul.f32 	%f7126, %f7125, %f7124;
	st.shared.f32 	[%r84+56], %f7126;
	mul.f32 	%f7127, %f7115, %f7120;
	ld.global.f32 	%f7128, [%rd1665+4];
	mul.f32 	%f7129, %f7128, %f7127;
	st.shared.f32 	[%r85+56], %f7129;
	mul.f32 	%f7130, %f7115, %f7119;
	ld.global.f32 	%f7131, [%rd1667+4];
	mul.f32 	%f7132, %f7130, %f7131;
	add.s32 	%r5275, %r85, %r17;
	st.shared.f32 	[%r5275+56], %f7132;
$L__BB3_476:
	add.s32 	%r265, %r264, %r6;
	or.pred  	%p2020, %p4, %p2010;
	@%p2020 bra 	$L__BB3_478;
	mad.lo.s32 	%r5276, %r6, 15, %r1;
	mad.lo.s32 	%r5277, %r6, -14, %r5276;
	add.s32 	%r5278, %r5277, %r6;
	add.s32 	%r5279, %r5278, %r6;
	add.s32 	%r5280, %r5279, %r6;
	add.s32 	%r5281, %r5280, %r6;
	add.s32 	%r5282, %r5281, %r6;
	add.s32 	%r5283, %r5282, %r6;
	add.s32 	%r5284, %r5283, %r6;
	add.s32 	%r5285, %r5284, %r6;
	add.s32 	%r5286, %r5285, %r6;
	add.s32 	%r5287, %r5286, %r6;
	add.s32 	%r5288, %r5287, %r6;
	add.s32 	%r5289, %r5288, %r6;
	cvt.rn.f32.u32 	%f7133, %r5289;
	mul.wide.s32 	%rd1668, %r265, 4;
	add.s64 	%rd1669, %rd3, %rd1668;
	ld.global.f32 	%f7134, [%rd1669];
	mul.f32 	%f7135, %f1, %f7134;
	sub.f32 	%f7136, %f7133, %f7135;
	add.s64 	%rd1670, %rd2, %rd1668;
	ld.global.f32 	%f7137, [%rd1670];
	mul.f32 	%f7138, %f1, %f7137;
	sub.f32 	%f7139, %f17, %f7138;
	setp.lt.f32 	%p2021, %f7136, 0f3F000000;
	selp.f32 	%f7140, 0f3F000000, %f7136, %p2021;
	cvt.f64.f32 	%fd478, %f7140;
	setp.lt.f64 	%p2022, %fd1, %fd478;
	selp.f32 	%f7141, %f2, %f7140, %p2022;
	cvt.rzi.s32.f32 	%r5290, %f7141;
	setp.lt.f32 	%p2023, %f7139, 0f3F000000;
	selp.f32 	%f7142, 0f3F000000, %f7139, %p2023;
	cvt.f64.f32 	%fd479, %f7142;
	setp.lt.f64 	%p2024, %fd1, %fd479;
	selp.f32 	%f7143, %f2, %f7142, %p2024;
	cvt.rzi.s32.f32 	%r5291, %f7143;
	cvt.rn.f32.s32 	%f7144, %r5290;
	sub.f32 	%f7145, %f7141, %f7144;
	mov.f32 	%f7146, 0f3F800000;
	sub.f32 	%f7147, %f7146, %f7145;
	cvt.rn.f32.s32 	%f7148, %r5291;
	sub.f32 	%f7149, %f7143, %f7148;
	sub.f32 	%f7150, %f7146, %f7149;
	mul.f32 	%f7151, %f7147, %f7150;
	mad.lo.s32 	%r5292, %r5291, %r5, %r5290;
	mul.wide.s32 	%rd1671, %r5292, 4;
	add.s64 	%rd1672, %rd1, %rd1671;
	ld.global.f32 	%f7152, [%rd1672];
	mul.f32 	%f7153, %f7152, %f7151;
	st.shared.f32 	[%r88+56], %f7153;
	mul.f32 	%f7154, %f7147, %f7149;
	mul.wide.s32 	%rd1673, %r5, 4;
	add.s64 	%rd1674, %rd1672, %rd1673;
	ld.global.f32 	%f7155, [%rd1674];
	mul.f32 	%f7156, %f7155, %f7154;
	st.shared.f32 	[%r89+56], %f7156;
	mul.f32 	%f7157, %f7145, %f7150;
	ld.global.f32 	%f7158, [%rd1672+4];
	mul.f32 	%f7159, %f7158, %f7157;
	st.shared.f32 	[%r90+56], %f7159;
	mul.f32 	%f7160, %f7145, %f7149;
	ld.global.f32 	%f7161, [%rd1674+4];
	mul.f32 	%f7162, %f7160, %f7161;
	add.s32 	%r5294, %r90, %r17;
	st.shared.f32 	[%r5294+56], %f7162;
$L__BB3_478:
	setp.gt.u32 	%p2025, %r255, %r4;
	add.s32 	%r266, %r265, %r6;
	or.pred  	%p2026, %p1, %p2025;
	@%p2026 bra 	$L__BB3_480;
	mad.lo.s32 	%r5295, %r6, 15, %r1;
	mad.lo.s32 	%r5296, %r6, -14, %r5295;
	add.s32 	%r5297, %r5296, %r6;
	add.s32 	%r5298, %r5297, %r6;
	add.s32 	%r5299, %r5298, %r6;
	add.s32 	%r5300, %r5299, %r6;
	add.s32 	%r5301, %r5300, %r6;
	add.s32 	%r5302, %r5301, %r6;
	add.s32 	%r5303, %r5302, %r6;
	add.s32 	%r5304, %r5303, %r6;
	add.s32 	%r5305, %r5304, %r6;
	add.s32 	%r5306, %r5305, %r6;
	add.s32 	%r5307, %r5306, %r6;
	add.s32 	%r5308, %r5307, %r6;
	add.s32 	%r5309, %r5308, %r6;
	cvt.rn.f32.u32 	%f7163, %r5309;
	mul.wide.s32 	%rd1675, %r266, 4;
	add.s64 	%rd1676, %rd3, %rd1675;
	ld.global.f32 	%f7164, [%rd1676];
	mul.f32 	%f7165, %f1, %f7164;
	sub.f32 	%f7166, %f7163, %f7165;
	add.s64 	%rd1677, %rd2, %rd1675;
	ld.global.f32 	%f7167, [%rd1677];
	mul.f32 	%f7168, %f1, %f7167;
	sub.f32 	%f7169, %f17, %f7168;
	setp.lt.f32 	%p2027, %f7166, 0f3F000000;
	selp.f32 	%f7170, 0f3F000000, %f7166, %p2027;
	cvt.f64.f32 	%fd480, %f7170;
	setp.lt.f64 	%p2028, %fd1, %fd480;
	selp.f32 	%f7171, %f2, %f7170, %p2028;
	cvt.rzi.s32.f32 	%r5310, %f7171;
	setp.lt.f32 	%p2029, %f7169, 0f3F000000;
	selp.f32 	%f7172, 0f3F000000, %f7169, %p2029;
	cvt.f64.f32 	%fd481, %f7172;
	setp.lt.f64 	%p2030, %fd1, %fd481;
	selp.f32 	%f7173, %f2, %f7172, %p2030;
	cvt.rzi.s32.f32 	%r5311, %f7173;
	cvt.rn.f32.s32 	%f7174, %r5310;
	sub.f32 	%f7175, %f7171, %f7174;
	mov.f32 	%f7176, 0f3F800000;
	sub.f32 	%f7177, %f7176, %f7175;
	cvt.rn.f32.s32 	%f7178, %r5311;
	sub.f32 	%f7179, %f7173, %f7178;
	sub.f32 	%f7180, %f7176, %f7179;
	mul.f32 	%f7181, %f7177, %f7180;
	mad.lo.s32 	%r5312, %r5311, %r5, %r5310;
	mul.wide.s32 	%rd1678, %r5312, 4;
	add.s64 	%rd1679, %rd1, %rd1678;
	ld.global.f32 	%f7182, [%rd1679];
	mul.f32 	%f7183, %f7182, %f7181;
	st.shared.f32 	[%r93+56], %f7183;
	mul.f32 	%f7184, %f7177, %f7179;
	mul.wide.s32 	%rd1680, %r5, 4;
	add.s64 	%rd1681, %rd1679, %rd1680;
	ld.global.f32 	%f7185, [%rd1681];
	mul.f32 	%f7186, %f7185, %f7184;
	st.shared.f32 	[%r94+56], %f7186;
	mul.f32 	%f7187, %f7175, %f7180;
	ld.global.f32 	%f7188, [%rd1679+4];
	mul.f32 	%f7189, %f7188, %f7187;
	st.shared.f32 	[%r95+56], %f7189;
	mul.f32 	%f7190, %f7175, %f7179;
	ld.global.f32 	%f7191, [%rd1681+4];
	mul.f32 	%f7192, %f7190, %f7191;
	add.s32 	%r5314, %r95, %r17;
	st.shared.f32 	[%r5314+56], %f7192;
$L__BB3_480:
	or.pred  	%p2032, %p2, %p2025;
	@%p2032 bra 	$L__BB3_482;
	mad.lo.s32 	%r5315, %r6, 15, %r1;
	cvt.rn.f32.u32 	%f7193, %r5315;
	add.s32 	%r5316, %r266, %r6;
	mul.wide.s32 	%rd1682, %r5316, 4;
	add.s64 	%rd1683, %rd3, %rd1682;
	ld.global.f32 	%f7194, [%rd1683];
	mul.f32 	%f7195, %f1, %f7194;
	sub.f32 	%f7196, %f7193, %f7195;
	add.s64 	%rd1684, %rd2, %rd1682;
	ld.global.f32 	%f7197, [%rd1684];
	mul.f32 	%f7198, %f1, %f7197;
	sub.f32 	%f7199, %f17, %f7198;
	setp.lt.f32 	%p2033, %f7196, 0f3F000000;
	selp.f32 	%f7200, 0f3F000000, %f7196, %p2033;
	cvt.f64.f32 	%fd482, %f7200;
	setp.lt.f64 	%p2034, %fd1, %fd482;
	selp.f32 	%f7201, %f2, %f7200, %p2034;
	cvt.rzi.s32.f32 	%r5317, %f7201;
	setp.lt.f32 	%p2035, %f7199, 0f3F000000;
	selp.f32 	%f7202, 0f3F000000, %f7199, %p2035;
	cvt.f64.f32 	%fd483, %f7202;
	setp.lt.f64 	%p2036, %fd1, %fd483;
	selp.f32 	%f7203, %f2, %f7202, %p2036;
	cvt.rzi.s32.f32 	%r5318, %f7203;
	cvt.rn.f32.s32 	%f7204, %r5317;
	sub.f32 	%f7205, %f7201, %f7204;
	mov.f32 	%f7206, 0f3F800000;
	sub.f32 	%f7207, %f7206, %f7205;
	cvt.rn.f32.s32 	%f7208, %r5318;
	sub.f32 	%f7209, %f7203, %f7208;
	sub.f32 	%f7210, %f7206, %f7209;
	mul.f32 	%f7211, %f7207, %f7210;
	mad.lo.s32 	%r5319, %r5318, %r5, %r5317;
	mul.wide.s32 	%rd1685, %r5319, 4;
	add.s64 	%rd1686, %rd1, %rd1685;
	ld.global.f32 	%f7212, [%rd1686];
	mul.f32 	%f7213, %f7212, %f7211;
	st.shared.f32 	[%r96+56], %f7213;
	mul.f32 	%f7214, %f7207, %f7209;
	mul.wide.s32 	%rd1687, %r5, 4;
	add.s64 	%rd1688, %rd1686, %rd1687;
	ld.global.f32 	%f7215, [%rd1688];
	mul.f32 	%f7216, %f7215, %f7214;
	st.shared.f32 	[%r97+56], %f7216;
	mul.f32 	%f7217, %f7205, %f7210;
	ld.global.f32 	%f7218, [%rd1686+4];
	mul.f32 	%f7219, %f7218, %f7217;
	st.shared.f32 	[%r98+56], %f7219;
	mul.f32 	%f7220, %f7205, %f7209;
	ld.global.f32 	%f7221, [%rd1688+4];
	mul.f32 	%f7222, %f7220, %f7221;
	add.s32 	%r5321, %r98, %r17;
	st.shared.f32 	[%r5321+56], %f7222;
$L__BB3_482:
	setp.gt.s32 	%p2037, %r12, %r4;
	cvt.rn.f32.u32 	%f18, %r12;
	or.pred  	%p2038, %p3, %p2037;
	@%p2038 bra 	$L__BB3_484;
	cvt.rn.f32.u32 	%f7223, %r1;
	mad.lo.s32 	%r5322, %r12, %r5, %r1;
	mul.wide.s32 	%rd1689, %r5322, 4;
	add.s64 	%rd1690, %rd3, %rd1689;
	ld.global.f32 	%f7224, [%rd1690];
	mul.f32 	%f7225, %f1, %f7224;
	sub.f32 	%f7226, %f7223, %f7225;
	add.s64 	%rd1691, %rd2, %rd1689;
	ld.global.f32 	%f7227, [%rd1691];
	mul.f32 	%f7228, %f1, %f7227;
	sub.f32 	%f7229, %f18, %f7228;
	setp.lt.f32 	%p2039, %f7226, 0f3F000000;
	selp.f32 	%f7230, 0f3F000000, %f7226, %p2039;
	cvt.f64.f32 	%fd484, %f7230;
	setp.lt.f64 	%p2040, %fd1, %fd484;
	selp.f32 	%f7231, %f2, %f7230, %p2040;
	cvt.rzi.s32.f32 	%r5323, %f7231;
	setp.lt.f32 	%p2041, %f7229, 0f3F000000;
	selp.f32 	%f7232, 0f3F000000, %f7229, %p2041;
	cvt.f64.f32 	%fd485, %f7232;
	setp.lt.f64 	%p2042, %fd1, %fd485;
	selp.f32 	%f7233, %f2, %f7232, %p2042;
	cvt.rzi.s32.f32 	%r5324, %f7233;
	cvt.rn.f32.s32 	%f7234, %r5323;
	sub.f32 	%f7235, %f7231, %f7234;
	mov.f32 	%f7236, 0f3F800000;
	sub.f32 	%f7237, %f7236, %f7235;
	cvt.rn.f32.s32 	%f7238, %r5324;
	sub.f32 	%f7239, %f7233, %f7238;
	sub.f32 	%f7240, %f7236, %f7239;
	mul.f32 	%f7241, %f7237, %f7240;
	mad.lo.s32 	%r5325, %r5324, %r5, %r5323;
	mul.wide.s32 	%rd1692, %r5325, 4;
	add.s64 	%rd1693, %rd1, %rd1692;
	ld.global.f32 	%f7242, [%rd1693];
	mul.f32 	%f7243, %f7242, %f7241;
	st.shared.f32 	[%r16+60], %f7243;
	mul.f32 	%f7244, %f7237, %f7239;
	mul.wide.s32 	%rd1694, %r5, 4;
	add.s64 	%rd1695, %rd1693, %rd1694;
	ld.global.f32 	%f7245, [%rd1695];
	mul.f32 	%f7246, %f7245, %f7244;
	st.shared.f32 	[%r18+60], %f7246;
	mul.f32 	%f7247, %f7235, %f7240;
	ld.global.f32 	%f7248, [%rd1693+4];
	mul.f32 	%f7249, %f7248, %f7247;
	st.shared.f32 	[%r19+60], %f7249;
	mul.f32 	%f7250, %f7235, %f7239;
	ld.global.f32 	%f7251, [%rd1695+4];
	mul.f32 	%f7252, %f7250, %f7251;
	add.s32 	%r5327, %r19, %r17;
	st.shared.f32 	[%r5327+60], %f7252;
$L__BB3_484:
	mad.lo.s32 	%r5328, %r6, 15, %r1;
	mad.lo.s32 	%r5329, %r6, -14, %r5328;
	setp.lt.s32 	%p2043, %r5329, 1;
	max.s32 	%r5330, %r5329, %r12;
	setp.gt.s32 	%p2044, %r5330, %r4;
	or.pred  	%p2045, %p2044, %p2043;
	@%p2045 bra 	$L__BB3_486;
	mad.lo.s32 	%r5331, %r6, 15, %r1;
	mad.lo.s32 	%r5332, %r6, -14, %r5331;
	cvt.rn.f32.u32 	%f7253, %r5332;
	mad.lo.s32 	%r5333, %r12, %r5, %r1;
	add.s32 	%r5334, %r5333, %r6;
	mul.wide.s32 	%rd1696, %r5334, 4;
	add.s64 	%rd1697, %rd3, %rd1696;
	ld.global.f32 	%f7254, [%rd1697];
	mul.f32 	%f7255, %f1, %f7254;
	sub.f32 	%f7256, %f7253, %f7255;
	add.s64 	%rd1698, %rd2, %rd1696;
	ld.global.f32 	%f7257, [%rd1698];
	mul.f32 	%f7258, %f1, %f7257;
	sub.f32 	%f7259, %f18, %f7258;
	setp.lt.f32 	%p2046, %f7256, 0f3F000000;
	selp.f32 	%f7260, 0f3F000000, %f7256, %p2046;
	cvt.f64.f32 	%fd486, %f7260;
	setp.lt.f64 	%p2047, %fd1, %fd486;
	selp.f32 	%f7261, %f2, %f7260, %p2047;
	cvt.rzi.s32.f32 	%r5335, %f7261;
	setp.lt.f32 	%p2048, %f7259, 0f3F000000;
	selp.f32 	%f7262, 0f3F000000, %f7259, %p2048;
	cvt.f64.f32 	%fd487, %f7262;
	setp.lt.f64 	%p2049, %fd1, %fd487;
	selp.f32 	%f7263, %f2, %f7262, %p2049;
	cvt.rzi.s32.f32 	%r5336, %f7263;
	cvt.rn.f32.s32 	%f7264, %r5335;
	sub.f32 	%f7265, %f7261, %f7264;
	mov.f32 	%f7266, 0f3F800000;
	sub.f32 	%f7267, %f7266, %f7265;
	cvt.rn.f32.s32 	%f7268, %r5336;
	sub.f32 	%f7269, %f7263, %f7268;
	sub.f32 	%f7270, %f7266, %f7269;
	mul.f32 	%f7271, %f7267, %f7270;
	mad.lo.s32 	%r5337, %r5336, %r5, %r5335;
	mul.wide.s32 	%rd1699, %r5337, 4;
	add.s64 	%rd1700, %rd1, %rd1699;
	ld.global.f32 	%f7272, [%rd1700];
	mul.f32 	%f7273, %f7272, %f7271;
	mov.u32 	%r5338, %tid.y;
	mov.u32 	%r5339, %ntid.x;
	mov.u32 	%r5340, %tid.x;
	mad.lo.s32 	%r5341, %r5338, %r5339, %r5340;
	mul.lo.s32 	%r5342, %r10, %r5341;
	shl.b32 	%r5343, %r5342, 2;
	mov.u32 	%r5344, sharedMem;
	add.s32 	%r5345, %r5344, %r5343;
	shl.b32 	%r5346, %r7, 2;
	add.s32 	%r5347, %r5345, %r5346;
	st.shared.f32 	[%r5347+64], %f7273;
	mul.f32 	%f7274, %f7267, %f7269;
	mul.wide.s32 	%rd1701, %r5, 4;
	add.s64 	%rd1702, %rd1700, %rd1701;
	ld.global.f32 	%f7275, [%rd1702];
	mul.f32 	%f7276, %f7275, %f7274;
	st.shared.f32 	[%r24+64], %f7276;
	mul.f32 	%f7277, %f7265, %f7270;
	ld.global.f32 	%f7278, [%rd1700+4];
	mul.f32 	%f7279, %f7278, %f7277;
	st.shared.f32 	[%r25+64], %f7279;
	mul.f32 	%f7280, %f7265, %f7269;
	ld.global.f32 	%f7281, [%rd1702+4];
	mul.f32 	%f7282, %f7280, %f7281;
	add.s32 	%r5349, %r25, %r17;
	st.shared.f32 	[%r5349+64], %f7282;
$L__BB3_486:
	mad.lo.s32 	%r5350, %r6, 15, %r1;
	mad.lo.s32 	%r5351, %r6, -14, %r5350;
	add.s32 	%r5352, %r5351, %r6;
	setp.lt.s32 	%p2050, %r5352, 1;
	max.s32 	%r5353, %r5352, %r12;
	setp.gt.s32 	%p2051, %r5353, %r4;
	or.pred  	%p2052, %p2051, %p2050;
	@%p2052 bra 	$L__BB3_488;
	mad.lo.s32 	%r5354, %r6, 15, %r1;
	mad.lo.s32 	%r5355, %r6, -14, %r5354;
	add.s32 	%r5356, %r5355, %r6;
	cvt.rn.f32.u32 	%f7283, %r5356;
	mad.lo.s32 	%r5357, %r12, %r5, %r1;
	add.s32 	%r5358, %r5357, %r6;
	add.s32 	%r5359, %r5358, %r6;
	mul.wide.s32 	%rd1703, %r5359, 4;
	add.s64 	%rd1704, %rd3, %rd1703;
	ld.global.f32 	%f7284, [%rd1704];
	mul.f32 	%f7285, %f1, %f7284;
	sub.f32 	%f7286, %f7283, %f7285;
	add.s64 	%rd1705, %rd2, %rd1703;
	ld.global.f32 	%f7287, [%rd1705];
	mul.f32 	%f7288, %f1, %f7287;
	sub.f32 	%f7289, %f18, %f7288;
	setp.lt.f32 	%p2053, %f7286, 0f3F000000;
	selp.f32 	%f7290, 0f3F000000, %f7286, %p2053;
	cvt.f64.f32 	%fd488, %f7290;
	setp.lt.f64 	%p2054, %fd1, %fd488;
	selp.f32 	%f7291, %f2, %f7290, %p2054;
	cvt.rzi.s32.f32 	%r5360, %f7291;
	setp.lt.f32 	%p2055, %f7289, 0f3F000000;
	selp.f32 	%f7292, 0f3F000000, %f7289, %p2055;
	cvt.f64.f32 	%fd489, %f7292;
	setp.lt.f64 	%p2056, %fd1, %fd489;
	selp.f32 	%f7293, %f2, %f7292, %p2056;
	cvt.rzi.s32.f32 	%r5361, %f7293;
	cvt.rn.f32.s32 	%f7294, %r5360;
	sub.f32 	%f7295, %f7291, %f7294;
	mov.f32 	%f7296, 0f3F800000;
	sub.f32 	%f7297, %f7296, %f7295;
	cvt.rn.f32.s32 	%f7298, %r5361;
	sub.f32 	%f7299, %f7293, %f7298;
	sub.f32 	%f7300, %f7296, %f7299;
	mul.f32 	%f7301, %f7297, %f7300;
	mad.lo.s32 	%r5362, %r5361, %r5, %r5360;
	mul.wide.s32 	%rd1706, %r5362, 4;
	add.s64 	%rd1707, %rd1, %rd1706;
	ld.global.f32 	%f7302, [%rd1707];
	mul.f32 	%f7303, %f7302, %f7301;
	st.shared.f32 	[%r29+60], %f7303;
	mul.f32 	%f7304, %f7297, %f7299;
	mul.wide.s32 	%rd1708, %r5, 4;
	add.s64 	%rd1709, %rd1707, %rd1708;
	ld.global.f32 	%f7305, [%rd1709];
	mul.f32 	%f7306, %f7305, %f7304;
	st.shared.f32 	[%r30+60], %f7306;
	mul.f32 	%f7307, %f7295, %f7300;
	ld.global.f32 	%f7308, [%rd1707+4];
	mul.f32 	%f7309, %f7308, %f7307;
	st.shared.f32 	[%r31+60], %f7309;
	mul.f32 	%f7310, %f7295, %f7299;
	ld.global.f32 	%f7311, [%rd1709+4];
	mul.f32 	%f7312, %f7310, %f7311;
	add.s32 	%r5364, %r31, %r17;
	st.shared.f32 	[%r5364+60], %f7312;
$L__BB3_488:
	mad.lo.s32 	%r5365, %r12, %r5, %r1;
	add.s32 	%r5366, %r5365, %r6;
	add.s32 	%r5367, %r5366, %r6;
	add.s32 	%r267, %r5367, %r6;
	mad.lo.s32 	%r5368, %r6, 15, %r1;
	mad.lo.s32 	%r5369, %r6, -14, %r5368;
	add.s32 	%r5370, %r5369, %r6;
	add.s32 	%r5371, %r5370, %r6;
	setp.lt.s32 	%p2057, %r5371, 1;
	max.s32 	%r5372, %r5371, %r12;
	setp.gt.s32 	%p2058, %r5372, %r4;
	or.pred  	%p2059, %p2058, %p2057;
	@%p2059 bra 	$L__BB3_490;
	mad.lo.s32 	%r5373, %r6, 15, %r1;
	mad.lo.s32 	%r5374, %r6, -14, %r5373;
	add.s32 	%r5375, %r5374, %r6;
	add.s32 	%r5376, %r5375, %r6;
	cvt.rn.f32.u32 	%f7313, %r5376;
	mul.wide.s32 	%rd1710, %r267, 4;
	add.s64 	%rd1711, %rd3, %rd1710;
	ld.global.f32 	%f7314, [%rd1711];
	mul.f32 	%f7315, %f1, %f7314;
	sub.f32 	%f7316, %f7313, %f7315;
	add.s64 	%rd1712, %rd2, %rd1710;
	ld.global.f32 	%f7317, [%rd1712];
	mul.f32 	%f7318, %f1, %f7317;
	sub.f32 	%f7319, %f18, %f7318;
	setp.lt.f32 	%p2060, %f7316, 0f3F000000;
	selp.f32 	%f7320, 0f3F000000, %f7316, %p2060;
	cvt.f64.f32 	%fd490, %f7320;
	setp.lt.f64 	%p2061, %fd1, %fd490;
	selp.f32 	%f7321, %f2, %f7320, %p2061;
	cvt.rzi.s32.f32 	%r5377, %f7321;
	setp.lt.f32 	%p2062, %f7319, 0f3F000000;
	selp.f32 	%f7322, 0f3F000000, %f7319, %p2062;
	cvt.f64.f32 	%fd491, %f7322;
	setp.lt.f64 	%p2063, %fd1, %fd491;
	selp.f32 	%f7323, %f2, %f7322, %p2063;
	cvt.rzi.s32.f32 	%r5378, %f7323;
	cvt.rn.f32.s32 	%f7324, %r5377;
	sub.f32 	%f7325, %f7321, %f7324;
	mov.f32 	%f7326, 0f3F800000;
	sub.f32 	%f7327, %f7326, %f7325;
	cvt.rn.f32.s32 	%f7328, %r5378;
	sub.f32 	%f7329, %f7323, %f7328;
	sub.f32 	%f7330, %f7326, %f7329;
	mul.f32 	%f7331, %f7327, %f7330;
	mad.lo.s32 	%r5379, %r5378, %r5, %r5377;
	mul.wide.s32 	%rd1713, %r5379, 4;
	add.s64 	%rd1714, %rd1, %rd1713;
	ld.global.f32 	%f7332, [%rd1714];
	mul.f32 	%f7333, %f7332, %f7331;
	mov.u32 	%r5380, %tid.y;
	mov.u32 	%r5381, %ntid.x;
	mov.u32 	%r5382, %tid.x;
	mad.lo.s32 	%r5383, %r5380, %r5381, %r5382;
	mul.lo.s32 	%r5384, %r10, %r5383;
	shl.b32 	%r5385, %r5384, 2;
	mov.u32 	%r5386, sharedMem;
	add.s32 	%r5387, %r5386, %r5385;
	shl.b32 	%r5388, %r8, 3;
	add.s32 	%r5389, %r5387, %r5388;
	shl.b32 	%r5390, %r8, 2;
	add.s32 	%r5391, %r5389, %r5390;
	st.shared.f32 	[%r5391+60], %f7333;
	mul.f32 	%f7334, %f7327, %f7329;
	mul.wide.s32 	%rd1715, %r5, 4;
	add.s64 	%rd1716, %rd1714, %rd1715;
	ld.global.f32 	%f7335, [%rd1716];
	mul.f32 	%f7336, %f7335, %f7334;
	st.shared.f32 	[%r36+60], %f7336;
	mul.f32 	%f7337, %f7325, %f7330;
	ld.global.f32 	%f7338, [%rd1714+4];
	mul.f32 	%f7339, %f7338, %f7337;
	st.shared.f32 	[%r37+60], %f7339;
	mul.f32 	%f7340, %f7325, %f7329;
	ld.global.f32 	%f7341, [%rd1716+4];
	mul.f32 	%f7342, %f7340, %f7341;
	add.s32 	%r5393, %r37, %r17;
	st.shared.f32 	[%r5393+60], %f7342;
$L__BB3_490:
	add.s32 	%r268, %r267, %r6;
	mad.lo.s32 	%r269, %r6, 15, %r1;
	mad.lo.s32 	%r5394, %r6, -14, %r269;
	add.s32 	%r5395, %r5394, %r6;
	add.s32 	%r5396, %r5395, %r6;
	add.s32 	%r5397, %r5396, %r6;
	setp.lt.s32 	%p2064, %r5397, 1;
	max.s32 	%r5398, %r5397, %r12;
	setp.gt.s32 	%p2065, %r5398, %r4;
	or.pred  	%p2066, %p2065, %p2064;
	@%p2066 bra 	$L__BB3_492;
	mad.lo.s32 	%r5399, %r6, -14, %r269;
	add.s32 	%r5400, %r5399, %r6;
	add.s32 	%r5401, %r5400, %r6;
	add.s32 	%r5402, %r5401, %r6;
	cvt.rn.f32.u32 	%f7343, %r5402;
	mul.wide.s32 	%rd1717, %r268, 4;
	add.s64 	%rd1718, %rd3, %rd1717;
	ld.global.f32 	%f7344, [%rd1718];
	mul.f32 	%f7345, %f1, %f7344;
	sub.f32 	%f7346, %f7343, %f7345;
	add.s64 	%rd1719, %rd2, %rd1717;
	ld.global.f32 	%f7347, [%rd1719];
	mul.f32 	%f7348, %f1, %f7347;
	sub.f32 	%f7349, %f18, %f7348;
	setp.lt.f32 	%p2067, %f7346, 0f3F000000;
	selp.f32 	%f7350, 0f3F000000, %f7346, %p2067;
	cvt.f64.f32 	%fd492, %f7350;
	setp.lt.f64 	%p2068, %fd1, %fd492;
	selp.f32 	%f7351, %f2, %f7350, %p2068;
	cvt.rzi.s32.f32 	%r5403, %f7351;
	setp.lt.f32 	%p2069, %f7349, 0f3F000000;
	selp.f32 	%f7352, 0f3F000000, %f7349, %p2069;
	cvt.f64.f32 	%fd493, %f7352;
	setp.lt.f64 	%p2070, %fd1, %fd493;
	selp.f32 	%f7353, %f2, %f7352, %p2070;
	cvt.rzi.s32.f32 	%r5404, %f7353;
	cvt.rn.f32.s32 	%f7354, %r5403;
	sub.f32 	%f7355, %f7351, %f7354;
	mov.f32 	%f7356, 0f3F800000;
	sub.f32 	%f7357, %f7356, %f7355;
	cvt.rn.f32.s32 	%f7358, %r5404;
	sub.f32 	%f7359, %f7353, %f7358;
	sub.f32 	%f7360, %f7356, %f7359;
	mul.f32 	%f7361, %f7357, %f7360;
	mad.lo.s32 	%r5405, %r5404, %r5, %r5403;
	mul.wide.s32 	%rd1720, %r5405, 4;
	add.s64 	%rd1721, %rd1, %rd1720;
	ld.global.f32 	%f7362, [%rd1721];
	mul.f32 	%f7363, %f7362, %f7361;
	mov.u32 	%r5406, %tid.y;
	mov.u32 	%r5407, %ntid.x;
	mov.u32 	%r5408, %tid.x;
	mad.lo.s32 	%r5409, %r5406, %r5407, %r5408;
	mul.lo.s32 	%r5410, %r10, %r5409;
	shl.b32 	%r5411, %r5410, 2;
	mov.u32 	%r5412, sharedMem;
	add.s32 	%r5413, %r5412, %r5411;
	shl.b32 	%r5414, %r8, 3;
	add.s32 	%r5415, %r5413, %r5414;
	shl.b32 	%r5416, %r8, 2;
	add.s32 	%r5417, %r5415, %r5416;
	add.s32 	%r5418, %r5417, %r5416;
	st.shared.f32 	[%r5418+60], %f7363;
	mul.f32 	%f7364, %f7357, %f7359;
	mul.wide.s32 	%rd1722, %r5, 4;
	add.s64 	%rd1723, %rd1721, %rd1722;
	ld.global.f32 	%f7365, [%rd1723];
	mul.f32 	%f7366, %f7365, %f7364;
	st.shared.f32 	[%r42+60], %f7366;
	mul.f32 	%f7367, %f7355, %f7360;
	ld.global.f32 	%f7368, [%rd1721+4];
	mul.f32 	%f7369, %f7368, %f7367;
	st.shared.f32 	[%r43+60], %f7369;
	mul.f32 	%f7370, %f7355, %f7359;
	ld.global.f32 	%f7371, [%rd1723+4];
	mul.f32 	%f7372, %f7370, %f7371;
	add.s32 	%r5420, %r43, %r17;
	st.shared.f32 	[%r5420+60], %f7372;
$L__BB3_492:
	add.s32 	%r270, %r268, %r6;
	mad.lo.s32 	%r5421, %r6, -14, %r269;
	add.s32 	%r5422, %r5421, %r6;
	add.s32 	%r5423, %r5422, %r6;
	add.s32 	%r5424, %r5423, %r6;
	add.s32 	%r5425, %r5424, %r6;
	setp.lt.s32 	%p2071, %r5425, 1;
	max.s32 	%r5426, %r5425, %r12;
	setp.gt.s32 	%p2072, %r5426, %r4;
	or.pred  	%p2073, %p2072, %p2071;
	@%p2073 bra 	$L__BB3_494;
	mad.lo.s32 	%r5427, %r6, -14, %r269;
	add.s32 	%r5428, %r5427, %r6;
	add.s32 	%r5429, %r5428, %r6;
	add.s32 	%r5430, %r5429, %r6;
	add.s32 	%r5431, %r5430, %r6;
	cvt.rn.f32.u32 	%f7373, %r5431;
	mul.wide.s32 	%rd1724, %r270, 4;
	add.s64 	%rd1725, %rd3, %rd1724;
	ld.global.f32 	%f7374, [%rd1725];
	mul.f32 	%f7375, %f1, %f7374;
	sub.f32 	%f7376, %f7373, %f7375;
	add.s64 	%rd1726, %rd2, %rd1724;
	ld.global.f32 	%f7377, [%rd1726];
	mul.f32 	%f7378, %f1, %f7377;
	sub.f32 	%f7379, %f18, %f7378;
	setp.lt.f32 	%p2074, %f7376, 0f3F000000;
	selp.f32 	%f7380, 0f3F000000, %f7376, %p2074;
	cvt.f64.f32 	%fd494, %f7380;
	setp.lt.f64 	%p2075, %fd1, %fd494;
	selp.f32 	%f7381, %f2, %f7380, %p2075;
	cvt.rzi.s32.f32 	%r5432, %f7381;
	setp.lt.f32 	%p2076, %f7379, 0f3F000000;
	selp.f32 	%f7382, 0f3F000000, %f7379, %p2076;
	cvt.f64.f32 	%fd495, %f7382;
	setp.lt.f64 	%p2077, %fd1, %fd495;
	selp.f32 	%f7383, %f2, %f7382, %p2077;
	cvt.rzi.s32.f32 	%r5433, %f7383;
	cvt.rn.f32.s32 	%f7384, %r5432;
	sub.f32 	%f7385, %f7381, %f7384;
	mov.f32 	%f7386, 0f3F800000;
	sub.f32 	%f7387, %f7386, %f7385;
	cvt.rn.f32.s32 	%f7388, %r5433;
	sub.f32 	%f7389, %f7383, %f7388;
	sub.f32 	%f7390, %f7386, %f7389;
	mul.f32 	%f7391, %f7387, %f7390;
	mad.lo.s32 	%r5434, %r5433, %r5, %r5432;
	mul.wide.s32 	%rd1727, %r5434, 4;
	add.s64 	%rd1728, %rd1, %rd1727;
	ld.global.f32 	%f7392, [%rd1728];
	mul.f32 	%f7393, %f7392, %f7391;
	st.shared.f32 	[%r47+60], %f7393;
	mul.f32 	%f7394, %f7387, %f7389;
	mul.wide.s32 	%rd1729, %r5, 4;
	add.s64 	%rd1730, %rd1728, %rd1729;
	ld.global.f32 	%f7395, [%rd1730];
	mul.f32 	%f7396, %f7395, %f7394;
	st.shared.f32 	[%r48+60], %f7396;
	mul.f32 	%f7397, %f7385, %f7390;
	ld.global.f32 	%f7398, [%rd1728+4];
	mul.f32 	%f7399, %f7398, %f7397;
	st.shared.f32 	[%r49+60], %f7399;
	mul.f32 	%f7400, %f7385, %f7389;
	ld.global.f32 	%f7401, [%rd1730+4];
	mul.f32 	%f7402, %f7400, %f7401;
	add.s32 	%r5436, %r49, %r17;
	st.shared.f32 	[%r5436+60], %f7402;
$L__BB3_494:
	add.s32 	%r271, %r270, %r6;
	mad.lo.s32 	%r5437, %r6, -14, %r269;
	add.s32 	%r5438, %r5437, %r6;
	add.s32 	%r5439, %r5438, %r6;
	add.s32 	%r5440, %r5439, %r6;
	add.s32 	%r5441, %r5440, %r6;
	add.s32 	%r5442, %r5441, %r6;
	setp.lt.s32 	%p2078, %r5442, 1;
	max.s32 	%r5443, %r5442, %r12;
	setp.gt.s32 	%p2079, %r5443, %r4;
	or.pred  	%p2080, %p2079, %p2078;
	@%p2080 bra 	$L__BB3_496;
	mad.lo.s32 	%r5444, %r6, -14, %r269;
	add.s32 	%r5445, %r5444, %r6;
	add.s32 	%r5446, %r5445, %r6;
	add.s32 	%r5447, %r5446, %r6;
	add.s32 	%r5448, %r5447, %r6;
	add.s32 	%r5449, %r5448, %r6;
	cvt.rn.f32.u32 	%f7403, %r5449;
	mul.wide.s32 	%rd1731, %r271, 4;
	add.s64 	%rd1732, %rd3, %rd1731;
	ld.global.f32 	%f7404, [%rd1732];
	mul.f32 	%f7405, %f1, %f7404;
	sub.f32 	%f7406, %f7403, %f7405;
	add.s64 	%rd1733, %rd2, %rd1731;
	ld.global.f32 	%f7407, [%rd1733];
	mul.f32 	%f7408, %f1, %f7407;
	sub.f32 	%f7409, %f18, %f7408;
	setp.lt.f32 	%p2081, %f7406, 0f3F000000;
	selp.f32 	%f7410, 0f3F000000, %f7406, %p2081;
	cvt.f64.f32 	%fd496, %f7410;
	setp.lt.f64 	%p2082, %fd1, %fd496;
	selp.f32 	%f7411, %f2, %f7410, %p2082;
	cvt.rzi.s32.f32 	%r5450, %f7411;
	setp.lt.f32 	%p2083, %f7409, 0f3F000000;
	selp.f32 	%f7412, 0f3F000000, %f7409, %p2083;
	cvt.f64.f32 	%fd497, %f7412;
	setp.lt.f64 	%p2084, %fd1, %fd497;
	selp.f32 	%f7413, %f2, %f7412, %p2084;
	cvt.rzi.s32.f32 	%r5451, %f7413;
	cvt.rn.f32.s32 	%f7414, %r5450;
	sub.f32 	%f7415, %f7411, %f7414;
	mov.f32 	%f7416, 0f3F800000;
	sub.f32 	%f7417, %f7416, %f7415;
	cvt.rn.f32.s32 	%f7418, %r5451;
	sub.f32 	%f7419, %f7413, %f7418;
	sub.f32 	%f7420, %f7416, %f7419;
	mul.f32 	%f7421, %f7417, %f7420;
	mad.lo.s32 	%r5452, %r5451, %r5, %r5450;
	mul.wide.s32 	%rd1734, %r5452, 4;
	add.s64 	%rd1735, %rd1, %rd1734;
	ld.global.f32 	%f7422, [%rd1735];
	mul.f32 	%f7423, %f7422, %f7421;
	st.shared.f32 	[%r53+60], %f7423;
	mul.f32 	%f7424, %f7417, %f7419;
	mul.wide.s32 	%rd1736, %r5, 4;
	add.s64 	%rd1737, %rd1735, %rd1736;
	ld.global.f32 	%f7425, [%rd1737];
	mul.f32 	%f7426, %f7425, %f7424;
	st.shared.f32 	[%r54+60], %f7426;
	mul.f32 	%f7427, %f7415, %f7420;
	ld.global.f32 	%f7428, [%rd1735+4];
	mul.f32 	%f7429, %f7428, %f7427;
	st.shared.f32 	[%r55+60], %f7429;
	mul.f32 	%f7430, %f7415, %f7419;
	ld.global.f32 	%f7431, [%rd1737+4];
	mul.f32 	%f7432, %f7430, %f7431;
	add.s32 	%r5454, %r55, %r17;
	st.shared.f32 	[%r5454+60], %f7432;
$L__BB3_496:
	add.s32 	%r272, %r271, %r6;
	mad.lo.s32 	%r5455, %r6, -14, %r269;
	add.s32 	%r5456, %r5455, %r6;
	add.s32 	%r5457, %r5456, %r6;
	add.s32 	%r5458, %r5457, %r6;
	add.s32 	%r5459, %r5458, %r6;
	add.s32 	%r5460, %r5459, %r6;
	add.s32 	%r5461, %r5460, %r6;
	setp.lt.s32 	%p2085, %r5461, 1;
	max.s32 	%r5462, %r5461, %r12;
	setp.gt.s32 	%p2086, %r5462, %r4;
	or.pred  	%p2087, %p2086, %p2085;
	@%p2087 bra 	$L__BB3_498;
	cvt.rn.f32.u32 	%f7433, %r5461;
	mul.wide.s32 	%rd1738, %r272, 4;
	add.s64 	%rd1739, %rd3, %rd1738;
	ld.global.f32 	%f7434, [%rd1739];
	mul.f32 	%f7435, %f1, %f7434;
	sub.f32 	%f7436, %f7433, %f7435;
	add.s64 	%rd1740, %rd2, %rd1738;
	ld.global.f32 	%f7437, [%rd1740];
	mul.f32 	%f7438, %f1, %f7437;
	sub.f32 	%f7439, %f18, %f7438;
	setp.lt.f32 	%p2088, %f7436, 0f3F000000;
	selp.f32 	%f7440, 0f3F000000, %f7436, %p2088;
	cvt.f64.f32 	%fd498, %f7440;
	setp.lt.f64 	%p2089, %fd1, %fd498;
	selp.f32 	%f7441, %f2, %f7440, %p2089;
	cvt.rzi.s32.f32 	%r5470, %f7441;
	setp.lt.f32 	%p2090, %f7439, 0f3F000000;
	selp.f32 	%f7442, 0f3F000000, %f7439, %p2090;
	cvt.f64.f32 	%fd499, %f7442;
	setp.lt.f64 	%p2091, %fd1, %fd499;
	selp.f32 	%f7443, %f2, %f7442, %p2091;
	cvt.rzi.s32.f32 	%r5471, %f7443;
	cvt.rn.f32.s32 	%f7444, %r5470;
	sub.f32 	%f7445, %f7441, %f7444;
	mov.f32 	%f7446, 0f3F800000;
	sub.f32 	%f7447, %f7446, %f7445;
	cvt.rn.f32.s32 	%f7448, %r5471;
	sub.f32 	%f7449, %f7443, %f7448;
	sub.f32 	%f7450, %f7446, %f7449;
	mul.f32 	%f7451, %f7447, %f7450;
	mad.lo.s32 	%r5472, %r5471, %r5, %r5470;
	mul.wide.s32 	%rd1741, %r5472, 4;
	add.s64 	%rd1742, %rd1, %rd1741;
	ld.global.f32 	%f7452, [%rd1742];
	mul.f32 	%f7453, %f7452, %f7451;
	st.shared.f32 	[%r59+60], %f7453;
	mul.f32 	%f7454, %f7447, %f7449;
	mul.wide.s32 	%rd1743, %r5, 4;
	add.s64 	%rd1744, %rd1742, %rd1743;
	ld.global.f32 	%f7455, [%rd1744];
	mul.f32 	%f7456, %f7455, %f7454;
	add.s32 	%r5474, %r59, %r17;
	st.shared.f32 	[%r5474+60], %f7456;
	mul.f32 	%f7457, %f7445, %f7450;
	ld.global.f32 	%f7458, [%rd1742+4];
	mul.f32 	%f7459, %f7458, %f7457;
	st.shared.f32 	[%r61+60], %f7459;
	mul.f32 	%f7460, %f7445, %f7449;
	ld.global.f32 	%f7461, [%rd1744+4];
	mul.f32 	%f7462, %f7460, %f7461;
	add.s32 	%r5475, %r61, %r17;
	st.shared.f32 	[%r5475+60], %f7462;
$L__BB3_498:
	add.s32 	%r273, %r272, %r6;
	mad.lo.s32 	%r5476, %r6, -14, %r269;
	add.s32 	%r5477, %r5476, %r6;
	add.s32 	%r5478, %r5477, %r6;
	add.s32 	%r5479, %r5478, %r6;
	add.s32 	%r5480, %r5479, %r6;
	add.s32 	%r5481, %r5480, %r6;
	add.s32 	%r5482, %r5481, %r6;
	add.s32 	%r5483, %r5482, %r6;
	setp.lt.s32 	%p2092, %r5483, 1;
	max.s32 	%r5484, %r5483, %r12;
	setp.gt.s32 	%p2093, %r5484, %r4;
	or.pred  	%p2094, %p2093, %p2092;
	@%p2094 bra 	$L__BB3_500;
	cvt.rn.f32.u32 	%f7463, %r5483;
	mul.wide.s32 	%rd1745, %r273, 4;
	add.s64 	%rd1746, %rd3, %rd1745;
	ld.global.f32 	%f7464, [%rd1746];
	mul.f32 	%f7465, %f1, %f7464;
	sub.f32 	%f7466, %f7463, %f7465;
	add.s64 	%rd1747, %rd2, %rd1745;
	ld.global.f32 	%f7467, [%rd1747];
	mul.f32 	%f7468, %f1, %f7467;
	sub.f32 	%f7469, %f18, %f7468;
	setp.lt.f32 	%p2095, %f7466, 0f3F000000;
	selp.f32 	%f7470, 0f3F000000, %f7466, %p2095;
	cvt.f64.f32 	%fd500, %f7470;
	setp.lt.f64 	%p2096, %fd1, %fd500;
	selp.f32 	%f7471, %f2, %f7470, %p2096;
	cvt.rzi.s32.f32 	%r5493, %f7471;
	setp.lt.f32 	%p2097, %f7469, 0f3F000000;
	selp.f32 	%f7472, 0f3F000000, %f7469, %p2097;
	cvt.f64.f32 	%fd501, %f7472;
	setp.lt.f64 	%p2098, %fd1, %fd501;
	selp.f32 	%f7473, %f2, %f7472, %p2098;
	cvt.rzi.s32.f32 	%r5494, %f7473;
	cvt.rn.f32.s32 	%f7474, %r5493;
	sub.f32 	%f7475, %f7471, %f7474;
	mov.f32 	%f7476, 0f3F800000;
	sub.f32 	%f7477, %f7476, %f7475;
	cvt.rn.f32.s32 	%f7478, %r5494;
	sub.f32 	%f7479, %f7473, %f7478;
	sub.f32 	%f7480, %f7476, %f7479;
	mul.f32 	%f7481, %f7477, %f7480;
	mad.lo.s32 	%r5495, %r5494, %r5, %r5493;
	mul.wide.s32 	%rd1748, %r5495, 4;
	add.s64 	%rd1749, %rd1, %rd1748;
	ld.global.f32 	%f7482, [%rd1749];
	mul.f32 	%f7483, %f7482, %f7481;
	st.shared.f32 	[%r64+60], %f7483;
	mul.f32 	%f7484, %f7477, %f7479;
	mul.wide.s32 	%rd1750, %r5, 4;
	add.s64 	%rd1751, %rd1749, %rd1750;
	ld.global.f32 	%f7485, [%rd1751];
	mul.f32 	%f7486, %f7485, %f7484;
	st.shared.f32 	[%r65+60], %f7486;
	mul.f32 	%f7487, %f7475, %f7480;
	ld.global.f32 	%f7488, [%rd1749+4];
	mul.f32 	%f7489, %f7488, %f7487;
	st.shared.f32 	[%r66+60], %f7489;
	mul.f32 	%f7490, %f7475, %f7479;
	ld.global.f32 	%f7491, [%rd1751+4];
	mul.f32 	%f7492, %f7490, %f7491;
	add.s32 	%r5497, %r66, %r17;
	st.shared.f32 	[%r5497+60], %f7492;
$L__BB3_500:
	add.s32 	%r274, %r273, %r6;
	add.s32 	%r5506, %r5483, %r6;
	setp.lt.s32 	%p2099, %r5506, 1;
	max.s32 	%r5507, %r5506, %r12;
	setp.gt.s32 	%p2100, %r5507, %r4;
	or.pred  	%p2101, %p2100, %p2099;
	@%p2101 bra 	$L__BB3_502;
	cvt.rn.f32.u32 	%f7493, %r5506;
	mul.wide.s32 	%rd1752, %r274, 4;
	add.s64 	%rd1753, %rd3, %rd1752;
	ld.global.f32 	%f7494, [%rd1753];
	mul.f32 	%f7495, %f1, %f7494;
	sub.f32 	%f7496, %f7493, %f7495;
	add.s64 	%rd1754, %rd2, %rd1752;
	ld.global.f32 	%f7497, [%rd1754];
	mul.f32 	%f7498, %f1, %f7497;
	sub.f32 	%f7499, %f18, %f7498;
	setp.lt.f32 	%p2102, %f7496, 0f3F000000;
	selp.f32 	%f7500, 0f3F000000, %f7496, %p2102;
	cvt.f64.f32 	%fd502, %f7500;
	setp.lt.f64 	%p2103, %fd1, %fd502;
	selp.f32 	%f7501, %f2, %f7500, %p2103;
	cvt.rzi.s32.f32 	%r5517, %f7501;
	setp.lt.f32 	%p2104, %f7499, 0f3F000000;
	selp.f32 	%f7502, 0f3F000000, %f7499, %p2104;
	cvt.f64.f32 	%fd503, %f7502;
	setp.lt.f64 	%p2105, %fd1, %fd503;
	selp.f32 	%f7503, %f2, %f7502, %p2105;
	cvt.rzi.s32.f32 	%r5518, %f7503;
	cvt.rn.f32.s32 	%f7504, %r5517;
	sub.f32 	%f7505, %f7501, %f7504;
	mov.f32 	%f7506, 0f3F800000;
	sub.f32 	%f7507, %f7506, %f7505;
	cvt.rn.f32.s32 	%f7508, %r5518;
	sub.f32 	%f7509, %f7503, %f7508;
	sub.f32 	%f7510, %f7506, %f7509;
	mul.f32 	%f7511, %f7507, %f7510;
	mad.lo.s32 	%r5519, %r5518, %r5, %r5517;
	mul.wide.s32 	%rd1755, %r5519, 4;
	add.s64 	%rd1756, %rd1, %rd1755;
	ld.global.f32 	%f7512, [%rd1756];
	mul.f32 	%f7513, %f7512, %f7511;
	st.shared.f32 	[%r69+60], %f7513;
	mul.f32 	%f7514, %f7507, %f7509;
	mul.wide.s32 	%rd1757, %r5, 4;
	add.s64 	%rd1758, %rd1756, %rd1757;
	ld.global.f32 	%f7515, [%rd1758];
	mul.f32 	%f7516, %f7515, %f7514;
	st.shared.f32 	[%r70+60], %f7516;
	mul.f32 	%f7517, %f7505, %f7510;
	ld.global.f32 	%f7518, [%rd1756+4];
	mul.f32 	%f7519, %f7518, %f7517;
	st.shared.f32 	[%r71+60], %f7519;
	mul.f32 	%f7520, %f7505, %f7509;
	ld.global.f32 	%f7521, [%rd1758+4];
	mul.f32 	%f7522, %f7520, %f7521;
	add.s32 	%r5521, %r71, %r17;
	st.shared.f32 	[%r5521+60], %f7522;
$L__BB3_502:
	add.s32 	%r275, %r274, %r6;
	add.s32 	%r5531, %r5506, %r6;
	setp.lt.s32 	%p2106, %r5531, 1;
	max.s32 	%r5532, %r5531, %r12;
	setp.gt.s32 	%p2107, %r5532, %r4;
	or.pred  	%p2108, %p2107, %p2106;
	@%p2108 bra 	$L__BB3_504;
	cvt.rn.f32.u32 	%f7523, %r5531;
	mul.wide.s32 	%rd1759, %r275, 4;
	add.s64 	%rd1760, %rd3, %rd1759;
	ld.global.f32 	%f7524, [%rd1760];
	mul.f32 	%f7525, %f1, %f7524;
	sub.f32 	%f7526, %f7523, %f7525;
	add.s64 	%rd1761, %rd2, %rd1759;
	ld.global.f32 	%f7527, [%rd1761];
	mul.f32 	%f7528, %f1, %f7527;
	sub.f32 	%f7529, %f18, %f7528;
	setp.lt.f32 	%p2109, %f7526, 0f3F000000;
	selp.f32 	%f7530, 0f3F000000, %f7526, %p2109;
	cvt.f64.f32 	%fd504, %f7530;
	setp.lt.f64 	%p2110, %fd1, %fd504;
	selp.f32 	%f7531, %f2, %f7530, %p2110;
	cvt.rzi.s32.f32 	%r5543, %f7531;
	setp.lt.f32 	%p2111, %f7529, 0f3F000000;
	selp.f32 	%f7532, 0f3F000000, %f7529, %p2111;
	cvt.f64.f32 	%fd505, %f7532;
	setp.lt.f64 	%p2112, %fd1, %fd505;
	selp.f32 	%f7533, %f2, %f7532, %p2112;
	cvt.rzi.s32.f32 	%r5544, %f7533;
	cvt.rn.f32.s32 	%f7534, %r5543;
	sub.f32 	%f7535, %f7531, %f7534;
	mov.f32 	%f7536, 0f3F800000;
	sub.f32 	%f7537, %f7536, %f7535;
	cvt.rn.f32.s32 	%f7538, %r5544;
	sub.f32 	%f7539, %f7533, %f7538;
	sub.f32 	%f7540, %f7536, %f7539;
	mul.f32 	%f7541, %f7537, %f7540;
	mad.lo.s32 	%r5545, %r5544, %r5, %r5543;
	mul.wide.s32 	%rd1762, %r5545, 4;
	add.s64 	%rd1763, %rd1, %rd1762;
	ld.global.f32 	%f7542, [%rd1763];
	mul.f32 	%f7543, %f7542, %f7541;
	st.shared.f32 	[%r73+60], %f7543;
	mul.f32 	%f7544, %f7537, %f7539;
	mul.wide.s32 	%rd1764, %r5, 4;
	add.s64 	%rd1765, %rd1763, %rd1764;
	ld.global.f32 	%f7545, [%rd1765];
	mul.f32 	%f7546, %f7545, %f7544;
	st.shared.f32 	[%r74+60], %f7546;
	mul.f32 	%f7547, %f7535, %f7540;
	ld.global.f32 	%f7548, [%rd1763+4];
	mul.f32 	%f7549, %f7548, %f7547;
	st.shared.f32 	[%r75+60], %f7549;
	mul.f32 	%f7550, %f7535, %f7539;
	ld.global.f32 	%f7551, [%rd1765+4];
	mul.f32 	%f7552, %f7550, %f7551;
	add.s32 	%r5547, %r75, %r17;
	st.shared.f32 	[%r5547+60], %f7552;
$L__BB3_504:
	add.s32 	%r276, %r275, %r6;
	add.s32 	%r5558, %r5531, %r6;
	setp.lt.s32 	%p2113, %r5558, 1;
	max.s32 	%r5559, %r5558, %r12;
	setp.gt.s32 	%p2114, %r5559, %r4;
	or.pred  	%p2115, %p2114, %p2113;
	@%p2115 bra 	$L__BB3_506;
	cvt.rn.f32.u32 	%f7553, %r5558;
	mul.wide.s32 	%rd1766, %r276, 4;
	add.s64 	%rd1767, %rd3, %rd1766;
	ld.global.f32 	%f7554, [%rd1767];
	mul.f32 	%f7555, %f1, %f7554;
	sub.f32 	%f7556, %f7553, %f7555;
	add.s64 	%rd1768, %rd2, %rd1766;
	ld.global.f32 	%f7557, [%rd1768];
	mul.f32 	%f7558, %f1, %f7557;
	sub.f32 	%f7559, %f18, %f7558;
	setp.lt.f32 	%p2116, %f7556, 0f3F000000;
	selp.f32 	%f7560, 0f3F000000, %f7556, %p2116;
	cvt.f64.f32 	%fd506, %f7560;
	setp.lt.f64 	%p2117, %fd1, %fd506;
	selp.f32 	%f7561, %f2, %f7560, %p2117;
	cvt.rzi.s32.f32 	%r5571, %f7561;
	setp.lt.f32 	%p2118, %f7559, 0f3F000000;
	selp.f32 	%f7562, 0f3F000000, %f7559, %p2118;
	cvt.f64.f32 	%fd507, %f7562;
	setp.lt.f64 	%p2119, %fd1, %fd507;
	selp.f32 	%f7563, %f2, %f7562, %p2119;
	cvt.rzi.s32.f32 	%r5572, %f7563;
	cvt.rn.f32.s32 	%f7564, %r5571;
	sub.f32 	%f7565, %f7561, %f7564;
	mov.f32 	%f7566, 0f3F800000;
	sub.f32 	%f7567, %f7566, %f7565;
	cvt.rn.f32.s32 	%f7568, %r5572;
	sub.f32 	%f7569, %f7563, %f7568;
	sub.f32 	%f7570, %f7566, %f7569;
	mul.f32 	%f7571, %f7567, %f7570;
	mad.lo.s32 	%r5573, %r5572, %r5, %r5571;
	mul.wide.s32 	%rd1769, %r5573, 4;
	add.s64 	%rd1770, %rd1, %rd1769;
	ld.global.f32 	%f7572, [%rd1770];
	mul.f32 	%f7573, %f7572, %f7571;
	st.shared.f32 	[%r78+60], %f7573;
	mul.f32 	%f7574, %f7567, %f7569;
	mul.wide.s32 	%rd1771, %r5, 4;
	add.s64 	%rd1772, %rd1770, %rd1771;
	ld.global.f32 	%f7575, [%rd1772];
	mul.f32 	%f7576, %f7575, %f7574;
	st.shared.f32 	[%r79+60], %f7576;
	mul.f32 	%f7577, %f7565, %f7570;
	ld.global.f32 	%f7578, [%rd1770+4];
	mul.f32 	%f7579, %f7578, %f7577;
	st.shared.f32 	[%r80+60], %f7579;
	mul.f32 	%f7580, %f7565, %f7569;
	ld.global.f32 	%f7581, [%rd1772+4];
	mul.f32 	%f7582, %f7580, %f7581;
	add.s32 	%r5575, %r80, %r17;
	st.shared.f32 	[%r5575+60], %f7582;
$L__BB3_506:
	add.s32 	%r277, %r276, %r6;
	add.s32 	%r5587, %r5558, %r6;
	setp.lt.s32 	%p2120, %r5587, 1;
	max.s32 	%r5588, %r5587, %r12;
	setp.gt.s32 	%p2121, %r5588, %r4;
	or.pred  	%p2122, %p2121, %p2120;
	@%p2122 bra 	$L__BB3_508;
	cvt.rn.f32.u32 	%f7583, %r5587;
	mul.wide.s32 	%rd1773, %r277, 4;
	add.s64 	%rd1774, %rd3, %rd1773;
	ld.global.f32 	%f7584, [%rd1774];
	mul.f32 	%f7585, %f1, %f7584;
	sub.f32 	%f7586, %f7583, %f7585;
	add.s64 	%rd1775, %rd2, %rd1773;
	ld.global.f32 	%f7587, [%rd1775];
	mul.f32 	%f7588, %f1, %f7587;
	sub.f32 	%f7589, %f18, %f7588;
	setp.lt.f32 	%p2123, %f7586, 0f3F000000;
	selp.f32 	%f7590, 0f3F000000, %f7586, %p2123;
	cvt.f64.f32 	%fd508, %f7590;
	setp.lt.f64 	%p2124, %fd1, %fd508;
	selp.f32 	%f7591, %f2, %f7590, %p2124;
	cvt.rzi.s32.f32 	%r5601, %f7591;
	setp.lt.f32 	%p2125, %f7589, 0f3F000000;
	selp.f32 	%f7592, 0f3F000000, %f7589, %p2125;
	cvt.f64.f32 	%fd509, %f7592;
	setp.lt.f64 	%p2126, %fd1, %fd509;
	selp.f32 	%f7593, %f2, %f7592, %p2126;
	cvt.rzi.s32.f32 	%r5602, %f7593;
	cvt.rn.f32.s32 	%f7594, %r5601;
	sub.f32 	%f7595, %f7591, %f7594;
	mov.f32 	%f7596, 0f3F800000;
	sub.f32 	%f7597, %f7596, %f7595;
	cvt.rn.f32.s32 	%f7598, %r5602;
	sub.f32 	%f7599, %f7593, %f7598;
	sub.f32 	%f7600, %f7596, %f7599;
	mul.f32 	%f7601, %f7597, %f7600;
	mad.lo.s32 	%r5603, %r5602, %r5, %r5601;
	mul.wide.s32 	%rd1776, %r5603, 4;
	add.s64 	%rd1777, %rd1, %rd1776;
	ld.global.f32 	%f7602, [%rd1777];
	mul.f32 	%f7603, %f7602, %f7601;
	st.shared.f32 	[%r83+60], %f7603;
	mul.f32 	%f7604, %f7597, %f7599;
	mul.wide.s32 	%rd1778, %r5, 4;
	add.s64 	%rd1779, %rd1777, %rd1778;
	ld.global.f32 	%f7605, [%rd1779];
	mul.f32 	%f7606, %f7605, %f7604;
	st.shared.f32 	[%r84+60], %f7606;
	mul.f32 	%f7607, %f7595, %f7600;
	ld.global.f32 	%f7608, [%rd1777+4];
	mul.f32 	%f7609, %f7608, %f7607;
	st.shared.f32 	[%r85+60], %f7609;
	mul.f32 	%f7610, %f7595, %f7599;
	ld.global.f32 	%f7611, [%rd1779+4];
	mul.f32 	%f7612, %f7610, %f7611;
	add.s32 	%r5605, %r85, %r17;
	st.shared.f32 	[%r5605+60], %f7612;
$L__BB3_508:
	setp.gt.s32 	%p2127, %r12, %r4;
	add.s32 	%r278, %r277, %r6;
	or.pred  	%p2128, %p4, %p2127;
	@%p2128 bra 	$L__BB3_510;
	add.s32 	%r5618, %r5587, %r6;
	cvt.rn.f32.u32 	%f7613, %r5618;
	mul.wide.s32 	%rd1780, %r278, 4;
	add.s64 	%rd1781, %rd3, %rd1780;
	ld.global.f32 	%f7614, [%rd1781];
	mul.f32 	%f7615, %f1, %f7614;
	sub.f32 	%f7616, %f7613, %f7615;
	add.s64 	%rd1782, %rd2, %rd1780;
	ld.global.f32 	%f7617, [%rd1782];
	mul.f32 	%f7618, %f1, %f7617;
	sub.f32 	%f7619, %f18, %f7618;
	setp.lt.f32 	%p2129, %f7616, 0f3F000000;
	selp.f32 	%f7620, 0f3F000000, %f7616, %p2129;
	cvt.f64.f32 	%fd510, %f7620;
	setp.lt.f64 	%p2130, %fd1, %fd510;
	selp.f32 	%f7621, %f2, %f7620, %p2130;
	cvt.rzi.s32.f32 	%r5619, %f7621;
	setp.lt.f32 	%p2131, %f7619, 0f3F000000;
	selp.f32 	%f7622, 0f3F000000, %f7619, %p2131;
	cvt.f64.f32 	%fd511, %f7622;
	setp.lt.f64 	%p2132, %fd1, %fd511;
	selp.f32 	%f7623, %f2, %f7622, %p2132;
	cvt.rzi.s32.f32 	%r5620, %f7623;
	cvt.rn.f32.s32 	%f7624, %r5619;
	sub.f32 	%f7625, %f7621, %f7624;
	mov.f32 	%f7626, 0f3F800000;
	sub.f32 	%f7627, %f7626, %f7625;
	cvt.rn.f32.s32 	%f7628, %r5620;
	sub.f32 	%f7629, %f7623, %f7628;
	sub.f32 	%f7630, %f7626, %f7629;
	mul.f32 	%f7631, %f7627, %f7630;
	mad.lo.s32 	%r5621, %r5620, %r5, %r5619;
	mul.wide.s32 	%rd1783, %r5621, 4;
	add.s64 	%rd1784, %rd1, %rd1783;
	ld.global.f32 	%f7632, [%rd1784];
	mul.f32 	%f7633, %f7632, %f7631;
	st.shared.f32 	[%r88+60], %f7633;
	mul.f32 	%f7634, %f7627, %f7629;
	mul.wide.s32 	%rd1785, %r5, 4;
	add.s64 	%rd1786, %rd1784, %rd1785;
	ld.global.f32 	%f7635, [%rd1786];
	mul.f32 	%f7636, %f7635, %f7634;
	st.shared.f32 	[%r89+60], %f7636;
	mul.f32 	%f7637, %f7625, %f7630;
	ld.global.f32 	%f7638, [%rd1784+4];
	mul.f32 	%f7639, %f7638, %f7637;
	st.shared.f32 	[%r90+60], %f7639;
	mul.f32 	%f7640, %f7625, %f7629;
	ld.global.f32 	%f7641, [%rd1786+4];
	mul.f32 	%f7642, %f7640, %f7641;
	add.s32 	%r5623, %r90, %r17;
	st.shared.f32 	[%r5623+60], %f7642;
$L__BB3_510:
	setp.gt.s32 	%p2133, %r12, %r4;
	add.s32 	%r279, %r278, %r6;
	or.pred  	%p2134, %p1, %p2133;
	@%p2134 bra 	$L__BB3_512;
	add.s32 	%r5636, %r5587, %r6;
	add.s32 	%r5637, %r5636, %r6;
	cvt.rn.f32.u32 	%f7643, %r5637;
	mul.wide.s32 	%rd1787, %r279, 4;
	add.s64 	%rd1788, %rd3, %rd1787;
	ld.global.f32 	%f7644, [%rd1788];
	mul.f32 	%f7645, %f1, %f7644;
	sub.f32 	%f7646, %f7643, %f7645;
	add.s64 	%rd1789, %rd2, %rd1787;
	ld.global.f32 	%f7647, [%rd1789];
	mul.f32 	%f7648, %f1, %f7647;
	sub.f32 	%f7649, %f18, %f7648;
	setp.lt.f32 	%p2135, %f7646, 0f3F000000;
	selp.f32 	%f7650, 0f3F000000, %f7646, %p2135;
	cvt.f64.f32 	%fd512, %f7650;
	setp.lt.f64 	%p2136, %fd1, %fd512;
	selp.f32 	%f7651, %f2, %f7650, %p2136;
	cvt.rzi.s32.f32 	%r5638, %f7651;
	setp.lt.f32 	%p2137, %f7649, 0f3F000000;
	selp.f32 	%f7652, 0f3F000000, %f7649, %p2137;
	cvt.f64.f32 	%fd513, %f7652;
	setp.lt.f64 	%p2138, %fd1, %fd513;
	selp.f32 	%f7653, %f2, %f7652, %p2138;
	cvt.rzi.s32.f32 	%r5639, %f7653;
	cvt.rn.f32.s32 	%f7654, %r5638;
	sub.f32 	%f7655, %f7651, %f7654;
	mov.f32 	%f7656, 0f3F800000;
	sub.f32 	%f7657, %f7656, %f7655;
	cvt.rn.f32.s32 	%f7658, %r5639;
	sub.f32 	%f7659, %f7653, %f7658;
	sub.f32 	%f7660, %f7656, %f7659;
	mul.f32 	%f7661, %f7657, %f7660;
	mad.lo.s32 	%r5640, %r5639, %r5, %r5638;
	mul.wide.s32 	%rd1790, %r5640, 4;
	add.s64 	%rd1791, %rd1, %rd1790;
	ld.global.f32 	%f7662, [%rd1791];
	mul.f32 	%f7663, %f7662, %f7661;
	st.shared.f32 	[%r93+60], %f7663;
	mul.f32 	%f7664, %f7657, %f7659;
	mul.wide.s32 	%rd1792, %r5, 4;
	add.s64 	%rd1793, %rd1791, %rd1792;
	ld.global.f32 	%f7665, [%rd1793];
	mul.f32 	%f7666, %f7665, %f7664;
	st.shared.f32 	[%r94+60], %f7666;
	mul.f32 	%f7667, %f7655, %f7660;
	ld.global.f32 	%f7668, [%rd1791+4];
	mul.f32 	%f7669, %f7668, %f7667;
	st.shared.f32 	[%r95+60], %f7669;
	mul.f32 	%f7670, %f7655, %f7659;
	ld.global.f32 	%f7671, [%rd1793+4];
	mul.f32 	%f7672, %f7670, %f7671;
	add.s32 	%r5642, %r95, %r17;
	st.shared.f32 	[%r5642+60], %f7672;
$L__BB3_512:
	setp.gt.s32 	%p2139, %r12, %r4;
	or.pred  	%p2140, %p2, %p2139;
	@%p2140 bra 	$L__BB3_514;
	cvt.rn.f32.u32 	%f7673, %r269;
	add.s32 	%r5643, %r279, %r6;
	mul.wide.s32 	%rd1794, %r5643, 4;
	add.s64 	%rd1795, %rd3, %rd1794;
	ld.global.f32 	%f7674, [%rd1795];
	mul.f32 	%f7675, %f1, %f7674;
	sub.f32 	%f7676, %f7673, %f7675;
	add.s64 	%rd1796, %rd2, %rd1794;
	ld.global.f32 	%f7677, [%rd1796];
	mul.f32 	%f7678, %f1, %f7677;
	sub.f32 	%f7679, %f18, %f7678;
	setp.lt.f32 	%p2141, %f7676, 0f3F000000;
	selp.f32 	%f7680, 0f3F000000, %f7676, %p2141;
	cvt.f64.f32 	%fd514, %f7680;
	setp.lt.f64 	%p2142, %fd1, %fd514;
	selp.f32 	%f7681, %f2, %f7680, %p2142;
	cvt.rzi.s32.f32 	%r5644, %f7681;
	setp.lt.f32 	%p2143, %f7679, 0f3F000000;
	selp.f32 	%f7682, 0f3F000000, %f7679, %p2143;
	cvt.f64.f32 	%fd515, %f7682;
	setp.lt.f64 	%p2144, %fd1, %fd515;
	selp.f32 	%f7683, %f2, %f7682, %p2144;
	cvt.rzi.s32.f32 	%r5645, %f7683;
	cvt.rn.f32.s32 	%f7684, %r5644;
	sub.f32 	%f7685, %f7681, %f7684;
	mov.f32 	%f7686, 0f3F800000;
	sub.f32 	%f7687, %f7686, %f7685;
	cvt.rn.f32.s32 	%f7688, %r5645;
	sub.f32 	%f7689, %f7683, %f7688;
	sub.f32 	%f7690, %f7686, %f7689;
	mul.f32 	%f7691, %f7687, %f7690;
	mad.lo.s32 	%r5646, %r5645, %r5, %r5644;
	mul.wide.s32 	%rd1797, %r5646, 4;
	add.s64 	%rd1798, %rd1, %rd1797;
	ld.global.f32 	%f7692, [%rd1798];
	mul.f32 	%f7693, %f7692, %f7691;
	st.shared.f32 	[%r96+60], %f7693;
	mul.f32 	%f7694, %f7687, %f7689;
	mul.wide.s32 	%rd1799, %r5, 4;
	add.s64 	%rd1800, %rd1798, %rd1799;
	ld.global.f32 	%f7695, [%rd1800];
	mul.f32 	%f7696, %f7695, %f7694;
	st.shared.f32 	[%r97+60], %f7696;
	mul.f32 	%f7697, %f7685, %f7690;
	ld.global.f32 	%f7698, [%rd1798+4];
	mul.f32 	%f7699, %f7698, %f7697;
	st.shared.f32 	[%r98+60], %f7699;
	mul.f32 	%f7700, %f7685, %f7689;
	ld.global.f32 	%f7701, [%rd1800+4];
	mul.f32 	%f7702, %f7700, %f7701;
	add.s32 	%r5648, %r98, %r17;
	st.shared.f32 	[%r5648+60], %f7702;
$L__BB3_514:
	mov.u32 	%r5649, %tid.y;
	mov.u32 	%r5650, %ntid.x;
	mov.u32 	%r5651, %tid.x;
	mad.lo.s32 	%r280, %r5649, %r5650, %r5651;
	add.s32 	%r7456, %r12, %r9;
	setp.ge.s32 	%p2145, %r7456, %r5;
	@%p2145 bra 	$L__BB3_528;
	shl.b32 	%r5653, %r6, 4;
	add.s32 	%r282, %r1, %r5653;
	mul.lo.s32 	%r283, %r10, %r280;
	ld.const.u32 	%r284, [N];
	cvt.rn.f64.s32 	%fd516, %r284;
	add.f64 	%fd2, %fd516, 0d3FE0000000000000;
	cvt.rn.f32.f64 	%f19, %fd2;
	add.s32 	%r285, %r284, 2;
	mov.u32 	%r5654, %nctaid.x;
	mov.u32 	%r5655, %ctaid.x;
	mad.lo.s32 	%r5656, %r5654, 17, %r5655;
	mad.lo.s32 	%r5659, %r5650, %r5656, %r5651;
	max.s32 	%r5660, %r5659, %r5;
	sub.s32 	%r5661, %r5660, %r5659;
	setp.ne.s32 	%p2146, %r5661, 0;
	selp.u32 	%r286, 1, 0, %p2146;
	selp.s32 	%r5662, -1, 0, %p2146;
	add.s32 	%r287, %r5661, %r5662;
	mov.b32 	%r7451, 16;
	div.u32 	%r5664, %r287, %r6;
	add.s32 	%r292, %r5664, %r286;
	mul.wide.s32 	%rd1820, %r285, 4;
	mov.u32 	%r7450, %r7456;
$L__BB3_516:
	setp.ge.s32 	%p2147, %r282, %r5;
	@%p2147 bra 	$L__BB3_527;
	mul.lo.s32 	%r290, %r7450, %r5;
	mad.lo.s32 	%r291, %r7451, %r8, %r283;
	cvt.rn.f32.u32 	%f20, %r7450;
	setp.eq.s32 	%p2148, %r292, 0;
	mov.b32 	%r7455, 16;
	mov.u32 	%r7454, %r282;
	@%p2148 bra 	$L__BB3_524;
	add.s32 	%r5666, %r292, 1;
	and.b32  	%r293, %r5666, -2;
	mov.b32 	%r7453, 16;
	mov.u32 	%r7454, %r282;
$L__BB3_519:
	add.s32 	%r296, %r7454, %r290;
	add.s32 	%r5667, %r291, %r7453;
	setp.lt.s32 	%p2149, %r7454, 1;
	max.s32 	%r5668, %r7454, %r7450;
	setp.gt.s32 	%p2150, %r5668, %r284;
	shl.b32 	%r5669, %r5667, 2;
	mov.u32 	%r5670, sharedMem;
	add.s32 	%r297, %r5670, %r5669;
	shl.b32 	%r5671, %r11, 2;
	add.s32 	%r298, %r297, %r5671;
	add.s32 	%r299, %r298, %r5671;
	add.s32 	%r300, %r299, %r5671;
	or.pred  	%p2151, %p2149, %p2150;
	@%p2151 bra 	$L__BB3_521;
	cvt.rn.f32.u32 	%f7703, %r7454;
	mul.wide.s32 	%rd1801, %r296, 4;
	add.s64 	%rd1802, %rd3, %rd1801;
	ld.global.f32 	%f7704, [%rd1802];
	mul.f32 	%f7705, %f1, %f7704;
	sub.f32 	%f7706, %f7703, %f7705;
	add.s64 	%rd1803, %rd2, %rd1801;
	ld.global.f32 	%f7707, [%rd1803];
	mul.f32 	%f7708, %f1, %f7707;
	sub.f32 	%f7709, %f20, %f7708;
	setp.lt.f32 	%p2152, %f7706, 0f3F000000;
	selp.f32 	%f7710, 0f3F000000, %f7706, %p2152;
	cvt.f64.f32 	%fd517, %f7710;
	setp.lt.f64 	%p2153, %fd2, %fd517;
	selp.f32 	%f7711, %f19, %f7710, %p2153;
	cvt.rzi.s32.f32 	%r5672, %f7711;
	setp.lt.f32 	%p2154, %f7709, 0f3F000000;
	selp.f32 	%f7712, 0f3F000000, %f7709, %p2154;
	cvt.f64.f32 	%fd518, %f7712;
	setp.lt.f64 	%p2155, %fd2, %fd518;
	selp.f32 	%f7713, %f19, %f7712, %p2155;
	cvt.rzi.s32.f32 	%r5673, %f7713;
	cvt.rn.f32.s32 	%f7714, %r5672;
	sub.f32 	%f7715, %f7711, %f7714;
	mov.f32 	%f7716, 0f3F800000;
	sub.f32 	%f7717, %f7716, %f7715;
	cvt.rn.f32.s32 	%f7718, %r5673;
	sub.f32 	%f7719, %f7713, %f7718;
	sub.f32 	%f7720, %f7716, %f7719;
	mul.f32 	%f7721, %f7717, %f7720;
	mad.lo.s32 	%r5674, %r5673, %r285, %r5672;
	mul.wide.s32 	%rd1804, %r5674, 4;
	add.s64 	%rd1805, %rd1, %rd1804;
	ld.global.f32 	%f7722, [%rd1805];
	mul.f32 	%f7723, %f7722, %f7721;
	st.shared.f32 	[%r297], %f7723;
	mul.f32 	%f7724, %f7717, %f7719;
	add.s64 	%rd1807, %rd1805, %rd1820;
	ld.global.f32 	%f7725, [%rd1807];
	mul.f32 	%f7726, %f7725, %f7724;
	st.shared.f32 	[%r298], %f7726;
	mul.f32 	%f7727, %f7715, %f7720;
	ld.global.f32 	%f7728, [%rd1805+4];
	mul.f32 	%f7729, %f7728, %f7727;
	st.shared.f32 	[%r299], %f7729;
	mul.f32 	%f7730, %f7715, %f7719;
	ld.global.f32 	%f7731, [%rd1807+4];
	mul.f32 	%f7732, %f7730, %f7731;
	st.shared.f32 	[%r300], %f7732;
$L__BB3_521:
	add.s32 	%r301, %r7454, %r6;
	setp.lt.s32 	%p2156, %r301, 1;
	max.s32 	%r5675, %r301, %r7450;
	setp.gt.s32 	%p2157, %r5675, %r284;
	or.pred  	%p2158, %p2156, %p2157;
	@%p2158 bra 	$L__BB3_523;
	cvt.rn.f32.u32 	%f7733, %r301;
	add.s32 	%r5676, %r296, %r6;
	mul.wide.s32 	%rd1808, %r5676, 4;
	add.s64 	%rd1809, %rd3, %rd1808;
	ld.global.f32 	%f7734, [%rd1809];
	mul.f32 	%f7735, %f1, %f7734;
	sub.f32 	%f7736, %f7733, %f7735;
	add.s64 	%rd1810, %rd2, %rd1808;
	ld.global.f32 	%f7737, [%rd1810];
	mul.f32 	%f7738, %f1, %f7737;
	sub.f32 	%f7739, %f20, %f7738;
	setp.lt.f32 	%p2159, %f7736, 0f3F000000;
	selp.f32 	%f7740, 0f3F000000, %f7736, %p2159;
	cvt.f64.f32 	%fd519, %f7740;
	setp.lt.f64 	%p2160, %fd2, %fd519;
	selp.f32 	%f7741, %f19, %f7740, %p2160;
	cvt.rzi.s32.f32 	%r5677, %f7741;
	setp.lt.f32 	%p2161, %f7739, 0f3F000000;
	selp.f32 	%f7742, 0f3F000000, %f7739, %p2161;
	cvt.f64.f32 	%fd520, %f7742;
	setp.lt.f64 	%p2162, %fd2, %fd520;
	selp.f32 	%f7743, %f19, %f7742, %p2162;
	cvt.rzi.s32.f32 	%r5678, %f7743;
	cvt.rn.f32.s32 	%f7744, %r5677;
	sub.f32 	%f7745, %f7741, %f7744;
	mov.f32 	%f7746, 0f3F800000;
	sub.f32 	%f7747, %f7746, %f7745;
	cvt.rn.f32.s32 	%f7748, %r5678;
	sub.f32 	%f7749, %f7743, %f7748;
	sub.f32 	%f7750, %f7746, %f7749;
	mul.f32 	%f7751, %f7747, %f7750;
	mad.lo.s32 	%r5679, %r5678, %r285, %r5677;
	mul.wide.s32 	%rd1811, %r5679, 4;
	add.s64 	%rd1812, %rd1, %rd1811;
	ld.global.f32 	%f7752, [%rd1812];
	mul.f32 	%f7753, %f7752, %f7751;
	st.shared.f32 	[%r297+4], %f7753;
	mul.f32 	%f7754, %f7747, %f7749;
	add.s64 	%rd1814, %rd1812, %rd1820;
	ld.global.f32 	%f7755, [%rd1814];
	mul.f32 	%f7756, %f7755, %f7754;
	st.shared.f32 	[%r298+4], %f7756;
	mul.f32 	%f7757, %f7745, %f7750;
	ld.global.f32 	%f7758, [%rd1812+4];
	mul.f32 	%f7759, %f7758, %f7757;
	st.shared.f32 	[%r299+4], %f7759;
	mul.f32 	%f7760, %f7745, %f7749;
	ld.global.f32 	%f7761, [%rd1814+4];
	mul.f32 	%f7762, %f7760, %f7761;
	st.shared.f32 	[%r300+4], %f7762;
$L__BB3_523:
	add.s32 	%r7454, %r301, %r6;
	add.s32 	%r7455, %r7453, 2;
	add.s32 	%r5680, %r7453, -14;
	setp.ne.s32 	%p2163, %r5680, %r293;
	mov.u32 	%r7453, %r7455;
	@%p2163 bra 	$L__BB3_519;
$L__BB3_524:
	and.b32  	%r5681, %r292, 1;
	setp.eq.b32 	%p2164, %r5681, 1;
	@%p2164 bra 	$L__BB3_527;
	add.s32 	%r306, %r291, %r7455;
	setp.lt.s32 	%p2165, %r7454, 1;
	max.s32 	%r5682, %r7454, %r7450;
	setp.gt.s32 	%p2166, %r5682, %r284;
	or.pred  	%p2167, %p2165, %p2166;
	@%p2167 bra 	$L__BB3_527;
	cvt.rn.f32.u32 	%f7763, %r7454;
	add.s32 	%r5683, %r7454, %r290;
	mul.wide.s32 	%rd1815, %r5683, 4;
	add.s64 	%rd1816, %rd3, %rd1815;
	ld.global.f32 	%f7764, [%rd1816];
	mul.f32 	%f7765, %f1, %f7764;
	sub.f32 	%f7766, %f7763, %f7765;
	add.s64 	%rd1817, %rd2, %rd1815;
	ld.global.f32 	%f7767, [%rd1817];
	mul.f32 	%f7768, %f1, %f7767;
	sub.f32 	%f7769, %f20, %f7768;
	setp.lt.f32 	%p2168, %f7766, 0f3F000000;
	selp.f32 	%f7770, 0f3F000000, %f7766, %p2168;
	cvt.f64.f32 	%fd521, %f7770;
	setp.lt.f64 	%p2169, %fd2, %fd521;
	selp.f32 	%f7771, %f19, %f7770, %p2169;
	cvt.rzi.s32.f32 	%r5684, %f7771;
	setp.lt.f32 	%p2170, %f7769, 0f3F000000;
	selp.f32 	%f7772, 0f3F000000, %f7769, %p2170;
	cvt.f64.f32 	%fd522, %f7772;
	setp.lt.f64 	%p2171, %fd2, %fd522;
	selp.f32 	%f7773, %f19, %f7772, %p2171;
	cvt.rzi.s32.f32 	%r5685, %f7773;
	cvt.rn.f32.s32 	%f7774, %r5684;
	sub.f32 	%f7775, %f7771, %f7774;
	mov.f32 	%f7776, 0f3F800000;
	sub.f32 	%f7777, %f7776, %f7775;
	cvt.rn.f32.s32 	%f7778, %r5685;
	sub.f32 	%f7779, %f7773, %f7778;
	sub.f32 	%f7780, %f7776, %f7779;
	mul.f32 	%f7781, %f7777, %f7780;
	mad.lo.s32 	%r5686, %r5685, %r285, %r5684;
	mul.wide.s32 	%rd1818, %r5686, 4;
	add.s64 	%rd1819, %rd1, %rd1818;
	ld.global.f32 	%f7782, [%rd1819];
	mul.f32 	%f7783, %f7782, %f7781;
	shl.b32 	%r5687, %r306, 2;
	mov.u32 	%r5688, sharedMem;
	add.s32 	%r5689, %r5688, %r5687;
	st.shared.f32 	[%r5689], %f7783;
	mul.f32 	%f7784, %f7777, %f7779;
	add.s64 	%rd1821, %rd1819, %rd1820;
	ld.global.f32 	%f7785, [%rd1821];
	mul.f32 	%f7786, %f7785, %f7784;
	shl.b32 	%r5690, %r11, 2;
	add.s32 	%r5691, %r5689, %r5690;
	st.shared.f32 	[%r5691], %f7786;
	mul.f32 	%f7787, %f7775, %f7780;
	ld.global.f32 	%f7788, [%rd1819+4];
	mul.f32 	%f7789, %f7788, %f7787;
	add.s32 	%r5692, %r5691, %r5690;
	st.shared.f32 	[%r5692], %f7789;
	mul.f32 	%f7790, %f7775, %f7779;
	ld.global.f32 	%f7791, [%rd1821+4];
	mul.f32 	%f7792, %f7790, %f7791;
	add.s32 	%r5693, %r5692, %r5690;
	st.shared.f32 	[%r5693], %f7792;
$L__BB3_527:
	add.s32 	%r7450, %r7450, %r9;
	add.s32 	%r7451, %r7451, 1;
	setp.lt.s32 	%p2172, %r7450, %r5;
	@%p2172 bra 	$L__BB3_516;
$L__BB3_528:
	setp.ge.s32 	%p2173, %r12, %r5;
	bar.sync 	0;
	@%p2173 bra 	$L__BB3_1042;
	mad.lo.s32 	%r309, %r6, 15, %r1;
	setp.ge.s32 	%p2174, %r309, %r5;
	mul.lo.s32 	%r310, %r10, %r280;
	ld.const.u32 	%r311, [N];
	@%p2174 bra 	$L__BB3_1042;
	setp.eq.s32 	%p2175, %r2, 0;
	setp.gt.s32 	%p2176, %r2, %r311;
	mad.lo.s32 	%r312, %r2, %r5, %r1;
	setp.lt.s32 	%p2177, %r1, 1;
	setp.gt.s32 	%p2178, %r1, %r311;
	or.pred  	%p2179, %p2177, %p2178;
	or.pred  	%p2180, %p2179, %p2175;
	or.pred  	%p2181, %p2180, %p2176;
	shl.b32 	%r5694, %r310, 2;
	mov.u32 	%r5695, sharedMem;
	add.s32 	%r313, %r5695, %r5694;
	shl.b32 	%r314, %r11, 2;
	add.s32 	%r315, %r313, %r314;
	add.s32 	%r316, %r315, %r314;
	add.s32 	%r317, %r316, %r314;
	@%p2181 bra 	$L__BB3_532;
	ld.shared.f32 	%f7793, [%r313];
	ld.shared.f32 	%f7794, [%r315];
	add.f32 	%f7795, %f7793, %f7794;
	ld.shared.f32 	%f7796, [%r316];
	add.f32 	%f7797, %f7795, %f7796;
	ld.shared.f32 	%f7798, [%r317];
	add.f32 	%f7799, %f7797, %f7798;
	mul.wide.s32 	%rd1822, %r312, 4;
	add.s64 	%rd1823, %rd4, %rd1822;
	st.global.f32 	[%rd1823], %f7799;
$L__BB3_532:
	setp.gt.s32 	%p2182, %r2, %r311;
	setp.eq.s32 	%p2183, %r2, 0;
	mad.lo.s32 	%r318, %r6, -14, %r309;
	add.s32 	%r319, %r312, %r6;
	setp.lt.s32 	%p2184, %r318, 1;
	setp.gt.s32 	%p2185, %r318, %r311;
	or.pred  	%p2186, %p2184, %p2185;
	or.pred  	%p2187, %p2186, %p2183;
	or.pred  	%p2188, %p2187, %p2182;
	shl.b32 	%r5696, %r7, 2;
	add.s32 	%r320, %r313, %r5696;
	add.s32 	%r321, %r320, %r314;
	add.s32 	%r322, %r321, %r314;
	add.s32 	%r323, %r322, %r314;
	@%p2188 bra 	$L__BB3_534;
	ld.shared.f32 	%f7800, [%r320+4];
	ld.shared.f32 	%f7801, [%r321+4];
	add.f32 	%f7802, %f7800, %f7801;
	ld.shared.f32 	%f7803, [%r322+4];
	add.f32 	%f7804, %f7802, %f7803;
	ld.shared.f32 	%f7805, [%r323+4];
	add.f32 	%f7806, %f7804, %f7805;
	mul.wide.s32 	%rd1824, %r319, 4;
	add.s64 	%rd1825, %rd4, %rd1824;
	st.global.f32 	[%rd1825], %f7806;
$L__BB3_534:
	setp.gt.s32 	%p2189, %r2, %r311;
	setp.eq.s32 	%p2190, %r2, 0;
	add.s32 	%r324, %r318, %r6;
	add.s32 	%r325, %r319, %r6;
	shl.b32 	%r5697, %r8, 1;
	add.s32 	%r326, %r310, %r5697;
	setp.lt.s32 	%p2191, %r324, 1;
	setp.gt.s32 	%p2192, %r324, %r311;
	or.pred  	%p2193, %p2191, %p2192;
	or.pred  	%p2194, %p2193, %p2190;
	or.pred  	%p2195, %p2194, %p2189;
	shl.b32 	%r5698, %r8, 3;
	add.s32 	%r327, %r313, %r5698;
	add.s32 	%r328, %r327, %r314;
	add.s32 	%r329, %r328, %r314;
	add.s32 	%r330, %r329, %r314;
	@%p2195 bra 	$L__BB3_536;
	ld.shared.f32 	%f7807, [%r327];
	ld.shared.f32 	%f7808, [%r328];
	add.f32 	%f7809, %f7807, %f7808;
	ld.shared.f32 	%f7810, [%r329];
	add.f32 	%f7811, %f7809, %f7810;
	ld.shared.f32 	%f7812, [%r330];
	add.f32 	%f7813, %f7811, %f7812;
	mul.wide.s32 	%rd1826, %r325, 4;
	add.s64 	%rd1827, %rd4, %rd1826;
	st.global.f32 	[%rd1827], %f7813;
$L__BB3_536:
	setp.gt.s32 	%p2196, %r2, %r311;
	setp.eq.s32 	%p2197, %r2, 0;
	add.s32 	%r331, %r324, %r6;
	add.s32 	%r332, %r325, %r6;
	setp.lt.s32 	%p2198, %r331, 1;
	setp.gt.s32 	%p2199, %r331, %r311;
	or.pred  	%p2200, %p2198, %p2199;
	or.pred  	%p2201, %p2200, %p2197;
	or.pred  	%p2202, %p2201, %p2196;
	shl.b32 	%r5699, %r8, 2;
	add.s32 	%r333, %r327, %r5699;
	add.s32 	%r334, %r333, %r314;
	add.s32 	%r335, %r334, %r314;
	add.s32 	%r336, %r335, %r314;
	@%p2202 bra 	$L__BB3_538;
	ld.shared.f32 	%f7814, [%r333];
	ld.shared.f32 	%f7815, [%r334];
	add.f32 	%f7816, %f7814, %f7815;
	ld.shared.f32 	%f7817, [%r335];
	add.f32 	%f7818, %f7816, %f7817;
	ld.shared.f32 	%f7819, [%r336];
	add.f32 	%f7820, %f7818, %f7819;
	mul.wide.s32 	%rd1828, %r332, 4;
	add.s64 	%rd1829, %rd4, %rd1828;
	st.global.f32 	[%rd1829], %f7820;
$L__BB3_538:
	setp.gt.s32 	%p2203, %r2, %r311;
	setp.eq.s32 	%p2204, %r2, 0;
	add.s32 	%r337, %r331, %r6;
	add.s32 	%r338, %r332, %r6;
	add.s32 	%r339, %r326, %r8;
	setp.lt.s32 	%p2205, %r337, 1;
	setp.gt.s32 	%p2206, %r337, %r311;
	or.pred  	%p2207, %p2205, %p2206;
	or.pred  	%p2208, %p2207, %p2204;
	or.pred  	%p2209, %p2208, %p2203;
	add.s32 	%r340, %r333, %r5699;
	add.s32 	%r341, %r340, %r314;
	add.s32 	%r342, %r341, %r314;
	add.s32 	%r343, %r342, %r314;
	@%p2209 bra 	$L__BB3_540;
	ld.shared.f32 	%f7821, [%r340];
	ld.shared.f32 	%f7822, [%r341];
	add.f32 	%f7823, %f7821, %f7822;
	ld.shared.f32 	%f7824, [%r342];
	add.f32 	%f7825, %f7823, %f7824;
	ld.shared.f32 	%f7826, [%r343];
	add.f32 	%f7827, %f7825, %f7826;
	mul.wide.s32 	%rd1830, %r338, 4;
	add.s64 	%rd1831, %rd4, %rd1830;
	st.global.f32 	[%rd1831], %f7827;
$L__BB3_540:
	setp.gt.s32 	%p2210, %r2, %r311;
	setp.eq.s32 	%p2211, %r2, 0;
	add.s32 	%r344, %r337, %r6;
	add.s32 	%r345, %r338, %r6;
	add.s32 	%r346, %r339, %r8;
	setp.lt.s32 	%p2212, %r344, 1;
	setp.gt.s32 	%p2213, %r344, %r311;
	or.pred  	%p2214, %p2212, %p2213;
	or.pred  	%p2215, %p2214, %p2211;
	or.pred  	%p2216, %p2215, %p2210;
	add.s32 	%r347, %r340, %r5699;
	add.s32 	%r348, %r347, %r314;
	add.s32 	%r349, %r348, %r314;
	add.s32 	%r350, %r349, %r314;
	@%p2216 bra 	$L__BB3_542;
	ld.shared.f32 	%f7828, [%r347];
	ld.shared.f32 	%f7829, [%r348];
	add.f32 	%f7830, %f7828, %f7829;
	ld.shared.f32 	%f7831, [%r349];
	add.f32 	%f7832, %f7830, %f7831;
	ld.shared.f32 	%f7833, [%r350];
	add.f32 	%f7834, %f7832, %f7833;
	mul.wide.s32 	%rd1832, %r345, 4;
	add.s64 	%rd1833, %rd4, %rd1832;
	st.global.f32 	[%rd1833], %f7834;
$L__BB3_542:
	setp.gt.s32 	%p2217, %r2, %r311;
	setp.eq.s32 	%p2218, %r2, 0;
	add.s32 	%r351, %r344, %r6;
	add.s32 	%r352, %r345, %r6;
	add.s32 	%r353, %r346, %r8;
	setp.lt.s32 	%p2219, %r351, 1;
	setp.gt.s32 	%p2220, %r351, %r311;
	or.pred  	%p2221, %p2219, %p2220;
	or.pred  	%p2222, %p2221, %p2218;
	or.pred  	%p2223, %p2222, %p2217;
	add.s32 	%r354, %r347, %r5699;
	add.s32 	%r355, %r354, %r314;
	add.s32 	%r356, %r355, %r314;
	add.s32 	%r357, %r356, %r314;
	@%p2223 bra 	$L__BB3_544;
	ld.shared.f32 	%f7835, [%r354];
	ld.shared.f32 	%f7836, [%r355];
	add.f32 	%f7837, %f7835, %f7836;
	ld.shared.f32 	%f7838, [%r356];
	add.f32 	%f7839, %f7837, %f7838;
	ld.shared.f32 	%f7840, [%r357];
	add.f32 	%f7841, %f7839, %f7840;
	mul.wide.s32 	%rd1834, %r352, 4;
	add.s64 	%rd1835, %rd4, %rd1834;
	st.global.f32 	[%rd1835], %f7841;
$L__BB3_544:
	setp.gt.s32 	%p2224, %r2, %r311;
	setp.eq.s32 	%p2225, %r2, 0;
	add.s32 	%r358, %r351, %r6;
	add.s32 	%r359, %r352, %r6;
	add.s32 	%r360, %r353, %r8;
	setp.lt.s32 	%p2226, %r358, 1;
	setp.gt.s32 	%p2227, %r358, %r311;
	or.pred  	%p2228, %p2226, %p2227;
	or.pred  	%p2229, %p2228, %p2225;
	or.pred  	%p2230, %p2229, %p2224;
	add.s32 	%r361, %r354, %r5699;
	add.s32 	%r362, %r361, %r314;
	add.s32 	%r363, %r362, %r314;
	add.s32 	%r364, %r363, %r314;
	@%p2230 bra 	$L__BB3_546;
	ld.shared.f32 	%f7842, [%r361];
	ld.shared.f32 	%f7843, [%r362];
	add.f32 	%f7844, %f7842, %f7843;
	ld.shared.f32 	%f7845, [%r363];
	add.f32 	%f7846, %f7844, %f7845;
	ld.shared.f32 	%f7847, [%r364];
	add.f32 	%f7848, %f7846, %f7847;
	mul.wide.s32 	%rd1836, %r359, 4;
	add.s64 	%rd1837, %rd4, %rd1836;
	st.global.f32 	[%rd1837], %f7848;
$L__BB3_546:
	setp.gt.s32 	%p2231, %r2, %r311;
	setp.eq.s32 	%p2232, %r2, 0;
	add.s32 	%r365, %r358, %r6;
	add.s32 	%r366, %r359, %r6;
	add.s32 	%r367, %r360, %r8;
	setp.lt.s32 	%p2233, %r365, 1;
	setp.gt.s32 	%p2234, %r365, %r311;
	or.pred  	%p2235, %p2233, %p2234;
	or.pred  	%p2236, %p2235, %p2232;
	or.pred  	%p2237, %p2236, %p2231;
	add.s32 	%r368, %r361, %r5699;
	add.s32 	%r369, %r368, %r314;
	add.s32 	%r370, %r369, %r314;
	add.s32 	%r371, %r370, %r314;
	@%p2237 bra 	$L__BB3_548;
	ld.shared.f32 	%f7849, [%r368];
	ld.shared.f32 	%f7850, [%r369];
	add.f32 	%f7851, %f7849, %f7850;
	ld.shared.f32 	%f7852, [%r370];
	add.f32 	%f7853, %f7851, %f7852;
	ld.shared.f32 	%f7854, [%r371];
	add.f32 	%f7855, %f7853, %f7854;
	mul.wide.s32 	%rd1838, %r366, 4;
	add.s64 	%rd1839, %rd4, %rd1838;
	st.global.f32 	[%rd1839], %f7855;
$L__BB3_548:
	setp.gt.s32 	%p2238, %r2, %r311;
	setp.eq.s32 	%p2239, %r2, 0;
	add.s32 	%r372, %r365, %r6;
	add.s32 	%r373, %r366, %r6;
	add.s32 	%r374, %r367, %r8;
	setp.lt.s32 	%p2240, %r372, 1;
	setp.gt.s32 	%p2241, %r372, %r311;
	or.pred  	%p2242, %p2240, %p2241;
	or.pred  	%p2243, %p2242, %p2239;
	or.pred  	%p2244, %p2243, %p2238;
	add.s32 	%r375, %r368, %r5699;
	add.s32 	%r376, %r375, %r314;
	add.s32 	%r377, %r376, %r314;
	add.s32 	%r378, %r377, %r314;
	@%p2244 bra 	$L__BB3_550;
	ld.shared.f32 	%f7856, [%r375];
	ld.shared.f32 	%f7857, [%r376];
	add.f32 	%f7858, %f7856, %f7857;
	ld.shared.f32 	%f7859, [%r377];
	add.f32 	%f7860, %f7858, %f7859;
	ld.shared.f32 	%f7861, [%r378];
	add.f32 	%f7862, %f7860, %f7861;
	mul.wide.s32 	%rd1840, %r373, 4;
	add.s64 	%rd1841, %rd4, %rd1840;
	st.global.f32 	[%rd1841], %f7862;
$L__BB3_550:
	add.s32 	%r379, %r372, %r6;
	add.s32 	%r380, %r373, %r6;
	add.s32 	%r381, %r374, %r8;
	setp.lt.s32 	%p2247, %r379, 1;
	setp.gt.s32 	%p2248, %r379, %r311;
	or.pred  	%p2249, %p2247, %p2248;
	or.pred  	%p2250, %p2249, %p2239;
	or.pred  	%p2251, %p2250, %p2238;
	add.s32 	%r382, %r375, %r5699;
	add.s32 	%r383, %r382, %r314;
	add.s32 	%r384, %r383, %r314;
	add.s32 	%r385, %r384, %r314;
	@%p2251 bra 	$L__BB3_552;
	ld.shared.f32 	%f7863, [%r382];
	ld.shared.f32 	%f7864, [%r383];
	add.f32 	%f7865, %f7863, %f7864;
	ld.shared.f32 	%f7866, [%r384];
	add.f32 	%f7867, %f7865, %f7866;
	ld.shared.f32 	%f7868, [%r385];
	add.f32 	%f7869, %f7867, %f7868;
	mul.wide.s32 	%rd1842, %r380, 4;
	add.s64 	%rd1843, %rd4, %rd1842;
	st.global.f32 	[%rd1843], %f7869;
$L__BB3_552:
	setp.gt.s32 	%p2252, %r2, %r311;
	setp.eq.s32 	%p2253, %r2, 0;
	add.s32 	%r386, %r379, %r6;
	add.s32 	%r387, %r380, %r6;
	add.s32 	%r388, %r381, %r8;
	setp.lt.s32 	%p2254, %r386, 1;
	setp.gt.s32 	%p2255, %r386, %r311;
	or.pred  	%p2256, %p2254, %p2255;
	or.pred  	%p2257, %p2256, %p2253;
	or.pred  	%p2258, %p2257, %p2252;
	add.s32 	%r389, %r382, %r5699;
	add.s32 	%r390, %r389, %r314;
	add.s32 	%r391, %r390, %r314;
	add.s32 	%r392, %r391, %r314;
	@%p2258 bra 	$L__BB3_554;
	ld.shared.f32 	%f7870, [%r389];
	ld.shared.f32 	%f7871, [%r390];
	add.f32 	%f7872, %f7870, %f7871;
	ld.shared.f32 	%f7873, [%r391];
	add.f32 	%f7874, %f7872, %f7873;
	ld.shared.f32 	%f7875, [%r392];
	add.f32 	%f7876, %f7874, %f7875;
	mul.wide.s32 	%rd1844, %r387, 4;
	add.s64 	%rd1845, %rd4, %rd1844;
	st.global.f32 	[%rd1845], %f7876;
$L__BB3_554:
	add.s32 	%r393, %r386, %r6;
	add.s32 	%r394, %r387, %r6;
	add.s32 	%r395, %r388, %r8;
	setp.lt.s32 	%p2261, %r393, 1;
	setp.gt.s32 	%p2262, %r393, %r311;
	or.pred  	%p2263, %p2261, %p2262;
	or.pred  	%p2264, %p2263, %p2253;
	or.pred  	%p2265, %p2264, %p2252;
	add.s32 	%r396, %r389, %r5699;
	add.s32 	%r397, %r396, %r314;
	add.s32 	%r398, %r397, %r314;
	add.s32 	%r399, %r398, %r314;
	@%p2265 bra 	$L__BB3_556;
	ld.shared.f32 	%f7877, [%r396];
	ld.shared.f32 	%f7878, [%r397];
	add.f32 	%f7879, %f7877, %f7878;
	ld.shared.f32 	%f7880, [%r398];
	add.f32 	%f7881, %f7879, %f7880;
	ld.shared.f32 	%f7882, [%r399];
	add.f32 	%f7883, %f7881, %f7882;
	mul.wide.s32 	%rd1846, %r394, 4;
	add.s64 	%rd1847, %rd4, %rd1846;
	st.global.f32 	[%rd1847], %f7883;
$L__BB3_556:
	setp.gt.s32 	%p2266, %r2, %r311;
	setp.eq.s32 	%p2267, %r2, 0;
	add.s32 	%r400, %r393, %r6;
	add.s32 	%r401, %r394, %r6;
	add.s32 	%r402, %r395, %r8;
	setp.lt.s32 	%p2268, %r400, 1;
	setp.gt.s32 	%p2269, %r400, %r311;
	or.pred  	%p5, %p2268, %p2269;
	or.pred  	%p2270, %p5, %p2267;
	or.pred  	%p2271, %p2270, %p2266;
	add.s32 	%r403, %r396, %r5699;
	add.s32 	%r404, %r403, %r314;
	add.s32 	%r405, %r404, %r314;
	@%p2271 bra 	$L__BB3_558;
	ld.shared.f32 	%f7884, [%r403];
	ld.shared.f32 	%f7885, [%r404];
	add.f32 	%f7886, %f7884, %f7885;
	ld.shared.f32 	%f7887, [%r405];
	add.f32 	%f7888, %f7886, %f7887;
	add.s32 	%r5710, %r405, %r314;
	ld.shared.f32 	%f7889, [%r5710];
	add.f32 	%f7890, %f7888, %f7889;
	mul.wide.s32 	%rd1848, %r401, 4;
	add.s64 	%rd1849, %rd4, %rd1848;
	st.global.f32 	[%rd1849], %f7890;
$L__BB3_558:
	add.s32 	%r5711, %r400, %r6;
	add.s32 	%r406, %r401, %r6;
	add.s32 	%r5712, %r402, %r8;
	add.s32 	%r407, %r5712, %r8;
	setp.lt.s32 	%p2274, %r5711, 1;
	setp.gt.s32 	%p2275, %r5711, %r311;
	or.pred  	%p6, %p2274, %p2275;
	or.pred  	%p2276, %p6, %p2267;
	or.pred  	%p2277, %p2276, %p2266;
	shl.b32 	%r5713, %r407, 2;
	mov.u32 	%r5714, sharedMem;
	add.s32 	%r408, %r5714, %r5713;
	add.s32 	%r409, %r408, %r314;
	add.s32 	%r410, %r409, %r314;
	add.s32 	%r411, %r410, %r314;
	@%p2277 bra 	$L__BB3_560;
	ld.shared.f32 	%f7891, [%r408];
	ld.shared.f32 	%f7892, [%r409];
	add.f32 	%f7893, %f7891, %f7892;
	ld.shared.f32 	%f7894, [%r410];
	add.f32 	%f7895, %f7893, %f7894;
	ld.shared.f32 	%f7896, [%r411];
	add.f32 	%f7897, %f7895, %f7896;
	mul.wide.s32 	%rd1850, %r406, 4;
	add.s64 	%rd1851, %rd4, %rd1850;
	st.global.f32 	[%rd1851], %f7897;
$L__BB3_560:
	setp.gt.s32 	%p2278, %r2, %r311;
	setp.eq.s32 	%p2279, %r2, 0;
	add.s32 	%r5715, %r407, %r8;
	setp.lt.s32 	%p2280, %r309, 1;
	setp.gt.s32 	%p2281, %r309, %r311;
	or.pred  	%p2282, %p2280, %p2281;
	or.pred  	%p2283, %p2282, %p2279;
	or.pred  	%p2284, %p2283, %p2278;
	shl.b32 	%r5716, %r5715, 2;
	mov.u32 	%r5717, sharedMem;
	add.s32 	%r412, %r5717, %r5716;
	add.s32 	%r413, %r412, %r314;
	add.s32 	%r414, %r413, %r314;
	add.s32 	%r415, %r414, %r314;
	@%p2284 bra 	$L__BB3_562;
	ld.shared.f32 	%f7898, [%r412];
	ld.shared.f32 	%f7899, [%r413];
	add.f32 	%f7900, %f7898, %f7899;
	ld.shared.f32 	%f7901, [%r414];
	add.f32 	%f7902, %f7900, %f7901;
	ld.shared.f32 	%f7903, [%r415];
	add.f32 	%f7904, %f7902, %f7903;
	add.s32 	%r5718, %r406, %r6;
	mul.wide.s32 	%rd1852, %r5718, 4;
	add.s64 	%rd1853, %rd4, %rd1852;
	st.global.f32 	[%rd1853], %f7904;
$L__BB3_562:
	mad.lo.s32 	%r416, %r9, -15, %r7456;
	setp.lt.s32 	%p2285, %r1, 1;
	max.s32 	%r5719, %r1, %r416;
	setp.gt.s32 	%p2286, %r5719, %r311;
	or.pred  	%p2287, %p2286, %p2285;
	@%p2287 bra 	$L__BB3_564;
	ld.shared.f32 	%f7905, [%r313+4];
	ld.shared.f32 	%f7906, [%r315+4];
	add.f32 	%f7907, %f7905, %f7906;
	ld.shared.f32 	%f7908, [%r316+4];
	add.f32 	%f7909, %f7907, %f7908;
	add.s32 	%r5720, %r316, %r314;
	ld.shared.f32 	%f7910, [%r5720+4];
	add.f32 	%f7911, %f7909, %f7910;
	mad.lo.s32 	%r5721, %r416, %r5, %r1;
	mul.wide.s32 	%rd1854, %r5721, 4;
	add.s64 	%rd1855, %rd4, %rd1854;
	st.global.f32 	[%rd1855], %f7911;
$L__BB3_564:
	mad.lo.s32 	%r5722, %r6, 15, %r1;
	mad.lo.s32 	%r5723, %r6, -14, %r5722;
	setp.lt.s32 	%p2288, %r5723, 1;
	max.s32 	%r5724, %r5723, %r416;
	setp.gt.s32 	%p2289, %r5724, %r311;
	or.pred  	%p2290, %p2289, %p2288;
	add.s32 	%r417, %r320, 4;
	add.s32 	%r418, %r417, %r314;
	add.s32 	%r419, %r418, %r314;
	@%p2290 bra 	$L__BB3_566;
	ld.shared.f32 	%f7912, [%r417+4];
	ld.shared.f32 	%f7913, [%r418+4];
	add.f32 	%f7914, %f7912, %f7913;
	ld.shared.f32 	%f7915, [%r419+4];
	add.f32 	%f7916, %f7914, %f7915;
	add.s32 	%r5726, %r419, %r314;
	ld.shared.f32 	%f7917, [%r5726+4];
	add.f32 	%f7918, %f7916, %f7917;
	mad.lo.s32 	%r5727, %r416, %r5, %r1;
	add.s32 	%r5728, %r5727, %r6;
	mul.wide.s32 	%rd1856, %r5728, 4;
	add.s64 	%rd1857, %rd4, %rd1856;
	st.global.f32 	[%rd1857], %f7918;
$L__BB3_566:
	mad.lo.s32 	%r5729, %r6, 15, %r1;
	mad.lo.s32 	%r5730, %r6, -14, %r5729;
	add.s32 	%r5731, %r5730, %r6;
	setp.lt.s32 	%p2291, %r5731, 1;
	max.s32 	%r5732, %r5731, %r416;
	setp.gt.s32 	%p2292, %r5732, %r311;
	or.pred  	%p2293, %p2292, %p2291;
	@%p2293 bra 	$L__BB3_568;
	ld.shared.f32 	%f7919, [%r327+4];
	ld.shared.f32 	%f7920, [%r328+4];
	add.f32 	%f7921, %f7919, %f7920;
	ld.shared.f32 	%f7922, [%r329+4];
	add.f32 	%f7923, %f7921, %f7922;
	ld.shared.f32 	%f7924, [%r330+4];
	add.f32 	%f7925, %f7923, %f7924;
	mad.lo.s32 	%r5733, %r416, %r5, %r1;
	add.s32 	%r5734, %r5733, %r6;
	add.s32 	%r5735, %r5734, %r6;
	mul.wide.s32 	%rd1858, %r5735, 4;
	add.s64 	%rd1859, %rd4, %rd1858;
	st.global.f32 	[%rd1859], %f7925;
$L__BB3_568:
	mad.lo.s32 	%r5736, %r416, %r5, %r1;
	add.s32 	%r5737, %r5736, %r6;
	add.s32 	%r5738, %r5737, %r6;
	add.s32 	%r420, %r5738, %r6;
	mad.lo.s32 	%r5739, %r6, 15, %r1;
	mad.lo.s32 	%r5740, %r6, -14, %r5739;
	add.s32 	%r5741, %r5740, %r6;
	add.s32 	%r5742, %r5741, %r6;
	setp.lt.s32 	%p2294, %r5742, 1;
	max.s32 	%r5743, %r5742, %r416;
	setp.gt.s32 	%p2295, %r5743, %r311;
	or.pred  	%p2296, %p2295, %p2294;
	@%p2296 bra 	$L__BB3_570;
	ld.shared.f32 	%f7926, [%r333+4];
	ld.shared.f32 	%f7927, [%r334+4];
	add.f32 	%f7928, %f7926, %f7927;
	ld.shared.f32 	%f7929, [%r335+4];
	add.f32 	%f7930, %f7928, %f7929;
	ld.shared.f32 	%f7931, [%r336+4];
	add.f32 	%f7932, %f7930, %f7931;
	mul.wide.s32 	%rd1860, %r420, 4;
	add.s64 	%rd1861, %rd4, %rd1860;
	st.global.f32 	[%rd1861], %f7932;
$L__BB3_570:
	add.s32 	%r421, %r420, %r6;
	mad.lo.s32 	%r5744, %r6, 15, %r1;
	mad.lo.s32 	%r5745, %r6, -14, %r5744;
	add.s32 	%r5746, %r5745, %r6;
	add.s32 	%r5747, %r5746, %r6;
	add.s32 	%r5748, %r5747, %r6;
	setp.lt.s32 	%p2297, %r5748, 1;
	max.s32 	%r5749, %r5748, %r416;
	setp.gt.s32 	%p2298, %r5749, %r311;
	or.pred  	%p2299, %p2298, %p2297;
	@%p2299 bra 	$L__BB3_572;
	ld.shared.f32 	%f7933, [%r340+4];
	ld.shared.f32 	%f7934, [%r341+4];
	add.f32 	%f7935, %f7933, %f7934;
	ld.shared.f32 	%f7936, [%r342+4];
	add.f32 	%f7937, %f7935, %f7936;
	add.s32 	%r5751, %r342, %r314;
	ld.shared.f32 	%f7938, [%r5751+4];
	add.f32 	%f7939, %f7937, %f7938;
	mul.wide.s32 	%rd1862, %r421, 4;
	add.s64 	%rd1863, %rd4, %rd1862;
	st.global.f32 	[%rd1863], %f7939;
$L__BB3_572:
	add.s32 	%r422, %r421, %r6;
	mad.lo.s32 	%r5752, %r6, 15, %r1;
	mad.lo.s32 	%r5753, %r6, -14, %r5752;
	add.s32 	%r5754, %r5753, %r6;
	add.s32 	%r5755, %r5754, %r6;
	add.s32 	%r5756, %r5755, %r6;
	add.s32 	%r5757, %r5756, %r6;
	setp.lt.s32 	%p2300, %r5757, 1;
	max.s32 	%r5758, %r5757, %r416;
	setp.gt.s32 	%p2301, %r5758, %r311;
	or.pred  	%p2302, %p2301, %p2300;
	@%p2302 bra 	$L__BB3_574;
	ld.shared.f32 	%f7940, [%r347+4];
	ld.shared.f32 	%f7941, [%r348+4];
	add.f32 	%f7942, %f7940, %f7941;
	ld.shared.f32 	%f7943, [%r349+4];
	add.f32 	%f7944, %f7942, %f7943;
	add.s32 	%r5760, %r349, %r314;
	ld.shared.f32 	%f7945, [%r5760+4];
	add.f32 	%f7946, %f7944, %f7945;
	mul.wide.s32 	%rd1864, %r422, 4;
	add.s64 	%rd1865, %rd4, %rd1864;
	st.global.f32 	[%rd1865], %f7946;
$L__BB3_574:
	add.s32 	%r423, %r422, %r6;
	mad.lo.s32 	%r5761, %r6, 15, %r1;
	mad.lo.s32 	%r5762, %r6, -14, %r5761;
	add.s32 	%r5763, %r5762, %r6;
	add.s32 	%r5764, %r5763, %r6;
	add.s32 	%r5765, %r5764, %r6;
	add.s32 	%r5766, %r5765, %r6;
	add.s32 	%r5767, %r5766, %r6;
	setp.lt.s32 	%p2303, %r5767, 1;
	max.s32 	%r5768, %r5767, %r416;
	setp.gt.s32 	%p2304, %r5768, %r311;
	or.pred  	%p2305, %p2304, %p2303;
	@%p2305 bra 	$L__BB3_576;
	ld.shared.f32 	%f7947, [%r354+4];
	ld.shared.f32 	%f7948, [%r355+4];
	add.f32 	%f7949, %f7947, %f7948;
	ld.shared.f32 	%f7950, [%r356+4];
	add.f32 	%f7951, %f7949, %f7950;
	add.s32 	%r5770, %r356, %r314;
	ld.shared.f32 	%f7952, [%r5770+4];
	add.f32 	%f7953, %f7951, %f7952;
	mul.wide.s32 	%rd1866, %r423, 4;
	add.s64 	%rd1867, %rd4, %rd1866;
	st.global.f32 	[%rd1867], %f7953;
$L__BB3_576:
	add.s32 	%r424, %r423, %r6;
	mad.lo.s32 	%r5771, %r6, 15, %r1;
	mad.lo.s32 	%r5772, %r6, -14, %r5771;
	add.s32 	%r5773, %r5772, %r6;
	add.s32 	%r5774, %r5773, %r6;
	add.s32 	%r5775, %r5774, %r6;
	add.s32 	%r5776, %r5775, %r6;
	add.s32 	%r5777, %r5776, %r6;
	add.s32 	%r5778, %r5777, %r6;
	setp.lt.s32 	%p2306, %r5778, 1;
	max.s32 	%r5779, %r5778, %r416;
	setp.gt.s32 	%p2307, %r5779, %r311;
	or.pred  	%p2308, %p2307, %p2306;
	@%p2308 bra 	$L__BB3_578;
	ld.shared.f32 	%f7954, [%r361+4];
	ld.shared.f32 	%f7955, [%r362+4];
	add.f32 	%f7956, %f7954, %f7955;
	ld.shared.f32 	%f7957, [%r363+4];
	add.f32 	%f7958, %f7956, %f7957;
	add.s32 	%r5781, %r363, %r314;
	ld.shared.f32 	%f7959, [%r5781+4];
	add.f32 	%f7960, %f7958, %f7959;
	mul.wide.s32 	%rd1868, %r424, 4;
	add.s64 	%rd1869, %rd4, %rd1868;
	st.global.f32 	[%rd1869], %f7960;
$L__BB3_578:
	add.s32 	%r425, %r424, %r6;
	mad.lo.s32 	%r5782, %r6, 15, %r1;
	mad.lo.s32 	%r5783, %r6, -14, %r5782;
	add.s32 	%r5784, %r5783, %r6;
	add.s32 	%r5785, %r5784, %r6;
	add.s32 	%r5786, %r5785, %r6;
	add.s32 	%r5787, %r5786, %r6;
	add.s32 	%r5788, %r5787, %r6;
	add.s32 	%r5789, %r5788, %r6;
	add.s32 	%r5790, %r5789, %r6;
	setp.lt.s32 	%p2309, %r5790, 1;
	max.s32 	%r5791, %r5790, %r416;
	setp.gt.s32 	%p2310, %r5791, %r311;
	or.pred  	%p2311, %p2310, %p2309;
	@%p2311 bra 	$L__BB3_580;
	ld.shared.f32 	%f7961, [%r368+4];
	ld.shared.f32 	%f7962, [%r369+4];
	add.f32 	%f7963, %f7961, %f7962;
	ld.shared.f32 	%f7964, [%r370+4];
	add.f32 	%f7965, %f7963, %f7964;
	add.s32 	%r5793, %r370, %r314;
	ld.shared.f32 	%f7966, [%r5793+4];
	add.f32 	%f7967, %f7965, %f7966;
	mul.wide.s32 	%rd1870, %r425, 4;
	add.s64 	%rd1871, %rd4, %rd1870;
	st.global.f32 	[%rd1871], %f7967;
$L__BB3_580:
	add.s32 	%r426, %r425, %r6;
	mad.lo.s32 	%r5794, %r6, 15, %r1;
	mad.lo.s32 	%r5795, %r6, -14, %r5794;
	add.s32 	%r5796, %r5795, %r6;
	add.s32 	%r5797, %r5796, %r6;
	add.s32 	%r5798, %r5797, %r6;
	add.s32 	%r5799, %r5798, %r6;
	add.s32 	%r5800, %r5799, %r6;
	add.s32 	%r5801, %r5800, %r6;
	add.s32 	%r5802, %r5801, %r6;
	add.s32 	%r5803, %r5802, %r6;
	setp.lt.s32 	%p2312, %r5803, 1;
	max.s32 	%r5804, %r5803, %r416;
	setp.gt.s32 	%p2313, %r5804, %r311;
	or.pred  	%p2314, %p2313, %p2312;
	@%p2314 bra 	$L__BB3_582;
	ld.shared.f32 	%f7968, [%r375+4];
	ld.shared.f32 	%f7969, [%r376+4];
	add.f32 	%f7970, %f7968, %f7969;
	ld.shared.f32 	%f7971, [%r377+4];
	add.f32 	%f7972, %f7970, %f7971;
	add.s32 	%r5806, %r377, %r314;
	ld.shared.f32 	%f7973, [%r5806+4];
	add.f32 	%f7974, %f7972, %f7973;
	mul.wide.s32 	%rd1872, %r426, 4;
	add.s64 	%rd1873, %rd4, %rd1872;
	st.global.f32 	[%rd1873], %f7974;
$L__BB3_582:
	add.s32 	%r427, %r426, %r6;
	mad.lo.s32 	%r5807, %r6, 15, %r1;
	mad.lo.s32 	%r5808, %r6, -14, %r5807;
	add.s32 	%r5809, %r5808, %r6;
	add.s32 	%r5810, %r5809, %r6;
	add.s32 	%r5811, %r5810, %r6;
	add.s32 	%r5812, %r5811, %r6;
	add.s32 	%r5813, %r5812, %r6;
	add.s32 	%r5814, %r5813, %r6;
	add.s32 	%r5815, %r5814, %r6;
	add.s32 	%r5816, %r5815, %r6;
	add.s32 	%r5817, %r5816, %r6;
	setp.lt.s32 	%p2315, %r5817, 1;
	max.s32 	%r5818, %r5817, %r416;
	setp.gt.s32 	%p2316, %r5818, %r311;
	or.pred  	%p2317, %p2316, %p2315;
	@%p2317 bra 	$L__BB3_584;
	ld.shared.f32 	%f7975, [%r382+4];
	ld.shared.f32 	%f7976, [%r383+4];
	add.f32 	%f7977, %f7975, %f7976;
	ld.shared.f32 	%f7978, [%r384+4];
	add.f32 	%f7979, %f7977, %f7978;
	add.s32 	%r5820, %r384, %r314;
	ld.shared.f32 	%f7980, [%r5820+4];
	add.f32 	%f7981, %f7979, %f7980;
	mul.wide.s32 	%rd1874, %r427, 4;
	add.s64 	%rd1875, %rd4, %rd1874;
	st.global.f32 	[%rd1875], %f7981;
$L__BB3_584:
	setp.gt.s32 	%p2318, %r416, %r311;
	add.s32 	%r428, %r427, %r6;
	mad.lo.s32 	%r5821, %r6, 15, %r1;
	mad.lo.s32 	%r5822, %r6, -14, %r5821;
	add.s32 	%r5823, %r5822, %r6;
	add.s32 	%r5824, %r5823, %r6;
	add.s32 	%r5825, %r5824, %r6;
	add.s32 	%r5826, %r5825, %r6;
	add.s32 	%r5827, %r5826, %r6;
	add.s32 	%r5828, %r5827, %r6;
	add.s32 	%r5829, %r5828, %r6;
	add.s32 	%r5830, %r5829, %r6;
	add.s32 	%r5831, %r5830, %r6;
	add.s32 	%r5832, %r5831, %r6;
	setp.lt.s32 	%p2319, %r5832, 1;
	setp.gt.s32 	%p2320, %r5832, %r311;
	or.pred  	%p7, %p2319, %p2320;
	or.pred  	%p2321, %p7, %p2318;
	@%p2321 bra 	$L__BB3_586;
	ld.shared.f32 	%f7982, [%r389+4];
	ld.shared.f32 	%f7983, [%r390+4];
	add.f32 	%f7984, %f7982, %f7983;
	ld.shared.f32 	%f7985, [%r391+4];
	add.f32 	%f7986, %f7984, %f7985;
	add.s32 	%r5834, %r391, %r314;
	ld.shared.f32 	%f7987, [%r5834+4];
	add.f32 	%f7988, %f7986, %f7987;
	mul.wide.s32 	%rd1876, %r428, 4;
	add.s64 	%rd1877, %rd4, %rd1876;
	st.global.f32 	[%rd1877], %f7988;
$L__BB3_586:
	setp.gt.s32 	%p2322, %r416, %r311;
	add.s32 	%r429, %r428, %r6;
	mad.lo.s32 	%r5835, %r6, 15, %r1;
	mad.lo.s32 	%r5836, %r6, -14, %r5835;
	add.s32 	%r5837, %r5836, %r6;
	add.s32 	%r5838, %r5837, %r6;
	add.s32 	%r5839, %r5838, %r6;
	add.s32 	%r5840, %r5839, %r6;
	add.s32 	%r5841, %r5840, %r6;
	add.s32 	%r5842, %r5841, %r6;
	add.s32 	%r5843, %r5842, %r6;
	add.s32 	%r5844, %r5843, %r6;
	add.s32 	%r5845, %r5844, %r6;
	add.s32 	%r5846, %r5845, %r6;
	add.s32 	%r5847, %r5846, %r6;
	setp.lt.s32 	%p2323, %r5847, 1;
	setp.gt.s32 	%p2324, %r5847, %r311;
	or.pred  	%p8, %p2323, %p2324;
	or.pred  	%p2325, %p8, %p2322;
	@%p2325 bra 	$L__BB3_588;
	ld.shared.f32 	%f7989, [%r396+4];
	ld.shared.f32 	%f7990, [%r397+4];
	add.f32 	%f7991, %f7989, %f7990;
	ld.shared.f32 	%f7992, [%r398+4];
	add.f32 	%f7993, %f7991, %f7992;
	add.s32 	%r5849, %r398, %r314;
	ld.shared.f32 	%f7994, [%r5849+4];
	add.f32 	%f7995, %f7993, %f7994;
	mul.wide.s32 	%rd1878, %r429, 4;
	add.s64 	%rd1879, %rd4, %rd1878;
	st.global.f32 	[%rd1879], %f7995;
$L__BB3_588:
	add.s32 	%r430, %r429, %r6;
	or.pred  	%p2327, %p5, %p2322;
	@%p2327 bra 	$L__BB3_590;
	ld.shared.f32 	%f7996, [%r403+4];
	ld.shared.f32 	%f7997, [%r404+4];
	add.f32 	%f7998, %f7996, %f7997;
	ld.shared.f32 	%f7999, [%r405+4];
	add.f32 	%f8000, %f7998, %f7999;
	add.s32 	%r5851, %r405, %r314;
	ld.shared.f32 	%f8001, [%r5851+4];
	add.f32 	%f8002, %f8000, %f8001;
	mul.wide.s32 	%rd1880, %r430, 4;
	add.s64 	%rd1881, %rd4, %rd1880;
	st.global.f32 	[%rd1881], %f8002;
$L__BB3_590:
	setp.gt.s32 	%p2328, %r416, %r311;
	add.s32 	%r431, %r430, %r6;
	or.pred  	%p2329, %p6, %p2328;
	@%p2329 bra 	$L__BB3_592;
	ld.shared.f32 	%f8003, [%r408+4];
	ld.shared.f32 	%f8004, [%r409+4];
	add.f32 	%f8005, %f8003, %f8004;
	ld.shared.f32 	%f8006, [%r410+4];
	add.f32 	%f8007, %f8005, %f8006;
	ld.shared.f32 	%f8008, [%r411+4];
	add.f32 	%f8009, %f8007, %f8008;
	mul.wide.s32 	%rd1882, %r431, 4;
	add.s64 	%rd1883, %rd4, %rd1882;
	st.global.f32 	[%rd1883], %f8009;
$L__BB3_592:
	mad.lo.s32 	%r5852, %r6, 15, %r1;
	setp.lt.s32 	%p2330, %r5852, 1;
	max.s32 	%r5853, %r5852, %r416;
	setp.gt.s32 	%p2331, %r5853, %r311;
	or.pred  	%p2332, %p2331, %p2330;
	@%p2332 bra 	$L__BB3_594;
	ld.shared.f32 	%f8010, [%r412+4];
	ld.shared.f32 	%f8011, [%r413+4];
	add.f32 	%f8012, %f8010, %f8011;
	ld.shared.f32 	%f8013, [%r414+4];
	add.f32 	%f8014, %f8012, %f8013;
	ld.shared.f32 	%f8015, [%r415+4];
	add.f32 	%f8016, %f8014, %f8015;
	add.s32 	%r5854, %r431, %r6;
	mul.wide.s32 	%rd1884, %r5854, 4;
	add.s64 	%rd1885, %rd4, %rd1884;
	st.global.f32 	[%rd1885], %f8016;
$L__BB3_594:
	add.s32 	%r432, %r416, %r9;
	setp.lt.s32 	%p2333, %r1, 1;
	max.s32 	%r5855, %r1, %r432;
	setp.gt.s32 	%p2334, %r5855, %r311;
	or.pred  	%p2335, %p2334, %p2333;
	@%p2335 bra 	$L__BB3_596;
	ld.shared.f32 	%f8017, [%r313+8];
	ld.shared.f32 	%f8018, [%r315+8];
	add.f32 	%f8019, %f8017, %f8018;
	ld.shared.f32 	%f8020, [%r316+8];
	add.f32 	%f8021, %f8019, %f8020;
	add.s32 	%r5857, %r316, %r314;
	ld.shared.f32 	%f8022, [%r5857+8];
	add.f32 	%f8023, %f8021, %f8022;
	mad.lo.s32 	%r5858, %r432, %r5, %r1;
	mul.wide.s32 	%rd1886, %r5858, 4;
	add.s64 	%rd1887, %rd4, %rd1886;
	st.global.f32 	[%rd1887], %f8023;
$L__BB3_596:
	mad.lo.s32 	%r5859, %r6, 15, %r1;
	mad.lo.s32 	%r5860, %r6, -14, %r5859;
	setp.lt.s32 	%p2336, %r5860, 1;
	max.s32 	%r5861, %r5860, %r432;
	setp.gt.s32 	%p2337, %r5861, %r311;
	or.pred  	%p2338, %p2337, %p2336;
	@%p2338 bra 	$L__BB3_598;
	ld.shared.f32 	%f8024, [%r417+8];
	ld.shared.f32 	%f8025, [%r418+8];
	add.f32 	%f8026, %f8024, %f8025;
	ld.shared.f32 	%f8027, [%r419+8];
	add.f32 	%f8028, %f8026, %f8027;
	add.s32 	%r5863, %r419, %r314;
	ld.shared.f32 	%f8029, [%r5863+8];
	add.f32 	%f8030, %f8028, %f8029;
	mad.lo.s32 	%r5864, %r432, %r5, %r1;
	add.s32 	%r5865, %r5864, %r6;
	mul.wide.s32 	%rd1888, %r5865, 4;
	add.s64 	%rd1889, %rd4, %rd1888;
	st.global.f32 	[%rd1889], %f8030;
$L__BB3_598:
	mad.lo.s32 	%r5866, %r6, 15, %r1;
	mad.lo.s32 	%r5867, %r6, -14, %r5866;
	add.s32 	%r5868, %r5867, %r6;
	setp.lt.s32 	%p2339, %r5868, 1;
	max.s32 	%r5869, %r5868, %r432;
	setp.gt.s32 	%p2340, %r5869, %r311;
	or.pred  	%p2341, %p2340, %p2339;
	@%p2341 bra 	$L__BB3_600;
	ld.shared.f32 	%f8031, [%r327+8];
	ld.shared.f32 	%f8032, [%r328+8];
	add.f32 	%f8033, %f8031, %f8032;
	ld.shared.f32 	%f8034, [%r329+8];
	add.f32 	%f8035, %f8033, %f8034;
	ld.shared.f32 	%f8036, [%r330+8];
	add.f32 	%f8037, %f8035, %f8036;
	mad.lo.s32 	%r5870, %r432, %r5, %r1;
	add.s32 	%r5871, %r5870, %r6;
	add.s32 	%r5872, %r5871, %r6;
	mul.wide.s32 	%rd1890, %r5872, 4;
	add.s64 	%rd1891, %rd4, %rd1890;
	st.global.f32 	[%rd1891], %f8037;
$L__BB3_600:
	mad.lo.s32 	%r5873, %r432, %r5, %r1;
	add.s32 	%r5874, %r5873, %r6;
	add.s32 	%r5875, %r5874, %r6;
	add.s32 	%r433, %r5875, %r6;
	mad.lo.s32 	%r5876, %r6, 15, %r1;
	mad.lo.s32 	%r5877, %r6, -14, %r5876;
	add.s32 	%r5878, %r5877, %r6;
	add.s32 	%r5879, %r5878, %r6;
	setp.lt.s32 	%p2342, %r5879, 1;
	max.s32 	%r5880, %r5879, %r432;
	setp.gt.s32 	%p2343, %r5880, %r311;
	or.pred  	%p2344, %p2343, %p2342;
	@%p2344 bra 	$L__BB3_602;
	ld.shared.f32 	%f8038, [%r333+8];
	ld.shared.f32 	%f8039, [%r334+8];
	add.f32 	%f8040, %f8038, %f8039;
	ld.shared.f32 	%f8041, [%r335+8];
	add.f32 	%f8042, %f8040, %f8041;
	ld.shared.f32 	%f8043, [%r336+8];
	add.f32 	%f8044, %f8042, %f8043;
	mul.wide.s32 	%rd1892, %r433, 4;
	add.s64 	%rd1893, %rd4, %rd1892;
	st.global.f32 	[%rd1893], %f8044;
$L__BB3_602:
	add.s32 	%r434, %r433, %r6;
	mad.lo.s32 	%r5881, %r6, 15, %r1;
	mad.lo.s32 	%r5882, %r6, -14, %r5881;
	add.s32 	%r5883, %r5882, %r6;
	add.s32 	%r5884, %r5883, %r6;
	add.s32 	%r5885, %r5884, %r6;
	setp.lt.s32 	%p2345, %r5885, 1;
	max.s32 	%r5886, %r5885, %r432;
	setp.gt.s32 	%p2346, %r5886, %r311;
	or.pred  	%p2347, %p2346, %p2345;
	@%p2347 bra 	$L__BB3_604;
	ld.shared.f32 	%f8045, [%r340+8];
	ld.shared.f32 	%f8046, [%r341+8];
	add.f32 	%f8047, %f8045, %f8046;
	ld.shared.f32 	%f8048, [%r342+8];
	add.f32 	%f8049, %f8047, %f8048;
	add.s32 	%r5888, %r342, %r314;
	ld.shared.f32 	%f8050, [%r5888+8];
	add.f32 	%f8051, %f8049, %f8050;
	mul.wide.s32 	%rd1894, %r434, 4;
	add.s64 	%rd1895, %rd4, %rd1894;
	st.global.f32 	[%rd1895], %f8051;
$L__BB3_604:
	add.s32 	%r435, %r434, %r6;
	mad.lo.s32 	%r5889, %r6, 15, %r1;
	mad.lo.s32 	%r5890, %r6, -14, %r5889;
	add.s32 	%r5891, %r5890, %r6;
	add.s32 	%r5892, %r5891, %r6;
	add.s32 	%r5893, %r5892, %r6;
	add.s32 	%r5894, %r5893, %r6;
	setp.lt.s32 	%p2348, %r5894, 1;
	max.s32 	%r5895, %r5894, %r432;
	setp.gt.s32 	%p2349, %r5895, %r311;
	or.pred  	%p2350, %p2349, %p2348;
	@%p2350 bra 	$L__BB3_606;
	ld.shared.f32 	%f8052, [%r347+8];
	ld.shared.f32 	%f8053, [%r348+8];
	add.f32 	%f8054, %f8052, %f8053;
	ld.shared.f32 	%f8055, [%r349+8];
	add.f32 	%f8056, %f8054, %f8055;
	add.s32 	%r5897, %r349, %r314;
	ld.shared.f32 	%f8057, [%r5897+8];
	add.f32 	%f8058, %f8056, %f8057;
	mul.wide.s32 	%rd1896, %r435, 4;
	add.s64 	%rd1897, %rd4, %rd1896;
	st.global.f32 	[%rd1897], %f8058;
$L__BB3_606:
	add.s32 	%r436, %r435, %r6;
	mad.lo.s32 	%r5898, %r6, 15, %r1;
	mad.lo.s32 	%r5899, %r6, -14, %r5898;
	add.s32 	%r5900, %r5899, %r6;
	add.s32 	%r5901, %r5900, %r6;
	add.s32 	%r5902, %r5901, %r6;
	add.s32 	%r5903, %r5902, %r6;
	add.s32 	%r5904, %r5903, %r6;
	setp.lt.s32 	%p2351, %r5904, 1;
	max.s32 	%r5905, %r5904, %r432;
	setp.gt.s32 	%p2352, %r5905, %r311;
	or.pred  	%p2353, %p2352, %p2351;
	@%p2353 bra 	$L__BB3_608;
	ld.shared.f32 	%f8059, [%r354+8];
	ld.shared.f32 	%f8060, [%r355+8];
	add.f32 	%f8061, %f8059, %f8060;
	ld.shared.f32 	%f8062, [%r356+8];
	add.f32 	%f8063, %f8061, %f8062;
	add.s32 	%r5907, %r356, %r314;
	ld.shared.f32 	%f8064, [%r5907+8];
	add.f32 	%f8065, %f8063, %f8064;
	mul.wide.s32 	%rd1898, %r436, 4;
	add.s64 	%rd1899, %rd4, %rd1898;
	st.global.f32 	[%rd1899], %f8065;
$L__BB3_608:
	add.s32 	%r437, %r436, %r6;
	mad.lo.s32 	%r5908, %r6, 15, %r1;
	mad.lo.s32 	%r5909, %r6, -14, %r5908;
	add.s32 	%r5910, %r5909, %r6;
	add.s32 	%r5911, %r5910, %r6;
	add.s32 	%r5912, %r5911, %r6;
	add.s32 	%r5913, %r5912, %r6;
	add.s32 	%r5914, %r5913, %r6;
	add.s32 	%r5915, %r5914, %r6;
	setp.lt.s32 	%p2354, %r5915, 1;
	max.s32 	%r5916, %r5915, %r432;
	setp.gt.s32 	%p2355, %r5916, %r311;
	or.pred  	%p2356, %p2355, %p2354;
	@%p2356 bra 	$L__BB3_610;
	ld.shared.f32 	%f8066, [%r361+8];
	ld.shared.f32 	%f8067, [%r362+8];
	add.f32 	%f8068, %f8066, %f8067;
	ld.shared.f32 	%f8069, [%r363+8];
	add.f32 	%f8070, %f8068, %f8069;
	add.s32 	%r5918, %r363, %r314;
	ld.shared.f32 	%f8071, [%r5918+8];
	add.f32 	%f8072, %f8070, %f8071;
	mul.wide.s32 	%rd1900, %r437, 4;
	add.s64 	%rd1901, %rd4, %rd1900;
	st.global.f32 	[%rd1901], %f8072;
$L__BB3_610:
	add.s32 	%r438, %r437, %r6;
	mad.lo.s32 	%r5919, %r6, 15, %r1;
	mad.lo.s32 	%r5920, %r6, -14, %r5919;
	add.s32 	%r5921, %r5920, %r6;
	add.s32 	%r5922, %r5921, %r6;
	add.s32 	%r5923, %r5922, %r6;
	add.s32 	%r5924, %r5923, %r6;
	add.s32 	%r5925, %r5924, %r6;
	add.s32 	%r5926, %r5925, %r6;
	add.s32 	%r5927, %r5926, %r6;
	setp.lt.s32 	%p2357, %r5927, 1;
	max.s32 	%r5928, %r5927, %r432;
	setp.gt.s32 	%p2358, %r5928, %r311;
	or.pred  	%p2359, %p2358, %p2357;
	@%p2359 bra 	$L__BB3_612;
	ld.shared.f32 	%f8073, [%r368+8];
	ld.shared.f32 	%f8074, [%r369+8];
	add.f32 	%f8075, %f8073, %f8074;
	ld.shared.f32 	%f8076, [%r370+8];
	add.f32 	%f8077, %f8075, %f8076;
	add.s32 	%r5930, %r370, %r314;
	ld.shared.f32 	%f8078, [%r5930+8];
	add.f32 	%f8079, %f8077, %f8078;
	mul.wide.s32 	%rd1902, %r438, 4;
	add.s64 	%rd1903, %rd4, %rd1902;
	st.global.f32 	[%rd1903], %f8079;
$L__BB3_612:
	add.s32 	%r439, %r438, %r6;
	mad.lo.s32 	%r5931, %r6, 15, %r1;
	mad.lo.s32 	%r5932, %r6, -14, %r5931;
	add.s32 	%r5933, %r5932, %r6;
	add.s32 	%r5934, %r5933, %r6;
	add.s32 	%r5935, %r5934, %r6;
	add.s32 	%r5936, %r5935, %r6;
	add.s32 	%r5937, %r5936, %r6;
	add.s32 	%r5938, %r5937, %r6;
	add.s32 	%r5939, %r5938, %r6;
	add.s32 	%r5940, %r5939, %r6;
	setp.lt.s32 	%p2360, %r5940, 1;
	max.s32 	%r5941, %r5940, %r432;
	setp.gt.s32 	%p2361, %r5941, %r311;
	or.pred  	%p2362, %p2361, %p2360;
	@%p2362 bra 	$L__BB3_614;
	ld.shared.f32 	%f8080, [%r375+8];
	ld.shared.f32 	%f8081, [%r376+8];
	add.f32 	%f8082, %f8080, %f8081;
	ld.shared.f32 	%f8083, [%r377+8];
	add.f32 	%f8084, %f8082, %f8083;
	add.s32 	%r5943, %r377, %r314;
	ld.shared.f32 	%f8085, [%r5943+8];
	add.f32 	%f8086, %f8084, %f8085;
	mul.wide.s32 	%rd1904, %r439, 4;
	add.s64 	%rd1905, %rd4, %rd1904;
	st.global.f32 	[%rd1905], %f8086;
$L__BB3_614:
	add.s32 	%r440, %r439, %r6;
	mad.lo.s32 	%r5944, %r6, 15, %r1;
	mad.lo.s32 	%r5945, %r6, -14, %r5944;
	add.s32 	%r5946, %r5945, %r6;
	add.s32 	%r5947, %r5946, %r6;
	add.s32 	%r5948, %r5947, %r6;
	add.s32 	%r5949, %r5948, %r6;
	add.s32 	%r5950, %r5949, %r6;
	add.s32 	%r5951, %r5950, %r6;
	add.s32 	%r5952, %r5951, %r6;
	add.s32 	%r5953, %r5952, %r6;
	add.s32 	%r5954, %r5953, %r6;
	setp.lt.s32 	%p2363, %r5954, 1;
	max.s32 	%r5955, %r5954, %r432;
	setp.gt.s32 	%p2364, %r5955, %r311;
	or.pred  	%p2365, %p2364, %p2363;
	@%p2365 bra 	$L__BB3_616;
	ld.shared.f32 	%f8087, [%r382+8];
	ld.shared.f32 	%f8088, [%r383+8];
	add.f32 	%f8089, %f8087, %f8088;
	ld.shared.f32 	%f8090, [%r384+8];
	add.f32 	%f8091, %f8089, %f8090;
	add.s32 	%r5957, %r384, %r314;
	ld.shared.f32 	%f8092, [%r5957+8];
	add.f32 	%f8093, %f8091, %f8092;
	mul.wide.s32 	%rd1906, %r440, 4;
	add.s64 	%rd1907, %rd4, %rd1906;
	st.global.f32 	[%rd1907], %f8093;
$L__BB3_616:
	setp.gt.s32 	%p2366, %r432, %r311;
	add.s32 	%r441, %r440, %r6;
	or.pred  	%p2367, %p7, %p2366;
	@%p2367 bra 	$L__BB3_618;
	ld.shared.f32 	%f8094, [%r389+8];
	ld.shared.f32 	%f8095, [%r390+8];
	add.f32 	%f8096, %f8094, %f8095;
	ld.shared.f32 	%f8097, [%r391+8];
	add.f32 	%f8098, %f8096, %f8097;
	add.s32 	%r5959, %r391, %r314;
	ld.shared.f32 	%f8099, [%r5959+8];
	add.f32 	%f8100, %f8098, %f8099;
	mul.wide.s32 	%rd1908, %r441, 4;
	add.s64 	%rd1909, %rd4, %rd1908;
	st.global.f32 	[%rd1909], %f8100;
$L__BB3_618:
	add.s32 	%r442, %r441, %r6;
	or.pred  	%p2369, %p8, %p2366;
	@%p2369 bra 	$L__BB3_620;
	ld.shared.f32 	%f8101, [%r396+8];
	ld.shared.f32 	%f8102, [%r397+8];
	add.f32 	%f8103, %f8101, %f8102;
	ld.shared.f32 	%f8104, [%r398+8];
	add.f32 	%f8105, %f8103, %f8104;
	add.s32 	%r5961, %r398, %r314;
	ld.shared.f32 	%f8106, [%r5961+8];
	add.f32 	%f8107, %f8105, %f8106;
	mul.wide.s32 	%rd1910, %r442, 4;
	add.s64 	%rd1911, %rd4, %rd1910;
	st.global.f32 	[%rd1911], %f8107;
$L__BB3_620:
	setp.gt.s32 	%p2370, %r432, %r311;
	add.s32 	%r443, %r442, %r6;
	or.pred  	%p2371, %p5, %p2370;
	@%p2371 bra 	$L__BB3_622;
	ld.shared.f32 	%f8108, [%r403+8];
	ld.shared.f32 	%f8109, [%r404+8];
	add.f32 	%f8110, %f8108, %f8109;
	ld.shared.f32 	%f8111, [%r405+8];
	add.f32 	%f8112, %f8110, %f8111;
	add.s32 	%r5963, %r405, %r314;
	ld.shared.f32 	%f8113, [%r5963+8];
	add.f32 	%f8114, %f8112, %f8113;
	mul.wide.s32 	%rd1912, %r443, 4;
	add.s64 	%rd1913, %rd4, %rd1912;
	st.global.f32 	[%rd1913], %f8114;
$L__BB3_622:
	add.s32 	%r444, %r443, %r6;
	or.pred  	%p2373, %p6, %p2370;
	@%p2373 bra 	$L__BB3_624;
	ld.shared.f32 	%f8115, [%r408+8];
	ld.shared.f32 	%f8116, [%r409+8];
	add.f32 	%f8117, %f8115, %f8116;
	ld.shared.f32 	%f8118, [%r410+8];
	add.f32 	%f8119, %f8117, %f8118;
	ld.shared.f32 	%f8120, [%r411+8];
	add.f32 	%f8121, %f8119, %f8120;
	mul.wide.s32 	%rd1914, %r444, 4;
	add.s64 	%rd1915, %rd4, %rd1914;
	st.global.f32 	[%rd1915], %f8121;
$L__BB3_624:
	mad.lo.s32 	%r5964, %r6, 15, %r1;
	setp.lt.s32 	%p2374, %r5964, 1;
	max.s32 	%r5965, %r5964, %r432;
	setp.gt.s32 	%p2375, %r5965, %r311;
	or.pred  	%p2376, %p2375, %p2374;
	@%p2376 bra 	$L__BB3_626;
	ld.shared.f32 	%f8122, [%r412+8];
	ld.shared.f32 	%f8123, [%r413+8];
	add.f32 	%f8124, %f8122, %f8123;
	ld.shared.f32 	%f8125, [%r414+8];
	add.f32 	%f8126, %f8124, %f8125;
	ld.shared.f32 	%f8127, [%r415+8];
	add.f32 	%f8128, %f8126, %f8127;
	add.s32 	%r5966, %r444, %r6;
	mul.wide.s32 	%rd1916, %r5966, 4;
	add.s64 	%rd1917, %rd4, %rd1916;
	st.global.f32 	[%rd1917], %f8128;
$L__BB3_626:
	add.s32 	%r445, %r432, %r9;
	setp.lt.s32 	%p2377, %r1, 1;
	max.s32 	%r5967, %r1, %r445;
	setp.gt.s32 	%p2378, %r5967, %r311;
	or.pred  	%p2379, %p2378, %p2377;
	@%p2379 bra 	$L__BB3_628;
	ld.shared.f32 	%f8129, [%r313+12];
	ld.shared.f32 	%f8130, [%r315+12];
	add.f32 	%f8131, %f8129, %f8130;
	ld.shared.f32 	%f8132, [%r316+12];
	add.f32 	%f8133, %f8131, %f8132;
	add.s32 	%r5969, %r316, %r314;
	ld.shared.f32 	%f8134, [%r5969+12];
	add.f32 	%f8135, %f8133, %f8134;
	mad.lo.s32 	%r5970, %r445, %r5, %r1;
	mul.wide.s32 	%rd1918, %r5970, 4;
	add.s64 	%rd1919, %rd4, %rd1918;
	st.global.f32 	[%rd1919], %f8135;
$L__BB3_628:
	mad.lo.s32 	%r5971, %r6, 15, %r1;
	mad.lo.s32 	%r5972, %r6, -14, %r5971;
	setp.lt.s32 	%p2380, %r5972, 1;
	max.s32 	%r5973, %r5972, %r445;
	setp.gt.s32 	%p2381, %r5973, %r311;
	or.pred  	%p2382, %p2381, %p2380;
	@%p2382 bra 	$L__BB3_630;
	ld.shared.f32 	%f8136, [%r417+12];
	ld.shared.f32 	%f8137, [%r418+12];
	add.f32 	%f8138, %f8136, %f8137;
	ld.shared.f32 	%f8139, [%r419+12];
	add.f32 	%f8140, %f8138, %f8139;
	add.s32 	%r5975, %r419, %r314;
	ld.shared.f32 	%f8141, [%r5975+12];
	add.f32 	%f8142, %f8140, %f8141;
	mad.lo.s32 	%r5976, %r445, %r5, %r1;
	add.s32 	%r5977, %r5976, %r6;
	mul.wide.s32 	%rd1920, %r5977, 4;
	add.s64 	%rd1921, %rd4, %rd1920;
	st.global.f32 	[%rd1921], %f8142;
$L__BB3_630:
	mad.lo.s32 	%r5978, %r6, 15, %r1;
	mad.lo.s32 	%r5979, %r6, -14, %r5978;
	add.s32 	%r5980, %r5979, %r6;
	setp.lt.s32 	%p2383, %r5980, 1;
	max.s32 	%r5981, %r5980, %r445;
	setp.gt.s32 	%p2384, %r5981, %r311;
	or.pred  	%p2385, %p2384, %p2383;
	@%p2385 bra 	$L__BB3_632;
	ld.shared.f32 	%f8143, [%r327+12];
	ld.shared.f32 	%f8144, [%r328+12];
	add.f32 	%f8145, %f8143, %f8144;
	ld.shared.f32 	%f8146, [%r329+12];
	add.f32 	%f8147, %f8145, %f8146;
	ld.shared.f32 	%f8148, [%r330+12];
	add.f32 	%f8149, %f8147, %f8148;
	mad.lo.s32 	%r5982, %r445, %r5, %r1;
	add.s32 	%r5983, %r5982, %r6;
	add.s32 	%r5984, %r5983, %r6;
	mul.wide.s32 	%rd1922, %r5984, 4;
	add.s64 	%rd1923, %rd4, %rd1922;
	st.global.f32 	[%rd1923], %f8149;
$L__BB3_632:
	mad.lo.s32 	%r5985, %r445, %r5, %r1;
	add.s32 	%r5986, %r5985, %r6;
	add.s32 	%r5987, %r5986, %r6;
	add.s32 	%r446, %r5987, %r6;
	mad.lo.s32 	%r5988, %r6, 15, %r1;
	mad.lo.s32 	%r5989, %r6, -14, %r5988;
	add.s32 	%r5990, %r5989, %r6;
	add.s32 	%r5991, %r5990, %r6;
	setp.lt.s32 	%p2386, %r5991, 1;
	max.s32 	%r5992, %r5991, %r445;
	setp.gt.s32 	%p2387, %r5992, %r311;
	or.pred  	%p2388, %p2387, %p2386;
	@%p2388 bra 	$L__BB3_634;
	ld.shared.f32 	%f8150, [%r333+12];
	ld.shared.f32 	%f8151, [%r334+12];
	add.f32 	%f8152, %f8150, %f8151;
	ld.shared.f32 	%f8153, [%r335+12];
	add.f32 	%f8154, %f8152, %f8153;
	ld.shared.f32 	%f8155, [%r336+12];
	add.f32 	%f8156, %f8154, %f8155;
	mul.wide.s32 	%rd1924, %r446, 4;
	add.s64 	%rd1925, %rd4, %rd1924;
	st.global.f32 	[%rd1925], %f8156;
$L__BB3_634:
	add.s32 	%r447, %r446, %r6;
	mad.lo.s32 	%r5993, %r6, 15, %r1;
	mad.lo.s32 	%r5994, %r6, -14, %r5993;
	add.s32 	%r5995, %r5994, %r6;
	add.s32 	%r5996, %r5995, %r6;
	add.s32 	%r5997, %r5996, %r6;
	setp.lt.s32 	%p2389, %r5997, 1;
	max.s32 	%r5998, %r5997, %r445;
	setp.gt.s32 	%p2390, %r5998, %r311;
	or.pred  	%p2391, %p2390, %p2389;
	@%p2391 bra 	$L__BB3_636;
	ld.shared.f32 	%f8157, [%r340+12];
	ld.shared.f32 	%f8158, [%r341+12];
	add.f32 	%f8159, %f8157, %f8158;
	ld.shared.f32 	%f8160, [%r342+12];
	add.f32 	%f8161, %f8159, %f8160;
	add.s32 	%r6000, %r342, %r314;
	ld.shared.f32 	%f8162, [%r6000+12];
	add.f32 	%f8163, %f8161, %f8162;
	mul.wide.s32 	%rd1926, %r447, 4;
	add.s64 	%rd1927, %rd4, %rd1926;
	st.global.f32 	[%rd1927], %f8163;
$L__BB3_636:
	add.s32 	%r448, %r447, %r6;
	mad.lo.s32 	%r6001, %r6, 15, %r1;
	mad.lo.s32 	%r6002, %r6, -14, %r6001;
	add.s32 	%r6003, %r6002, %r6;
	add.s32 	%r6004, %r6003, %r6;
	add.s32 	%r6005, %r6004, %r6;
	add.s32 	%r6006, %r6005, %r6;
	setp.lt.s32 	%p2392, %r6006, 1;
	max.s32 	%r6007, %r6006, %r445;
	setp.gt.s32 	%p2393, %r6007, %r311;
	or.pred  	%p2394, %p2393, %p2392;
	@%p2394 bra 	$L__BB3_638;
	ld.shared.f32 	%f8164, [%r347+12];
	ld.shared.f32 	%f8165, [%r348+12];
	add.f32 	%f8166, %f8164, %f8165;
	ld.shared.f32 	%f8167, [%r349+12];
	add.f32 	%f8168, %f8166, %f8167;
	add.s32 	%r6009, %r349, %r314;
	ld.shared.f32 	%f8169, [%r6009+12];
	add.f32 	%f8170, %f8168, %f8169;
	mul.wide.s32 	%rd1928, %r448, 4;
	add.s64 	%rd1929, %rd4, %rd1928;
	st.global.f32 	[%rd1929], %f8170;
$L__BB3_638:
	add.s32 	%r449, %r448, %r6;
	mad.lo.s32 	%r6010, %r6, 15, %r1;
	mad.lo.s32 	%r6011, %r6, -14, %r6010;
	add.s32 	%r6012, %r6011, %r6;
	add.s32 	%r6013, %r6012, %r6;
	add.s32 	%r6014, %r6013, %r6;
	add.s32 	%r6015, %r6014, %r6;
	add.s32 	%r6016, %r6015, %r6;
	setp.lt.s32 	%p2395, %r6016, 1;
	max.s32 	%r6017, %r6016, %r445;
	setp.gt.s32 	%p2396, %r6017, %r311;
	or.pred  	%p2397, %p2396, %p2395;
	@%p2397 bra 	$L__BB3_640;
	ld.shared.f32 	%f8171, [%r354+12];
	ld.shared.f32 	%f8172, [%r355+12];
	add.f32 	%f8173, %f8171, %f8172;
	ld.shared.f32 	%f8174, [%r356+12];
	add.f32 	%f8175, %f8173, %f8174;
	add.s32 	%r6019, %r356, %r314;
	ld.shared.f32 	%f8176, [%r6019+12];
	add.f32 	%f8177, %f8175, %f8176;
	mul.wide.s32 	%rd1930, %r449, 4;
	add.s64 	%rd1931, %rd4, %rd1930;
	st.global.f32 	[%rd1931], %f8177;
$L__BB3_640:
	add.s32 	%r450, %r449, %r6;
	mad.lo.s32 	%r6020, %r6, 15, %r1;
	mad.lo.s32 	%r6021, %r6, -14, %r6020;
	add.s32 	%r6022, %r6021, %r6;
	add.s32 	%r6023, %r6022, %r6;
	add.s32 	%r6024, %r6023, %r6;
	add.s32 	%r6025, %r6024, %r6;
	add.s32 	%r6026, %r6025, %r6;
	add.s32 	%r6027, %r6026, %r6;
	setp.lt.s32 	%p2398, %r6027, 1;
	max.s32 	%r6028, %r6027, %r445;
	setp.gt.s32 	%p2399, %r6028, %r311;
	or.pred  	%p2400, %p2399, %p2398;
	@%p2400 bra 	$L__BB3_642;
	ld.shared.f32 	%f8178, [%r361+12];
	ld.shared.f32 	%f8179, [%r362+12];
	add.f32 	%f8180, %f8178, %f8179;
	ld.shared.f32 	%f8181, [%r363+12];
	add.f32 	%f8182, %f8180, %f8181;
	add.s32 	%r6030, %r363, %r314;
	ld.shared.f32 	%f8183, [%r6030+12];
	add.f32 	%f8184, %f8182, %f8183;
	mul.wide.s32 	%rd1932, %r450, 4;
	add.s64 	%rd1933, %rd4, %rd1932;
	st.global.f32 	[%rd1933], %f8184;
$L__BB3_642:
	add.s32 	%r451, %r450, %r6;
	mad.lo.s32 	%r6031, %r6, 15, %r1;
	mad.lo.s32 	%r6032, %r6, -14, %r6031;
	add.s32 	%r6033, %r6032, %r6;
	add.s32 	%r6034, %r6033, %r6;
	add.s32 	%r6035, %r6034, %r6;
	add.s32 	%r6036, %r6035, %r6;
	add.s32 	%r6037, %r6036, %r6;
	add.s32 	%r6038, %r6037, %r6;
	add.s32 	%r6039, %r6038, %r6;
	setp.lt.s32 	%p2401, %r6039, 1;
	max.s32 	%r6040, %r6039, %r445;
	setp.gt.s32 	%p2402, %r6040, %r311;
	or.pred  	%p2403, %p2402, %p2401;
	@%p2403 bra 	$L__BB3_644;
	ld.shared.f32 	%f8185, [%r368+12];
	ld.shared.f32 	%f8186, [%r369+12];
	add.f32 	%f8187, %f8185, %f8186;
	ld.shared.f32 	%f8188, [%r370+12];
	add.f32 	%f8189, %f8187, %f8188;
	add.s32 	%r6042, %r370, %r314;
	ld.shared.f32 	%f8190, [%r6042+12];
	add.f32 	%f8191, %f8189, %f8190;
	mul.wide.s32 	%rd1934, %r451, 4;
	add.s64 	%rd1935, %rd4, %rd1934;
	st.global.f32 	[%rd1935], %f8191;
$L__BB3_644:
	add.s32 	%r452, %r451, %r6;
	mad.lo.s32 	%r6043, %r6, 15, %r1;
	mad.lo.s32 	%r6044, %r6, -14, %r6043;
	add.s32 	%r6045, %r6044, %r6;
	add.s32 	%r6046, %r6045, %r6;
	add.s32 	%r6047, %r6046, %r6;
	add.s32 	%r6048, %r6047, %r6;
	add.s32 	%r6049, %r6048, %r6;
	add.s32 	%r6050, %r6049, %r6;
	add.s32 	%r6051, %r6050, %r6;
	add.s32 	%r6052, %r6051, %r6;
	setp.lt.s32 	%p2404, %r6052, 1;
	max.s32 	%r6053, %r6052, %r445;
	setp.gt.s32 	%p2405, %r6053, %r311;
	or.pred  	%p2406, %p2405, %p2404;
	@%p2406 bra 	$L__BB3_646;
	ld.shared.f32 	%f8192, [%r375+12];
	ld.shared.f32 	%f8193, [%r376+12];
	add.f32 	%f8194, %f8192, %f8193;
	ld.shared.f32 	%f8195, [%r377+12];
	add.f32 	%f8196, %f8194, %f8195;
	add.s32 	%r6055, %r377, %r314;
	ld.shared.f32 	%f8197, [%r6055+12];
	add.f32 	%f8198, %f8196, %f8197;
	mul.wide.s32 	%rd1936, %r452, 4;
	add.s64 	%rd1937, %rd4, %rd1936;
	st.global.f32 	[%rd1937], %f8198;
$L__BB3_646:
	add.s32 	%r453, %r452, %r6;
	mad.lo.s32 	%r6056, %r6, 15, %r1;
	mad.lo.s32 	%r6057, %r6, -14, %r6056;
	add.s32 	%r6058, %r6057, %r6;
	add.s32 	%r6059, %r6058, %r6;
	add.s32 	%r6060, %r6059, %r6;
	add.s32 	%r6061, %r6060, %r6;
	add.s32 	%r6062, %r6061, %r6;
	add.s32 	%r6063, %r6062, %r6;
	add.s32 	%r6064, %r6063, %r6;
	add.s32 	%r6065, %r6064, %r6;
	add.s32 	%r6066, %r6065, %r6;
	setp.lt.s32 	%p2407, %r6066, 1;
	max.s32 	%r6067, %r6066, %r445;
	setp.gt.s32 	%p2408, %r6067, %r311;
	or.pred  	%p2409, %p2408, %p2407;
	@%p2409 bra 	$L__BB3_648;
	ld.shared.f32 	%f8199, [%r382+12];
	ld.shared.f32 	%f8200, [%r383+12];
	add.f32 	%f8201, %f8199, %f8200;
	ld.shared.f32 	%f8202, [%r384+12];
	add.f32 	%f8203, %f8201, %f8202;
	add.s32 	%r6069, %r384, %r314;
	ld.shared.f32 	%f8204, [%r6069+12];
	add.f32 	%f8205, %f8203, %f8204;
	mul.wide.s32 	%rd1938, %r453, 4;
	add.s64 	%rd1939, %rd4, %rd1938;
	st.global.f32 	[%rd1939], %f8205;
$L__BB3_648:
	setp.gt.s32 	%p2410, %r445, %r311;
	add.s32 	%r454, %r453, %r6;
	or.pred  	%p2411, %p7, %p2410;
	@%p2411 bra 	$L__BB3_650;
	ld.shared.f32 	%f8206, [%r389+12];
	ld.shared.f32 	%f8207, [%r390+12];
	add.f32 	%f8208, %f8206, %f8207;
	ld.shared.f32 	%f8209, [%r391+12];
	add.f32 	%f8210, %f8208, %f8209;
	add.s32 	%r6071, %r391, %r314;
	ld.shared.f32 	%f8211, [%r6071+12];
	add.f32 	%f8212, %f8210, %f8211;
	mul.wide.s32 	%rd1940, %r454, 4;
	add.s64 	%rd1941, %rd4, %rd1940;
	st.global.f32 	[%rd1941], %f8212;
$L__BB3_650:
	add.s32 	%r455, %r454, %r6;
	or.pred  	%p2413, %p8, %p2410;
	@%p2413 bra 	$L__BB3_652;
	ld.shared.f32 	%f8213, [%r396+12];
	ld.shared.f32 	%f8214, [%r397+12];
	add.f32 	%f8215, %f8213, %f8214;
	ld.shared.f32 	%f8216, [%r398+12];
	add.f32 	%f8217, %f8215, %f8216;
	add.s32 	%r6073, %r398, %r314;
	ld.shared.f32 	%f8218, [%r6073+12];
	add.f32 	%f8219, %f8217, %f8218;
	mul.wide.s32 	%rd1942, %r455, 4;
	add.s64 	%rd1943, %rd4, %rd1942;
	st.global.f32 	[%rd1943], %f8219;
$L__BB3_652:
	setp.gt.s32 	%p2414, %r445, %r311;
	add.s32 	%r456, %r455, %r6;
	or.pred  	%p2415, %p5, %p2414;
	@%p2415 bra 	$L__BB3_654;
	ld.shared.f32 	%f8220, [%r403+12];
	ld.shared.f32 	%f8221, [%r404+12];
	add.f32 	%f8222, %f8220, %f8221;
	ld.shared.f32 	%f8223, [%r405+12];
	add.f32 	%f8224, %f8222, %f8223;
	add.s32 	%r6075, %r405, %r314;
	ld.shared.f32 	%f8225, [%r6075+12];
	add.f32 	%f8226, %f8224, %f8225;
	mul.wide.s32 	%rd1944, %r456, 4;
	add.s64 	%rd1945, %rd4, %rd1944;
	st.global.f32 	[%rd1945], %f8226;
$L__BB3_654:
	add.s32 	%r457, %r456, %r6;
	or.pred  	%p2417, %p6, %p2414;
	@%p2417 bra 	$L__BB3_656;
	ld.shared.f32 	%f8227, [%r408+12];
	ld.shared.f32 	%f8228, [%r409+12];
	add.f32 	%f8229, %f8227, %f8228;
	ld.shared.f32 	%f8230, [%r410+12];
	add.f32 	%f8231, %f8229, %f8230;
	ld.shared.f32 	%f8232, [%r411+12];
	add.f32 	%f8233, %f8231, %f8232;
	mul.wide.s32 	%rd1946, %r457, 4;
	add.s64 	%rd1947, %rd4, %rd1946;
	st.global.f32 	[%rd1947], %f8233;
$L__BB3_656:
	mad.lo.s32 	%r6076, %r6, 15, %r1;
	setp.lt.s32 	%p2418, %r6076, 1;
	max.s32 	%r6077, %r6076, %r445;
	setp.gt.s32 	%p2419, %r6077, %r311;
	or.pred  	%p2420, %p2419, %p2418;
	@%p2420 bra 	$L__BB3_658;
	ld.shared.f32 	%f8234, [%r412+12];
	ld.shared.f32 	%f8235, [%r413+12];
	add.f32 	%f8236, %f8234, %f8235;
	ld.shared.f32 	%f8237, [%r414+12];
	add.f32 	%f8238, %f8236, %f8237;
	ld.shared.f32 	%f8239, [%r415+12];
	add.f32 	%f8240, %f8238, %f8239;
	add.s32 	%r6078, %r457, %r6;
	mul.wide.s32 	%rd1948, %r6078, 4;
	add.s64 	%rd1949, %rd4, %rd1948;
	st.global.f32 	[%rd1949], %f8240;
$L__BB3_658:
	add.s32 	%r458, %r445, %r9;
	setp.lt.s32 	%p2421, %r1, 1;
	max.s32 	%r6079, %r1, %r458;
	setp.gt.s32 	%p2422, %r6079, %r311;
	or.pred  	%p2423, %p2422, %p2421;
	@%p2423 bra 	$L__BB3_660;
	ld.shared.f32 	%f8241, [%r313+16];
	ld.shared.f32 	%f8242, [%r315+16];
	add.f32 	%f8243, %f8241, %f8242;
	ld.shared.f32 	%f8244, [%r316+16];
	add.f32 	%f8245, %f8243, %f8244;
	add.s32 	%r6081, %r316, %r314;
	ld.shared.f32 	%f8246, [%r6081+16];
	add.f32 	%f8247, %f8245, %f8246;
	mad.lo.s32 	%r6082, %r458, %r5, %r1;
	mul.wide.s32 	%rd1950, %r6082, 4;
	add.s64 	%rd1951, %rd4, %rd1950;
	st.global.f32 	[%rd1951], %f8247;
$L__BB3_660:
	mad.lo.s32 	%r6083, %r6, 15, %r1;
	mad.lo.s32 	%r6084, %r6, -14, %r6083;
	setp.lt.s32 	%p2424, %r6084, 1;
	max.s32 	%r6085, %r6084, %r458;
	setp.gt.s32 	%p2425, %r6085, %r311;
	or.pred  	%p2426, %p2425, %p2424;
	@%p2426 bra 	$L__BB3_662;
	ld.shared.f32 	%f8248, [%r417+16];
	ld.shared.f32 	%f8249, [%r418+16];
	add.f32 	%f8250, %f8248, %f8249;
	ld.shared.f32 	%f8251, [%r419+16];
	add.f32 	%f8252, %f8250, %f8251;
	add.s32 	%r6087, %r419, %r314;
	ld.shared.f32 	%f8253, [%r6087+16];
	add.f32 	%f8254, %f8252, %f8253;
	mad.lo.s32 	%r6088, %r458, %r5, %r1;
	add.s32 	%r6089, %r6088, %r6;
	mul.wide.s32 	%rd1952, %r6089, 4;
	add.s64 	%rd1953, %rd4, %rd1952;
	st.global.f32 	[%rd1953], %f8254;
$L__BB3_662:
	mad.lo.s32 	%r6090, %r6, 15, %r1;
	mad.lo.s32 	%r6091, %r6, -14, %r6090;
	add.s32 	%r6092, %r6091, %r6;
	setp.lt.s32 	%p2427, %r6092, 1;
	max.s32 	%r6093, %r6092, %r458;
	setp.gt.s32 	%p2428, %r6093, %r311;
	or.pred  	%p2429, %p2428, %p2427;
	@%p2429 bra 	$L__BB3_664;
	ld.shared.f32 	%f8255, [%r327+16];
	ld.shared.f32 	%f8256, [%r328+16];
	add.f32 	%f8257, %f8255, %f8256;
	ld.shared.f32 	%f8258, [%r329+16];
	add.f32 	%f8259, %f8257, %f8258;
	ld.shared.f32 	%f8260, [%r330+16];
	add.f32 	%f8261, %f8259, %f8260;
	mad.lo.s32 	%r6094, %r458, %r5, %r1;
	add.s32 	%r6095, %r6094, %r6;
	add.s32 	%r6096, %r6095, %r6;
	mul.wide.s32 	%rd1954, %r6096, 4;
	add.s64 	%rd1955, %rd4, %rd1954;
	st.global.f32 	[%rd1955], %f8261;
$L__BB3_664:
	mad.lo.s32 	%r6097, %r458, %r5, %r1;
	add.s32 	%r6098, %r6097, %r6;
	add.s32 	%r6099, %r6098, %r6;
	add.s32 	%r459, %r6099, %r6;
	mad.lo.s32 	%r6100, %r6, 15, %r1;
	mad.lo.s32 	%r6101, %r6, -14, %r6100;
	add.s32 	%r6102, %r6101, %r6;
	add.s32 	%r6103, %r6102, %r6;
	setp.lt.s32 	%p2430, %r6103, 1;
	max.s32 	%r6104, %r6103, %r458;
	setp.gt.s32 	%p2431, %r6104, %r311;
	or.pred  	%p2432, %p2431, %p2430;
	@%p2432 bra 	$L__BB3_666;
	ld.shared.f32 	%f8262, [%r333+16];
	ld.shared.f32 	%f8263, [%r334+16];
	add.f32 	%f8264, %f8262, %f8263;
	ld.shared.f32 	%f8265, [%r335+16];
	add.f32 	%f8266, %f8264, %f8265;
	ld.shared.f32 	%f8267, [%r336+16];
	add.f32 	%f8268, %f8266, %f8267;
	mul.wide.s32 	%rd1956, %r459, 4;
	add.s64 	%rd1957, %rd4, %rd1956;
	st.global.f32 	[%rd1957], %f8268;
$L__BB3_666:
	add.s32 	%r460, %r459, %r6;
	mad.lo.s32 	%r6105, %r6, 15, %r1;
	mad.lo.s32 	%r6106, %r6, -14, %r6105;
	add.s32 	%r6107, %r6106, %r6;
	add.s32 	%r6108, %r6107, %r6;
	add.s32 	%r6109, %r6108, %r6;
	setp.lt.s32 	%p2433, %r6109, 1;
	max.s32 	%r6110, %r6109, %r458;
	setp.gt.s32 	%p2434, %r6110, %r311;
	or.pred  	%p2435, %p2434, %p2433;
	@%p2435 bra 	$L__BB3_668;
	ld.shared.f32 	%f8269, [%r340+16];
	ld.shared.f32 	%f8270, [%r341+16];
	add.f32 	%f8271, %f8269, %f8270;
	ld.shared.f32 	%f8272, [%r342+16];
	add.f32 	%f8273, %f8271, %f8272;
	add.s32 	%r6112, %r342, %r314;
	ld.shared.f32 	%f8274, [%r6112+16];
	add.f32 	%f8275, %f8273, %f8274;
	mul.wide.s32 	%rd1958, %r460, 4;
	add.s64 	%rd1959, %rd4, %rd1958;
	st.global.f32 	[%rd1959], %f8275;
$L__BB3_668:
	add.s32 	%r461, %r460, %r6;
	mad.lo.s32 	%r6113, %r6, 15, %r1;
	mad.lo.s32 	%r6114, %r6, -14, %r6113;
	add.s32 	%r6115, %r6114, %r6;
	add.s32 	%r6116, %r6115, %r6;
	add.s32 	%r6117, %r6116, %r6;
	add.s32 	%r6118, %r6117, %r6;
	setp.lt.s32 	%p2436, %r6118, 1;
	max.s32 	%r6119, %r6118, %r458;
	setp.gt.s32 	%p2437, %r6119, %r311;
	or.pred  	%p2438, %p2437, %p2436;
	@%p2438 bra 	$L__BB3_670;
	ld.shared.f32 	%f8276, [%r347+16];
	ld.shared.f32 	%f8277, [%r348+16];
	add.f32 	%f8278, %f8276, %f8277;
	ld.shared.f32 	%f8279, [%r349+16];
	add.f32 	%f8280, %f8278, %f8279;
	add.s32 	%r6121, %r349, %r314;
	ld.shared.f32 	%f8281, [%r6121+16];
	add.f32 	%f8282, %f8280, %f8281;
	mul.wide.s32 	%rd1960, %r461, 4;
	add.s64 	%rd1961, %rd4, %rd1960;
	st.global.f32 	[%rd1961], %f8282;
$L__BB3_670:
	add.s32 	%r462, %r461, %r6;
	mad.lo.s32 	%r6122, %r6, 15, %r1;
	mad.lo.s32 	%r6123, %r6, -14, %r6122;
	add.s32 	%r6124, %r6123, %r6;
	add.s32 	%r6125, %r6124, %r6;
	add.s32 	%r6126, %r6125, %r6;
	add.s32 	%r6127, %r6126, %r6;
	add.s32 	%r6128, %r6127, %r6;
	setp.lt.s32 	%p2439, %r6128, 1;
	max.s32 	%r6129, %r6128, %r458;
	setp.gt.s32 	%p2440, %r6129, %r311;
	or.pred  	%p2441, %p2440, %p2439;
	@%p2441 bra 	$L__BB3_672;
	ld.shared.f32 	%f8283, [%r354+16];
	ld.shared.f32 	%f8284, [%r355+16];
	add.f32 	%f8285, %f8283, %f8284;
	ld.shared.f32 	%f8286, [%r356+16];
	add.f32 	%f8287, %f8285, %f8286;
	add.s32 	%r6131, %r356, %r314;
	ld.shared.f32 	%f8288, [%r6131+16];
	add.f32 	%f8289, %f8287, %f8288;
	mul.wide.s32 	%rd1962, %r462, 4;
	add.s64 	%rd1963, %rd4, %rd1962;
	st.global.f32 	[%rd1963], %f8289;
$L__BB3_672:
	add.s32 	%r463, %r462, %r6;
	mad.lo.s32 	%r6132, %r6, 15, %r1;
	mad.lo.s32 	%r6133, %r6, -14, %r6132;
	add.s32 	%r6134, %r6133, %r6;
	add.s32 	%r6135, %r6134, %r6;
	add.s32 	%r6136, %r6135, %r6;
	add.s32 	%r6137, %r6136, %r6;
	add.s32 	%r6138, %r6137, %r6;
	add.s32 	%r6139, %r6138, %r6;
	setp.lt.s32 	%p2442, %r6139, 1;
	max.s32 	%r6140, %r6139, %r458;
	setp.gt.s32 	%p2443, %r6140, %r311;
	or.pred  	%p2444, %p2443, %p2442;
	@%p2444 bra 	$L__BB3_674;
	ld.shared.f32 	%f8290, [%r361+16];
	ld.shared.f32 	%f8291, [%r362+16];
	add.f32 	%f8292, %f8290, %f8291;
	ld.shared.f32 	%f8293, [%r363+16];
	add.f32 	%f8294, %f8292, %f8293;
	add.s32 	%r6142, %r363, %r314;
	ld.shared.f32 	%f8295, [%r6142+16];
	add.f32 	%f8296, %f8294, %f8295;
	mul.wide.s32 	%rd1964, %r463, 4;
	add.s64 	%rd1965, %rd4, %rd1964;
	st.global.f32 	[%rd1965], %f8296;
$L__BB3_674:
	add.s32 	%r464, %r463, %r6;
	mad.lo.s32 	%r6143, %r6, 15, %r1;
	mad.lo.s32 	%r6144, %r6, -14, %r6143;
	add.s32 	%r6145, %r6144, %r6;
	add.s32 	%r6146, %r6145, %r6;
	add.s32 	%r6147, %r6146, %r6;
	add.s32 	%r6148, %r6147, %r6;
	add.s32 	%r6149, %r6148, %r6;
	add.s32 	%r6150, %r6149, %r6;
	add.s32 	%r6151, %r6150, %r6;
	setp.lt.s32 	%p2445, %r6151, 1;
	max.s32 	%r6152, %r6151, %r458;
	setp.gt.s32 	%p2446, %r6152, %r311;
	or.pred  	%p2447, %p2446, %p2445;
	@%p2447 bra 	$L__BB3_676;
	ld.shared.f32 	%f8297, [%r368+16];
	ld.shared.f32 	%f8298, [%r369+16];
	add.f32 	%f8299, %f8297, %f8298;
	ld.shared.f32 	%f8300, [%r370+16];
	add.f32 	%f8301, %f8299, %f8300;
	add.s32 	%r6154, %r370, %r314;
	ld.shared.f32 	%f8302, [%r6154+16];
	add.f32 	%f8303, %f8301, %f8302;
	mul.wide.s32 	%rd1966, %r464, 4;
	add.s64 	%rd1967, %rd4, %rd1966;
	st.global.f32 	[%rd1967], %f8303;
$L__BB3_676:
	add.s32 	%r465, %r464, %r6;
	mad.lo.s32 	%r6155, %r6, 15, %r1;
	mad.lo.s32 	%r6156, %r6, -14, %r6155;
	add.s32 	%r6157, %r6156, %r6;
	add.s32 	%r6158, %r6157, %r6;
	add.s32 	%r6159, %r6158, %r6;
	add.s32 	%r6160, %r6159, %r6;
	add.s32 	%r6161, %r6160, %r6;
	add.s32 	%r6162, %r6161, %r6;
	add.s32 	%r6163, %r6162, %r6;
	add.s32 	%r6164, %r6163, %r6;
	setp.lt.s32 	%p2448, %r6164, 1;
	max.s32 	%r6165, %r6164, %r458;
	setp.gt.s32 	%p2449, %r6165, %r311;
	or.pred  	%p2450, %p2449, %p2448;
	@%p2450 bra 	$L__BB3_678;
	ld.shared.f32 	%f8304, [%r375+16];
	ld.shared.f32 	%f8305, [%r376+16];
	add.f32 	%f8306, %f8304, %f8305;
	ld.shared.f32 	%f8307, [%r377+16];
	add.f32 	%f8308, %f8306, %f8307;
	add.s32 	%r6167, %r377, %r314;
	ld.shared.f32 	%f8309, [%r6167+16];
	add.f32 	%f8310, %f8308, %f8309;
	mul.wide.s32 	%rd1968, %r465, 4;
	add.s64 	%rd1969, %rd4, %rd1968;
	st.global.f32 	[%rd1969], %f8310;
$L__BB3_678:
	add.s32 	%r466, %r465, %r6;
	mad.lo.s32 	%r6168, %r6, 15, %r1;
	mad.lo.s32 	%r6169, %r6, -14, %r6168;
	add.s32 	%r6170, %r6169, %r6;
	add.s32 	%r6171, %r6170, %r6;
	add.s32 	%r6172, %r6171, %r6;
	add.s32 	%r6173, %r6172, %r6;
	add.s32 	%r6174, %r6173, %r6;
	add.s32 	%r6175, %r6174, %r6;
	add.s32 	%r6176, %r6175, %r6;
	add.s32 	%r6177, %r6176, %r6;
	add.s32 	%r6178, %r6177, %r6;
	setp.lt.s32 	%p2451, %r6178, 1;
	max.s32 	%r6179, %r6178, %r458;
	setp.gt.s32 	%p2452, %r6179, %r311;
	or.pred  	%p2453, %p2452, %p2451;
	@%p2453 bra 	$L__BB3_680;
	ld.shared.f32 	%f8311, [%r382+16];
	ld.shared.f32 	%f8312, [%r383+16];
	add.f32 	%f8313, %f8311, %f8312;
	ld.shared.f32 	%f8314, [%r384+16];
	add.f32 	%f8315, %f8313, %f8314;
	add.s32 	%r6181, %r384, %r314;
	ld.shared.f32 	%f8316, [%r6181+16];
	add.f32 	%f8317, %f8315, %f8316;
	mul.wide.s32 	%rd1970, %r466, 4;
	add.s64 	%rd1971, %rd4, %rd1970;
	st.global.f32 	[%rd1971], %f8317;
$L__BB3_680:
	setp.gt.s32 	%p2454, %r458, %r311;
	add.s32 	%r467, %r466, %r6;
	or.pred  	%p2455, %p7, %p2454;
	@%p2455 bra 	$L__BB3_682;
	ld.shared.f32 	%f8318, [%r389+16];
	ld.shared.f32 	%f8319, [%r390+16];
	add.f32 	%f8320, %f8318, %f8319;
	ld.shared.f32 	%f8321, [%r391+16];
	add.f32 	%f8322, %f8320, %f8321;
	add.s32 	%r6183, %r391, %r314;
	ld.shared.f32 	%f8323, [%r6183+16];
	add.f32 	%f8324, %f8322, %f8323;
	mul.wide.s32 	%rd1972, %r467, 4;
	add.s64 	%rd1973, %rd4, %rd1972;
	st.global.f32 	[%rd1973], %f8324;
$L__BB3_682:
	add.s32 	%r468, %r467, %r6;
	or.pred  	%p2457, %p8, %p2454;
	@%p2457 bra 	$L__BB3_684;
	ld.shared.f32 	%f8325, [%r396+16];
	ld.shared.f32 	%f8326, [%r397+16];
	add.f32 	%f8327, %f8325, %f8326;
	ld.shared.f32 	%f8328, [%r398+16];
	add.f32 	%f8329, %f8327, %f8328;
	add.s32 	%r6185, %r398, %r314;
	ld.shared.f32 	%f8330, [%r6185+16];
	add.f32 	%f8331, %f8329, %f8330;
	mul.wide.s32 	%rd1974, %r468, 4;
	add.s64 	%rd1975, %rd4, %rd1974;
	st.global.f32 	[%rd1975], %f8331;
$L__BB3_684:
	setp.gt.s32 	%p2458, %r458, %r311;
	add.s32 	%r469, %r468, %r6;
	or.pred  	%p2459, %p5, %p2458;
	@%p2459 bra 	$L__BB3_686;
	ld.shared.f32 	%f8332, [%r403+16];
	ld.shared.f32 	%f8333, [%r404+16];
	add.f32 	%f8334, %f8332, %f8333;
	ld.shared.f32 	%f8335, [%r405+16];
	add.f32 	%f8336, %f8334, %f8335;
	add.s32 	%r6187, %r405, %r314;
	ld.shared.f32 	%f8337, [%r6187+16];
	add.f32 	%f8338, %f8336, %f8337;
	mul.wide.s32 	%rd1976, %r469, 4;
	add.s64 	%rd1977, %rd4, %rd1976;
	st.global.f32 	[%rd1977], %f8338;
$L__BB3_686:
	add.s32 	%r470, %r469, %r6;
	or.pred  	%p2461, %p6, %p2458;
	@%p2461 bra 	$L__BB3_688;
	ld.shared.f32 	%f8339, [%r408+16];
	ld.shared.f32 	%f8340, [%r409+16];
	add.f32 	%f8341, %f8339, %f8340;
	ld.shared.f32 	%f8342, [%r410+16];
	add.f32 	%f8343, %f8341, %f8342;
	ld.shared.f32 	%f8344, [%r411+16];
	add.f32 	%f8345, %f8343, %f8344;
	mul.wide.s32 	%rd1978, %r470, 4;
	add.s64 	%rd1979, %rd4, %rd1978;
	st.global.f32 	[%rd1979], %f8345;
$L__BB3_688:
	mad.lo.s32 	%r6188, %r6, 15, %r1;
	setp.lt.s32 	%p2462, %r6188, 1;
	max.s32 	%r6189, %r6188, %r458;
	setp.gt.s32 	%p2463, %r6189, %r311;
	or.pred  	%p2464, %p2463, %p2462;
	@%p2464 bra 	$L__BB3_690;
	ld.shared.f32 	%f8346, [%r412+16];
	ld.shared.f32 	%f8347, [%r413+16];
	add.f32 	%f8348, %f8346, %f8347;
	ld.shared.f32 	%f8349, [%r414+16];
	add.f32 	%f8350, %f8348, %f8349;
	ld.shared.f32 	%f8351, [%r415+16];
	add.f32 	%f8352, %f8350, %f8351;
	add.s32 	%r6190, %r470, %r6;
	mul.wide.s32 	%rd1980, %r6190, 4;
	add.s64 	%rd1981, %rd4, %rd1980;
	st.global.f32 	[%rd1981], %f8352;
$L__BB3_690:
	add.s32 	%r471, %r458, %r9;
	setp.lt.s32 	%p2465, %r1, 1;
	max.s32 	%r6191, %r1, %r471;
	setp.gt.s32 	%p2466, %r6191, %r311;
	or.pred  	%p2467, %p2466, %p2465;
	@%p2467 bra 	$L__BB3_692;
	ld.shared.f32 	%f8353, [%r313+20];
	ld.shared.f32 	%f8354, [%r315+20];
	add.f32 	%f8355, %f8353, %f8354;
	ld.shared.f32 	%f8356, [%r316+20];
	add.f32 	%f8357, %f8355, %f8356;
	add.s32 	%r6193, %r316, %r314;
	ld.shared.f32 	%f8358, [%r6193+20];
	add.f32 	%f8359, %f8357, %f8358;
	mad.lo.s32 	%r6194, %r471, %r5, %r1;
	mul.wide.s32 	%rd1982, %r6194, 4;
	add.s64 	%rd1983, %rd4, %rd1982;
	st.global.f32 	[%rd1983], %f8359;
$L__BB3_692:
	mad.lo.s32 	%r6195, %r6, 15, %r1;
	mad.lo.s32 	%r6196, %r6, -14, %r6195;
	setp.lt.s32 	%p2468, %r6196, 1;
	max.s32 	%r6197, %r6196, %r471;
	setp.gt.s32 	%p2469, %r6197, %r311;
	or.pred  	%p2470, %p2469, %p2468;
	@%p2470 bra 	$L__BB3_694;
	ld.shared.f32 	%f8360, [%r417+20];
	ld.shared.f32 	%f8361, [%r418+20];
	add.f32 	%f8362, %f8360, %f8361;
	ld.shared.f32 	%f8363, [%r419+20];
	add.f32 	%f8364, %f8362, %f8363;
	add.s32 	%r6199, %r419, %r314;
	ld.shared.f32 	%f8365, [%r6199+20];
	add.f32 	%f8366, %f8364, %f8365;
	mad.lo.s32 	%r6200, %r471, %r5, %r1;
	add.s32 	%r6201, %r6200, %r6;
	mul.wide.s32 	%rd1984, %r6201, 4;
	add.s64 	%rd1985, %rd4, %rd1984;
	st.global.f32 	[%rd1985], %f8366;
$L__BB3_694:
	mad.lo.s32 	%r6202, %r6, 15, %r1;
	mad.lo.s32 	%r6203, %r6, -14, %r6202;
	add.s32 	%r6204, %r6203, %r6;
	setp.lt.s32 	%p2471, %r6204, 1;
	max.s32 	%r6205, %r6204, %r471;
	setp.gt.s32 	%p2472, %r6205, %r311;
	or.pred  	%p2473, %p2472, %p2471;
	@%p2473 bra 	$L__BB3_696;
	ld.shared.f32 	%f8367, [%r327+20];
	ld.shared.f32 	%f8368, [%r328+20];
	add.f32 	%f8369, %f8367, %f8368;
	ld.shared.f32 	%f8370, [%r329+20];
	add.f32 	%f8371, %f8369, %f8370;
	ld.shared.f32 	%f8372, [%r330+20];
	add.f32 	%f8373, %f8371, %f8372;
	mad.lo.s32 	%r6206, %r471, %r5, %r1;
	add.s32 	%r6207, %r6206, %r6;
	add.s32 	%r6208, %r6207, %r6;
	mul.wide.s32 	%rd1986, %r6208, 4;
	add.s64 	%rd1987, %rd4, %rd1986;
	st.global.f32 	[%rd1987], %f8373;
$L__BB3_696:
	mad.lo.s32 	%r6209, %r471, %r5, %r1;
	add.s32 	%r6210, %r6209, %r6;
	add.s32 	%r6211, %r6210, %r6;
	add.s32 	%r472, %r6211, %r6;
	mad.lo.s32 	%r6212, %r6, 15, %r1;
	mad.lo.s32 	%r6213, %r6, -14, %r6212;
	add.s32 	%r6214, %r6213, %r6;
	add.s32 	%r6215, %r6214, %r6;
	setp.lt.s32 	%p2474, %r6215, 1;
	max.s32 	%r6216, %r6215, %r471;
	setp.gt.s32 	%p2475, %r6216, %r311;
	or.pred  	%p2476, %p2475, %p2474;
	@%p2476 bra 	$L__BB3_698;
	ld.shared.f32 	%f8374, [%r333+20];
	ld.shared.f32 	%f8375, [%r334+20];
	add.f32 	%f8376, %f8374, %f8375;
	ld.shared.f32 	%f8377, [%r335+20];
	add.f32 	%f8378, %f8376, %f8377;
	ld.shared.f32 	%f8379, [%r336+20];
	add.f32 	%f8380, %f8378, %f8379;
	mul.wide.s32 	%rd1988, %r472, 4;
	add.s64 	%rd1989, %rd4, %rd1988;
	st.global.f32 	[%rd1989], %f8380;
$L__BB3_698:
	add.s32 	%r473, %r472, %r6;
	mad.lo.s32 	%r6217, %r6, 15, %r1;
	mad.lo.s32 	%r6218, %r6, -14, %r6217;
	add.s32 	%r6219, %r6218, %r6;
	add.s32 	%r6220, %r6219, %r6;
	add.s32 	%r6221, %r6220, %r6;
	setp.lt.s32 	%p2477, %r6221, 1;
	max.s32 	%r6222, %r6221, %r471;
	setp.gt.s32 	%p2478, %r6222, %r311;
	or.pred  	%p2479, %p2478, %p2477;
	@%p2479 bra 	$L__BB3_700;
	ld.shared.f32 	%f8381, [%r340+20];
	ld.shared.f32 	%f8382, [%r341+20];
	add.f32 	%f8383, %f8381, %f8382;
	ld.shared.f32 	%f8384, [%r342+20];
	add.f32 	%f8385, %f8383, %f8384;
	add.s32 	%r6224, %r342, %r314;
	ld.shared.f32 	%f8386, [%r6224+20];
	add.f32 	%f8387, %f8385, %f8386;
	mul.wide.s32 	%rd1990, %r473, 4;
	add.s64 	%rd1991, %rd4, %rd1990;
	st.global.f32 	[%rd1991], %f8387;
$L__BB3_700:
	add.s32 	%r474, %r473, %r6;
	mad.lo.s32 	%r6225, %r6, 15, %r1;
	mad.lo.s32 	%r6226, %r6, -14, %r6225;
	add.s32 	%r6227, %r6226, %r6;
	add.s32 	%r6228, %r6227, %r6;
	add.s32 	%r6229, %r6228, %r6;
	add.s32 	%r6230, %r6229, %r6;
	setp.lt.s32 	%p2480, %r6230, 1;
	max.s32 	%r6231, %r6230, %r471;
	setp.gt.s32 	%p2481, %r6231, %r311;
	or.pred  	%p2482, %p2481, %p2480;
	@%p2482 bra 	$L__BB3_702;
	ld.shared.f32 	%f8388, [%r347+20];
	ld.shared.f32 	%f8389, [%r348+20];
	add.f32 	%f8390, %f8388, %f8389;
	ld.shared.f32 	%f8391, [%r349+20];
	add.f32 	%f8392, %f8390, %f8391;
	add.s32 	%r6233, %r349, %r314;
	ld.shared.f32 	%f8393, [%r6233+20];
	add.f32 	%f8394, %f8392, %f8393;
	mul.wide.s32 	%rd1992, %r474, 4;
	add.s64 	%rd1993, %rd4, %rd1992;
	st.global.f32 	[%rd1993], %f8394;
$L__BB3_702:
	add.s32 	%r475, %r474, %r6;
	mad.lo.s32 	%r6234, %r6, 15, %r1;
	mad.lo.s32 	%r6235, %r6, -14, %r6234;
	add.s32 	%r6236, %r6235, %r6;
	add.s32 	%r6237, %r6236, %r6;
	add.s32 	%r6238, %r6237, %r6;
	add.s32 	%r6239, %r6238, %r6;
	add.s32 	%r6240, %r6239, %r6;
	setp.lt.s32 	%p2483, %r6240, 1;
	max.s32 	%r6241, %r6240, %r471;
	setp.gt.s32 	%p2484, %r6241, %r311;
	or.pred  	%p2485, %p2484, %p2483;
	@%p2485 bra 	$L__BB3_704;
	ld.shared.f32 	%f8395, [%r354+20];
	ld.shared.f32 	%f8396, [%r355+20];
	add.f32 	%f8397, %f8395, %f8396;
	ld.shared.f32 	%f8398, [%r356+20];
	add.f32 	%f8399, %f8397, %f8398;
	add.s32 	%r6243, %r356, %r314;
	ld.shared.f32 	%f8400, [%r6243+20];
	add.f32 	%f8401, %f8399, %f8400;
	mul.wide.s32 	%rd1994, %r475, 4;
	add.s64 	%rd1995, %rd4, %rd1994;
	st.global.f32 	[%rd1995], %f8401;
$L__BB3_704:
	add.s32 	%r476, %r475, %r6;
	mad.lo.s32 	%r6244, %r6, 15, %r1;
	mad.lo.s32 	%r6245, %r6, -14, %r6244;
	add.s32 	%r6246, %r6245, %r6;
	add.s32 	%r6247, %r6246, %r6;
	add.s32 	%r6248, %r6247, %r6;
	add.s32 	%r6249, %r6248, %r6;
	add.s32 	%r6250, %r6249, %r6;
	add.s32 	%r6251, %r6250, %r6;
	setp.lt.s32 	%p2486, %r6251, 1;
	max.s32 	%r6252, %r6251, %r471;
	setp.gt.s32 	%p2487, %r6252, %r311;
	or.pred  	%p2488, %p2487, %p2486;
	@%p2488 bra 	$L__BB3_706;
	ld.shared.f32 	%f8402, [%r361+20];
	ld.shared.f32 	%f8403, [%r362+20];
	add.f32 	%f8404, %f8402, %f8403;
	ld.shared.f32 	%f8405, [%r363+20];
	add.f32 	%f8406, %f8404, %f8405;
	add.s32 	%r6254, %r363, %r314;
	ld.shared.f32 	%f8407, [%r6254+20];
	add.f32 	%f8408, %f8406, %f8407;
	mul.wide.s32 	%rd1996, %r476, 4;
	add.s64 	%rd1997, %rd4, %rd1996;
	st.global.f32 	[%rd1997], %f8408;
$L__BB3_706:
	add.s32 	%r477, %r476, %r6;
	mad.lo.s32 	%r6255, %r6, 15, %r1;
	mad.lo.s32 	%r6256, %r6, -14, %r6255;
	add.s32 	%r6257, %r6256, %r6;
	add.s32 	%r6258, %r6257, %r6;
	add.s32 	%r6259, %r6258, %r6;
	add.s32 	%r6260, %r6259, %r6;
	add.s32 	%r6261, %r6260, %r6;
	add.s32 	%r6262, %r6261, %r6;
	add.s32 	%r6263, %r6262, %r6;
	setp.lt.s32 	%p2489, %r6263, 1;
	max.s32 	%r6264, %r6263, %r471;
	setp.gt.s32 	%p2490, %r6264, %r311;
	or.pred  	%p2491, %p2490, %p2489;
	@%p2491 bra 	$L__BB3_708;
	ld.shared.f32 	%f8409, [%r368+20];
	ld.shared.f32 	%f8410, [%r369+20];
	add.f32 	%f8411, %f8409, %f8410;
	ld.shared.f32 	%f8412, [%r370+20];
	add.f32 	%f8413, %f8411, %f8412;
	add.s32 	%r6266, %r370, %r314;
	ld.shared.f32 	%f8414, [%r6266+20];
	add.f32 	%f8415, %f8413, %f8414;
	mul.wide.s32 	%rd1998, %r477, 4;
	add.s64 	%rd1999, %rd4, %rd1998;
	st.global.f32 	[%rd1999], %f8415;
$L__BB3_708:
	add.s32 	%r478, %r477, %r6;
	mad.lo.s32 	%r6267, %r6, 15, %r1;
	mad.lo.s32 	%r6268, %r6, -14, %r6267;
	add.s32 	%r6269, %r6268, %r6;
	add.s32 	%r6270, %r6269, %r6;
	add.s32 	%r6271, %r6270, %r6;
	add.s32 	%r6272, %r6271, %r6;
	add.s32 	%r6273, %r6272, %r6;
	add.s32 	%r6274, %r6273, %r6;
	add.s32 	%r6275, %r6274, %r6;
	add.s32 	%r6276, %r6275, %r6;
	setp.lt.s32 	%p2492, %r6276, 1;
	max.s32 	%r6277, %r6276, %r471;
	setp.gt.s32 	%p2493, %r6277, %r311;
	or.pred  	%p2494, %p2493, %p2492;
	@%p2494 bra 	$L__BB3_710;
	ld.shared.f32 	%f8416, [%r375+20];
	ld.shared.f32 	%f8417, [%r376+20];
	add.f32 	%f8418, %f8416, %f8417;
	ld.shared.f32 	%f8419, [%r377+20];
	add.f32 	%f8420, %f8418, %f8419;
	add.s32 	%r6279, %r377, %r314;
	ld.shared.f32 	%f8421, [%r6279+20];
	add.f32 	%f8422, %f8420, %f8421;
	mul.wide.s32 	%rd2000, %r478, 4;
	add.s64 	%rd2001, %rd4, %rd2000;
	st.global.f32 	[%rd2001], %f8422;
$L__BB3_710:
	add.s32 	%r479, %r478, %r6;
	mad.lo.s32 	%r6280, %r6, 15, %r1;
	mad.lo.s32 	%r6281, %r6, -14, %r6280;
	add.s32 	%r6282, %r6281, %r6;
	add.s32 	%r6283, %r6282, %r6;
	add.s32 	%r6284, %r6283, %r6;
	add.s32 	%r6285, %r6284, %r6;
	add.s32 	%r6286, %r6285, %r6;
	add.s32 	%r6287, %r6286, %r6;
	add.s32 	%r6288, %r6287, %r6;
	add.s32 	%r6289, %r6288, %r6;
	add.s32 	%r6290, %r6289, %r6;
	setp.lt.s32 	%p2495, %r6290, 1;
	max.s32 	%r6291, %r6290, %r471;
	setp.gt.s32 	%p2496, %r6291, %r311;
	or.pred  	%p2497, %p2496, %p2495;
	@%p2497 bra 	$L__BB3_712;
	ld.shared.f32 	%f8423, [%r382+20];
	ld.shared.f32 	%f8424, [%r383+20];
	add.f32 	%f8425, %f8423, %f8424;
	ld.shared.f32 	%f8426, [%r384+20];
	add.f32 	%f8427, %f8425, %f8426;
	add.s32 	%r6293, %r384, %r314;
	ld.shared.f32 	%f8428, [%r6293+20];
	add.f32 	%f8429, %f8427, %f8428;
	mul.wide.s32 	%rd2002, %r479, 4;
	add.s64 	%rd2003, %rd4, %rd2002;
	st.global.f32 	[%rd2003], %f8429;
$L__BB3_712:
	setp.gt.s32 	%p2498, %r471, %r311;
	add.s32 	%r480, %r479, %r6;
	or.pred  	%p2499, %p7, %p2498;
	@%p2499 bra 	$L__BB3_714;
	ld.shared.f32 	%f8430, [%r389+20];
	ld.shared.f32 	%f8431, [%r390+20];
	add.f32 	%f8432, %f8430, %f8431;
	ld.shared.f32 	%f8433, [%r391+20];
	add.f32 	%f8434, %f8432, %f8433;
	add.s32 	%r6295, %r391, %r314;
	ld.shared.f32 	%f8435, [%r6295+20];
	add.f32 	%f8436, %f8434, %f8435;
	mul.wide.s32 	%rd2004, %r480, 4;
	add.s64 	%rd2005, %rd4, %rd2004;
	st.global.f32 	[%rd2005], %f8436;
$L__BB3_714:
	add.s32 	%r481, %r480, %r6;
	or.pred  	%p2501, %p8, %p2498;
	@%p2501 bra 	$L__BB3_716;
	ld.shared.f32 	%f8437, [%r396+20];
	ld.shared.f32 	%f8438, [%r397+20];
	add.f32 	%f8439, %f8437, %f8438;
	ld.shared.f32 	%f8440, [%r398+20];
	add.f32 	%f8441, %f8439, %f8440;
	add.s32 	%r6297, %r398, %r314;
	ld.shared.f32 	%f8442, [%r6297+20];
	add.f32 	%f8443, %f8441, %f8442;
	mul.wide.s32 	%rd2006, %r481, 4;
	add.s64 	%rd2007, %rd4, %rd2006;
	st.global.f32 	[%rd2007], %f8443;
$L__BB3_716:
	setp.gt.s32 	%p2502, %r471, %r311;
	add.s32 	%r482, %r481, %r6;
	or.pred  	%p2503, %p5, %p2502;
	@%p2503 bra 	$L__BB3_718;
	ld.shared.f32 	%f8444, [%r403+20];
	ld.shared.f32 	%f8445, [%r404+20];
	add.f32 	%f8446, %f8444, %f8445;
	ld.shared.f32 	%f8447, [%r405+20];
	add.f32 	%f8448, %f8446, %f8447;
	add.s32 	%r6299, %r405, %r314;
	ld.shared.f32 	%f8449, [%r6299+20];
	add.f32 	%f8450, %f8448, %f8449;
	mul.wide.s32 	%rd2008, %r482, 4;
	add.s64 	%rd2009, %rd4, %rd2008;
	st.global.f32 	[%rd2009], %f8450;
$L__BB3_718:
	add.s32 	%r483, %r482, %r6;
	or.pred  	%p2505, %p6, %p2502;
	@%p2505 bra 	$L__BB3_720;
	ld.shared.f32 	%f8451, [%r408+20];
	ld.shared.f32 	%f8452, [%r409+20];
	add.f32 	%f8453, %f8451, %f8452;
	ld.shared.f32 	%f8454, [%r410+20];
	add.f32 	%f8455, %f8453, %f8454;
	ld.shared.f32 	%f8456, [%r411+20];
	add.f32 	%f8457, %f8455, %f8456;
	mul.wide.s32 	%rd2010, %r483, 4;
	add.s64 	%rd2011, %rd4, %rd2010;
	st.global.f32 	[%rd2011], %f8457;
$L__BB3_720:
	mad.lo.s32 	%r6300, %r6, 15, %r1;
	setp.lt.s32 	%p2506, %r6300, 1;
	max.s32 	%r6301, %r6300, %r471;
	setp.gt.s32 	%p2507, %r6301, %r311;
	or.pred  	%p2508, %p2507, %p2506;
	@%p2508 bra 	$L__BB3_722;
	ld.shared.f32 	%f8458, [%r412+20];
	ld.shared.f32 	%f8459, [%r413+20];
	add.f32 	%f8460, %f8458, %f8459;
	ld.shared.f32 	%f8461, [%r414+20];
	add.f32 	%f8462, %f8460, %f8461;
	ld.shared.f32 	%f8463, [%r415+20];
	add.f32 	%f8464, %f8462, %f8463;
	add.s32 	%r6302, %r483, %r6;
	mul.wide.s32 	%rd2012, %r6302, 4;
	add.s64 	%rd2013, %rd4, %rd2012;
	st.global.f32 	[%rd2013], %f8464;
$L__BB3_722:
	add.s32 	%r484, %r471, %r9;
	setp.lt.s32 	%p2509, %r1, 1;
	max.s32 	%r6303, %r1, %r484;
	setp.gt.s32 	%p2510, %r6303, %r311;
	or.pred  	%p2511, %p2510, %p2509;
	@%p2511 bra 	$L__BB3_724;
	ld.shared.f32 	%f8465, [%r313+24];
	ld.shared.f32 	%f8466, [%r315+24];
	add.f32 	%f8467, %f8465, %f8466;
	ld.shared.f32 	%f8468, [%r316+24];
	add.f32 	%f8469, %f8467, %f8468;
	add.s32 	%r6305, %r316, %r314;
	ld.shared.f32 	%f8470, [%r6305+24];
	add.f32 	%f8471, %f8469, %f8470;
	mad.lo.s32 	%r6306, %r484, %r5, %r1;
	mul.wide.s32 	%rd2014, %r6306, 4;
	add.s64 	%rd2015, %rd4, %rd2014;
	st.global.f32 	[%rd2015], %f8471;
$L__BB3_724:
	mad.lo.s32 	%r6307, %r6, 15, %r1;
	mad.lo.s32 	%r6308, %r6, -14, %r6307;
	setp.lt.s32 	%p2512, %r6308, 1;
	max.s32 	%r6309, %r6308, %r484;
	setp.gt.s32 	%p2513, %r6309, %r311;
	or.pred  	%p2514, %p2513, %p2512;
	@%p2514 bra 	$L__BB3_726;
	ld.shared.f32 	%f8472, [%r417+24];
	ld.shared.f32 	%f8473, [%r418+24];
	add.f32 	%f8474, %f8472, %f8473;
	ld.shared.f32 	%f8475, [%r419+24];
	add.f32 	%f8476, %f8474, %f8475;
	add.s32 	%r6311, %r419, %r314;
	ld.shared.f32 	%f8477, [%r6311+24];
	add.f32 	%f8478, %f8476, %f8477;
	mad.lo.s32 	%r6312, %r484, %r5, %r1;
	add.s32 	%r6313, %r6312, %r6;
	mul.wide.s32 	%rd2016, %r6313, 4;
	add.s64 	%rd2017, %rd4, %rd2016;
	st.global.f32 	[%rd2017], %f8478;
$L__BB3_726:
	mad.lo.s32 	%r6314, %r6, 15, %r1;
	mad.lo.s32 	%r6315, %r6, -14, %r6314;
	add.s32 	%r6316, %r6315, %r6;
	setp.lt.s32 	%p2515, %r6316, 1;
	max.s32 	%r6317, %r6316, %r484;
	setp.gt.s32 	%p2516, %r6317, %r311;
	or.pred  	%p2517, %p2516, %p2515;
	@%p2517 bra 	$L__BB3_728;
	ld.shared.f32 	%f8479, [%r327+24];
	ld.shared.f32 	%f8480, [%r328+24];
	add.f32 	%f8481, %f8479, %f8480;
	ld.shared.f32 	%f8482, [%r329+24];
	add.f32 	%f8483, %f8481, %f8482;
	ld.shared.f32 	%f8484, [%r330+24];
	add.f32 	%f8485, %f8483, %f8484;
	mad.lo.s32 	%r6318, %r484, %r5, %r1;
	add.s32 	%r6319, %r6318, %r6;
	add.s32 	%r6320, %r6319, %r6;
	mul.wide.s32 	%rd2018, %r6320, 4;
	add.s64 	%rd2019, %rd4, %rd2018;
	st.global.f32 	[%rd2019], %f8485;
$L__BB3_728:
	mad.lo.s32 	%r6321, %r484, %r5, %r1;
	add.s32 	%r6322, %r6321, %r6;
	add.s32 	%r6323, %r6322, %r6;
	add.s32 	%r485, %r6323, %r6;
	mad.lo.s32 	%r6324, %r6, 15, %r1;
	mad.lo.s32 	%r6325, %r6, -14, %r6324;
	add.s32 	%r6326, %r6325, %r6;
	add.s32 	%r6327, %r6326, %r6;
	setp.lt.s32 	%p2518, %r6327, 1;
	max.s32 	%r6328, %r6327, %r484;
	setp.gt.s32 	%p2519, %r6328, %r311;
	or.pred  	%p2520, %p2519, %p2518;
	@%p2520 bra 	$L__BB3_730;
	ld.shared.f32 	%f8486, [%r333+24];
	ld.shared.f32 	%f8487, [%r334+24];
	add.f32 	%f8488, %f8486, %f8487;
	ld.shared.f32 	%f8489, [%r335+24];
	add.f32 	%f8490, %f8488, %f8489;
	ld.shared.f32 	%f8491, [%r336+24];
	add.f32 	%f8492, %f8490, %f8491;
	mul.wide.s32 	%rd2020, %r485, 4;
	add.s64 	%rd2021, %rd4, %rd2020;
	st.global.f32 	[%rd2021], %f8492;
$L__BB3_730:
	add.s32 	%r486, %r485, %r6;
	mad.lo.s32 	%r6329, %r6, 15, %r1;
	mad.lo.s32 	%r6330, %r6, -14, %r6329;
	add.s32 	%r6331, %r6330, %r6;
	add.s32 	%r6332, %r6331, %r6;
	add.s32 	%r6333, %r6332, %r6;
	setp.lt.s32 	%p2521, %r6333, 1;
	max.s32 	%r6334, %r6333, %r484;
	setp.gt.s32 	%p2522, %r6334, %r311;
	or.pred  	%p2523, %p2522, %p2521;
	@%p2523 bra 	$L__BB3_732;
	ld.shared.f32 	%f8493, [%r340+24];
	ld.shared.f32 	%f8494, [%r341+24];
	add.f32 	%f8495, %f8493, %f8494;
	ld.shared.f32 	%f8496, [%r342+24];
	add.f32 	%f8497, %f8495, %f8496;
	add.s32 	%r6336, %r342, %r314;
	ld.shared.f32 	%f8498, [%r6336+24];
	add.f32 	%f8499, %f8497, %f8498;
	mul.wide.s32 	%rd2022, %r486, 4;
	add.s64 	%rd2023, %rd4, %rd2022;
	st.global.f32 	[%rd2023], %f8499;
$L__BB3_732:
	add.s32 	%r487, %r486, %r6;
	mad.lo.s32 	%r6337, %r6, 15, %r1;
	mad.lo.s32 	%r6338, %r6, -14, %r6337;
	add.s32 	%r6339, %r6338, %r6;
	add.s32 	%r6340, %r6339, %r6;
	add.s32 	%r6341, %r6340, %r6;
	add.s32 	%r6342, %r6341, %r6;
	setp.lt.s32 	%p2524, %r6342, 1;
	max.s32 	%r6343, %r6342, %r484;
	setp.gt.s32 	%p2525, %r6343, %r311;
	or.pred  	%p2526, %p2525, %p2524;
	@%p2526 bra 	$L__BB3_734;
	ld.shared.f32 	%f8500, [%r347+24];
	ld.shared.f32 	%f8501, [%r348+24];
	add.f32 	%f8502, %f8500, %f8501;
	ld.shared.f32 	%f8503, [%r349+24];
	add.f32 	%f8504, %f8502, %f8503;
	add.s32 	%r6345, %r349, %r314;
	ld.shared.f32 	%f8505, [%r6345+24];
	add.f32 	%f8506, %f8504, %f8505;
	mul.wide.s32 	%rd2024, %r487, 4;
	add.s64 	%rd2025, %rd4, %rd2024;
	st.global.f32 	[%rd2025], %f8506;
$L__BB3_734:
	add.s32 	%r488, %r487, %r6;
	mad.lo.s32 	%r6346, %r6, 15, %r1;
	mad.lo.s32 	%r6347, %r6, -14, %r6346;
	add.s32 	%r6348, %r6347, %r6;
	add.s32 	%r6349, %r6348, %r6;
	add.s32 	%r6350, %r6349, %r6;
	add.s32 	%r6351, %r6350, %r6;
	add.s32 	%r6352, %r6351, %r6;
	setp.lt.s32 	%p2527, %r6352, 1;
	max.s32 	%r6353, %r6352, %r484;
	setp.gt.s32 	%p2528, %r6353, %r311;
	or.pred  	%p2529, %p2528, %p2527;
	@%p2529 bra 	$L__BB3_736;
	ld.shared.f32 	%f8507, [%r354+24];
	ld.shared.f32 	%f8508, [%r355+24];
	add.f32 	%f8509, %f8507, %f8508;
	ld.shared.f32 	%f8510, [%r356+24];
	add.f32 	%f8511, %f8509, %f8510;
	add.s32 	%r6355, %r356, %r314;
	ld.shared.f32 	%f8512, [%r6355+24];
	add.f32 	%f8513, %f8511, %f8512;
	mul.wide.s32 	%rd2026, %r488, 4;
	add.s64 	%rd2027, %rd4, %rd2026;
	st.global.f32 	[%rd2027], %f8513;
$L__BB3_736:
	add.s32 	%r489, %r488, %r6;
	mad.lo.s32 	%r6356, %r6, 15, %r1;
	mad.lo.s32 	%r6357, %r6, -14, %r6356;
	add.s32 	%r6358, %r6357, %r6;
	add.s32 	%r6359, %r6358, %r6;
	add.s32 	%r6360, %r6359, %r6;
	add.s32 	%r6361, %r6360, %r6;
	add.s32 	%r6362, %r6361, %r6;
	add.s32 	%r6363, %r6362, %r6;
	setp.lt.s32 	%p2530, %r6363, 1;
	max.s32 	%r6364, %r6363, %r484;
	setp.gt.s32 	%p2531, %r6364, %r311;
	or.pred  	%p2532, %p2531, %p2530;
	@%p2532 bra 	$L__BB3_738;
	ld.shared.f32 	%f8514, [%r361+24];
	ld.shared.f32 	%f8515, [%r362+24];
	add.f32 	%f8516, %f8514, %f8515;
	ld.shared.f32 	%f8517, [%r363+24];
	add.f32 	%f8518, %f8516, %f8517;
	add.s32 	%r6366, %r363, %r314;
	ld.shared.f32 	%f8519, [%r6366+24];
	add.f32 	%f8520, %f8518, %f8519;
	mul.wide.s32 	%rd2028, %r489, 4;
	add.s64 	%rd2029, %rd4, %rd2028;
	st.global.f32 	[%rd2029], %f8520;
$L__BB3_738:
	add.s32 	%r490, %r489, %r6;
	mad.lo.s32 	%r6367, %r6, 15, %r1;
	mad.lo.s32 	%r6368, %r6, -14, %r6367;
	add.s32 	%r6369, %r6368, %r6;
	add.s32 	%r6370, %r6369, %r6;
	add.s32 	%r6371, %r6370, %r6;
	add.s32 	%r6372, %r6371, %r6;
	add.s32 	%r6373, %r6372, %r6;
	add.s32 	%r6374, %r6373, %r6;
	add.s32 	%r6375, %r6374, %r6;
	setp.lt.s32 	%p2533, %r6375, 1;
	max.s32 	%r6376, %r6375, %r484;
	setp.gt.s32 	%p2534, %r6376, %r311;
	or.pred  	%p2535, %p2534, %p2533;
	@%p2535 bra 	$L__BB3_740;
	ld.shared.f32 	%f8521, [%r368+24];
	ld.shared.f32 	%f8522, [%r369+24];
	add.f32 	%f8523, %f8521, %f8522;
	ld.shared.f32 	%f8524, [%r370+24];
	add.f32 	%f8525, %f8523, %f8524;
	add.s32 	%r6378, %r370, %r314;
	ld.shared.f32 	%f8526, [%r6378+24];
	add.f32 	%f8527, %f8525, %f8526;
	mul.wide.s32 	%rd2030, %r490, 4;
	add.s64 	%rd2031, %rd4, %rd2030;
	st.global.f32 	[%rd2031], %f8527;
$L__BB3_740:
	add.s32 	%r491, %r490, %r6;
	mad.lo.s32 	%r6379, %r6, 15, %r1;
	mad.lo.s32 	%r6380, %r6, -14, %r6379;
	add.s32 	%r6381, %r6380, %r6;
	add.s32 	%r6382, %r6381, %r6;
	add.s32 	%r6383, %r6382, %r6;
	add.s32 	%r6384, %r6383, %r6;
	add.s32 	%r6385, %r6384, %r6;
	add.s32 	%r6386, %r6385, %r6;
	add.s32 	%r6387, %r6386, %r6;
	add.s32 	%r6388, %r6387, %r6;
	setp.lt.s32 	%p2536, %r6388, 1;
	max.s32 	%r6389, %r6388, %r484;
	setp.gt.s32 	%p2537, %r6389, %r311;
	or.pred  	%p2538, %p2537, %p2536;
	@%p2538 bra 	$L__BB3_742;
	ld.shared.f32 	%f8528, [%r375+24];
	ld.shared.f32 	%f8529, [%r376+24];
	add.f32 	%f8530, %f8528, %f8529;
	ld.shared.f32 	%f8531, [%r377+24];
	add.f32 	%f8532, %f8530, %f8531;
	add.s32 	%r6391, %r377, %r314;
	ld.shared.f32 	%f8533, [%r6391+24];
	add.f32 	%f8534, %f8532, %f8533;
	mul.wide.s32 	%rd2032, %r491, 4;
	add.s64 	%rd2033, %rd4, %rd2032;
	st.global.f32 	[%rd2033], %f8534;
$L__BB3_742:
	add.s32 	%r492, %r491, %r6;
	mad.lo.s32 	%r6392, %r6, 15, %r1;
	mad.lo.s32 	%r6393, %r6, -14, %r6392;
	add.s32 	%r6394, %r6393, %r6;
	add.s32 	%r6395, %r6394, %r6;
	add.s32 	%r6396, %r6395, %r6;
	add.s32 	%r6397, %r6396, %r6;
	add.s32 	%r6398, %r6397, %r6;
	add.s32 	%r6399, %r6398, %r6;
	add.s32 	%r6400, %r6399, %r6;
	add.s32 	%r6401, %r6400, %r6;
	add.s32 	%r6402, %r6401, %r6;
	setp.lt.s32 	%p2539, %r6402, 1;
	max.s32 	%r6403, %r6402, %r484;
	setp.gt.s32 	%p2540, %r6403, %r311;
	or.pred  	%p2541, %p2540, %p2539;
	@%p2541 bra 	$L__BB3_744;
	ld.shared.f32 	%f8535, [%r382+24];
	ld.shared.f32 	%f8536, [%r383+24];
	add.f32 	%f8537, %f8535, %f8536;
	ld.shared.f32 	%f8538, [%r384+24];
	add.f32 	%f8539, %f8537, %f8538;
	add.s32 	%r6405, %r384, %r314;
	ld.shared.f32 	%f8540, [%r6405+24];
	add.f32 	%f8541, %f8539, %f8540;
	mul.wide.s32 	%rd2034, %r492, 4;
	add.s64 	%rd2035, %rd4, %rd2034;
	st.global.f32 	[%rd2035], %f8541;
$L__BB3_744:
	setp.gt.s32 	%p2542, %r484, %r311;
	add.s32 	%r493, %r492, %r6;
	or.pred  	%p2543, %p7, %p2542;
	@%p2543 bra 	$L__BB3_746;
	ld.shared.f32 	%f8542, [%r389+24];
	ld.shared.f32 	%f8543, [%r390+24];
	add.f32 	%f8544, %f8542, %f8543;
	ld.shared.f32 	%f8545, [%r391+24];
	add.f32 	%f8546, %f8544, %f8545;
	add.s32 	%r6407, %r391, %r314;
	ld.shared.f32 	%f8547, [%r6407+24];
	add.f32 	%f8548, %f8546, %f8547;
	mul.wide.s32 	%rd2036, %r493, 4;
	add.s64 	%rd2037, %rd4, %rd2036;
	st.global.f32 	[%rd2037], %f8548;
$L__BB3_746:
	add.s32 	%r494, %r493, %r6;
	or.pred  	%p2545, %p8, %p2542;
	@%p2545 bra 	$L__BB3_748;
	ld.shared.f32 	%f8549, [%r396+24];
	ld.shared.f32 	%f8550, [%r397+24];
	add.f32 	%f8551, %f8549, %f8550;
	ld.shared.f32 	%f8552, [%r398+24];
	add.f32 	%f8553, %f8551, %f8552;
	add.s32 	%r6409, %r398, %r314;
	ld.shared.f32 	%f8554, [%r6409+24];
	add.f32 	%f8555, %f8553, %f8554;
	mul.wide.s32 	%rd2038, %r494, 4;
	add.s64 	%rd2039, %rd4, %rd2038;
	st.global.f32 	[%rd2039], %f8555;
$L__BB3_748:
	setp.gt.s32 	%p2546, %r484, %r311;
	add.s32 	%r495, %r494, %r6;
	or.pred  	%p2547, %p5, %p2546;
	@%p2547 bra 	$L__BB3_750;
	ld.shared.f32 	%f8556, [%r403+24];
	ld.shared.f32 	%f8557, [%r404+24];
	add.f32 	%f8558, %f8556, %f8557;
	ld.shared.f32 	%f8559, [%r405+24];
	add.f32 	%f8560, %f8558, %f8559;
	add.s32 	%r6411, %r405, %r314;
	ld.shared.f32 	%f8561, [%r6411+24];
	add.f32 	%f8562, %f8560, %f8561;
	mul.wide.s32 	%rd2040, %r495, 4;
	add.s64 	%rd2041, %rd4, %rd2040;
	st.global.f32 	[%rd2041], %f8562;
$L__BB3_750:
	add.s32 	%r496, %r495, %r6;
	or.pred  	%p2549, %p6, %p2546;
	@%p2549 bra 	$L__BB3_752;
	ld.shared.f32 	%f8563, [%r408+24];
	ld.shared.f32 	%f8564, [%r409+24];
	add.f32 	%f8565, %f8563, %f8564;
	ld.shared.f32 	%f8566, [%r410+24];
	add.f32 	%f8567, %f8565, %f8566;
	ld.shared.f32 	%f8568, [%r411+24];
	add.f32 	%f8569, %f8567, %f8568;
	mul.wide.s32 	%rd2042, %r496, 4;
	add.s64 	%rd2043, %rd4, %rd2042;
	st.global.f32 	[%rd2043], %f8569;
$L__BB3_752:
	mad.lo.s32 	%r6412, %r6, 15, %r1;
	setp.lt.s32 	%p2550, %r6412, 1;
	max.s32 	%r6413, %r6412, %r484;
	setp.gt.s32 	%p2551, %r6413, %r311;
	or.pred  	%p2552, %p2551, %p2550;
	@%p2552 bra 	$L__BB3_754;
	ld.shared.f32 	%f8570, [%r412+24];
	ld.shared.f32 	%f8571, [%r413+24];
	add.f32 	%f8572, %f8570, %f8571;
	ld.shared.f32 	%f8573, [%r414+24];
	add.f32 	%f8574, %f8572, %f8573;
	ld.shared.f32 	%f8575, [%r415+24];
	add.f32 	%f8576, %f8574, %f8575;
	add.s32 	%r6414, %r496, %r6;
	mul.wide.s32 	%rd2044, %r6414, 4;
	add.s64 	%rd2045, %rd4, %rd2044;
	st.global.f32 	[%rd2045], %f8576;
$L__BB3_754:
	add.s32 	%r497, %r484, %r9;
	setp.lt.s32 	%p2553, %r1, 1;
	max.s32 	%r6415, %r1, %r497;
	setp.gt.s32 	%p2554, %r6415, %r311;
	or.pred  	%p2555, %p2554, %p2553;
	@%p2555 bra 	$L__BB3_756;
	ld.shared.f32 	%f8577, [%r313+28];
	ld.shared.f32 	%f8578, [%r315+28];
	add.f32 	%f8579, %f8577, %f8578;
	ld.shared.f32 	%f8580, [%r316+28];
	add.f32 	%f8581, %f8579, %f8580;
	add.s32 	%r6417, %r316, %r314;
	ld.shared.f32 	%f8582, [%r6417+28];
	add.f32 	%f8583, %f8581, %f8582;
	mad.lo.s32 	%r6418, %r497, %r5, %r1;
	mul.wide.s32 	%rd2046, %r6418, 4;
	add.s64 	%rd2047, %rd4, %rd2046;
	st.global.f32 	[%rd2047], %f8583;
$L__BB3_756:
	mad.lo.s32 	%r6419, %r6, 15, %r1;
	mad.lo.s32 	%r6420, %r6, -14, %r6419;
	setp.lt.s32 	%p2556, %r6420, 1;
	max.s32 	%r6421, %r6420, %r497;
	setp.gt.s32 	%p2557, %r6421, %r311;
	or.pred  	%p2558, %p2557, %p2556;
	@%p2558 bra 	$L__BB3_758;
	ld.shared.f32 	%f8584, [%r417+28];
	ld.shared.f32 	%f8585, [%r418+28];
	add.f32 	%f8586, %f8584, %f8585;
	ld.shared.f32 	%f8587, [%r419+28];
	add.f32 	%f8588, %f8586, %f8587;
	add.s32 	%r6423, %r419, %r314;
	ld.shared.f32 	%f8589, [%r6423+28];
	add.f32 	%f8590, %f8588, %f8589;
	mad.lo.s32 	%r6424, %r497, %r5, %r1;
	add.s32 	%r6425, %r6424, %r6;
	mul.wide.s32 	%rd2048, %r6425, 4;
	add.s64 	%rd2049, %rd4, %rd2048;
	st.global.f32 	[%rd2049], %f8590;
$L__BB3_758:
	mad.lo.s32 	%r6426, %r6, 15, %r1;
	mad.lo.s32 	%r6427, %r6, -14, %r6426;
	add.s32 	%r6428, %r6427, %r6;
	setp.lt.s32 	%p2559, %r6428, 1;
	max.s32 	%r6429, %r6428, %r497;
	setp.gt.s32 	%p2560, %r6429, %r311;
	or.pred  	%p2561, %p2560, %p2559;
	@%p2561 bra 	$L__BB3_760;
	ld.shared.f32 	%f8591, [%r327+28];
	ld.shared.f32 	%f8592, [%r328+28];
	add.f32 	%f8593, %f8591, %f8592;
	ld.shared.f32 	%f8594, [%r329+28];
	add.f32 	%f8595, %f8593, %f8594;
	ld.shared.f32 	%f8596, [%r330+28];
	add.f32 	%f8597, %f8595, %f8596;
	mad.lo.s32 	%r6430, %r497, %r5, %r1;
	add.s32 	%r6431, %r6430, %r6;
	add.s32 	%r6432, %r6431, %r6;
	mul.wide.s32 	%rd2050, %r6432, 4;
	add.s64 	%rd2051, %rd4, %rd2050;
	st.global.f32 	[%rd2051], %f8597;
$L__BB3_760:
	mad.lo.s32 	%r6433, %r497, %r5, %r1;
	add.s32 	%r6434, %r6433, %r6;
	add.s32 	%r6435, %r6434, %r6;
	add.s32 	%r498, %r6435, %r6;
	mad.lo.s32 	%r6436, %r6, 15, %r1;
	mad.lo.s32 	%r6437, %r6, -14, %r6436;
	add.s32 	%r6438, %r6437, %r6;
	add.s32 	%r6439, %r6438, %r6;
	setp.lt.s32 	%p2562, %r6439, 1;
	max.s32 	%r6440, %r6439, %r497;
	setp.gt.s32 	%p2563, %r6440, %r311;
	or.pred  	%p2564, %p2563, %p2562;
	@%p2564 bra 	$L__BB3_762;
	ld.shared.f32 	%f8598, [%r333+28];
	ld.shared.f32 	%f8599, [%r334+28];
	add.f32 	%f8600, %f8598, %f8599;
	ld.shared.f32 	%f8601, [%r335+28];
	add.f32 	%f8602, %f8600, %f8601;
	ld.shared.f32 	%f8603, [%r336+28];
	add.f32 	%f8604, %f8602, %f8603;
	mul.wide.s32 	%rd2052, %r498, 4;
	add.s64 	%rd2053, %rd4, %rd2052;
	st.global.f32 	[%rd2053], %f8604;
$L__BB3_762:
	add.s32 	%r499, %r498, %r6;
	mad.lo.s32 	%r6441, %r6, 15, %r1;
	mad.lo.s32 	%r6442, %r6, -14, %r6441;
	add.s32 	%r6443, %r6442, %r6;
	add.s32 	%r6444, %r6443, %r6;
	add.s32 	%r6445, %r6444, %r6;
	setp.lt.s32 	%p2565, %r6445, 1;
	max.s32 	%r6446, %r6445, %r497;
	setp.gt.s32 	%p2566, %r6446, %r311;
	or.pred  	%p2567, %p2566, %p2565;
	@%p2567 bra 	$L__BB3_764;
	ld.shared.f32 	%f8605, [%r340+28];
	ld.shared.f32 	%f8606, [%r341+28];
	add.f32 	%f8607, %f8605, %f8606;
	ld.shared.f32 	%f8608, [%r342+28];
	add.f32 	%f8609, %f8607, %f8608;
	add.s32 	%r6448, %r342, %r314;
	ld.shared.f32 	%f8610, [%r6448+28];
	add.f32 	%f8611, %f8609, %f8610;
	mul.wide.s32 	%rd2054, %r499, 4;
	add.s64 	%rd2055, %rd4, %rd2054;
	st.global.f32 	[%rd2055], %f8611;
$L__BB3_764:
	add.s32 	%r500, %r499, %r6;
	mad.lo.s32 	%r6449, %r6, 15, %r1;
	mad.lo.s32 	%r6450, %r6, -14, %r6449;
	add.s32 	%r6451, %r6450, %r6;
	add.s32 	%r6452, %r6451, %r6;
	add.s32 	%r6453, %r6452, %r6;
	add.s32 	%r6454, %r6453, %r6;
	setp.lt.s32 	%p2568, %r6454, 1;
	max.s32 	%r6455, %r6454, %r497;
	setp.gt.s32 	%p2569, %r6455, %r311;
	or.pred  	%p2570, %p2569, %p2568;
	@%p2570 bra 	$L__BB3_766;
	ld.shared.f32 	%f8612, [%r347+28];
	ld.shared.f32 	%f8613, [%r348+28];
	add.f32 	%f8614, %f8612, %f8613;
	ld.shared.f32 	%f8615, [%r349+28];
	add.f32 	%f8616, %f8614, %f8615;
	add.s32 	%r6457, %r349, %r314;
	ld.shared.f32 	%f8617, [%r6457+28];
	add.f32 	%f8618, %f8616, %f8617;
	mul.wide.s32 	%rd2056, %r500, 4;
	add.s64 	%rd2057, %rd4, %rd2056;
	st.global.f32 	[%rd2057], %f8618;
$L__BB3_766:
	add.s32 	%r501, %r500, %r6;
	mad.lo.s32 	%r6458, %r6, 15, %r1;
	mad.lo.s32 	%r6459, %r6, -14, %r6458;
	add.s32 	%r6460, %r6459, %r6;
	add.s32 	%r6461, %r6460, %r6;
	add.s32 	%r6462, %r6461, %r6;
	add.s32 	%r6463, %r6462, %r6;
	add.s32 	%r6464, %r6463, %r6;
	setp.lt.s32 	%p2571, %r6464, 1;
	max.s32 	%r6465, %r6464, %r497;
	setp.gt.s32 	%p2572, %r6465, %r311;
	or.pred  	%p2573, %p2572, %p2571;
	@%p2573 bra 	$L__BB3_768;
	ld.shared.f32 	%f8619, [%r354+28];
	ld.shared.f32 	%f8620, [%r355+28];
	add.f32 	%f8621, %f8619, %f8620;
	ld.shared.f32 	%f8622, [%r356+28];
	add.f32 	%f8623, %f8621, %f8622;
	add.s32 	%r6467, %r356, %r314;
	ld.shared.f32 	%f8624, [%r6467+28];
	add.f32 	%f8625, %f8623, %f8624;
	mul.wide.s32 	%rd2058, %r501, 4;
	add.s64 	%rd2059, %rd4, %rd2058;
	st.global.f32 	[%rd2059], %f8625;
$L__BB3_768:
	add.s32 	%r502, %r501, %r6;
	mad.lo.s32 	%r6468, %r6, 15, %r1;
	mad.lo.s32 	%r6469, %r6, -14, %r6468;
	add.s32 	%r6470, %r6469, %r6;
	add.s32 	%r6471, %r6470, %r6;
	add.s32 	%r6472, %r6471, %r6;
	add.s32 	%r6473, %r6472, %r6;
	add.s32 	%r6474, %r6473, %r6;
	add.s32 	%r6475, %r6474, %r6;
	setp.lt.s32 	%p2574, %r6475, 1;
	max.s32 	%r6476, %r6475, %r497;
	setp.gt.s32 	%p2575, %r6476, %r311;
	or.pred  	%p2576, %p2575, %p2574;
	@%p2576 bra 	$L__BB3_770;
	ld.shared.f32 	%f8626, [%r361+28];
	ld.shared.f32 	%f8627, [%r362+28];
	add.f32 	%f8628, %f8626, %f8627;
	ld.shared.f32 	%f8629, [%r363+28];
	add.f32 	%f8630, %f8628, %f8629;
	add.s32 	%r6478, %r363, %r314;
	ld.shared.f32 	%f8631, [%r6478+28];
	add.f32 	%f8632, %f8630, %f8631;
	mul.wide.s32 	%rd2060, %r502, 4;
	add.s64 	%rd2061, %rd4, %rd2060;
	st.global.f32 	[%rd2061], %f8632;
$L__BB3_770:
	add.s32 	%r503, %r502, %r6;
	mad.lo.s32 	%r6479, %r6, 15, %r1;
	mad.lo.s32 	%r6480, %r6, -14, %r6479;
	add.s32 	%r6481, %r6480, %r6;
	add.s32 	%r6482, %r6481, %r6;
	add.s32 	%r6483, %r6482, %r6;
	add.s32 	%r6484, %r6483, %r6;
	add.s32 	%r6485, %r6484, %r6;
	add.s32 	%r6486, %r6485, %r6;
	add.s32 	%r6487, %r6486, %r6;
	setp.lt.s32 	%p2577, %r6487, 1;
	max.s32 	%r6488, %r6487, %r497;
	setp.gt.s32 	%p2578, %r6488, %r311;
	or.pred  	%p2579, %p2578, %p2577;
	@%p2579 bra 	$L__BB3_772;
	ld.shared.f32 	%f8633, [%r368+28];
	ld.shared.f32 	%f8634, [%r369+28];
	add.f32 	%f8635, %f8633, %f8634;
	ld.shared.f32 	%f8636, [%r370+28];
	add.f32 	%f8637, %f8635, %f8636;
	add.s32 	%r6490, %r370, %r314;
	ld.shared.f32 	%f8638, [%r6490+28];
	add.f32 	%f8639, %f8637, %f8638;
	mul.wide.s32 	%rd2062, %r503, 4;
	add.s64 	%rd2063, %rd4, %rd2062;
	st.global.f32 	[%rd2063], %f8639;
$L__BB3_772:
	add.s32 	%r504, %r503, %r6;
	mad.lo.s32 	%r6491, %r6, 15, %r1;
	mad.lo.s32 	%r6492, %r6, -14, %r6491;
	add.s32 	%r6493, %r6492, %r6;
	add.s32 	%r6494, %r6493, %r6;
	add.s32 	%r6495, %r6494, %r6;
	add.s32 	%r6496, %r6495, %r6;
	add.s32 	%r6497, %r6496, %r6;
	add.s32 	%r6498, %r6497, %r6;
	add.s32 	%r6499, %r6498, %r6;
	add.s32 	%r6500, %r6499, %r6;
	setp.lt.s32 	%p2580, %r6500, 1;
	max.s32 	%r6501, %r6500, %r497;
	setp.gt.s32 	%p2581, %r6501, %r311;
	or.pred  	%p2582, %p2581, %p2580;
	@%p2582 bra 	$L__BB3_774;
	ld.shared.f32 	%f8640, [%r375+28];
	ld.shared.f32 	%f8641, [%r376+28];
	add.f32 	%f8642, %f8640, %f8641;
	ld.shared.f32 	%f8643, [%r377+28];
	add.f32 	%f8644, %f8642, %f8643;
	add.s32 	%r6503, %r377, %r314;
	ld.shared.f32 	%f8645, [%r6503+28];
	add.f32 	%f8646, %f8644, %f8645;
	mul.wide.s32 	%rd2064, %r504, 4;
	add.s64 	%rd2065, %rd4, %rd2064;
	st.global.f32 	[%rd2065], %f8646;
$L__BB3_774:
	add.s32 	%r505, %r504, %r6;
	mad.lo.s32 	%r6504, %r6, 15, %r1;
	mad.lo.s32 	%r6505, %r6, -14, %r6504;
	add.s32 	%r6506, %r6505, %r6;
	add.s32 	%r6507, %r6506, %r6;
	add.s32 	%r6508, %r6507, %r6;
	add.s32 	%r6509, %r6508, %r6;
	add.s32 	%r6510, %r6509, %r6;
	add.s32 	%r6511, %r6510, %r6;
	add.s32 	%r6512, %r6511, %r6;
	add.s32 	%r6513, %r6512, %r6;
	add.s32 	%r6514, %r6513, %r6;
	setp.lt.s32 	%p2583, %r6514, 1;
	max.s32 	%r6515, %r6514, %r497;
	setp.gt.s32 	%p2584, %r6515, %r311;
	or.pred  	%p2585, %p2584, %p2583;
	@%p2585 bra 	$L__BB3_776;
	ld.shared.f32 	%f8647, [%r382+28];
	ld.shared.f32 	%f8648, [%r383+28];
	add.f32 	%f8649, %f8647, %f8648;
	ld.shared.f32 	%f8650, [%r384+28];
	add.f32 	%f8651, %f8649, %f8650;
	add.s32 	%r6517, %r384, %r314;
	ld.shared.f32 	%f8652, [%r6517+28];
	add.f32 	%f8653, %f8651, %f8652;
	mul.wide.s32 	%rd2066, %r505, 4;
	add.s64 	%rd2067, %rd4, %rd2066;
	st.global.f32 	[%rd2067], %f8653;
$L__BB3_776:
	setp.gt.s32 	%p2586, %r497, %r311;
	add.s32 	%r506, %r505, %r6;
	or.pred  	%p2587, %p7, %p2586;
	@%p2587 bra 	$L__BB3_778;
	ld.shared.f32 	%f8654, [%r389+28];
	ld.shared.f32 	%f8655, [%r390+28];
	add.f32 	%f8656, %f8654, %f8655;
	ld.shared.f32 	%f8657, [%r391+28];
	add.f32 	%f8658, %f8656, %f8657;
	add.s32 	%r6519, %r391, %r314;
	ld.shared.f32 	%f8659, [%r6519+28];
	add.f32 	%f8660, %f8658, %f8659;
	mul.wide.s32 	%rd2068, %r506, 4;
	add.s64 	%rd2069, %rd4, %rd2068;
	st.global.f32 	[%rd2069], %f8660;
$L__BB3_778:
	add.s32 	%r507, %r506, %r6;
	or.pred  	%p2589, %p8, %p2586;
	@%p2589 bra 	$L__BB3_780;
	ld.shared.f32 	%f8661, [%r396+28];
	ld.shared.f32 	%f8662, [%r397+28];
	add.f32 	%f8663, %f8661, %f8662;
	ld.shared.f32 	%f8664, [%r398+28];
	add.f32 	%f8665, %f8663, %f8664;
	add.s32 	%r6521, %r398, %r314;
	ld.shared.f32 	%f8666, [%r6521+28];
	add.f32 	%f8667, %f8665, %f8666;
	mul.wide.s32 	%rd2070, %r507, 4;
	add.s64 	%rd2071, %rd4, %rd2070;
	st.global.f32 	[%rd2071], %f8667;
$L__BB3_780:
	setp.gt.s32 	%p2590, %r497, %r311;
	add.s32 	%r508, %r507, %r6;
	or.pred  	%p2591, %p5, %p2590;
	@%p2591 bra 	$L__BB3_782;
	ld.shared.f32 	%f8668, [%r403+28];
	ld.shared.f32 	%f8669, [%r404+28];
	add.f32 	%f8670, %f8668, %f8669;
	ld.shared.f32 	%f8671, [%r405+28];
	add.f32 	%f8672, %f8670, %f8671;
	add.s32 	%r6523, %r405, %r314;
	ld.shared.f32 	%f8673, [%r6523+28];
	add.f32 	%f8674, %f8672, %f8673;
	mul.wide.s32 	%rd2072, %r508, 4;
	add.s64 	%rd2073, %rd4, %rd2072;
	st.global.f32 	[%rd2073], %f8674;
$L__BB3_782:
	add.s32 	%r509, %r508, %r6;
	or.pred  	%p2593, %p6, %p2590;
	@%p2593 bra 	$L__BB3_784;
	ld.shared.f32 	%f8675, [%r408+28];
	ld.shared.f32 	%f8676, [%r409+28];
	add.f32 	%f8677, %f8675, %f8676;
	ld.shared.f32 	%f8678, [%r410+28];
	add.f32 	%f8679, %f8677, %f8678;
	ld.shared.f32 	%f8680, [%r411+28];
	add.f32 	%f8681, %f8679, %f8680;
	mul.wide.s32 	%rd2074, %r509, 4;
	add.s64 	%rd2075, %rd4, %rd2074;
	st.global.f32 	[%rd2075], %f8681;
$L__BB3_784:
	mad.lo.s32 	%r6524, %r6, 15, %r1;
	setp.lt.s32 	%p2594, %r6524, 1;
	max.s32 	%r6525, %r6524, %r497;
	setp.gt.s32 	%p2595, %r6525, %r311;
	or.pred  	%p2596, %p2595, %p2594;
	@%p2596 bra 	$L__BB3_786;
	ld.shared.f32 	%f8682, [%r412+28];
	ld.shared.f32 	%f8683, [%r413+28];
	add.f32 	%f8684, %f8682, %f8683;
	ld.shared.f32 	%f8685, [%r414+28];
	add.f32 	%f8686, %f8684, %f8685;
	ld.shared.f32 	%f8687, [%r415+28];
	add.f32 	%f8688, %f8686, %f8687;
	add.s32 	%r6526, %r509, %r6;
	mul.wide.s32 	%rd2076, %r6526, 4;
	add.s64 	%rd2077, %rd4, %rd2076;
	st.global.f32 	[%rd2077], %f8688;
$L__BB3_786:
	add.s32 	%r510, %r497, %r9;
	setp.lt.s32 	%p2597, %r1, 1;
	max.s32 	%r6527, %r1, %r510;
	setp.gt.s32 	%p2598, %r6527, %r311;
	or.pred  	%p2599, %p2598, %p2597;
	@%p2599 bra 	$L__BB3_788;
	ld.shared.f32 	%f8689, [%r313+32];
	ld.shared.f32 	%f8690, [%r315+32];
	add.f32 	%f8691, %f8689, %f8690;
	ld.shared.f32 	%f8692, [%r316+32];
	add.f32 	%f8693, %f8691, %f8692;
	add.s32 	%r6529, %r316, %r314;
	ld.shared.f32 	%f8694, [%r6529+32];
	add.f32 	%f8695, %f8693, %f8694;
	mad.lo.s32 	%r6530, %r510, %r5, %r1;
	mul.wide.s32 	%rd2078, %r6530, 4;
	add.s64 	%rd2079, %rd4, %rd2078;
	st.global.f32 	[%rd2079], %f8695;
$L__BB3_788:
	mad.lo.s32 	%r6531, %r6, 15, %r1;
	mad.lo.s32 	%r6532, %r6, -14, %r6531;
	setp.lt.s32 	%p2600, %r6532, 1;
	max.s32 	%r6533, %r6532, %r510;
	setp.gt.s32 	%p2601, %r6533, %r311;
	or.pred  	%p2602, %p2601, %p2600;
	@%p2602 bra 	$L__BB3_790;
	ld.shared.f32 	%f8696, [%r417+32];
	ld.shared.f32 	%f8697, [%r418+32];
	add.f32 	%f8698, %f8696, %f8697;
	ld.shared.f32 	%f8699, [%r419+32];
	add.f32 	%f8700, %f8698, %f8699;
	add.s32 	%r6535, %r419, %r314;
	ld.shared.f32 	%f8701, [%r6535+32];
	add.f32 	%f8702, %f8700, %f8701;
	mad.lo.s32 	%r6536, %r510, %r5, %r1;
	add.s32 	%r6537, %r6536, %r6;
	mul.wide.s32 	%rd2080, %r6537, 4;
	add.s64 	%rd2081, %rd4, %rd2080;
	st.global.f32 	[%rd2081], %f8702;
$L__BB3_790:
	mad.lo.s32 	%r6538, %r6, 15, %r1;
	mad.lo.s32 	%r6539, %r6, -14, %r6538;
	add.s32 	%r6540, %r6539, %r6;
	setp.lt.s32 	%p2603, %r6540, 1;
	max.s32 	%r6541, %r6540, %r510;
	setp.gt.s32 	%p2604, %r6541, %r311;
	or.pred  	%p2605, %p2604, %p2603;
	@%p2605 bra 	$L__BB3_792;
	ld.shared.f32 	%f8703, [%r327+32];
	ld.shared.f32 	%f8704, [%r328+32];
	add.f32 	%f8705, %f8703, %f8704;
	ld.shared.f32 	%f8706, [%r329+32];
	add.f32 	%f8707, %f8705, %f8706;
	ld.shared.f32 	%f8708, [%r330+32];
	add.f32 	%f8709, %f8707, %f8708;
	mad.lo.s32 	%r6542, %r510, %r5, %r1;
	add.s32 	%r6543, %r6542, %r6;
	add.s32 	%r6544, %r6543, %r6;
	mul.wide.s32 	%rd2082, %r6544, 4;
	add.s64 	%rd2083, %rd4, %rd2082;
	st.global.f32 	[%rd2083], %f8709;
$L__BB3_792:
	mad.lo.s32 	%r6545, %r510, %r5, %r1;
	add.s32 	%r6546, %r6545, %r6;
	add.s32 	%r6547, %r6546, %r6;
	add.s32 	%r511, %r6547, %r6;
	mad.lo.s32 	%r6548, %r6, 15, %r1;
	mad.lo.s32 	%r6549, %r6, -14, %r6548;
	add.s32 	%r6550, %r6549, %r6;
	add.s32 	%r6551, %r6550, %r6;
	setp.lt.s32 	%p2606, %r6551, 1;
	max.s32 	%r6552, %r6551, %r510;
	setp.gt.s32 	%p2607, %r6552, %r311;
	or.pred  	%p2608, %p2607, %p2606;
	@%p2608 bra 	$L__BB3_794;
	ld.shared.f32 	%f8710, [%r333+32];
	ld.shared.f32 	%f8711, [%r334+32];
	add.f32 	%f8712, %f8710, %f8711;
	ld.shared.f32 	%f8713, [%r335+32];
	add.f32 	%f8714, %f8712, %f8713;
	ld.shared.f32 	%f8715, [%r336+32];
	add.f32 	%f8716, %f8714, %f8715;
	mul.wide.s32 	%rd2084, %r511, 4;
	add.s64 	%rd2085, %rd4, %rd2084;
	st.global.f32 	[%rd2085], %f8716;
$L__BB3_794:
	add.s32 	%r512, %r511, %r6;
	mad.lo.s32 	%r6553, %r6, 15, %r1;
	mad.lo.s32 	%r6554, %r6, -14, %r6553;
	add.s32 	%r6555, %r6554, %r6;
	add.s32 	%r6556, %r6555, %r6;
	add.s32 	%r6557, %r6556, %r6;
	setp.lt.s32 	%p2609, %r6557, 1;
	max.s32 	%r6558, %r6557, %r510;
	setp.gt.s32 	%p2610, %r6558, %r311;
	or.pred  	%p2611, %p2610, %p2609;
	@%p2611 bra 	$L__BB3_796;
	ld.shared.f32 	%f8717, [%r340+32];
	ld.shared.f32 	%f8718, [%r341+32];
	add.f32 	%f8719, %f8717, %f8718;
	ld.shared.f32 	%f8720, [%r342+32];
	add.f32 	%f8721, %f8719, %f8720;
	add.s32 	%r6560, %r342, %r314;
	ld.shared.f32 	%f8722, [%r6560+32];
	add.f32 	%f8723, %f8721, %f8722;
	mul.wide.s32 	%rd2086, %r512, 4;
	add.s64 	%rd2087, %rd4, %rd2086;
	st.global.f32 	[%rd2087], %f8723;
$L__BB3_796:
	add.s32 	%r513, %r512, %r6;
	mad.lo.s32 	%r6561, %r6, 15, %r1;
	mad.lo.s32 	%r6562, %r6, -14, %r6561;
	add.s32 	%r6563, %r6562, %r6;
	add.s32 	%r6564, %r6563, %r6;
	add.s32 	%r6565, %r6564, %r6;
	add.s32 	%r6566, %r6565, %r6;
	setp.lt.s32 	%p2612, %r6566, 1;
	max.s32 	%r6567, %r6566, %r510;
	setp.gt.s32 	%p2613, %r6567, %r311;
	or.pred  	%p2614, %p2613, %p2612;
	@%p2614 bra 	$L__BB3_798;
	ld.shared.f32 	%f8724, [%r347+32];
	ld.shared.f32 	%f8725, [%r348+32];
	add.f32 	%f8726, %f8724, %f8725;
	ld.shared.f32 	%f8727, [%r349+32];
	add.f32 	%f8728, %f8726, %f8727;
	add.s32 	%r6569, %r349, %r314;
	ld.shared.f32 	%f8729, [%r6569+32];
	add.f32 	%f8730, %f8728, %f8729;
	mul.wide.s32 	%rd2088, %r513, 4;
	add.s64 	%rd2089, %rd4, %rd2088;
	st.global.f32 	[%rd2089], %f8730;
$L__BB3_798:
	add.s32 	%r514, %r513, %r6;
	mad.lo.s32 	%r6570, %r6, 15, %r1;
	mad.lo.s32 	%r6571, %r6, -14, %r6570;
	add.s32 	%r6572, %r6571, %r6;
	add.s32 	%r6573, %r6572, %r6;
	add.s32 	%r6574, %r6573, %r6;
	add.s32 	%r6575, %r6574, %r6;
	add.s32 	%r6576, %r6575, %r6;
	setp.lt.s32 	%p2615, %r6576, 1;
	max.s32 	%r6577, %r6576, %r510;
	setp.gt.s32 	%p2616, %r6577, %r311;
	or.pred  	%p2617, %p2616, %p2615;
	@%p2617 bra 	$L__BB3_800;
	ld.shared.f32 	%f8731, [%r354+32];
	ld.shared.f32 	%f8732, [%r355+32];
	add.f32 	%f8733, %f8731, %f8732;
	ld.shared.f32 	%f8734, [%r356+32];
	add.f32 	%f8735, %f8733, %f8734;
	add.s32 	%r6579, %r356, %r314;
	ld.shared.f32 	%f8736, [%r6579+32];
	add.f32 	%f8737, %f8735, %f8736;
	mul.wide.s32 	%rd2090, %r514, 4;
	add.s64 	%rd2091, %rd4, %rd2090;
	st.global.f32 	[%rd2091], %f8737;
$L__BB3_800:
	add.s32 	%r515, %r514, %r6;
	mad.lo.s32 	%r6580, %r6, 15, %r1;
	mad.lo.s32 	%r6581, %r6, -14, %r6580;
	add.s32 	%r6582, %r6581, %r6;
	add.s32 	%r6583, %r6582, %r6;
	add.s32 	%r6584, %r6583, %r6;
	add.s32 	%r6585, %r6584, %r6;
	add.s32 	%r6586, %r6585, %r6;
	add.s32 	%r6587, %r6586, %r6;
	setp.lt.s32 	%p2618, %r6587, 1;
	max.s32 	%r6588, %r6587, %r510;
	setp.gt.s32 	%p2619, %r6588, %r311;
	or.pred  	%p2620, %p2619, %p2618;
	@%p2620 bra 	$L__BB3_802;
	ld.shared.f32 	%f8738, [%r361+32];
	ld.shared.f32 	%f8739, [%r362+32];
	add.f32 	%f8740, %f8738, %f8739;
	ld.shared.f32 	%f8741, [%r363+32];
	add.f32 	%f8742, %f8740, %f8741;
	add.s32 	%r6590, %r363, %r314;
	ld.shared.f32 	%f8743, [%r6590+32];
	add.f32 	%f8744, %f8742, %f8743;
	mul.wide.s32 	%rd2092, %r515, 4;
	add.s64 	%rd2093, %rd4, %rd2092;
	st.global.f32 	[%rd2093], %f8744;
$L__BB3_802:
	add.s32 	%r516, %r515, %r6;
	mad.lo.s32 	%r6591, %r6, 15, %r1;
	mad.lo.s32 	%r6592, %r6, -14, %r6591;
	add.s32 	%r6593, %r6592, %r6;
	add.s32 	%r6594, %r6593, %r6;
	add.s32 	%r6595, %r6594, %r6;
	add.s32 	%r6596, %r6595, %r6;
	add.s32 	%r6597, %r6596, %r6;
	add.s32 	%r6598, %r6597, %r6;
	add.s32 	%r6599, %r6598, %r6;
	setp.lt.s32 	%p2621, %r6599, 1;
	max.s32 	%r6600, %r6599, %r510;
	setp.gt.s32 	%p2622, %r6600, %r311;
	or.pred  	%p2623, %p2622, %p2621;
	@%p2623 bra 	$L__BB3_804;
	ld.shared.f32 	%f8745, [%r368+32];
	ld.shared.f32 	%f8746, [%r369+32];
	add.f32 	%f8747, %f8745, %f8746;
	ld.shared.f32 	%f8748, [%r370+32];
	add.f32 	%f8749, %f8747, %f8748;
	add.s32 	%r6602, %r370, %r314;
	ld.shared.f32 	%f8750, [%r6602+32];
	add.f32 	%f8751, %f8749, %f8750;
	mul.wide.s32 	%rd2094, %r516, 4;
	add.s64 	%rd2095, %rd4, %rd2094;
	st.global.f32 	[%rd2095], %f8751;
$L__BB3_804:
	add.s32 	%r517, %r516, %r6;
	mad.lo.s32 	%r6603, %r6, 15, %r1;
	mad.lo.s32 	%r6604, %r6, -14, %r6603;
	add.s32 	%r6605, %r6604, %r6;
	add.s32 	%r6606, %r6605, %r6;
	add.s32 	%r6607, %r6606, %r6;
	add.s32 	%r6608, %r6607, %r6;
	add.s32 	%r6609, %r6608, %r6;
	add.s32 	%r6610, %r6609, %r6;
	add.s32 	%r6611, %r6610, %r6;
	add.s32 	%r6612, %r6611, %r6;
	setp.lt.s32 	%p2624, %r6612, 1;
	max.s32 	%r6613, %r6612, %r510;
	setp.gt.s32 	%p2625, %r6613, %r311;
	or.pred  	%p2626, %p2625, %p2624;
	@%p2626 bra 	$L__BB3_806;
	ld.shared.f32 	%f8752, [%r375+32];
	ld.shared.f32 	%f8753, [%r376+32];
	add.f32 	%f8754, %f8752, %f8753;
	ld.shared.f32 	%f8755, [%r377+32];
	add.f32 	%f8756, %f8754, %f8755;
	add.s32 	%r6615, %r377, %r314;
	ld.shared.f32 	%f8757, [%r6615+32];
	add.f32 	%f8758, %f8756, %f8757;
	mul.wide.s32 	%rd2096, %r517, 4;
	add.s64 	%rd2097, %rd4, %rd2096;
	st.global.f32 	[%rd2097], %f8758;
$L__BB3_806:
	add.s32 	%r518, %r517, %r6;
	mad.lo.s32 	%r6616, %r6, 15, %r1;
	mad.lo.s32 	%r6617, %r6, -14, %r6616;
	add.s32 	%r6618, %r6617, %r6;
	add.s32 	%r6619, %r6618, %r6;
	add.s32 	%r6620, %r6619, %r6;
	add.s32 	%r6621, %r6620, %r6;
	add.s32 	%r6622, %r6621, %r6;
	add.s32 	%r6623, %r6622, %r6;
	add.s32 	%r6624, %r6623, %r6;
	add.s32 	%r6625, %r6624, %r6;
	add.s32 	%r6626, %r6625, %r6;
	setp.lt.s32 	%p2627, %r6626, 1;
	max.s32 	%r6627, %r6626, %r510;
	setp.gt.s32 	%p2628, %r6627, %r311;
	or.pred  	%p2629, %p2628, %p2627;
	@%p2629 bra 	$L__BB3_808;
	ld.shared.f32 	%f8759, [%r382+32];
	ld.shared.f32 	%f8760, [%r383+32];
	add.f32 	%f8761, %f8759, %f8760;
	ld.shared.f32 	%f8762, [%r384+32];
	add.f32 	%f8763, %f8761, %f8762;
	add.s32 	%r6629, %r384, %r314;
	ld.shared.f32 	%f8764, [%r6629+32];
	add.f32 	%f8765, %f8763, %f8764;
	mul.wide.s32 	%rd2098, %r518, 4;
	add.s64 	%rd2099, %rd4, %rd2098;
	st.global.f32 	[%rd2099], %f8765;
$L__BB3_808:
	setp.gt.s32 	%p2630, %r510, %r311;
	add.s32 	%r519, %r518, %r6;
	or.pred  	%p2631, %p7, %p2630;
	@%p2631 bra 	$L__BB3_810;
	ld.shared.f32 	%f8766, [%r389+32];
	ld.shared.f32 	%f8767, [%r390+32];
	add.f32 	%f8768, %f8766, %f8767;
	ld.shared.f32 	%f8769, [%r391+32];
	add.f32 	%f8770, %f8768, %f8769;
	add.s32 	%r6631, %r391, %r314;
	ld.shared.f32 	%f8771, [%r6631+32];
	add.f32 	%f8772, %f8770, %f8771;
	mul.wide.s32 	%rd2100, %r519, 4;
	add.s64 	%rd2101, %rd4, %rd2100;
	st.global.f32 	[%rd2101], %f8772;
$L__BB3_810:
	add.s32 	%r520, %r519, %r6;
	or.pred  	%p2633, %p8, %p2630;
	@%p2633 bra 	$L__BB3_812;
	ld.shared.f32 	%f8773, [%r396+32];
	ld.shared.f32 	%f8774, [%r397+32];
	add.f32 	%f8775, %f8773, %f8774;
	ld.shared.f32 	%f8776, [%r398+32];
	add.f32 	%f8777, %f8775, %f8776;
	add.s32 	%r6633, %r398, %r314;
	ld.shared.f32 	%f8778, [%r6633+32];
	add.f32 	%f8779, %f8777, %f8778;
	mul.wide.s32 	%rd2102, %r520, 4;
	add.s64 	%rd2103, %rd4, %rd2102;
	st.global.f32 	[%rd2103], %f8779;
$L__BB3_812:
	setp.gt.s32 	%p2634, %r510, %r311;
	add.s32 	%r521, %r520, %r6;
	or.pred  	%p2635, %p5, %p2634;
	@%p2635 bra 	$L__BB3_814;
	ld.shared.f32 	%f8780, [%r403+32];
	ld.shared.f32 	%f8781, [%r404+32];
	add.f32 	%f8782, %f8780, %f8781;
	ld.shared.f32 	%f8783, [%r405+32];
	add.f32 	%f8784, %f8782, %f8783;
	add.s32 	%r6635, %r405, %r314;
	ld.shared.f32 	%f8785, [%r6635+32];
	add.f32 	%f8786, %f8784, %f8785;
	mul.wide.s32 	%rd2104, %r521, 4;
	add.s64 	%rd2105, %rd4, %rd2104;
	st.global.f32 	[%rd2105], %f8786;
$L__BB3_814:
	add.s32 	%r522, %r521, %r6;
	or.pred  	%p2637, %p6, %p2634;
	@%p2637 bra 	$L__BB3_816;
	ld.shared.f32 	%f8787, [%r408+32];
	ld.shared.f32 	%f8788, [%r409+32];
	add.f32 	%f8789, %f8787, %f8788;
	ld.shared.f32 	%f8790, [%r410+32];
	add.f32 	%f8791, %f8789, %f8790;
	ld.shared.f32 	%f8792, [%r411+32];
	add.f32 	%f8793, %f8791, %f8792;
	mul.wide.s32 	%rd2106, %r522, 4;
	add.s64 	%rd2107, %rd4, %rd2106;
	st.global.f32 	[%rd2107], %f8793;
$L__BB3_816:
	mad.lo.s32 	%r6636, %r6, 15, %r1;
	setp.lt.s32 	%p2638, %r6636, 1;
	max.s32 	%r6637, %r6636, %r510;
	setp.gt.s32 	%p2639, %r6637, %r311;
	or.pred  	%p2640, %p2639, %p2638;
	@%p2640 bra 	$L__BB3_818;
	ld.shared.f32 	%f8794, [%r412+32];
	ld.shared.f32 	%f8795, [%r413+32];
	add.f32 	%f8796, %f8794, %f8795;
	ld.shared.f32 	%f8797, [%r414+32];
	add.f32 	%f8798, %f8796, %f8797;
	ld.shared.f32 	%f8799, [%r415+32];
	add.f32 	%f8800, %f8798, %f8799;
	add.s32 	%r6638, %r522, %r6;
	mul.wide.s32 	%rd2108, %r6638, 4;
	add.s64 	%rd2109, %rd4, %rd2108;
	st.global.f32 	[%rd2109], %f8800;
$L__BB3_818:
	add.s32 	%r523, %r510, %r9;
	setp.lt.s32 	%p2641, %r1, 1;
	max.s32 	%r6639, %r1, %r523;
	setp.gt.s32 	%p2642, %r6639, %r311;
	or.pred  	%p2643, %p2642, %p2641;
	@%p2643 bra 	$L__BB3_820;
	ld.shared.f32 	%f8801, [%r313+36];
	ld.shared.f32 	%f8802, [%r315+36];
	add.f32 	%f8803, %f8801, %f8802;
	ld.shared.f32 	%f8804, [%r316+36];
	add.f32 	%f8805, %f8803, %f8804;
	add.s32 	%r6641, %r316, %r314;
	ld.shared.f32 	%f8806, [%r6641+36];
	add.f32 	%f8807, %f8805, %f8806;
	mad.lo.s32 	%r6642, %r523, %r5, %r1;
	mul.wide.s32 	%rd2110, %r6642, 4;
	add.s64 	%rd2111, %rd4, %rd2110;
	st.global.f32 	[%rd2111], %f8807;
$L__BB3_820:
	mad.lo.s32 	%r6643, %r6, 15, %r1;
	mad.lo.s32 	%r6644, %r6, -14, %r6643;
	setp.lt.s32 	%p2644, %r6644, 1;
	max.s32 	%r6645, %r6644, %r523;
	setp.gt.s32 	%p2645, %r6645, %r311;
	or.pred  	%p2646, %p2645, %p2644;
	@%p2646 bra 	$L__BB3_822;
	ld.shared.f32 	%f8808, [%r417+36];
	ld.shared.f32 	%f8809, [%r418+36];
	add.f32 	%f8810, %f8808, %f8809;
	ld.shared.f32 	%f8811, [%r419+36];
	add.f32 	%f8812, %f8810, %f8811;
	add.s32 	%r6647, %r419, %r314;
	ld.shared.f32 	%f8813, [%r6647+36];
	add.f32 	%f8814, %f8812, %f8813;
	mad.lo.s32 	%r6648, %r523, %r5, %r1;
	add.s32 	%r6649, %r6648, %r6;
	mul.wide.s32 	%rd2112, %r6649, 4;
	add.s64 	%rd2113, %rd4, %rd2112;
	st.global.f32 	[%rd2113], %f8814;
$L__BB3_822:
	mad.lo.s32 	%r6650, %r6, 15, %r1;
	mad.lo.s32 	%r6651, %r6, -14, %r6650;
	add.s32 	%r6652, %r6651, %r6;
	setp.lt.s32 	%p2647, %r6652, 1;
	max.s32 	%r6653, %r6652, %r523;
	setp.gt.s32 	%p2648, %r6653, %r311;
	or.pred  	%p2649, %p2648, %p2647;
	@%p2649 bra 	$L__BB3_824;
	ld.shared.f32 	%f8815, [%r327+36];
	ld.shared.f32 	%f8816, [%r328+36];
	add.f32 	%f8817, %f8815, %f8816;
	ld.shared.f32 	%f8818, [%r329+36];
	add.f32 	%f8819, %f8817, %f8818;
	ld.shared.f32 	%f8820, [%r330+36];
	add.f32 	%f8821, %f8819, %f8820;
	mad.lo.s32 	%r6654, %r523, %r5, %r1;
	add.s32 	%r6655, %r6654, %r6;
	add.s32 	%r6656, %r6655, %r6;
	mul.wide.s32 	%rd2114, %r6656, 4;
	add.s64 	%rd2115, %rd4, %rd2114;
	st.global.f32 	[%rd2115], %f8821;
$L__BB3_824:
	mad.lo.s32 	%r6657, %r523, %r5, %r1;
	add.s32 	%r6658, %r6657, %r6;
	add.s32 	%r6659, %r6658, %r6;
	add.s32 	%r524, %r6659, %r6;
	mad.lo.s32 	%r6660, %r6, 15, %r1;
	mad.lo.s32 	%r6661, %r6, -14, %r6660;
	add.s32 	%r6662, %r6661, %r6;
	add.s32 	%r6663, %r6662, %r6;
	setp.lt.s32 	%p2650, %r6663, 1;
	max.s32 	%r6664, %r6663, %r523;
	setp.gt.s32 	%p2651, %r6664, %r311;
	or.pred  	%p2652, %p2651, %p2650;
	@%p2652 bra 	$L__BB3_826;
	ld.shared.f32 	%f8822, [%r333+36];
	ld.shared.f32 	%f8823, [%r334+36];
	add.f32 	%f8824, %f8822, %f8823;
	ld.shared.f32 	%f8825, [%r335+36];
	add.f32 	%f8826, %f8824, %f8825;
	ld.shared.f32 	%f8827, [%r336+36];
	add.f32 	%f8828, %f8826, %f8827;
	mul.wide.s32 	%rd2116, %r524, 4;
	add.s64 	%rd2117, %rd4, %rd2116;
	st.global.f32 	[%rd2117], %f8828;
$L__BB3_826:
	add.s32 	%r525, %r524, %r6;
	mad.lo.s32 	%r6665, %r6, 15, %r1;
	mad.lo.s32 	%r6666, %r6, -14, %r6665;
	add.s32 	%r6667, %r6666, %r6;
	add.s32 	%r6668, %r6667, %r6;
	add.s32 	%r6669, %r6668, %r6;
	setp.lt.s32 	%p2653, %r6669, 1;
	max.s32 	%r6670, %r6669, %r523;
	setp.gt.s32 	%p2654, %r6670, %r311;
	or.pred  	%p2655, %p2654, %p2653;
	@%p2655 bra 	$L__BB3_828;
	ld.shared.f32 	%f8829, [%r340+36];
	ld.shared.f32 	%f8830, [%r341+36];
	add.f32 	%f8831, %f8829, %f8830;
	ld.shared.f32 	%f8832, [%r342+36];
	add.f32 	%f8833, %f8831, %f8832;
	add.s32 	%r6672, %r342, %r314;
	ld.shared.f32 	%f8834, [%r6672+36];
	add.f32 	%f8835, %f8833, %f8834;
	mul.wide.s32 	%rd2118, %r525, 4;
	add.s64 	%rd2119, %rd4, %rd2118;
	st.global.f32 	[%rd2119], %f8835;
$L__BB3_828:
	add.s32 	%r526, %r525, %r6;
	mad.lo.s32 	%r6673, %r6, 15, %r1;
	mad.lo.s32 	%r6674, %r6, -14, %r6673;
	add.s32 	%r6675, %r6674, %r6;
	add.s32 	%r6676, %r6675, %r6;
	add.s32 	%r6677, %r6676, %r6;
	add.s32 	%r6678, %r6677, %r6;
	setp.lt.s32 	%p2656, %r6678, 1;
	max.s32 	%r6679, %r6678, %r523;
	setp.gt.s32 	%p2657, %r6679, %r311;
	or.pred  	%p2658, %p2657, %p2656;
	@%p2658 bra 	$L__BB3_830;
	ld.shared.f32 	%f8836, [%r347+36];
	ld.shared.f32 	%f8837, [%r348+36];
	add.f32 	%f8838, %f8836, %f8837;
	ld.shared.f32 	%f8839, [%r349+36];
	add.f32 	%f8840, %f8838, %f8839;
	add.s32 	%r6681, %r349, %r314;
	ld.shared.f32 	%f8841, [%r6681+36];
	add.f32 	%f8842, %f8840, %f8841;
	mul.wide.s32 	%rd2120, %r526, 4;
	add.s64 	%rd2121, %rd4, %rd2120;
	st.global.f32 	[%rd2121], %f8842;
$L__BB3_830:
	add.s32 	%r527, %r526, %r6;
	mad.lo.s32 	%r6682, %r6, 15, %r1;
	mad.lo.s32 	%r6683, %r6, -14, %r6682;
	add.s32 	%r6684, %r6683, %r6;
	add.s32 	%r6685, %r6684, %r6;
	add.s32 	%r6686, %r6685, %r6;
	add.s32 	%r6687, %r6686, %r6;
	add.s32 	%r6688, %r6687, %r6;
	setp.lt.s32 	%p2659, %r6688, 1;
	max.s32 	%r6689, %r6688, %r523;
	setp.gt.s32 	%p2660, %r6689, %r311;
	or.pred  	%p2661, %p2660, %p2659;
	@%p2661 bra 	$L__BB3_832;
	ld.shared.f32 	%f8843, [%r354+36];
	ld.shared.f32 	%f8844, [%r355+36];
	add.f32 	%f8845, %f8843, %f8844;
	ld.shared.f32 	%f8846, [%r356+36];
	add.f32 	%f8847, %f8845, %f8846;
	add.s32 	%r6691, %r356, %r314;
	ld.shared.f32 	%f8848, [%r6691+36];
	add.f32 	%f8849, %f8847, %f8848;
	mul.wide.s32 	%rd2122, %r527, 4;
	add.s64 	%rd2123, %rd4, %rd2122;
	st.global.f32 	[%rd2123], %f8849;
$L__BB3_832:
	add.s32 	%r528, %r527, %r6;
	mad.lo.s32 	%r6692, %r6, 15, %r1;
	mad.lo.s32 	%r6693, %r6, -14, %r6692;
	add.s32 	%r6694, %r6693, %r6;
	add.s32 	%r6695, %r6694, %r6;
	add.s32 	%r6696, %r6695, %r6;
	add.s32 	%r6697, %r6696, %r6;
	add.s32 	%r6698, %r6697, %r6;
	add.s32 	%r6699, %r6698, %r6;
	setp.lt.s32 	%p2662, %r6699, 1;
	max.s32 	%r6700, %r6699, %r523;
	setp.gt.s32 	%p2663, %r6700, %r311;
	or.pred  	%p2664, %p2663, %p2662;
	@%p2664 bra 	$L__BB3_834;
	ld.shared.f32 	%f8850, [%r361+36];
	ld.shared.f32 	%f8851, [%r362+36];
	add.f32 	%f8852, %f8850, %f8851;
	ld.shared.f32 	%f8853, [%r363+36];
	add.f32 	%f8854, %f8852, %f8853;
	add.s32 	%r6702, %r363, %r314;
	ld.shared.f32 	%f8855, [%r6702+36];
	add.f32 	%f8856, %f8854, %f8855;
	mul.wide.s32 	%rd2124, %r528, 4;
	add.s64 	%rd2125, %rd4, %rd2124;
	st.global.f32 	[%rd2125], %f8856;
$L__BB3_834:
	add.s32 	%r529, %r528, %r6;
	mad.lo.s32 	%r6703, %r6, 15, %r1;
	mad.lo.s32 	%r6704, %r6, -14, %r6703;
	add.s32 	%r6705, %r6704, %r6;
	add.s32 	%r6706, %r6705, %r6;
	add.s32 	%r6707, %r6706, %r6;
	add.s32 	%r6708, %r6707, %r6;
	add.s32 	%r6709, %r6708, %r6;
	add.s32 	%r6710, %r6709, %r6;
	add.s32 	%r6711, %r6710, %r6;
	setp.lt.s32 	%p2665, %r6711, 1;
	max.s32 	%r6712, %r6711, %r523;
	setp.gt.s32 	%p2666, %r6712, %r311;
	or.pred  	%p2667, %p2666, %p2665;
	@%p2667 bra 	$L__BB3_836;
	ld.shared.f32 	%f8857, [%r368+36];
	ld.shared.f32 	%f8858, [%r369+36];
	add.f32 	%f8859, %f8857, %f8858;
	ld.shared.f32 	%f8860, [%r370+36];
	add.f32 	%f8861, %f8859, %f8860;
	add.s32 	%r6714, %r370, %r314;
	ld.shared.f32 	%f8862, [%r6714+36];
	add.f32 	%f8863, %f8861, %f8862;
	mul.wide.s32 	%rd2126, %r529, 4;
	add.s64 	%rd2127, %rd4, %rd2126;
	st.global.f32 	[%rd2127], %f8863;
$L__BB3_836:
	add.s32 	%r530, %r529, %r6;
	mad.lo.s32 	%r6715, %r6, 15, %r1;
	mad.lo.s32 	%r6716, %r6, -14, %r6715;
	add.s32 	%r6717, %r6716, %r6;
	add.s32 	%r6718, %r6717, %r6;
	add.s32 	%r6719, %r6718, %r6;
	add.s32 	%r6720, %r6719, %r6;
	add.s32 	%r6721, %r6720, %r6;
	add.s32 	%r6722, %r6721, %r6;
	add.s32 	%r6723, %r6722, %r6;
	add.s32 	%r6724, %r6723, %r6;
	setp.lt.s32 	%p2668, %r6724, 1;
	max.s32 	%r6725, %r6724, %r523;
	setp.gt.s32 	%p2669, %r6725, %r311;
	or.pred  	%p2670, %p2669, %p2668;
	@%p2670 bra 	$L__BB3_838;
	ld.shared.f32 	%f8864, [%r375+36];
	ld.shared.f32 	%f8865, [%r376+36];
	add.f32 	%f8866, %f8864, %f8865;
	ld.shared.f32 	%f8867, [%r377+36];
	add.f32 	%f8868, %f8866, %f8867;
	add.s32 	%r6727, %r377, %r314;
	ld.shared.f32 	%f8869, [%r6727+36];
	add.f32 	%f8870, %f8868, %f8869;
	mul.wide.s32 	%rd2128, %r530, 4;
	add.s64 	%rd2129, %rd4, %rd2128;
	st.global.f32 	[%rd2129], %f8870;
$L__BB3_838:
	add.s32 	%r531, %r530, %r6;
	mad.lo.s32 	%r6728, %r6, 15, %r1;
	mad.lo.s32 	%r6729, %r6, -14, %r6728;
	add.s32 	%r6730, %r6729, %r6;
	add.s32 	%r6731, %r6730, %r6;
	add.s32 	%r6732, %r6731, %r6;
	add.s32 	%r6733, %r6732, %r6;
	add.s32 	%r6734, %r6733, %r6;
	add.s32 	%r6735, %r6734, %r6;
	add.s32 	%r6736, %r6735, %r6;
	add.s32 	%r6737, %r6736, %r6;
	add.s32 	%r6738, %r6737, %r6;
	setp.lt.s32 	%p2671, %r6738, 1;
	max.s32 	%r6739, %r6738, %r523;
	setp.gt.s32 	%p2672, %r6739, %r311;
	or.pred  	%p2673, %p2672, %p2671;
	@%p2673 bra 	$L__BB3_840;
	ld.shared.f32 	%f8871, [%r382+36];
	ld.shared.f32 	%f8872, [%r383+36];
	add.f32 	%f8873, %f8871, %f8872;
	ld.shared.f32 	%f8874, [%r384+36];
	add.f32 	%f8875, %f8873, %f8874;
	add.s32 	%r6741, %r384, %r314;
	ld.shared.f32 	%f8876, [%r6741+36];
	add.f32 	%f8877, %f8875, %f8876;
	mul.wide.s32 	%rd2130, %r531, 4;
	add.s64 	%rd2131, %rd4, %rd2130;
	st.global.f32 	[%rd2131], %f8877;
$L__BB3_840:
	setp.gt.s32 	%p2674, %r523, %r311;
	add.s32 	%r532, %r531, %r6;
	or.pred  	%p2675, %p7, %p2674;
	@%p2675 bra 	$L__BB3_842;
	ld.shared.f32 	%f8878, [%r389+36];
	ld.shared.f32 	%f8879, [%r390+36];
	add.f32 	%f8880, %f8878, %f8879;
	ld.shared.f32 	%f8881, [%r391+36];
	add.f32 	%f8882, %f8880, %f8881;
	add.s32 	%r6743, %r391, %r314;
	ld.shared.f32 	%f8883, [%r6743+36];
	add.f32 	%f8884, %f8882, %f8883;
	mul.wide.s32 	%rd2132, %r532, 4;
	add.s64 	%rd2133, %rd4, %rd2132;
	st.global.f32 	[%rd2133], %f8884;
$L__BB3_842:
	add.s32 	%r533, %r532, %r6;
	or.pred  	%p2677, %p8, %p2674;
	@%p2677 bra 	$L__BB3_844;
	ld.shared.f32 	%f8885, [%r396+36];
	ld.shared.f32 	%f8886, [%r397+36];
	add.f32 	%f8887, %f8885, %f8886;
	ld.shared.f32 	%f8888, [%r398+36];
	add.f32 	%f8889, %f8887, %f8888;
	add.s32 	%r6745, %r398, %r314;
	ld.shared.f32 	%f8890, [%r6745+36];
	add.f32 	%f8891, %f8889, %f8890;
	mul.wide.s32 	%rd2134, %r533, 4;
	add.s64 	%rd2135, %rd4, %rd2134;
	st.global.f32 	[%rd2135], %f8891;
$L__BB3_844:
	setp.gt.s32 	%p2678, %r523, %r311;
	add.s32 	%r534, %r533, %r6;
	or.pred  	%p2679, %p5, %p2678;
	@%p2679 bra 	$L__BB3_846;
	ld.shared.f32 	%f8892, [%r403+36];
	ld.shared.f32 	%f8893, [%r404+36];
	add.f32 	%f8894, %f8892, %f8893;
	ld.shared.f32 	%f8895, [%r405+36];
	add.f32 	%f8896, %f8894, %f8895;
	add.s32 	%r6747, %r405, %r314;
	ld.shared.f32 	%f8897, [%r6747+36];
	add.f32 	%f8898, %f8896, %f8897;
	mul.wide.s32 	%rd2136, %r534, 4;
	add.s64 	%rd2137, %rd4, %rd2136;
	st.global.f32 	[%rd2137], %f8898;
$L__BB3_846:
	add.s32 	%r535, %r534, %r6;
	or.pred  	%p2681, %p6, %p2678;
	@%p2681 bra 	$L__BB3_848;
	ld.shared.f32 	%f8899, [%r408+36];
	ld.shared.f32 	%f8900, [%r409+36];
	add.f32 	%f8901, %f8899, %f8900;
	ld.shared.f32 	%f8902, [%r410+36];
	add.f32 	%f8903, %f8901, %f8902;
	ld.shared.f32 	%f8904, [%r411+36];
	add.f32 	%f8905, %f8903, %f8904;
	mul.wide.s32 	%rd2138, %r535, 4;
	add.s64 	%rd2139, %rd4, %rd2138;
	st.global.f32 	[%rd2139], %f8905;
$L__BB3_848:
	mad.lo.s32 	%r6748, %r6, 15, %r1;
	setp.lt.s32 	%p2682, %r6748, 1;
	max.s32 	%r6749, %r6748, %r523;
	setp.gt.s32 	%p2683, %r6749, %r311;
	or.pred  	%p2684, %p2683, %p2682;
	@%p2684 bra 	$L__BB3_850;
	ld.shared.f32 	%f8906, [%r412+36];
	ld.shared.f32 	%f8907, [%r413+36];
	add.f32 	%f8908, %f8906, %f8907;
	ld.shared.f32 	%f8909, [%r414+36];
	add.f32 	%f8910, %f8908, %f8909;
	ld.shared.f32 	%f8911, [%r415+36];
	add.f32 	%f8912, %f8910, %f8911;
	add.s32 	%r6750, %r535, %r6;
	mul.wide.s32 	%rd2140, %r6750, 4;
	add.s64 	%rd2141, %rd4, %rd2140;
	st.global.f32 	[%rd2141], %f8912;
$L__BB3_850:
	add.s32 	%r536, %r523, %r9;
	setp.lt.s32 	%p2685, %r1, 1;
	max.s32 	%r6751, %r1, %r536;
	setp.gt.s32 	%p2686, %r6751, %r311;
	or.pred  	%p2687, %p2686, %p2685;
	@%p2687 bra 	$L__BB3_852;
	ld.shared.f32 	%f8913, [%r313+40];
	ld.shared.f32 	%f8914, [%r315+40];
	add.f32 	%f8915, %f8913, %f8914;
	ld.shared.f32 	%f8916, [%r316+40];
	add.f32 	%f8917, %f8915, %f8916;
	add.s32 	%r6753, %r316, %r314;
	ld.shared.f32 	%f8918, [%r6753+40];
	add.f32 	%f8919, %f8917, %f8918;
	mad.lo.s32 	%r6754, %r536, %r5, %r1;
	mul.wide.s32 	%rd2142, %r6754, 4;
	add.s64 	%rd2143, %rd4, %rd2142;
	st.global.f32 	[%rd2143], %f8919;
$L__BB3_852:
	mad.lo.s32 	%r6755, %r6, 15, %r1;
	mad.lo.s32 	%r6756, %r6, -14, %r6755;
	setp.lt.s32 	%p2688, %r6756, 1;
	max.s32 	%r6757, %r6756, %r536;
	setp.gt.s32 	%p2689, %r6757, %r311;
	or.pred  	%p2690, %p2689, %p2688;
	@%p2690 bra 	$L__BB3_854;
	ld.shared.f32 	%f8920, [%r417+40];
	ld.shared.f32 	%f8921, [%r418+40];
	add.f32 	%f8922, %f8920, %f8921;
	ld.shared.f32 	%f8923, [%r419+40];
	add.f32 	%f8924, %f8922, %f8923;
	add.s32 	%r6759, %r419, %r314;
	ld.shared.f32 	%f8925, [%r6759+40];
	add.f32 	%f8926, %f8924, %f8925;
	mad.lo.s32 	%r6760, %r536, %r5, %r1;
	add.s32 	%r6761, %r6760, %r6;
	mul.wide.s32 	%rd2144, %r6761, 4;
	add.s64 	%rd2145, %rd4, %rd2144;
	st.global.f32 	[%rd2145], %f8926;
$L__BB3_854:
	mad.lo.s32 	%r6762, %r6, 15, %r1;
	mad.lo.s32 	%r6763, %r6, -14, %r6762;
	add.s32 	%r6764, %r6763, %r6;
	setp.lt.s32 	%p2691, %r6764, 1;
	max.s32 	%r6765, %r6764, %r536;
	setp.gt.s32 	%p2692, %r6765, %r311;
	or.pred  	%p2693, %p2692, %p2691;
	@%p2693 bra 	$L__BB3_856;
	ld.shared.f32 	%f8927, [%r327+40];
	ld.shared.f32 	%f8928, [%r328+40];
	add.f32 	%f8929, %f8927, %f8928;
	ld.shared.f32 	%f8930, [%r329+40];
	add.f32 	%f8931, %f8929, %f8930;
	ld.shared.f32 	%f8932, [%r330+40];
	add.f32 	%f8933, %f8931, %f8932;
	mad.lo.s32 	%r6766, %r536, %r5, %r1;
	add.s32 	%r6767, %r6766, %r6;
	add.s32 	%r6768, %r6767, %r6;
	mul.wide.s32 	%rd2146, %r6768, 4;
	add.s64 	%rd2147, %rd4, %rd2146;
	st.global.f32 	[%rd2147], %f8933;
$L__BB3_856:
	mad.lo.s32 	%r6769, %r536, %r5, %r1;
	add.s32 	%r6770, %r6769, %r6;
	add.s32 	%r6771, %r6770, %r6;
	add.s32 	%r537, %r6771, %r6;
	mad.lo.s32 	%r6772, %r6, 15, %r1;
	mad.lo.s32 	%r6773, %r6, -14, %r6772;
	add.s32 	%r6774, %r6773, %r6;
	add.s32 	%r6775, %r6774, %r6;
	setp.lt.s32 	%p2694, %r6775, 1;
	max.s32 	%r6776, %r6775, %r536;
	setp.gt.s32 	%p2695, %r6776, %r311;
	or.pred  	%p2696, %p2695, %p2694;
	@%p2696 bra 	$L__BB3_858;
	ld.shared.f32 	%f8934, [%r333+40];
	ld.shared.f32 	%f8935, [%r334+40];
	add.f32 	%f8936, %f8934, %f8935;
	ld.shared.f32 	%f8937, [%r335+40];
	add.f32 	%f8938, %f8936, %f8937;
	ld.shared.f32 	%f8939, [%r336+40];
	add.f32 	%f8940, %f8938, %f8939;
	mul.wide.s32 	%rd2148, %r537, 4;
	add.s64 	%rd2149, %rd4, %rd2148;
	st.global.f32 	[%rd2149], %f8940;
$L__BB3_858:
	add.s32 	%r538, %r537, %r6;
	mad.lo.s32 	%r6777, %r6, 15, %r1;
	mad.lo.s32 	%r6778, %r6, -14, %r6777;
	add.s32 	%r6779, %r6778, %r6;
	add.s32 	%r6780, %r6779, %r6;
	add.s32 	%r6781, %r6780, %r6;
	setp.lt.s32 	%p2697, %r6781, 1;
	max.s32 	%r6782, %r6781, %r536;
	setp.gt.s32 	%p2698, %r6782, %r311;
	or.pred  	%p2699, %p2698, %p2697;
	@%p2699 bra 	$L__BB3_860;
	ld.shared.f32 	%f8941, [%r340+40];
	ld.shared.f32 	%f8942, [%r341+40];
	add.f32 	%f8943, %f8941, %f8942;
	ld.shared.f32 	%f8944, [%r342+40];
	add.f32 	%f8945, %f8943, %f8944;
	add.s32 	%r6784, %r342, %r314;
	ld.shared.f32 	%f8946, [%r6784+40];
	add.f32 	%f8947, %f8945, %f8946;
	mul.wide.s32 	%rd2150, %r538, 4;
	add.s64 	%rd2151, %rd4, %rd2150;
	st.global.f32 	[%rd2151], %f8947;
$L__BB3_860:
	add.s32 	%r539, %r538, %r6;
	mad.lo.s32 	%r6785, %r6, 15, %r1;
	mad.lo.s32 	%r6786, %r6, -14, %r6785;
	add.s32 	%r6787, %r6786, %r6;
	add.s32 	%r6788, %r6787, %r6;
	add.s32 	%r6789, %r6788, %r6;
	add.s32 	%r6790, %r6789, %r6;
	setp.lt.s32 	%p2700, %r6790, 1;
	max.s32 	%r6791, %r6790, %r536;
	setp.gt.s32 	%p2701, %r6791, %r311;
	or.pred  	%p2702, %p2701, %p2700;
	@%p2702 bra 	$L__BB3_862;
	ld.shared.f32 	%f8948, [%r347+40];
	ld.shared.f32 	%f8949, [%r348+40];
	add.f32 	%f8950, %f8948, %f8949;
	ld.shared.f32 	%f8951, [%r349+40];
	add.f32 	%f8952, %f8950, %f8951;
	add.s32 	%r6793, %r349, %r314;
	ld.shared.f32 	%f8953, [%r6793+40];
	add.f32 	%f8954, %f8952, %f8953;
	mul.wide.s32 	%rd2152, %r539, 4;
	add.s64 	%rd2153, %rd4, %rd2152;
	st.global.f32 	[%rd2153], %f8954;
$L__BB3_862:
	add.s32 	%r540, %r539, %r6;
	mad.lo.s32 	%r6794, %r6, 15, %r1;
	mad.lo.s32 	%r6795, %r6, -14, %r6794;
	add.s32 	%r6796, %r6795, %r6;
	add.s32 	%r6797, %r6796, %r6;
	add.s32 	%r6798, %r6797, %r6;
	add.s32 	%r6799, %r6798, %r6;
	add.s32 	%r6800, %r6799, %r6;
	setp.lt.s32 	%p2703, %r6800, 1;
	max.s32 	%r6801, %r6800, %r536;
	setp.gt.s32 	%p2704, %r6801, %r311;
	or.pred  	%p2705, %p2704, %p2703;
	@%p2705 bra 	$L__BB3_864;
	ld.shared.f32 	%f8955, [%r354+40];
	ld.shared.f32 	%f8956, [%r355+40];
	add.f32 	%f8957, %f8955, %f8956;
	ld.shared.f32 	%f8958, [%r356+40];
	add.f32 	%f8959, %f8957, %f8958;
	add.s32 	%r6803, %r356, %r314;
	ld.shared.f32 	%f8960, [%r6803+40];
	add.f32 	%f8961, %f8959, %f8960;
	mul.wide.s32 	%rd2154, %r540, 4;
	add.s64 	%rd2155, %rd4, %rd2154;
	st.global.f32 	[%rd2155], %f8961;
$L__BB3_864:
	add.s32 	%r541, %r540, %r6;
	mad.lo.s32 	%r6804, %r6, 15, %r1;
	mad.lo.s32 	%r6805, %r6, -14, %r6804;
	add.s32 	%r6806, %r6805, %r6;
	add.s32 	%r6807, %r6806, %r6;
	add.s32 	%r6808, %r6807, %r6;
	add.s32 	%r6809, %r6808, %r6;
	add.s32 	%r6810, %r6809, %r6;
	add.s32 	%r6811, %r6810, %r6;
	setp.lt.s32 	%p2706, %r6811, 1;
	max.s32 	%r6812, %r6811, %r536;
	setp.gt.s32 	%p2707, %r6812, %r311;
	or.pred  	%p2708, %p2707, %p2706;
	@%p2708 bra 	$L__BB3_866;
	ld.shared.f32 	%f8962, [%r361+40];
	ld.shared.f32 	%f8963, [%r362+40];
	add.f32 	%f8964, %f8962, %f8963;
	ld.shared.f32 	%f8965, [%r363+40];
	add.f32 	%f8966, %f8964, %f8965;
	add.s32 	%r6814, %r363, %r314;
	ld.shared.f32 	%f8967, [%r6814+40];
	add.f32 	%f8968, %f8966, %f8967;
	mul.wide.s32 	%rd2156, %r541, 4;
	add.s64 	%rd2157, %rd4, %rd2156;
	st.global.f32 	[%rd2157], %f8968;
$L__BB3_866:
	add.s32 	%r542, %r541, %r6;
	mad.lo.s32 	%r6815, %r6, 15, %r1;
	mad.lo.s32 	%r6816, %r6, -14, %r6815;
	add.s32 	%r6817, %r6816, %r6;
	add.s32 	%r6818, %r6817, %r6;
	add.s32 	%r6819, %r6818, %r6;
	add.s32 	%r6820, %r6819, %r6;
	add.s32 	%r6821, %r6820, %r6;
	add.s32 	%r6822, %r6821, %r6;
	add.s32 	%r6823, %r6822, %r6;
	setp.lt.s32 	%p2709, %r6823, 1;
	max.s32 	%r6824, %r6823, %r536;
	setp.gt.s32 	%p2710, %r6824, %r311;
	or.pred  	%p2711, %p2710, %p2709;
	@%p2711 bra 	$L__BB3_868;
	ld.shared.f32 	%f8969, [%r368+40];
	ld.shared.f32 	%f8970, [%r369+40];
	add.f32 	%f8971, %f8969, %f8970;
	ld.shared.f32 	%f8972, [%r370+40];
	add.f32 	%f8973, %f8971, %f8972;
	add.s32 	%r6826, %r370, %r314;
	ld.shared.f32 	%f8974, [%r6826+40];
	add.f32 	%f8975, %f8973, %f8974;
	mul.wide.s32 	%rd2158, %r542, 4;
	add.s64 	%rd2159, %rd4, %rd2158;
	st.global.f32 	[%rd2159], %f8975;
$L__BB3_868:
	add.s32 	%r543, %r542, %r6;
	mad.lo.s32 	%r6827, %r6, 15, %r1;
	mad.lo.s32 	%r6828, %r6, -14, %r6827;
	add.s32 	%r6829, %r6828, %r6;
	add.s32 	%r6830, %r6829, %r6;
	add.s32 	%r6831, %r6830, %r6;
	add.s32 	%r6832, %r6831, %r6;
	add.s32 	%r6833, %r6832, %r6;
	add.s32 	%r6834, %r6833, %r6;
	add.s32 	%r6835, %r6834, %r6;
	add.s32 	%r6836, %r6835, %r6;
	setp.lt.s32 	%p2712, %r6836, 1;
	max.s32 	%r6837, %r6836, %r536;
	setp.gt.s32 	%p2713, %r6837, %r311;
	or.pred  	%p2714, %p2713, %p2712;
	@%p2714 bra 	$L__BB3_870;
	ld.shared.f32 	%f8976, [%r375+40];
	ld.shared.f32 	%f8977, [%r376+40];
	add.f32 	%f8978, %f8976, %f8977;
	ld.shared.f32 	%f8979, [%r377+40];
	add.f32 	%f8980, %f8978, %f8979;
	add.s32 	%r6839, %r377, %r314;
	ld.shared.f32 	%f8981, [%r6839+40];
	add.f32 	%f8982, %f8980, %f8981;
	mul.wide.s32 	%rd2160, %r543, 4;
	add.s64 	%rd2161, %rd4, %rd2160;
	st.global.f32 	[%rd2161], %f8982;
$L__BB3_870:
	add.s32 	%r544, %r543, %r6;
	mad.lo.s32 	%r6840, %r6, 15, %r1;
	mad.lo.s32 	%r6841, %r6, -14, %r6840;
	add.s32 	%r6842, %r6841, %r6;
	add.s32 	%r6843, %r6842, %r6;
	add.s32 	%r6844, %r6843, %r6;
	add.s32 	%r6845, %r6844, %r6;
	add.s32 	%r6846, %r6845, %r6;
	add.s32 	%r6847, %r6846, %r6;
	add.s32 	%r6848, %r6847, %r6;
	add.s32 	%r6849, %r6848, %r6;
	add.s32 	%r6850, %r6849, %r6;
	setp.lt.s32 	%p2715, %r6850, 1;
	max.s32 	%r6851, %r6850, %r536;
	setp.gt.s32 	%p2716, %r6851, %r311;
	or.pred  	%p2717, %p2716, %p2715;
	@%p2717 bra 	$L__BB3_872;
	ld.shared.f32 	%f8983, [%r382+40];
	ld.shared.f32 	%f8984, [%r383+40];
	add.f32 	%f8985, %f8983, %f8984;
	ld.shared.f32 	%f8986, [%r384+40];
	add.f32 	%f8987, %f8985, %f8986;
	add.s32 	%r6853, %r384, %r314;
	ld.shared.f32 	%f8988, [%r6853+40];
	add.f32 	%f8989, %f8987, %f8988;
	mul.wide.s32 	%rd2162, %r544, 4;
	add.s64 	%rd2163, %rd4, %rd2162;
	st.global.f32 	[%rd2163], %f8989;
$L__BB3_872:
	setp.gt.s32 	%p2718, %r536, %r311;
	add.s32 	%r545, %r544, %r6;
	or.pred  	%p2719, %p7, %p2718;
	@%p2719 bra 	$L__BB3_874;
	ld.shared.f32 	%f8990, [%r389+40];
	ld.shared.f32 	%f8991, [%r390+40];
	add.f32 	%f8992, %f8990, %f8991;
	ld.shared.f32 	%f8993, [%r391+40];
	add.f32 	%f8994, %f8992, %f8993;
	add.s32 	%r6855, %r391, %r314;
	ld.shared.f32 	%f8995, [%r6855+40];
	add.f32 	%f8996, %f8994, %f8995;
	mul.wide.s32 	%rd2164, %r545, 4;
	add.s64 	%rd2165, %rd4, %rd2164;
	st.global.f32 	[%rd2165], %f8996;
$L__BB3_874:
	add.s32 	%r546, %r545, %r6;
	or.pred  	%p2721, %p8, %p2718;
	@%p2721 bra 	$L__BB3_876;
	ld.shared.f32 	%f8997, [%r396+40];
	ld.shared.f32 	%f8998, [%r397+40];
	add.f32 	%f8999, %f8997, %f8998;
	ld.shared.f32 	%f9000, [%r398+40];
	add.f32 	%f9001, %f8999, %f9000;
	add.s32 	%r6857, %r398, %r314;
	ld.shared.f32 	%f9002, [%r6857+40];
	add.f32 	%f9003, %f9001, %f9002;
	mul.wide.s32 	%rd2166, %r546, 4;
	add.s64 	%rd2167, %rd4, %rd2166;
	st.global.f32 	[%rd2167], %f9003;
$L__BB3_876:
	setp.gt.s32 	%p2722, %r536, %r311;
	add.s32 	%r547, %r546, %r6;
	or.pred  	%p2723, %p5, %p2722;
	@%p2723 bra 	$L__BB3_878;
	ld.shared.f32 	%f9004, [%r403+40];
	ld.shared.f32 	%f9005, [%r404+40];
	add.f32 	%f9006, %f9004, %f9005;
	ld.shared.f32 	%f9007, [%r405+40];
	add.f32 	%f9008, %f9006, %f9007;
	add.s32 	%r6859, %r405, %r314;
	ld.shared.f32 	%f9009, [%r6859+40];
	add.f32 	%f9010, %f9008, %f9009;
	mul.wide.s32 	%rd2168, %r547, 4;
	add.s64 	%rd2169, %rd4, %rd2168;
	st.global.f32 	[%rd2169], %f9010;
$L__BB3_878:
	add.s32 	%r548, %r547, %r6;
	or.pred  	%p2725, %p6, %p2722;
	@%p2725 bra 	$L__BB3_880;
	ld.shared.f32 	%f9011, [%r408+40];
	ld.shared.f32 	%f9012, [%r409+40];
	add.f32 	%f9013, %f9011, %f9012;
	ld.shared.f32 	%f9014, [%r410+40];
	add.f32 	%f9015, %f9013, %f9014;
	ld.shared.f32 	%f9016, [%r411+40];
	add.f32 	%f9017, %f9015, %f9016;
	mul.wide.s32 	%rd2170, %r548, 4;
	add.s64 	%rd2171, %rd4, %rd2170;
	st.global.f32 	[%rd2171], %f9017;
$L__BB3_880:
	mad.lo.s32 	%r6860, %r6, 15, %r1;
	setp.lt.s32 	%p2726, %r6860, 1;
	max.s32 	%r6861, %r6860, %r536;
	setp.gt.s32 	%p2727, %r6861, %r311;
	or.pred  	%p2728, %p2727, %p2726;
	@%p2728 bra 	$L__BB3_882;
	ld.shared.f32 	%f9018, [%r412+40];
	ld.shared.f32 	%f9019, [%r413+40];
	add.f32 	%f9020, %f9018, %f9019;
	ld.shared.f32 	%f9021, [%r414+40];
	add.f32 	%f9022, %f9020, %f9021;
	ld.shared.f32 	%f9023, [%r415+40];
	add.f32 	%f9024, %f9022, %f9023;
	add.s32 	%r6862, %r548, %r6;
	mul.wide.s32 	%rd2172, %r6862, 4;
	add.s64 	%rd2173, %rd4, %rd2172;
	st.global.f32 	[%rd2173], %f9024;
$L__BB3_882:
	add.s32 	%r549, %r536, %r9;
	setp.lt.s32 	%p2729, %r1, 1;
	max.s32 	%r6863, %r1, %r549;
	setp.gt.s32 	%p2730, %r6863, %r311;
	or.pred  	%p2731, %p2730, %p2729;
	@%p2731 bra 	$L__BB3_884;
	ld.shared.f32 	%f9025, [%r313+44];
	ld.shared.f32 	%f9026, [%r315+44];
	add.f32 	%f9027, %f9025, %f9026;
	ld.shared.f32 	%f9028, [%r316+44];
	add.f32 	%f9029, %f9027, %f9028;
	add.s32 	%r6865, %r316, %r314;
	ld.shared.f32 	%f9030, [%r6865+44];
	add.f32 	%f9031, %f9029, %f9030;
	mad.lo.s32 	%r6866, %r549, %r5, %r1;
	mul.wide.s32 	%rd2174, %r6866, 4;
	add.s64 	%rd2175, %rd4, %rd2174;
	st.global.f32 	[%rd2175], %f9031;
$L__BB3_884:
	mad.lo.s32 	%r6867, %r6, 15, %r1;
	mad.lo.s32 	%r6868, %r6, -14, %r6867;
	setp.lt.s32 	%p2732, %r6868, 1;
	max.s32 	%r6869, %r6868, %r549;
	setp.gt.s32 	%p2733, %r6869, %r311;
	or.pred  	%p2734, %p2733, %p2732;
	@%p2734 bra 	$L__BB3_886;
	ld.shared.f32 	%f9032, [%r417+44];
	ld.shared.f32 	%f9033, [%r418+44];
	add.f32 	%f9034, %f9032, %f9033;
	ld.shared.f32 	%f9035, [%r419+44];
	add.f32 	%f9036, %f9034, %f9035;
	add.s32 	%r6871, %r419, %r314;
	ld.shared.f32 	%f9037, [%r6871+44];
	add.f32 	%f9038, %f9036, %f9037;
	mad.lo.s32 	%r6872, %r549, %r5, %r1;
	add.s32 	%r6873, %r6872, %r6;
	mul.wide.s32 	%rd2176, %r6873, 4;
	add.s64 	%rd2177, %rd4, %rd2176;
	st.global.f32 	[%rd2177], %f9038;
$L__BB3_886:
	mad.lo.s32 	%r6874, %r6, 15, %r1;
	mad.lo.s32 	%r6875, %r6, -14, %r6874;
	add.s32 	%r6876, %r6875, %r6;
	setp.lt.s32 	%p2735, %r6876, 1;
	max.s32 	%r6877, %r6876, %r549;
	setp.gt.s32 	%p2736, %r6877, %r311;
	or.pred  	%p2737, %p2736, %p2735;
	@%p2737 bra 	$L__BB3_888;
	ld.shared.f32 	%f9039, [%r327+44];
	ld.shared.f32 	%f9040, [%r328+44];
	add.f32 	%f9041, %f9039, %f9040;
	ld.shared.f32 	%f9042, [%r329+44];
	add.f32 	%f9043, %f9041, %f9042;
	ld.shared.f32 	%f9044, [%r330+44];
	add.f32 	%f9045, %f9043, %f9044;
	mad.lo.s32 	%r6878, %r549, %r5, %r1;
	add.s32 	%r6879, %r6878, %r6;
	add.s32 	%r6880, %r6879, %r6;
	mul.wide.s32 	%rd2178, %r6880, 4;
	add.s64 	%rd2179, %rd4, %rd2178;
	st.global.f32 	[%rd2179], %f9045;
$L__BB3_888:
	mad.lo.s32 	%r6881, %r549, %r5, %r1;
	add.s32 	%r6882, %r6881, %r6;
	add.s32 	%r6883, %r6882, %r6;
	add.s32 	%r550, %r6883, %r6;
	mad.lo.s32 	%r6884, %r6, 15, %r1;
	mad.lo.s32 	%r6885, %r6, -14, %r6884;
	add.s32 	%r6886, %r6885, %r6;
	add.s32 	%r6887, %r6886, %r6;
	setp.lt.s32 	%p2738, %r6887, 1;
	max.s32 	%r6888, %r6887, %r549;
	setp.gt.s32 	%p2739, %r6888, %r311;
	or.pred  	%p2740, %p2739, %p2738;
	@%p2740 bra 	$L__BB3_890;
	ld.shared.f32 	%f9046, [%r333+44];
	ld.shared.f32 	%f9047, [%r334+44];
	add.f32 	%f9048, %f9046, %f9047;
	ld.shared.f32 	%f9049, [%r335+44];
	add.f32 	%f9050, %f9048, %f9049;
	ld.shared.f32 	%f9051, [%r336+44];
	add.f32 	%f9052, %f9050, %f9051;
	mul.wide.s32 	%rd2180, %r550, 4;
	add.s64 	%rd2181, %rd4, %rd2180;
	st.global.f32 	[%rd2181], %f9052;
$L__BB3_890:
	add.s32 	%r551, %r550, %r6;
	mad.lo.s32 	%r6889, %r6, 15, %r1;
	mad.lo.s32 	%r6890, %r6, -14, %r6889;
	add.s32 	%r6891, %r6890, %r6;
	add.s32 	%r6892, %r6891, %r6;
	add.s32 	%r6893, %r6892, %r6;
	setp.lt.s32 	%p2741, %r6893, 1;
	max.s32 	%r6894, %r6893, %r549;
	setp.gt.s32 	%p2742, %r6894, %r311;
	or.pred  	%p2743, %p2742, %p2741;
	@%p2743 bra 	$L__BB3_892;
	ld.shared.f32 	%f9053, [%r340+44];
	ld.shared.f32 	%f9054, [%r341+44];
	add.f32 	%f9055, %f9053, %f9054;
	ld.shared.f32 	%f9056, [%r342+44];
	add.f32 	%f9057, %f9055, %f9056;
	add.s32 	%r6896, %r342, %r314;
	ld.shared.f32 	%f9058, [%r6896+44];
	add.f32 	%f9059, %f9057, %f9058;
	mul.wide.s32 	%rd2182, %r551, 4;
	add.s64 	%rd2183, %rd4, %rd2182;
	st.global.f32 	[%rd2183], %f9059;
$L__BB3_892:
	add.s32 	%r552, %r551, %r6;
	mad.lo.s32 	%r6897, %r6, 15, %r1;
	mad.lo.s32 	%r6898, %r6, -14, %r6897;
	add.s32 	%r6899, %r6898, %r6;
	add.s32 	%r6900, %r6899, %r6;
	add.s32 	%r6901, %r6900, %r6;
	add.s32 	%r6902, %r6901, %r6;
	setp.lt.s32 	%p2744, %r6902, 1;
	max.s32 	%r6903, %r6902, %r549;
	setp.gt.s32 	%p2745, %r6903, %r311;
	or.pred  	%p2746, %p2745, %p2744;
	@%p2746 bra 	$L__BB3_894;
	ld.shared.f32 	%f9060, [%r347+44];
	ld.shared.f32 	%f9061, [%r348+44];
	add.f32 	%f9062, %f9060, %f9061;
	ld.shared.f32 	%f9063, [%r349+44];
	add.f32 	%f9064, %f9062, %f9063;
	add.s32 	%r6905, %r349, %r314;
	ld.shared.f32 	%f9065, [%r6905+44];
	add.f32 	%f9066, %f9064, %f9065;
	mul.wide.s32 	%rd2184, %r552, 4;
	add.s64 	%rd2185, %rd4, %rd2184;
	st.global.f32 	[%rd2185], %f9066;
$L__BB3_894:
	add.s32 	%r553, %r552, %r6;
	mad.lo.s32 	%r6906, %r6, 15, %r1;
	mad.lo.s32 	%r6907, %r6, -14, %r6906;
	add.s32 	%r6908, %r6907, %r6;
	add.s32 	%r6909, %r6908, %r6;
	add.s32 	%r6910, %r6909, %r6;
	add.s32 	%r6911, %r6910, %r6;
	add.s32 	%r6912, %r6911, %r6;
	setp.lt.s32 	%p2747, %r6912, 1;
	max.s32 	%r6913, %r6912, %r549;
	setp.gt.s32 	%p2748, %r6913, %r311;
	or.pred  	%p2749, %p2748, %p2747;
	@%p2749 bra 	$L__BB3_896;
	ld.shared.f32 	%f9067, [%r354+44];
	ld.shared.f32 	%f9068, [%r355+44];
	add.f32 	%f9069, %f9067, %f9068;
	ld.shared.f32 	%f9070, [%r356+44];
	add.f32 	%f9071, %f9069, %f9070;
	add.s32 	%r6915, %r356, %r314;
	ld.shared.f32 	%f9072, [%r6915+44];
	add.f32 	%f9073, %f9071, %f9072;
	mul.wide.s32 	%rd2186, %r553, 4;
	add.s64 	%rd2187, %rd4, %rd2186;
	st.global.f32 	[%rd2187], %f9073;
$L__BB3_896:
	add.s32 	%r554, %r553, %r6;
	mad.lo.s32 	%r6916, %r6, 15, %r1;
	mad.lo.s32 	%r6917, %r6, -14, %r6916;
	add.s32 	%r6918, %r6917, %r6;
	add.s32 	%r6919, %r6918, %r6;
	add.s32 	%r6920, %r6919, %r6;
	add.s32 	%r6921, %r6920, %r6;
	add.s32 	%r6922, %r6921, %r6;
	add.s32 	%r6923, %r6922, %r6;
	setp.lt.s32 	%p2750, %r6923, 1;
	max.s32 	%r6924, %r6923, %r549;
	setp.gt.s32 	%p2751, %r6924, %r311;
	or.pred  	%p2752, %p2751, %p2750;
	@%p2752 bra 	$L__BB3_898;
	ld.shared.f32 	%f9074, [%r361+44];
	ld.shared.f32 	%f9075, [%r362+44];
	add.f32 	%f9076, %f9074, %f9075;
	ld.shared.f32 	%f9077, [%r363+44];
	add.f32 	%f9078, %f9076, %f9077;
	add.s32 	%r6926, %r363, %r314;
	ld.shared.f32 	%f9079, [%r6926+44];
	add.f32 	%f9080, %f9078, %f9079;
	mul.wide.s32 	%rd2188, %r554, 4;
	add.s64 	%rd2189, %rd4, %rd2188;
	st.global.f32 	[%rd2189], %f9080;
$L__BB3_898:
	add.s32 	%r555, %r554, %r6;
	mad.lo.s32 	%r6927, %r6, 15, %r1;
	mad.lo.s32 	%r6928, %r6, -14, %r6927;
	add.s32 	%r6929, %r6928, %r6;
	add.s32 	%r6930, %r6929, %r6;
	add.s32 	%r6931, %r6930, %r6;
	add.s32 	%r6932, %r6931, %r6;
	add.s32 	%r6933, %r6932, %r6;
	add.s32 	%r6934, %r6933, %r6;
	add.s32 	%r6935, %r6934, %r6;
	setp.lt.s32 	%p2753, %r6935, 1;
	max.s32 	%r6936, %r6935, %r549;
	setp.gt.s32 	%p2754, %r6936, %r311;
	or.pred  	%p2755, %p2754, %p2753;
	@%p2755 bra 	$L__BB3_900;
	ld.shared.f32 	%f9081, [%r368+44];
	ld.shared.f32 	%f9082, [%r369+44];
	add.f32 	%f9083, %f9081, %f9082;
	ld.shared.f32 	%f9084, [%r370+44];
	add.f32 	%f9085, %f9083, %f9084;
	add.s32 	%r6938, %r370, %r314;
	ld.shared.f32 	%f9086, [%r6938+44];
	add.f32 	%f9087, %f9085, %f9086;
	mul.wide.s32 	%rd2190, %r555, 4;
	add.s64 	%rd2191, %rd4, %rd2190;
	st.global.f32 	[%rd2191], %f9087;
$L__BB3_900:
	add.s32 	%r556, %r555, %r6;
	mad.lo.s32 	%r6939, %r6, 15, %r1;
	mad.lo.s32 	%r6940, %r6, -14, %r6939;
	add.s32 	%r6941, %r6940, %r6;
	add.s32 	%r6942, %r6941, %r6;
	add.s32 	%r6943, %r6942, %r6;
	add.s32 	%r6944, %r6943, %r6;
	add.s32 	%r6945, %r6944, %r6;
	add.s32 	%r6946, %r6945, %r6;
	add.s32 	%r6947, %r6946, %r6;
	add.s32 	%r6948, %r6947, %r6;
	setp.lt.s32 	%p2756, %r6948, 1;
	max.s32 	%r6949, %r6948, %r549;
	setp.gt.s32 	%p2757, %r6949, %r311;
	or.pred  	%p2758, %p2757, %p2756;
	@%p2758 bra 	$L__BB3_902;
	ld.shared.f32 	%f9088, [%r375+44];
	ld.shared.f32 	%f9089, [%r376+44];
	add.f32 	%f9090, %f9088, %f9089;
	ld.shared.f32 	%f9091, [%r377+44];
	add.f32 	%f9092, %f9090, %f9091;
	add.s32 	%r6951, %r377, %r314;
	ld.shared.f32 	%f9093, [%r6951+44];
	add.f32 	%f9094, %f9092, %f9093;
	mul.wide.s32 	%rd2192, %r556, 4;
	add.s64 	%rd2193, %rd4, %rd2192;
	st.global.f32 	[%rd2193], %f9094;
$L__BB3_902:
	add.s32 	%r557, %r556, %r6;
	mad.lo.s32 	%r6952, %r6, 15, %r1;
	mad.lo.s32 	%r6953, %r6, -14, %r6952;
	add.s32 	%r6954, %r6953, %r6;
	add.s32 	%r6955, %r6954, %r6;
	add.s32 	%r6956, %r6955, %r6;
	add.s32 	%r6957, %r6956, %r6;
	add.s32 	%r6958, %r6957, %r6;
	add.s32 	%r6959, %r6958, %r6;
	add.s32 	%r6960, %r6959, %r6;
	add.s32 	%r6961, %r6960, %r6;
	add.s32 	%r6962, %r6961, %r6;
	setp.lt.s32 	%p2759, %r6962, 1;
	max.s32 	%r6963, %r6962, %r549;
	setp.gt.s32 	%p2760, %r6963, %r311;
	or.pred  	%p2761, %p2760, %p2759;
	@%p2761 bra 	$L__BB3_904;
	ld.shared.f32 	%f9095, [%r382+44];
	ld.shared.f32 	%f9096, [%r383+44];
	add.f32 	%f9097, %f9095, %f9096;
	ld.shared.f32 	%f9098, [%r384+44];
	add.f32 	%f9099, %f9097, %f9098;
	add.s32 	%r6965, %r384, %r314;
	ld.shared.f32 	%f9100, [%r6965+44];
	add.f32 	%f9101, %f9099, %f9100;
	mul.wide.s32 	%rd2194, %r557, 4;
	add.s64 	%rd2195, %rd4, %rd2194;
	st.global.f32 	[%rd2195], %f9101;
$L__BB3_904:
	setp.gt.s32 	%p2762, %r549, %r311;
	add.s32 	%r558, %r557, %r6;
	or.pred  	%p2763, %p7, %p2762;
	@%p2763 bra 	$L__BB3_906;
	ld.shared.f32 	%f9102, [%r389+44];
	ld.shared.f32 	%f9103, [%r390+44];
	add.f32 	%f9104, %f9102, %f9103;
	ld.shared.f32 	%f9105, [%r391+44];
	add.f32 	%f9106, %f9104, %f9105;
	add.s32 	%r6967, %r391, %r314;
	ld.shared.f32 	%f9107, [%r6967+44];
	add.f32 	%f9108, %f9106, %f9107;
	mul.wide.s32 	%rd2196, %r558, 4;
	add.s64 	%rd2197, %rd4, %rd2196;
	st.global.f32 	[%rd2197], %f9108;
$L__BB3_906:
	add.s32 	%r559, %r558, %r6;
	or.pred  	%p2765, %p8, %p2762;
	@%p2765 bra 	$L__BB3_908;
	ld.shared.f32 	%f9109, [%r396+44];
	ld.shared.f32 	%f9110, [%r397+44];
	add.f32 	%f9111, %f9109, %f9110;
	ld.shared.f32 	%f9112, [%r398+44];
	add.f32 	%f9113, %f9111, %f9112;
	add.s32 	%r6969, %r398, %r314;
	ld.shared.f32 	%f9114, [%r6969+44];
	add.f32 	%f9115, %f9113, %f9114;
	mul.wide.s32 	%rd2198, %r559, 4;
	add.s64 	%rd2199, %rd4, %rd2198;
	st.global.f32 	[%rd2199], %f9115;
$L__BB3_908:
	setp.gt.s32 	%p2766, %r549, %r311;
	add.s32 	%r560, %r559, %r6;
	or.pred  	%p2767, %p5, %p2766;
	@%p2767 bra 	$L__BB3_910;
	ld.shared.f32 	%f9116, [%r403+44];
	ld.shared.f32 	%f9117, [%r404+44];
	add.f32 	%f9118, %f9116, %f9117;
	ld.shared.f32 	%f9119, [%r405+44];
	add.f32 	%f9120, %f9118, %f9119;
	add.s32 	%r6971, %r405, %r314;
	ld.shared.f32 	%f9121, [%r6971+44];
	add.f32 	%f9122, %f9120, %f9121;
	mul.wide.s32 	%rd2200, %r560, 4;
	add.s64 	%rd2201, %rd4, %rd2200;
	st.global.f32 	[%rd2201], %f9122;
$L__BB3_910:
	add.s32 	%r561, %r560, %r6;
	or.pred  	%p2769, %p6, %p2766;
	@%p2769 bra 	$L__BB3_912;
	ld.shared.f32 	%f9123, [%r408+44];
	ld.shared.f32 	%f9124, [%r409+44];
	add.f32 	%f9125, %f9123, %f9124;
	ld.shared.f32 	%f9126, [%r410+44];
	add.f32 	%f9127, %f9125, %f9126;
	ld.shared.f32 	%f9128, [%r411+44];
	add.f32 	%f9129, %f9127, %f9128;
	mul.wide.s32 	%rd2202, %r561, 4;
	add.s64 	%rd2203, %rd4, %rd2202;
	st.global.f32 	[%rd2203], %f9129;
$L__BB3_912:
	mad.lo.s32 	%r6972, %r6, 15, %r1;
	setp.lt.s32 	%p2770, %r6972, 1;
	max.s32 	%r6973, %r6972, %r549;
	setp.gt.s32 	%p2771, %r6973, %r311;
	or.pred  	%p2772, %p2771, %p2770;
	@%p2772 bra 	$L__BB3_914;
	ld.shared.f32 	%f9130, [%r412+44];
	ld.shared.f32 	%f9131, [%r413+44];
	add.f32 	%f9132, %f9130, %f9131;
	ld.shared.f32 	%f9133, [%r414+44];
	add.f32 	%f9134, %f9132, %f9133;
	ld.shared.f32 	%f9135, [%r415+44];
	add.f32 	%f9136, %f9134, %f9135;
	add.s32 	%r6974, %r561, %r6;
	mul.wide.s32 	%rd2204, %r6974, 4;
	add.s64 	%rd2205, %rd4, %rd2204;
	st.global.f32 	[%rd2205], %f9136;
$L__BB3_914:
	add.s32 	%r562, %r549, %r9;
	setp.lt.s32 	%p2773, %r1, 1;
	max.s32 	%r6975, %r1, %r562;
	setp.gt.s32 	%p2774, %r6975, %r311;
	or.pred  	%p2775, %p2774, %p2773;
	@%p2775 bra 	$L__BB3_916;
	ld.shared.f32 	%f9137, [%r313+48];
	ld.shared.f32 	%f9138, [%r315+48];
	add.f32 	%f9139, %f9137, %f9138;
	ld.shared.f32 	%f9140, [%r316+48];
	add.f32 	%f9141, %f9139, %f9140;
	add.s32 	%r6977, %r316, %r314;
	ld.shared.f32 	%f9142, [%r6977+48];
	add.f32 	%f9143, %f9141, %f9142;
	mad.lo.s32 	%r6978, %r562, %r5, %r1;
	mul.wide.s32 	%rd2206, %r6978, 4;
	add.s64 	%rd2207, %rd4, %rd2206;
	st.global.f32 	[%rd2207], %f9143;
$L__BB3_916:
	mad.lo.s32 	%r6979, %r6, 15, %r1;
	mad.lo.s32 	%r6980, %r6, -14, %r6979;
	setp.lt.s32 	%p2776, %r6980, 1;
	max.s32 	%r6981, %r6980, %r562;
	setp.gt.s32 	%p2777, %r6981, %r311;
	or.pred  	%p2778, %p2777, %p2776;
	@%p2778 bra 	$L__BB3_918;
	ld.shared.f32 	%f9144, [%r320+52];
	add.s32 	%r6983, %r320, %r314;
	ld.shared.f32 	%f9145, [%r6983+52];
	add.f32 	%f9146, %f9144, %f9145;
	add.s32 	%r6984, %r6983, %r314;
	ld.shared.f32 	%f9147, [%r6984+52];
	add.f32 	%f9148, %f9146, %f9147;
	add.s32 	%r6985, %r6984, %r314;
	ld.shared.f32 	%f9149, [%r6985+52];
	add.f32 	%f9150, %f9148, %f9149;
	mad.lo.s32 	%r6986, %r562, %r5, %r1;
	add.s32 	%r6987, %r6986, %r6;
	mul.wide.s32 	%rd2208, %r6987, 4;
	add.s64 	%rd2209, %rd4, %rd2208;
	st.global.f32 	[%rd2209], %f9150;
$L__BB3_918:
	mad.lo.s32 	%r6988, %r6, 15, %r1;
	mad.lo.s32 	%r6989, %r6, -14, %r6988;
	add.s32 	%r6990, %r6989, %r6;
	setp.lt.s32 	%p2779, %r6990, 1;
	max.s32 	%r6991, %r6990, %r562;
	setp.gt.s32 	%p2780, %r6991, %r311;
	or.pred  	%p2781, %p2780, %p2779;
	@%p2781 bra 	$L__BB3_920;
	ld.shared.f32 	%f9151, [%r327+48];
	ld.shared.f32 	%f9152, [%r328+48];
	add.f32 	%f9153, %f9151, %f9152;
	ld.shared.f32 	%f9154, [%r329+48];
	add.f32 	%f9155, %f9153, %f9154;
	ld.shared.f32 	%f9156, [%r330+48];
	add.f32 	%f9157, %f9155, %f9156;
	mad.lo.s32 	%r6992, %r562, %r5, %r1;
	add.s32 	%r6993, %r6992, %r6;
	add.s32 	%r6994, %r6993, %r6;
	mul.wide.s32 	%rd2210, %r6994, 4;
	add.s64 	%rd2211, %rd4, %rd2210;
	st.global.f32 	[%rd2211], %f9157;
$L__BB3_920:
	mad.lo.s32 	%r6995, %r562, %r5, %r1;
	add.s32 	%r6996, %r6995, %r6;
	add.s32 	%r6997, %r6996, %r6;
	add.s32 	%r563, %r6997, %r6;
	mad.lo.s32 	%r6998, %r6, 15, %r1;
	mad.lo.s32 	%r6999, %r6, -14, %r6998;
	add.s32 	%r7000, %r6999, %r6;
	add.s32 	%r7001, %r7000, %r6;
	setp.lt.s32 	%p2782, %r7001, 1;
	max.s32 	%r7002, %r7001, %r562;
	setp.gt.s32 	%p2783, %r7002, %r311;
	or.pred  	%p2784, %p2783, %p2782;
	@%p2784 bra 	$L__BB3_922;
	ld.shared.f32 	%f9158, [%r333+48];
	ld.shared.f32 	%f9159, [%r334+48];
	add.f32 	%f9160, %f9158, %f9159;
	ld.shared.f32 	%f9161, [%r335+48];
	add.f32 	%f9162, %f9160, %f9161;
	ld.shared.f32 	%f9163, [%r336+48];
	add.f32 	%f9164, %f9162, %f9163;
	mul.wide.s32 	%rd2212, %r563, 4;
	add.s64 	%rd2213, %rd4, %rd2212;
	st.global.f32 	[%rd2213], %f9164;
$L__BB3_922:
	add.s32 	%r564, %r342, %r314;
	add.s32 	%r565, %r563, %r6;
	mad.lo.s32 	%r7004, %r6, 15, %r1;
	mad.lo.s32 	%r7005, %r6, -14, %r7004;
	add.s32 	%r7006, %r7005, %r6;
	add.s32 	%r7007, %r7006, %r6;
	add.s32 	%r7008, %r7007, %r6;
	setp.lt.s32 	%p2785, %r7008, 1;
	max.s32 	%r7009, %r7008, %r562;
	setp.gt.s32 	%p2786, %r7009, %r311;
	or.pred  	%p2787, %p2786, %p2785;
	@%p2787 bra 	$L__BB3_924;
	ld.shared.f32 	%f9165, [%r340+48];
	ld.shared.f32 	%f9166, [%r341+48];
	add.f32 	%f9167, %f9165, %f9166;
	ld.shared.f32 	%f9168, [%r342+48];
	add.f32 	%f9169, %f9167, %f9168;
	ld.shared.f32 	%f9170, [%r564+48];
	add.f32 	%f9171, %f9169, %f9170;
	mul.wide.s32 	%rd2214, %r565, 4;
	add.s64 	%rd2215, %rd4, %rd2214;
	st.global.f32 	[%rd2215], %f9171;
$L__BB3_924:
	add.s32 	%r566, %r565, %r6;
	mad.lo.s32 	%r7010, %r6, 15, %r1;
	mad.lo.s32 	%r7011, %r6, -14, %r7010;
	add.s32 	%r7012, %r7011, %r6;
	add.s32 	%r7013, %r7012, %r6;
	add.s32 	%r7014, %r7013, %r6;
	add.s32 	%r7015, %r7014, %r6;
	setp.lt.s32 	%p2788, %r7015, 1;
	max.s32 	%r7016, %r7015, %r562;
	setp.gt.s32 	%p2789, %r7016, %r311;
	or.pred  	%p2790, %p2789, %p2788;
	@%p2790 bra 	$L__BB3_926;
	ld.shared.f32 	%f9172, [%r347+48];
	ld.shared.f32 	%f9173, [%r348+48];
	add.f32 	%f9174, %f9172, %f9173;
	ld.shared.f32 	%f9175, [%r349+48];
	add.f32 	%f9176, %f9174, %f9175;
	add.s32 	%r7018, %r349, %r314;
	ld.shared.f32 	%f9177, [%r7018+48];
	add.f32 	%f9178, %f9176, %f9177;
	mul.wide.s32 	%rd2216, %r566, 4;
	add.s64 	%rd2217, %rd4, %rd2216;
	st.global.f32 	[%rd2217], %f9178;
$L__BB3_926:
	add.s32 	%r567, %r566, %r6;
	mad.lo.s32 	%r7019, %r6, 15, %r1;
	mad.lo.s32 	%r7020, %r6, -14, %r7019;
	add.s32 	%r7021, %r7020, %r6;
	add.s32 	%r7022, %r7021, %r6;
	add.s32 	%r7023, %r7022, %r6;
	add.s32 	%r7024, %r7023, %r6;
	add.s32 	%r7025, %r7024, %r6;
	setp.lt.s32 	%p2791, %r7025, 1;
	max.s32 	%r7026, %r7025, %r562;
	setp.gt.s32 	%p2792, %r7026, %r311;
	or.pred  	%p2793, %p2792, %p2791;
	@%p2793 bra 	$L__BB3_928;
	ld.shared.f32 	%f9179, [%r354+48];
	ld.shared.f32 	%f9180, [%r355+48];
	add.f32 	%f9181, %f9179, %f9180;
	ld.shared.f32 	%f9182, [%r356+48];
	add.f32 	%f9183, %f9181, %f9182;
	add.s32 	%r7028, %r356, %r314;
	ld.shared.f32 	%f9184, [%r7028+48];
	add.f32 	%f9185, %f9183, %f9184;
	mul.wide.s32 	%rd2218, %r567, 4;
	add.s64 	%rd2219, %rd4, %rd2218;
	st.global.f32 	[%rd2219], %f9185;
$L__BB3_928:
	add.s32 	%r568, %r567, %r6;
	mad.lo.s32 	%r7029, %r6, 15, %r1;
	mad.lo.s32 	%r7030, %r6, -14, %r7029;
	add.s32 	%r7031, %r7030, %r6;
	add.s32 	%r7032, %r7031, %r6;
	add.s32 	%r7033, %r7032, %r6;
	add.s32 	%r7034, %r7033, %r6;
	add.s32 	%r7035, %r7034, %r6;
	add.s32 	%r7036, %r7035, %r6;
	setp.lt.s32 	%p2794, %r7036, 1;
	max.s32 	%r7037, %r7036, %r562;
	setp.gt.s32 	%p2795, %r7037, %r311;
	or.pred  	%p2796, %p2795, %p2794;
	@%p2796 bra 	$L__BB3_930;
	ld.shared.f32 	%f9186, [%r361+48];
	ld.shared.f32 	%f9187, [%r362+48];
	add.f32 	%f9188, %f9186, %f9187;
	ld.shared.f32 	%f9189, [%r363+48];
	add.f32 	%f9190, %f9188, %f9189;
	add.s32 	%r7039, %r363, %r314;
	ld.shared.f32 	%f9191, [%r7039+48];
	add.f32 	%f9192, %f9190, %f9191;
	mul.wide.s32 	%rd2220, %r568, 4;
	add.s64 	%rd2221, %rd4, %rd2220;
	st.global.f32 	[%rd2221], %f9192;
$L__BB3_930:
	add.s32 	%r569, %r568, %r6;
	mad.lo.s32 	%r7040, %r6, 15, %r1;
	mad.lo.s32 	%r7041, %r6, -14, %r7040;
	add.s32 	%r7042, %r7041, %r6;
	add.s32 	%r7043, %r7042, %r6;
	add.s32 	%r7044, %r7043, %r6;
	add.s32 	%r7045, %r7044, %r6;
	add.s32 	%r7046, %r7045, %r6;
	add.s32 	%r7047, %r7046, %r6;
	add.s32 	%r7048, %r7047, %r6;
	setp.lt.s32 	%p2797, %r7048, 1;
	max.s32 	%r7049, %r7048, %r562;
	setp.gt.s32 	%p2798, %r7049, %r311;
	or.pred  	%p2799, %p2798, %p2797;
	@%p2799 bra 	$L__BB3_932;
	ld.shared.f32 	%f9193, [%r368+48];
	ld.shared.f32 	%f9194, [%r369+48];
	add.f32 	%f9195, %f9193, %f9194;
	ld.shared.f32 	%f9196, [%r370+48];
	add.f32 	%f9197, %f9195, %f9196;
	add.s32 	%r7051, %r370, %r314;
	ld.shared.f32 	%f9198, [%r7051+48];
	add.f32 	%f9199, %f9197, %f9198;
	mul.wide.s32 	%rd2222, %r569, 4;
	add.s64 	%rd2223, %rd4, %rd2222;
	st.global.f32 	[%rd2223], %f9199;
$L__BB3_932:
	add.s32 	%r570, %r569, %r6;
	mad.lo.s32 	%r7052, %r6, 15, %r1;
	mad.lo.s32 	%r7053, %r6, -14, %r7052;
	add.s32 	%r7054, %r7053, %r6;
	add.s32 	%r7055, %r7054, %r6;
	add.s32 	%r7056, %r7055, %r6;
	add.s32 	%r7057, %r7056, %r6;
	add.s32 	%r7058, %r7057, %r6;
	add.s32 	%r7059, %r7058, %r6;
	add.s32 	%r7060, %r7059, %r6;
	add.s32 	%r7061, %r7060, %r6;
	setp.lt.s32 	%p2800, %r7061, 1;
	max.s32 	%r7062, %r7061, %r562;
	setp.gt.s32 	%p2801, %r7062, %r311;
	or.pred  	%p2802, %p2801, %p2800;
	@%p2802 bra 	$L__BB3_934;
	ld.shared.f32 	%f9200, [%r375+48];
	ld.shared.f32 	%f9201, [%r376+48];
	add.f32 	%f9202, %f9200, %f9201;
	ld.shared.f32 	%f9203, [%r377+48];
	add.f32 	%f9204, %f9202, %f9203;
	add.s32 	%r7064, %r377, %r314;
	ld.shared.f32 	%f9205, [%r7064+48];
	add.f32 	%f9206, %f9204, %f9205;
	mul.wide.s32 	%rd2224, %r570, 4;
	add.s64 	%rd2225, %rd4, %rd2224;
	st.global.f32 	[%rd2225], %f9206;
$L__BB3_934:
	add.s32 	%r571, %r570, %r6;
	mad.lo.s32 	%r7065, %r6, 15, %r1;
	mad.lo.s32 	%r7066, %r6, -14, %r7065;
	add.s32 	%r7067, %r7066, %r6;
	add.s32 	%r7068, %r7067, %r6;
	add.s32 	%r7069, %r7068, %r6;
	add.s32 	%r7070, %r7069, %r6;
	add.s32 	%r7071, %r7070, %r6;
	add.s32 	%r7072, %r7071, %r6;
	add.s32 	%r7073, %r7072, %r6;
	add.s32 	%r7074, %r7073, %r6;
	add.s32 	%r7075, %r7074, %r6;
	setp.lt.s32 	%p2803, %r7075, 1;
	max.s32 	%r7076, %r7075, %r562;
	setp.gt.s32 	%p2804, %r7076, %r311;
	or.pred  	%p2805, %p2804, %p2803;
	@%p2805 bra 	$L__BB3_936;
	ld.shared.f32 	%f9207, [%r382+48];
	ld.shared.f32 	%f9208, [%r383+48];
	add.f32 	%f9209, %f9207, %f9208;
	ld.shared.f32 	%f9210, [%r384+48];
	add.f32 	%f9211, %f9209, %f9210;
	add.s32 	%r7078, %r384, %r314;
	ld.shared.f32 	%f9212, [%r7078+48];
	add.f32 	%f9213, %f9211, %f9212;
	mul.wide.s32 	%rd2226, %r571, 4;
	add.s64 	%rd2227, %rd4, %rd2226;
	st.global.f32 	[%rd2227], %f9213;
$L__BB3_936:
	setp.gt.s32 	%p2806, %r562, %r311;
	add.s32 	%r572, %r571, %r6;
	or.pred  	%p2807, %p7, %p2806;
	@%p2807 bra 	$L__BB3_938;
	ld.shared.f32 	%f9214, [%r389+48];
	ld.shared.f32 	%f9215, [%r390+48];
	add.f32 	%f9216, %f9214, %f9215;
	ld.shared.f32 	%f9217, [%r391+48];
	add.f32 	%f9218, %f9216, %f9217;
	add.s32 	%r7080, %r391, %r314;
	ld.shared.f32 	%f9219, [%r7080+48];
	add.f32 	%f9220, %f9218, %f9219;
	mul.wide.s32 	%rd2228, %r572, 4;
	add.s64 	%rd2229, %rd4, %rd2228;
	st.global.f32 	[%rd2229], %f9220;
$L__BB3_938:
	add.s32 	%r573, %r572, %r6;
	or.pred  	%p2809, %p8, %p2806;
	@%p2809 bra 	$L__BB3_940;
	ld.shared.f32 	%f9221, [%r396+48];
	ld.shared.f32 	%f9222, [%r397+48];
	add.f32 	%f9223, %f9221, %f9222;
	ld.shared.f32 	%f9224, [%r398+48];
	add.f32 	%f9225, %f9223, %f9224;
	add.s32 	%r7082, %r398, %r314;
	ld.shared.f32 	%f9226, [%r7082+48];
	add.f32 	%f9227, %f9225, %f9226;
	mul.wide.s32 	%rd2230, %r573, 4;
	add.s64 	%rd2231, %rd4, %rd2230;
	st.global.f32 	[%rd2231], %f9227;
$L__BB3_940:
	setp.gt.s32 	%p2810, %r562, %r311;
	add.s32 	%r574, %r573, %r6;
	or.pred  	%p2811, %p5, %p2810;
	@%p2811 bra 	$L__BB3_942;
	ld.shared.f32 	%f9228, [%r403+48];
	ld.shared.f32 	%f9229, [%r404+48];
	add.f32 	%f9230, %f9228, %f9229;
	ld.shared.f32 	%f9231, [%r405+48];
	add.f32 	%f9232, %f9230, %f9231;
	add.s32 	%r7084, %r405, %r314;
	ld.shared.f32 	%f9233, [%r7084+48];
	add.f32 	%f9234, %f9232, %f9233;
	mul.wide.s32 	%rd2232, %r574, 4;
	add.s64 	%rd2233, %rd4, %rd2232;
	st.global.f32 	[%rd2233], %f9234;
$L__BB3_942:
	add.s32 	%r575, %r574, %r6;
	or.pred  	%p2813, %p6, %p2810;
	@%p2813 bra 	$L__BB3_944;
	ld.shared.f32 	%f9235, [%r408+48];
	ld.shared.f32 	%f9236, [%r409+48];
	add.f32 	%f9237, %f9235, %f9236;
	ld.shared.f32 	%f9238, [%r410+48];
	add.f32 	%f9239, %f9237, %f9238;
	ld.shared.f32 	%f9240, [%r411+48];
	add.f32 	%f9241, %f9239, %f9240;
	mul.wide.s32 	%rd2234, %r575, 4;
	add.s64 	%rd2235, %rd4, %rd2234;
	st.global.f32 	[%rd2235], %f9241;
$L__BB3_944:
	mad.lo.s32 	%r7085, %r6, 15, %r1;
	setp.lt.s32 	%p2814, %r7085, 1;
	max.s32 	%r7086, %r7085, %r562;
	setp.gt.s32 	%p2815, %r7086, %r311;
	or.pred  	%p2816, %p2815, %p2814;
	@%p2816 bra 	$L__BB3_946;
	ld.shared.f32 	%f9242, [%r412+48];
	ld.shared.f32 	%f9243, [%r413+48];
	add.f32 	%f9244, %f9242, %f9243;
	ld.shared.f32 	%f9245, [%r414+48];
	add.f32 	%f9246, %f9244, %f9245;
	ld.shared.f32 	%f9247, [%r415+48];
	add.f32 	%f9248, %f9246, %f9247;
	add.s32 	%r7087, %r575, %r6;
	mul.wide.s32 	%rd2236, %r7087, 4;
	add.s64 	%rd2237, %rd4, %rd2236;
	st.global.f32 	[%rd2237], %f9248;
$L__BB3_946:
	add.s32 	%r576, %r562, %r9;
	setp.lt.s32 	%p2817, %r1, 1;
	max.s32 	%r7088, %r1, %r576;
	setp.gt.s32 	%p2818, %r7088, %r311;
	or.pred  	%p2819, %p2818, %p2817;
	@%p2819 bra 	$L__BB3_948;
	ld.shared.f32 	%f9249, [%r313+52];
	ld.shared.f32 	%f9250, [%r315+52];
	add.f32 	%f9251, %f9249, %f9250;
	ld.shared.f32 	%f9252, [%r316+52];
	add.f32 	%f9253, %f9251, %f9252;
	add.s32 	%r7090, %r316, %r314;
	ld.shared.f32 	%f9254, [%r7090+52];
	add.f32 	%f9255, %f9253, %f9254;
	mad.lo.s32 	%r7091, %r576, %r5, %r1;
	mul.wide.s32 	%rd2238, %r7091, 4;
	add.s64 	%rd2239, %rd4, %rd2238;
	st.global.f32 	[%rd2239], %f9255;
$L__BB3_948:
	mad.lo.s32 	%r7092, %r6, 15, %r1;
	mad.lo.s32 	%r7093, %r6, -14, %r7092;
	setp.lt.s32 	%p2820, %r7093, 1;
	max.s32 	%r7094, %r7093, %r576;
	setp.gt.s32 	%p2821, %r7094, %r311;
	or.pred  	%p2822, %p2821, %p2820;
	@%p2822 bra 	$L__BB3_950;
	ld.shared.f32 	%f9256, [%r417+52];
	ld.shared.f32 	%f9257, [%r418+52];
	add.f32 	%f9258, %f9256, %f9257;
	ld.shared.f32 	%f9259, [%r419+52];
	add.f32 	%f9260, %f9258, %f9259;
	add.s32 	%r7096, %r419, %r314;
	ld.shared.f32 	%f9261, [%r7096+52];
	add.f32 	%f9262, %f9260, %f9261;
	mad.lo.s32 	%r7097, %r576, %r5, %r1;
	add.s32 	%r7098, %r7097, %r6;
	mul.wide.s32 	%rd2240, %r7098, 4;
	add.s64 	%rd2241, %rd4, %rd2240;
	st.global.f32 	[%rd2241], %f9262;
$L__BB3_950:
	mad.lo.s32 	%r7099, %r6, 15, %r1;
	mad.lo.s32 	%r7100, %r6, -14, %r7099;
	add.s32 	%r7101, %r7100, %r6;
	setp.lt.s32 	%p2823, %r7101, 1;
	max.s32 	%r7102, %r7101, %r576;
	setp.gt.s32 	%p2824, %r7102, %r311;
	or.pred  	%p2825, %p2824, %p2823;
	@%p2825 bra 	$L__BB3_952;
	ld.shared.f32 	%f9263, [%r327+52];
	ld.shared.f32 	%f9264, [%r328+52];
	add.f32 	%f9265, %f9263, %f9264;
	ld.shared.f32 	%f9266, [%r329+52];
	add.f32 	%f9267, %f9265, %f9266;
	ld.shared.f32 	%f9268, [%r330+52];
	add.f32 	%f9269, %f9267, %f9268;
	mad.lo.s32 	%r7103, %r576, %r5, %r1;
	add.s32 	%r7104, %r7103, %r6;
	add.s32 	%r7105, %r7104, %r6;
	mul.wide.s32 	%rd2242, %r7105, 4;
	add.s64 	%rd2243, %rd4, %rd2242;
	st.global.f32 	[%rd2243], %f9269;
$L__BB3_952:
	mad.lo.s32 	%r7106, %r576, %r5, %r1;
	add.s32 	%r7107, %r7106, %r6;
	add.s32 	%r7108, %r7107, %r6;
	add.s32 	%r577, %r7108, %r6;
	mad.lo.s32 	%r7109, %r6, 15, %r1;
	mad.lo.s32 	%r7110, %r6, -14, %r7109;
	add.s32 	%r7111, %r7110, %r6;
	add.s32 	%r7112, %r7111, %r6;
	setp.lt.s32 	%p2826, %r7112, 1;
	max.s32 	%r7113, %r7112, %r576;
	setp.gt.s32 	%p2827, %r7113, %r311;
	or.pred  	%p2828, %p2827, %p2826;
	@%p2828 bra 	$L__BB3_954;
	ld.shared.f32 	%f9270, [%r333+52];
	ld.shared.f32 	%f9271, [%r334+52];
	add.f32 	%f9272, %f9270, %f9271;
	ld.shared.f32 	%f9273, [%r335+52];
	add.f32 	%f9274, %f9272, %f9273;
	ld.shared.f32 	%f9275, [%r336+52];
	add.f32 	%f9276, %f9274, %f9275;
	mul.wide.s32 	%rd2244, %r577, 4;
	add.s64 	%rd2245, %rd4, %rd2244;
	st.global.f32 	[%rd2245], %f9276;
$L__BB3_954:
	add.s32 	%r578, %r577, %r6;
	mad.lo.s32 	%r7114, %r6, 15, %r1;
	mad.lo.s32 	%r7115, %r6, -14, %r7114;
	add.s32 	%r7116, %r7115, %r6;
	add.s32 	%r7117, %r7116, %r6;
	add.s32 	%r7118, %r7117, %r6;
	setp.lt.s32 	%p2829, %r7118, 1;
	max.s32 	%r7119, %r7118, %r576;
	setp.gt.s32 	%p2830, %r7119, %r311;
	or.pred  	%p2831, %p2830, %p2829;
	@%p2831 bra 	$L__BB3_956;
	ld.shared.f32 	%f9277, [%r340+52];
	ld.shared.f32 	%f9278, [%r341+52];
	add.f32 	%f9279, %f9277, %f9278;
	ld.shared.f32 	%f9280, [%r342+52];
	add.f32 	%f9281, %f9279, %f9280;
	ld.shared.f32 	%f9282, [%r564+52];
	add.f32 	%f9283, %f9281, %f9282;
	mul.wide.s32 	%rd2246, %r578, 4;
	add.s64 	%rd2247, %rd4, %rd2246;
	st.global.f32 	[%rd2247], %f9283;
$L__BB3_956:
	add.s32 	%r579, %r578, %r6;
	mad.lo.s32 	%r7120, %r6, 15, %r1;
	mad.lo.s32 	%r7121, %r6, -14, %r7120;
	add.s32 	%r7122, %r7121, %r6;
	add.s32 	%r7123, %r7122, %r6;
	add.s32 	%r7124, %r7123, %r6;
	add.s32 	%r7125, %r7124, %r6;
	setp.lt.s32 	%p2832, %r7125, 1;
	max.s32 	%r7126, %r7125, %r576;
	setp.gt.s32 	%p2833, %r7126, %r311;
	or.pred  	%p2834, %p2833, %p2832;
	@%p2834 bra 	$L__BB3_958;
	ld.shared.f32 	%f9284, [%r347+52];
	ld.shared.f32 	%f9285, [%r348+52];
	add.f32 	%f9286, %f9284, %f9285;
	ld.shared.f32 	%f9287, [%r349+52];
	add.f32 	%f9288, %f9286, %f9287;
	add.s32 	%r7128, %r349, %r314;
	ld.shared.f32 	%f9289, [%r7128+52];
	add.f32 	%f9290, %f9288, %f9289;
	mul.wide.s32 	%rd2248, %r579, 4;
	add.s64 	%rd2249, %rd4, %rd2248;
	st.global.f32 	[%rd2249], %f9290;
$L__BB3_958:
	add.s32 	%r580, %r579, %r6;
	mad.lo.s32 	%r7129, %r6, 15, %r1;
	mad.lo.s32 	%r7130, %r6, -14, %r7129;
	add.s32 	%r7131, %r7130, %r6;
	add.s32 	%r7132, %r7131, %r6;
	add.s32 	%r7133, %r7132, %r6;
	add.s32 	%r7134, %r7133, %r6;
	add.s32 	%r7135, %r7134, %r6;
	setp.lt.s32 	%p2835, %r7135, 1;
	max.s32 	%r7136, %r7135, %r576;
	setp.gt.s32 	%p2836, %r7136, %r311;
	or.pred  	%p2837, %p2836, %p2835;
	@%p2837 bra 	$L__BB3_960;
	ld.shared.f32 	%f9291, [%r354+52];
	ld.shared.f32 	%f9292, [%r355+52];
	add.f32 	%f9293, %f9291, %f9292;
	ld.shared.f32 	%f9294, [%r356+52];
	add.f32 	%f9295, %f9293, %f9294;
	add.s32 	%r7138, %r356, %r314;
	ld.shared.f32 	%f9296, [%r7138+52];
	add.f32 	%f9297, %f9295, %f9296;
	mul.wide.s32 	%rd2250, %r580, 4;
	add.s64 	%rd2251, %rd4, %rd2250;
	st.global.f32 	[%rd2251], %f9297;
$L__BB3_960:
	add.s32 	%r581, %r580, %r6;
	mad.lo.s32 	%r7139, %r6, 15, %r1;
	mad.lo.s32 	%r7140, %r6, -14, %r7139;
	add.s32 	%r7141, %r7140, %r6;
	add.s32 	%r7142, %r7141, %r6;
	add.s32 	%r7143, %r7142, %r6;
	add.s32 	%r7144, %r7143, %r6;
	add.s32 	%r7145, %r7144, %r6;
	add.s32 	%r7146, %r7145, %r6;
	setp.lt.s32 	%p2838, %r7146, 1;
	max.s32 	%r7147, %r7146, %r576;
	setp.gt.s32 	%p2839, %r7147, %r311;
	or.pred  	%p2840, %p2839, %p2838;
	@%p2840 bra 	$L__BB3_962;
	ld.shared.f32 	%f9298, [%r361+52];
	ld.shared.f32 	%f9299, [%r362+52];
	add.f32 	%f9300, %f9298, %f9299;
	ld.shared.f32 	%f9301, [%r363+52];
	add.f32 	%f9302, %f9300, %f9301;
	add.s32 	%r7149, %r363, %r314;
	ld.shared.f32 	%f9303, [%r7149+52];
	add.f32 	%f9304, %f9302, %f9303;
	mul.wide.s32 	%rd2252, %r581, 4;
	add.s64 	%rd2253, %rd4, %rd2252;
	st.global.f32 	[%rd2253], %f9304;
$L__BB3_962:
	add.s32 	%r582, %r581, %r6;
	mad.lo.s32 	%r7150, %r6, 15, %r1;
	mad.lo.s32 	%r7151, %r6, -14, %r7150;
	add.s32 	%r7152, %r7151, %r6;
	add.s32 	%r7153, %r7152, %r6;
	add.s32 	%r7154, %r7153, %r6;
	add.s32 	%r7155, %r7154, %r6;
	add.s32 	%r7156, %r7155, %r6;
	add.s32 	%r7157, %r7156, %r6;
	add.s32 	%r7158, %r7157, %r6;
	setp.lt.s32 	%p2841, %r7158, 1;
	max.s32 	%r7159, %r7158, %r576;
	setp.gt.s32 	%p2842, %r7159, %r311;
	or.pred  	%p2843, %p2842, %p2841;
	@%p2843 bra 	$L__BB3_964;
	ld.shared.f32 	%f9305, [%r368+52];
	ld.shared.f32 	%f9306, [%r369+52];
	add.f32 	%f9307, %f9305, %f9306;
	ld.shared.f32 	%f9308, [%r370+52];
	add.f32 	%f9309, %f9307, %f9308;
	add.s32 	%r7161, %r370, %r314;
	ld.shared.f32 	%f9310, [%r7161+52];
	add.f32 	%f9311, %f9309, %f9310;
	mul.wide.s32 	%rd2254, %r582, 4;
	add.s64 	%rd2255, %rd4, %rd2254;
	st.global.f32 	[%rd2255], %f9311;
$L__BB3_964:
	add.s32 	%r583, %r582, %r6;
	mad.lo.s32 	%r7162, %r6, 15, %r1;
	mad.lo.s32 	%r7163, %r6, -14, %r7162;
	add.s32 	%r7164, %r7163, %r6;
	add.s32 	%r7165, %r7164, %r6;
	add.s32 	%r7166, %r7165, %r6;
	add.s32 	%r7167, %r7166, %r6;
	add.s32 	%r7168, %r7167, %r6;
	add.s32 	%r7169, %r7168, %r6;
	add.s32 	%r7170, %r7169, %r6;
	add.s32 	%r7171, %r7170, %r6;
	setp.lt.s32 	%p2844, %r7171, 1;
	max.s32 	%r7172, %r7171, %r576;
	setp.gt.s32 	%p2845, %r7172, %r311;
	or.pred  	%p2846, %p2845, %p2844;
	@%p2846 bra 	$L__BB3_966;
	ld.shared.f32 	%f9312, [%r375+52];
	ld.shared.f32 	%f9313, [%r376+52];
	add.f32 	%f9314, %f9312, %f9313;
	ld.shared.f32 	%f9315, [%r377+52];
	add.f32 	%f9316, %f9314, %f9315;
	add.s32 	%r7174, %r377, %r314;
	ld.shared.f32 	%f9317, [%r7174+52];
	add.f32 	%f9318, %f9316, %f9317;
	mul.wide.s32 	%rd2256, %r583, 4;
	add.s64 	%rd2257, %rd4, %rd2256;
	st.global.f32 	[%rd2257], %f9318;
$L__BB3_966:
	add.s32 	%r584, %r583, %r6;
	mad.lo.s32 	%r7175, %r6, 15, %r1;
	mad.lo.s32 	%r7176, %r6, -14, %r7175;
	add.s32 	%r7177, %r7176, %r6;
	add.s32 	%r7178, %r7177, %r6;
	add.s32 	%r7179, %r7178, %r6;
	add.s32 	%r7180, %r7179, %r6;
	add.s32 	%r7181, %r7180, %r6;
	add.s32 	%r7182, %r7181, %r6;
	add.s32 	%r7183, %r7182, %r6;
	add.s32 	%r7184, %r7183, %r6;
	add.s32 	%r7185, %r7184, %r6;
	setp.lt.s32 	%p2847, %r7185, 1;
	max.s32 	%r7186, %r7185, %r576;
	setp.gt.s32 	%p2848, %r7186, %r311;
	or.pred  	%p2849, %p2848, %p2847;
	@%p2849 bra 	$L__BB3_968;
	ld.shared.f32 	%f9319, [%r382+52];
	ld.shared.f32 	%f9320, [%r383+52];
	add.f32 	%f9321, %f9319, %f9320;
	ld.shared.f32 	%f9322, [%r384+52];
	add.f32 	%f9323, %f9321, %f9322;
	add.s32 	%r7188, %r384, %r314;
	ld.shared.f32 	%f9324, [%r7188+52];
	add.f32 	%f9325, %f9323, %f9324;
	mul.wide.s32 	%rd2258, %r584, 4;
	add.s64 	%rd2259, %rd4, %rd2258;
	st.global.f32 	[%rd2259], %f9325;
$L__BB3_968:
	setp.gt.s32 	%p2850, %r576, %r311;
	add.s32 	%r585, %r584, %r6;
	or.pred  	%p2851, %p7, %p2850;
	@%p2851 bra 	$L__BB3_970;
	ld.shared.f32 	%f9326, [%r389+52];
	ld.shared.f32 	%f9327, [%r390+52];
	add.f32 	%f9328, %f9326, %f9327;
	ld.shared.f32 	%f9329, [%r391+52];
	add.f32 	%f9330, %f9328, %f9329;
	add.s32 	%r7190, %r391, %r314;
	ld.shared.f32 	%f9331, [%r7190+52];
	add.f32 	%f9332, %f9330, %f9331;
	mul.wide.s32 	%rd2260, %r585, 4;
	add.s64 	%rd2261, %rd4, %rd2260;
	st.global.f32 	[%rd2261], %f9332;
$L__BB3_970:
	add.s32 	%r586, %r585, %r6;
	or.pred  	%p2853, %p8, %p2850;
	@%p2853 bra 	$L__BB3_972;
	ld.shared.f32 	%f9333, [%r396+52];
	ld.shared.f32 	%f9334, [%r397+52];
	add.f32 	%f9335, %f9333, %f9334;
	ld.shared.f32 	%f9336, [%r398+52];
	add.f32 	%f9337, %f9335, %f9336;
	add.s32 	%r7192, %r398, %r314;
	ld.shared.f32 	%f9338, [%r7192+52];
	add.f32 	%f9339, %f9337, %f9338;
	mul.wide.s32 	%rd2262, %r586, 4;
	add.s64 	%rd2263, %rd4, %rd2262;
	st.global.f32 	[%rd2263], %f9339;
$L__BB3_972:
	setp.gt.s32 	%p2854, %r576, %r311;
	add.s32 	%r587, %r586, %r6;
	or.pred  	%p2855, %p5, %p2854;
	@%p2855 bra 	$L__BB3_974;
	ld.shared.f32 	%f9340, [%r403+52];
	ld.shared.f32 	%f9341, [%r404+52];
	add.f32 	%f9342, %f9340, %f9341;
	ld.shared.f32 	%f9343, [%r405+52];
	add.f32 	%f9344, %f9342, %f9343;
	add.s32 	%r7194, %r405, %r314;
	ld.shared.f32 	%f9345, [%r7194+52];
	add.f32 	%f9346, %f9344, %f9345;
	mul.wide.s32 	%rd2264, %r587, 4;
	add.s64 	%rd2265, %rd4, %rd2264;
	st.global.f32 	[%rd2265], %f9346;
$L__BB3_974:
	add.s32 	%r588, %r587, %r6;
	or.pred  	%p2857, %p6, %p2854;
	@%p2857 bra 	$L__BB3_976;
	ld.shared.f32 	%f9347, [%r408+52];
	ld.shared.f32 	%f9348, [%r409+52];
	add.f32 	%f9349, %f9347, %f9348;
	ld.shared.f32 	%f9350, [%r410+52];
	add.f32 	%f9351, %f9349, %f9350;
	ld.shared.f32 	%f9352, [%r411+52];
	add.f32 	%f9353, %f9351, %f9352;
	mul.wide.s32 	%rd2266, %r588, 4;
	add.s64 	%rd2267, %rd4, %rd2266;
	st.global.f32 	[%rd2267], %f9353;
$L__BB3_976:
	mad.lo.s32 	%r7195, %r6, 15, %r1;
	setp.lt.s32 	%p2858, %r7195, 1;
	max.s32 	%r7196, %r7195, %r576;
	setp.gt.s32 	%p2859, %r7196, %r311;
	or.pred  	%p2860, %p2859, %p2858;
	@%p2860 bra 	$L__BB3_978;
	ld.shared.f32 	%f9354, [%r412+52];
	ld.shared.f32 	%f9355, [%r413+52];
	add.f32 	%f9356, %f9354, %f9355;
	ld.shared.f32 	%f9357, [%r414+52];
	add.f32 	%f9358, %f9356, %f9357;
	ld.shared.f32 	%f9359, [%r415+52];
	add.f32 	%f9360, %f9358, %f9359;
	add.s32 	%r7197, %r588, %r6;
	mul.wide.s32 	%rd2268, %r7197, 4;
	add.s64 	%rd2269, %rd4, %rd2268;
	st.global.f32 	[%rd2269], %f9360;
$L__BB3_978:
	add.s32 	%r589, %r576, %r9;
	setp.lt.s32 	%p2861, %r1, 1;
	max.s32 	%r7198, %r1, %r589;
	setp.gt.s32 	%p2862, %r7198, %r311;
	or.pred  	%p2863, %p2862, %p2861;
	@%p2863 bra 	$L__BB3_980;
	ld.shared.f32 	%f9361, [%r313+56];
	ld.shared.f32 	%f9362, [%r315+56];
	add.f32 	%f9363, %f9361, %f9362;
	ld.shared.f32 	%f9364, [%r316+56];
	add.f32 	%f9365, %f9363, %f9364;
	add.s32 	%r7200, %r316, %r314;
	ld.shared.f32 	%f9366, [%r7200+56];
	add.f32 	%f9367, %f9365, %f9366;
	mad.lo.s32 	%r7201, %r589, %r5, %r1;
	mul.wide.s32 	%rd2270, %r7201, 4;
	add.s64 	%rd2271, %rd4, %rd2270;
	st.global.f32 	[%rd2271], %f9367;
$L__BB3_980:
	mad.lo.s32 	%r7202, %r6, 15, %r1;
	mad.lo.s32 	%r7203, %r6, -14, %r7202;
	setp.lt.s32 	%p2864, %r7203, 1;
	max.s32 	%r7204, %r7203, %r589;
	setp.gt.s32 	%p2865, %r7204, %r311;
	or.pred  	%p2866, %p2865, %p2864;
	@%p2866 bra 	$L__BB3_982;
	ld.shared.f32 	%f9368, [%r417+56];
	ld.shared.f32 	%f9369, [%r418+56];
	add.f32 	%f9370, %f9368, %f9369;
	ld.shared.f32 	%f9371, [%r419+56];
	add.f32 	%f9372, %f9370, %f9371;
	add.s32 	%r7206, %r419, %r314;
	ld.shared.f32 	%f9373, [%r7206+56];
	add.f32 	%f9374, %f9372, %f9373;
	mad.lo.s32 	%r7207, %r589, %r5, %r1;
	add.s32 	%r7208, %r7207, %r6;
	mul.wide.s32 	%rd2272, %r7208, 4;
	add.s64 	%rd2273, %rd4, %rd2272;
	st.global.f32 	[%rd2273], %f9374;
$L__BB3_982:
	mad.lo.s32 	%r7209, %r6, 15, %r1;
	mad.lo.s32 	%r7210, %r6, -14, %r7209;
	add.s32 	%r7211, %r7210, %r6;
	setp.lt.s32 	%p2867, %r7211, 1;
	max.s32 	%r7212, %r7211, %r589;
	setp.gt.s32 	%p2868, %r7212, %r311;
	or.pred  	%p2869, %p2868, %p2867;
	@%p2869 bra 	$L__BB3_984;
	ld.shared.f32 	%f9375, [%r327+56];
	ld.shared.f32 	%f9376, [%r328+56];
	add.f32 	%f9377, %f9375, %f9376;
	ld.shared.f32 	%f9378, [%r329+56];
	add.f32 	%f9379, %f9377, %f9378;
	ld.shared.f32 	%f9380, [%r330+56];
	add.f32 	%f9381, %f9379, %f9380;
	mad.lo.s32 	%r7213, %r589, %r5, %r1;
	add.s32 	%r7214, %r7213, %r6;
	add.s32 	%r7215, %r7214, %r6;
	mul.wide.s32 	%rd2274, %r7215, 4;
	add.s64 	%rd2275, %rd4, %rd2274;
	st.global.f32 	[%rd2275], %f9381;
$L__BB3_984:
	mad.lo.s32 	%r7216, %r589, %r5, %r1;
	add.s32 	%r7217, %r7216, %r6;
	add.s32 	%r7218, %r7217, %r6;
	add.s32 	%r590, %r7218, %r6;
	mad.lo.s32 	%r7219, %r6, 15, %r1;
	mad.lo.s32 	%r7220, %r6, -14, %r7219;
	add.s32 	%r7221, %r7220, %r6;
	add.s32 	%r7222, %r7221, %r6;
	setp.lt.s32 	%p2870, %r7222, 1;
	max.s32 	%r7223, %r7222, %r589;
	setp.gt.s32 	%p2871, %r7223, %r311;
	or.pred  	%p2872, %p2871, %p2870;
	@%p2872 bra 	$L__BB3_986;
	ld.shared.f32 	%f9382, [%r333+56];
	ld.shared.f32 	%f9383, [%r334+56];
	add.f32 	%f9384, %f9382, %f9383;
	ld.shared.f32 	%f9385, [%r335+56];
	add.f32 	%f9386, %f9384, %f9385;
	ld.shared.f32 	%f9387, [%r336+56];
	add.f32 	%f9388, %f9386, %f9387;
	mul.wide.s32 	%rd2276, %r590, 4;
	add.s64 	%rd2277, %rd4, %rd2276;
	st.global.f32 	[%rd2277], %f9388;
$L__BB3_986:
	add.s32 	%r591, %r590, %r6;
	mad.lo.s32 	%r7224, %r6, 15, %r1;
	mad.lo.s32 	%r7225, %r6, -14, %r7224;
	add.s32 	%r7226, %r7225, %r6;
	add.s32 	%r7227, %r7226, %r6;
	add.s32 	%r7228, %r7227, %r6;
	setp.lt.s32 	%p2873, %r7228, 1;
	max.s32 	%r7229, %r7228, %r589;
	setp.gt.s32 	%p2874, %r7229, %r311;
	or.pred  	%p2875, %p2874, %p2873;
	@%p2875 bra 	$L__BB3_988;
	ld.shared.f32 	%f9389, [%r340+56];
	ld.shared.f32 	%f9390, [%r341+56];
	add.f32 	%f9391, %f9389, %f9390;
	ld.shared.f32 	%f9392, [%r342+56];
	add.f32 	%f9393, %f9391, %f9392;
	ld.shared.f32 	%f9394, [%r564+56];
	add.f32 	%f9395, %f9393, %f9394;
	mul.wide.s32 	%rd2278, %r591, 4;
	add.s64 	%rd2279, %rd4, %rd2278;
	st.global.f32 	[%rd2279], %f9395;
$L__BB3_988:
	add.s32 	%r592, %r591, %r6;
	mad.lo.s32 	%r7230, %r6, 15, %r1;
	mad.lo.s32 	%r7231, %r6, -14, %r7230;
	add.s32 	%r7232, %r7231, %r6;
	add.s32 	%r7233, %r7232, %r6;
	add.s32 	%r7234, %r7233, %r6;
	add.s32 	%r7235, %r7234, %r6;
	setp.lt.s32 	%p2876, %r7235, 1;
	max.s32 	%r7236, %r7235, %r589;
	setp.gt.s32 	%p2877, %r7236, %r311;
	or.pred  	%p2878, %p2877, %p2876;
	@%p2878 bra 	$L__BB3_990;
	ld.shared.f32 	%f9396, [%r347+56];
	ld.shared.f32 	%f9397, [%r348+56];
	add.f32 	%f9398, %f9396, %f9397;
	ld.shared.f32 	%f9399, [%r349+56];
	add.f32 	%f9400, %f9398, %f9399;
	add.s32 	%r7238, %r349, %r314;
	ld.shared.f32 	%f9401, [%r7238+56];
	add.f32 	%f9402, %f9400, %f9401;
	mul.wide.s32 	%rd2280, %r592, 4;
	add.s64 	%rd2281, %rd4, %rd2280;
	st.global.f32 	[%rd2281], %f9402;
$L__BB3_990:
	add.s32 	%r593, %r592, %r6;
	mad.lo.s32 	%r7239, %r6, 15, %r1;
	mad.lo.s32 	%r7240, %r6, -14, %r7239;
	add.s32 	%r7241, %r7240, %r6;
	add.s32 	%r7242, %r7241, %r6;
	add.s32 	%r7243, %r7242, %r6;
	add.s32 	%r7244, %r7243, %r6;
	add.s32 	%r7245, %r7244, %r6;
	setp.lt.s32 	%p2879, %r7245, 1;
	max.s32 	%r7246, %r7245, %r589;
	setp.gt.s32 	%p2880, %r7246, %r311;
	or.pred  	%p2881, %p2880, %p2879;
	@%p2881 bra 	$L__BB3_992;
	ld.shared.f32 	%f9403, [%r354+56];
	ld.shared.f32 	%f9404, [%r355+56];
	add.f32 	%f9405, %f9403, %f9404;
	ld.shared.f32 	%f9406, [%r356+56];
	add.f32 	%f9407, %f9405, %f9406;
	add.s32 	%r7248, %r356, %r314;
	ld.shared.f32 	%f9408, [%r7248+56];
	add.f32 	%f9409, %f9407, %f9408;
	mul.wide.s32 	%rd2282, %r593, 4;
	add.s64 	%rd2283, %rd4, %rd2282;
	st.global.f32 	[%rd2283], %f9409;
$L__BB3_992:
	add.s32 	%r594, %r593, %r6;
	mad.lo.s32 	%r7249, %r6, 15, %r1;
	mad.lo.s32 	%r7250, %r6, -14, %r7249;
	add.s32 	%r7251, %r7250, %r6;
	add.s32 	%r7252, %r7251, %r6;
	add.s32 	%r7253, %r7252, %r6;
	add.s32 	%r7254, %r7253, %r6;
	add.s32 	%r7255, %r7254, %r6;
	add.s32 	%r7256, %r7255, %r6;
	setp.lt.s32 	%p2882, %r7256, 1;
	max.s32 	%r7257, %r7256, %r589;
	setp.gt.s32 	%p2883, %r7257, %r311;
	or.pred  	%p2884, %p2883, %p2882;
	@%p2884 bra 	$L__BB3_994;
	ld.shared.f32 	%f9410, [%r361+56];
	ld.shared.f32 	%f9411, [%r362+56];
	add.f32 	%f9412, %f9410, %f9411;
	ld.shared.f32 	%f9413, [%r363+56];
	add.f32 	%f9414, %f9412, %f9413;
	add.s32 	%r7259, %r363, %r314;
	ld.shared.f32 	%f9415, [%r7259+56];
	add.f32 	%f9416, %f9414, %f9415;
	mul.wide.s32 	%rd2284, %r594, 4;
	add.s64 	%rd2285, %rd4, %rd2284;
	st.global.f32 	[%rd2285], %f9416;
$L__BB3_994:
	add.s32 	%r595, %r594, %r6;
	mad.lo.s32 	%r7260, %r6, 15, %r1;
	mad.lo.s32 	%r7261, %r6, -14, %r7260;
	add.s32 	%r7262, %r7261, %r6;
	add.s32 	%r7263, %r7262, %r6;
	add.s32 	%r7264, %r7263, %r6;
	add.s32 	%r7265, %r7264, %r6;
	add.s32 	%r7266, %r7265, %r6;
	add.s32 	%r7267, %r7266, %r6;
	add.s32 	%r7268, %r7267, %r6;
	setp.lt.s32 	%p2885, %r7268, 1;
	max.s32 	%r7269, %r7268, %r589;
	setp.gt.s32 	%p2886, %r7269, %r311;
	or.pred  	%p2887, %p2886, %p2885;
	@%p2887 bra 	$L__BB3_996;
	ld.shared.f32 	%f9417, [%r368+56];
	ld.shared.f32 	%f9418, [%r369+56];
	add.f32 	%f9419, %f9417, %f9418;
	ld.shared.f32 	%f9420, [%r370+56];
	add.f32 	%f9421, %f9419, %f9420;
	add.s32 	%r7271, %r370, %r314;
	ld.shared.f32 	%f9422, [%r7271+56];
	add.f32 	%f9423, %f9421, %f9422;
	mul.wide.s32 	%rd2286, %r595, 4;
	add.s64 	%rd2287, %rd4, %rd2286;
	st.global.f32 	[%rd2287], %f9423;
$L__BB3_996:
	add.s32 	%r596, %r595, %r6;
	mad.lo.s32 	%r7272, %r6, 15, %r1;
	mad.lo.s32 	%r7273, %r6, -14, %r7272;
	add.s32 	%r7274, %r7273, %r6;
	add.s32 	%r7275, %r7274, %r6;
	add.s32 	%r7276, %r7275, %r6;
	add.s32 	%r7277, %r7276, %r6;
	add.s32 	%r7278, %r7277, %r6;
	add.s32 	%r7279, %r7278, %r6;
	add.s32 	%r7280, %r7279, %r6;
	add.s32 	%r7281, %r7280, %r6;
	setp.lt.s32 	%p2888, %r7281, 1;
	max.s32 	%r7282, %r7281, %r589;
	setp.gt.s32 	%p2889, %r7282, %r311;
	or.pred  	%p2890, %p2889, %p2888;
	@%p2890 bra 	$L__BB3_998;
	ld.shared.f32 	%f9424, [%r375+56];
	ld.shared.f32 	%f9425, [%r376+56];
	add.f32 	%f9426, %f9424, %f9425;
	ld.shared.f32 	%f9427, [%r377+56];
	add.f32 	%f9428, %f9426, %f9427;
	add.s32 	%r7284, %r377, %r314;
	ld.shared.f32 	%f9429, [%r7284+56];
	add.f32 	%f9430, %f9428, %f9429;
	mul.wide.s32 	%rd2288, %r596, 4;
	add.s64 	%rd2289, %rd4, %rd2288;
	st.global.f32 	[%rd2289], %f9430;
$L__BB3_998:
	add.s32 	%r597, %r596, %r6;
	mad.lo.s32 	%r7285, %r6, 15, %r1;
	mad.lo.s32 	%r7286, %r6, -14, %r7285;
	add.s32 	%r7287, %r7286, %r6;
	add.s32 	%r7288, %r7287, %r6;
	add.s32 	%r7289, %r7288, %r6;
	add.s32 	%r7290, %r7289, %r6;
	add.s32 	%r7291, %r7290, %r6;
	add.s32 	%r7292, %r7291, %r6;
	add.s32 	%r7293, %r7292, %r6;
	add.s32 	%r7294, %r7293, %r6;
	add.s32 	%r7295, %r7294, %r6;
	setp.lt.s32 	%p2891, %r7295, 1;
	max.s32 	%r7296, %r7295, %r589;
	setp.gt.s32 	%p2892, %r7296, %r311;
	or.pred  	%p2893, %p2892, %p2891;
	@%p2893 bra 	$L__BB3_1000;
	ld.shared.f32 	%f9431, [%r382+56];
	ld.shared.f32 	%f9432, [%r383+56];
	add.f32 	%f9433, %f9431, %f9432;
	ld.shared.f32 	%f9434, [%r384+56];
	add.f32 	%f9435, %f9433, %f9434;
	add.s32 	%r7298, %r384, %r314;
	ld.shared.f32 	%f9436, [%r7298+56];
	add.f32 	%f9437, %f9435, %f9436;
	mul.wide.s32 	%rd2290, %r597, 4;
	add.s64 	%rd2291, %rd4, %rd2290;
	st.global.f32 	[%rd2291], %f9437;
$L__BB3_1000:
	setp.gt.s32 	%p2894, %r589, %r311;
	add.s32 	%r598, %r597, %r6;
	or.pred  	%p2895, %p7, %p2894;
	@%p2895 bra 	$L__BB3_1002;
	ld.shared.f32 	%f9438, [%r389+56];
	ld.shared.f32 	%f9439, [%r390+56];
	add.f32 	%f9440, %f9438, %f9439;
	ld.shared.f32 	%f9441, [%r391+56];
	add.f32 	%f9442, %f9440, %f9441;
	add.s32 	%r7300, %r391, %r314;
	ld.shared.f32 	%f9443, [%r7300+56];
	add.f32 	%f9444, %f9442, %f9443;
	mul.wide.s32 	%rd2292, %r598, 4;
	add.s64 	%rd2293, %rd4, %rd2292;
	st.global.f32 	[%rd2293], %f9444;
$L__BB3_1002:
	add.s32 	%r599, %r598, %r6;
	or.pred  	%p2897, %p8, %p2894;
	@%p2897 bra 	$L__BB3_1004;
	ld.shared.f32 	%f9445, [%r396+56];
	ld.shared.f32 	%f9446, [%r397+56];
	add.f32 	%f9447, %f9445, %f9446;
	ld.shared.f32 	%f9448, [%r398+56];
	add.f32 	%f9449, %f9447, %f9448;
	add.s32 	%r7302, %r398, %r314;
	ld.shared.f32 	%f9450, [%r7302+56];
	add.f32 	%f9451, %f9449, %f9450;
	mul.wide.s32 	%rd2294, %r599, 4;
	add.s64 	%rd2295, %rd4, %rd2294;
	st.global.f32 	[%rd2295], %f9451;
$L__BB3_1004:
	setp.gt.s32 	%p2898, %r589, %r311;
	add.s32 	%r600, %r599, %r6;
	or.pred  	%p2899, %p5, %p2898;
	@%p2899 bra 	$L__BB3_1006;
	ld.shared.f32 	%f9452, [%r403+56];
	ld.shared.f32 	%f9453, [%r404+56];
	add.f32 	%f9454, %f9452, %f9453;
	ld.shared.f32 	%f9455, [%r405+56];
	add.f32 	%f9456, %f9454, %f9455;
	add.s32 	%r7304, %r405, %r314;
	ld.shared.f32 	%f9457, [%r7304+56];
	add.f32 	%f9458, %f9456, %f9457;
	mul.wide.s32 	%rd2296, %r600, 4;
	add.s64 	%rd2297, %rd4, %rd2296;
	st.global.f32 	[%rd2297], %f9458;
$L__BB3_1006:
	add.s32 	%r601, %r600, %r6;
	or.pred  	%p2901, %p6, %p2898;
	@%p2901 bra 	$L__BB3_1008;
	ld.shared.f32 	%f9459, [%r408+56];
	ld.shared.f32 	%f9460, [%r409+56];
	add.f32 	%f9461, %f9459, %f9460;
	ld.shared.f32 	%f9462, [%r410+56];
	add.f32 	%f9463, %f9461, %f9462;
	ld.shared.f32 	%f9464, [%r411+56];
	add.f32 	%f9465, %f9463, %f9464;
	mul.wide.s32 	%rd2298, %r601, 4;
	add.s64 	%rd2299, %rd4, %rd2298;
	st.global.f32 	[%rd2299], %f9465;
$L__BB3_1008:
	mad.lo.s32 	%r7305, %r6, 15, %r1;
	setp.lt.s32 	%p2902, %r7305, 1;
	max.s32 	%r7306, %r7305, %r589;
	setp.gt.s32 	%p2903, %r7306, %r311;
	or.pred  	%p2904, %p2903, %p2902;
	@%p2904 bra 	$L__BB3_1010;
	ld.shared.f32 	%f9466, [%r412+56];
	ld.shared.f32 	%f9467, [%r413+56];
	add.f32 	%f9468, %f9466, %f9467;
	ld.shared.f32 	%f9469, [%r414+56];
	add.f32 	%f9470, %f9468, %f9469;
	ld.shared.f32 	%f9471, [%r415+56];
	add.f32 	%f9472, %f9470, %f9471;
	add.s32 	%r7307, %r601, %r6;
	mul.wide.s32 	%rd2300, %r7307, 4;
	add.s64 	%rd2301, %rd4, %rd2300;
	st.global.f32 	[%rd2301], %f9472;
$L__BB3_1010:
	setp.lt.s32 	%p2905, %r1, 1;
	max.s32 	%r7308, %r1, %r12;
	setp.gt.s32 	%p2906, %r7308, %r311;
	or.pred  	%p2907, %p2906, %p2905;
	@%p2907 bra 	$L__BB3_1012;
	ld.shared.f32 	%f9473, [%r313+60];
	ld.shared.f32 	%f9474, [%r315+60];
	add.f32 	%f9475, %f9473, %f9474;
	ld.shared.f32 	%f9476, [%r316+60];
	add.f32 	%f9477, %f9475, %f9476;
	add.s32 	%r7310, %r316, %r314;
	ld.shared.f32 	%f9478, [%r7310+60];
	add.f32 	%f9479, %f9477, %f9478;
	mad.lo.s32 	%r7311, %r12, %r5, %r1;
	mul.wide.s32 	%rd2302, %r7311, 4;
	add.s64 	%rd2303, %rd4, %rd2302;
	st.global.f32 	[%rd2303], %f9479;
$L__BB3_1012:
	mad.lo.s32 	%r7312, %r12, %r5, %r1;
	add.s32 	%r602, %r7312, %r6;
	mad.lo.s32 	%r7313, %r6, 15, %r1;
	mad.lo.s32 	%r7314, %r6, -14, %r7313;
	setp.lt.s32 	%p2908, %r7314, 1;
	max.s32 	%r7315, %r7314, %r12;
	setp.gt.s32 	%p2909, %r7315, %r311;
	or.pred  	%p2910, %p2909, %p2908;
	@%p2910 bra 	$L__BB3_1014;
	ld.shared.f32 	%f9480, [%r417+60];
	ld.shared.f32 	%f9481, [%r418+60];
	add.f32 	%f9482, %f9480, %f9481;
	ld.shared.f32 	%f9483, [%r419+60];
	add.f32 	%f9484, %f9482, %f9483;
	add.s32 	%r7317, %r419, %r314;
	ld.shared.f32 	%f9485, [%r7317+60];
	add.f32 	%f9486, %f9484, %f9485;
	mul.wide.s32 	%rd2304, %r602, 4;
	add.s64 	%rd2305, %rd4, %rd2304;
	st.global.f32 	[%rd2305], %f9486;
$L__BB3_1014:
	add.s32 	%r603, %r602, %r6;
	mad.lo.s32 	%r7318, %r6, 15, %r1;
	mad.lo.s32 	%r7319, %r6, -14, %r7318;
	add.s32 	%r7320, %r7319, %r6;
	setp.lt.s32 	%p2911, %r7320, 1;
	max.s32 	%r7321, %r7320, %r12;
	setp.gt.s32 	%p2912, %r7321, %r311;
	or.pred  	%p2913, %p2912, %p2911;
	@%p2913 bra 	$L__BB3_1016;
	ld.shared.f32 	%f9487, [%r327+60];
	ld.shared.f32 	%f9488, [%r328+60];
	add.f32 	%f9489, %f9487, %f9488;
	ld.shared.f32 	%f9490, [%r329+60];
	add.f32 	%f9491, %f9489, %f9490;
	ld.shared.f32 	%f9492, [%r330+60];
	add.f32 	%f9493, %f9491, %f9492;
	mul.wide.s32 	%rd2306, %r603, 4;
	add.s64 	%rd2307, %rd4, %rd2306;
	st.global.f32 	[%rd2307], %f9493;
$L__BB3_1016:
	add.s32 	%r604, %r603, %r6;
	add.s32 	%r7325, %r7320, %r6;
	setp.lt.s32 	%p2914, %r7325, 1;
	max.s32 	%r7326, %r7325, %r12;
	setp.gt.s32 	%p2915, %r7326, %r311;
	or.pred  	%p2916, %p2915, %p2914;
	@%p2916 bra 	$L__BB3_1018;
	ld.shared.f32 	%f9494, [%r333+60];
	ld.shared.f32 	%f9495, [%r334+60];
	add.f32 	%f9496, %f9494, %f9495;
	ld.shared.f32 	%f9497, [%r335+60];
	add.f32 	%f9498, %f9496, %f9497;
	ld.shared.f32 	%f9499, [%r336+60];
	add.f32 	%f9500, %f9498, %f9499;
	mul.wide.s32 	%rd2308, %r604, 4;
	add.s64 	%rd2309, %rd4, %rd2308;
	st.global.f32 	[%rd2309], %f9500;
$L__BB3_1018:
	add.s32 	%r605, %r604, %r6;
	add.s32 	%r7331, %r7325, %r6;
	setp.lt.s32 	%p2917, %r7331, 1;
	max.s32 	%r7332, %r7331, %r12;
	setp.gt.s32 	%p2918, %r7332, %r311;
	or.pred  	%p2919, %p2918, %p2917;
	@%p2919 bra 	$L__BB3_1020;
	ld.shared.f32 	%f9501, [%r340+60];
	ld.shared.f32 	%f9502, [%r341+60];
	add.f32 	%f9503, %f9501, %f9502;
	ld.shared.f32 	%f9504, [%r342+60];
	add.f32 	%f9505, %f9503, %f9504;
	ld.shared.f32 	%f9506, [%r564+60];
	add.f32 	%f9507, %f9505, %f9506;
	mul.wide.s32 	%rd2310, %r605, 4;
	add.s64 	%rd2311, %rd4, %rd2310;
	st.global.f32 	[%rd2311], %f9507;
$L__BB3_1020:
	add.s32 	%r606, %r605, %r6;
	add.s32 	%r7338, %r7331, %r6;
	setp.lt.s32 	%p2920, %r7338, 1;
	max.s32 	%r7339, %r7338, %r12;
	setp.gt.s32 	%p2921, %r7339, %r311;
	or.pred  	%p2922, %p2921, %p2920;
	@%p2922 bra 	$L__BB3_1022;
	ld.shared.f32 	%f9508, [%r347+60];
	ld.shared.f32 	%f9509, [%r348+60];
	add.f32 	%f9510, %f9508, %f9509;
	ld.shared.f32 	%f9511, [%r349+60];
	add.f32 	%f9512, %f9510, %f9511;
	add.s32 	%r7341, %r349, %r314;
	ld.shared.f32 	%f9513, [%r7341+60];
	add.f32 	%f9514, %f9512, %f9513;
	mul.wide.s32 	%rd2312, %r606, 4;
	add.s64 	%rd2313, %rd4, %rd2312;
	st.global.f32 	[%rd2313], %f9514;
$L__BB3_1022:
	add.s32 	%r607, %r606, %r6;
	add.s32 	%r7348, %r7338, %r6;
	setp.lt.s32 	%p2923, %r7348, 1;
	max.s32 	%r7349, %r7348, %r12;
	setp.gt.s32 	%p2924, %r7349, %r311;
	or.pred  	%p2925, %p2924, %p2923;
	@%p2925 bra 	$L__BB3_1024;
	ld.shared.f32 	%f9515, [%r354+60];
	ld.shared.f32 	%f9516, [%r355+60];
	add.f32 	%f9517, %f9515, %f9516;
	ld.shared.f32 	%f9518, [%r356+60];
	add.f32 	%f9519, %f9517, %f9518;
	add.s32 	%r7351, %r356, %r314;
	ld.shared.f32 	%f9520, [%r7351+60];
	add.f32 	%f9521, %f9519, %f9520;
	mul.wide.s32 	%rd2314, %r607, 4;
	add.s64 	%rd2315, %rd4, %rd2314;
	st.global.f32 	[%rd2315], %f9521;
$L__BB3_1024:
	add.s32 	%r608, %r607, %r6;
	add.s32 	%r7359, %r7348, %r6;
	setp.lt.s32 	%p2926, %r7359, 1;
	max.s32 	%r7360, %r7359, %r12;
	setp.gt.s32 	%p2927, %r7360, %r311;
	or.pred  	%p2928, %p2927, %p2926;
	@%p2928 bra 	$L__BB3_1026;
	ld.shared.f32 	%f9522, [%r361+60];
	ld.shared.f32 	%f9523, [%r362+60];
	add.f32 	%f9524, %f9522, %f9523;
	ld.shared.f32 	%f9525, [%r363+60];
	add.f32 	%f9526, %f9524, %f9525;
	add.s32 	%r7362, %r363, %r314;
	ld.shared.f32 	%f9527, [%r7362+60];
	add.f32 	%f9528, %f9526, %f9527;
	mul.wide.s32 	%rd2316, %r608, 4;
	add.s64 	%rd2317, %rd4, %rd2316;
	st.global.f32 	[%rd2317], %f9528;
$L__BB3_1026:
	add.s32 	%r609, %r608, %r6;
	add.s32 	%r7371, %r7359, %r6;
	setp.lt.s32 	%p2929, %r7371, 1;
	max.s32 	%r7372, %r7371, %r12;
	setp.gt.s32 	%p2930, %r7372, %r311;
	or.pred  	%p2931, %p2930, %p2929;
	@%p2931 bra 	$L__BB3_1028;
	ld.shared.f32 	%f9529, [%r368+60];
	ld.shared.f32 	%f9530, [%r369+60];
	add.f32 	%f9531, %f9529, %f9530;
	ld.shared.f32 	%f9532, [%r370+60];
	add.f32 	%f9533, %f9531, %f9532;
	add.s32 	%r7374, %r370, %r314;
	ld.shared.f32 	%f9534, [%r7374+60];
	add.f32 	%f9535, %f9533, %f9534;
	mul.wide.s32 	%rd2318, %r609, 4;
	add.s64 	%rd2319, %rd4, %rd2318;
	st.global.f32 	[%rd2319], %f9535;
$L__BB3_1028:
	add.s32 	%r610, %r609, %r6;
	add.s32 	%r7384, %r7371, %r6;
	setp.lt.s32 	%p2932, %r7384, 1;
	max.s32 	%r7385, %r7384, %r12;
	setp.gt.s32 	%p2933, %r7385, %r311;
	or.pred  	%p2934, %p2933, %p2932;
	@%p2934 bra 	$L__BB3_1030;
	ld.shared.f32 	%f9536, [%r375+60];
	ld.shared.f32 	%f9537, [%r376+60];
	add.f32 	%f9538, %f9536, %f9537;
	ld.shared.f32 	%f9539, [%r377+60];
	add.f32 	%f9540, %f9538, %f9539;
	add.s32 	%r7387, %r377, %r314;
	ld.shared.f32 	%f9541, [%r7387+60];
	add.f32 	%f9542, %f9540, %f9541;
	mul.wide.s32 	%rd2320, %r610, 4;
	add.s64 	%rd2321, %rd4, %rd2320;
	st.global.f32 	[%rd2321], %f9542;
$L__BB3_1030:
	add.s32 	%r611, %r610, %r6;
	add.s32 	%r7398, %r7384, %r6;
	setp.lt.s32 	%p2935, %r7398, 1;
	max.s32 	%r7399, %r7398, %r12;
	setp.gt.s32 	%p2936, %r7399, %r311;
	or.pred  	%p2937, %p2936, %p2935;
	@%p2937 bra 	$L__BB3_1032;
	ld.shared.f32 	%f9543, [%r382+60];
	ld.shared.f32 	%f9544, [%r383+60];
	add.f32 	%f9545, %f9543, %f9544;
	ld.shared.f32 	%f9546, [%r384+60];
	add.f32 	%f9547, %f9545, %f9546;
	add.s32 	%r7401, %r384, %r314;
	ld.shared.f32 	%f9548, [%r7401+60];
	add.f32 	%f9549, %f9547, %f9548;
	mul.wide.s32 	%rd2322, %r611, 4;
	add.s64 	%rd2323, %rd4, %rd2322;
	st.global.f32 	[%rd2323], %f9549;
$L__BB3_1032:
	setp.gt.s32 	%p2938, %r12, %r311;
	add.s32 	%r612, %r611, %r6;
	or.pred  	%p2939, %p7, %p2938;
	@%p2939 bra 	$L__BB3_1034;
	ld.shared.f32 	%f9550, [%r389+60];
	ld.shared.f32 	%f9551, [%r390+60];
	add.f32 	%f9552, %f9550, %f9551;
	ld.shared.f32 	%f9553, [%r391+60];
	add.f32 	%f9554, %f9552, %f9553;
	add.s32 	%r7403, %r391, %r314;
	ld.shared.f32 	%f9555, [%r7403+60];
	add.f32 	%f9556, %f9554, %f9555;
	mul.wide.s32 	%rd2324, %r612, 4;
	add.s64 	%rd2325, %rd4, %rd2324;
	st.global.f32 	[%rd2325], %f9556;
$L__BB3_1034:
	setp.gt.s32 	%p2940, %r12, %r311;
	add.s32 	%r613, %r612, %r6;
	or.pred  	%p2941, %p8, %p2940;
	@%p2941 bra 	$L__BB3_1036;
	ld.shared.f32 	%f9557, [%r396+60];
	ld.shared.f32 	%f9558, [%r397+60];
	add.f32 	%f9559, %f9557, %f9558;
	ld.shared.f32 	%f9560, [%r398+60];
	add.f32 	%f9561, %f9559, %f9560;
	add.s32 	%r7405, %r398, %r314;
	ld.shared.f32 	%f9562, [%r7405+60];
	add.f32 	%f9563, %f9561, %f9562;
	mul.wide.s32 	%rd2326, %r613, 4;
	add.s64 	%rd2327, %rd4, %rd2326;
	st.global.f32 	[%rd2327], %f9563;
$L__BB3_1036:
	setp.gt.s32 	%p2942, %r12, %r311;
	add.s32 	%r614, %r613, %r6;
	or.pred  	%p2943, %p5, %p2942;
	@%p2943 bra 	$L__BB3_1038;
	ld.shared.f32 	%f9564, [%r403+60];
	ld.shared.f32 	%f9565, [%r404+60];
	add.f32 	%f9566, %f9564, %f9565;
	ld.shared.f32 	%f9567, [%r405+60];
	add.f32 	%f9568, %f9566, %f9567;
	add.s32 	%r7407, %r405, %r314;
	ld.shared.f32 	%f9569, [%r7407+60];
	add.f32 	%f9570, %f9568, %f9569;
	mul.wide.s32 	%rd2328, %r614, 4;
	add.s64 	%rd2329, %rd4, %rd2328;
	st.global.f32 	[%rd2329], %f9570;
$L__BB3_1038:
	setp.gt.s32 	%p2944, %r12, %r311;
	add.s32 	%r615, %r614, %r6;
	or.pred  	%p2945, %p6, %p2944;
	@%p2945 bra 	$L__BB3_1040;
	ld.shared.f32 	%f9571, [%r408+60];
	ld.shared.f32 	%f9572, [%r409+60];
	add.f32 	%f9573, %f9571, %f9572;
	ld.shared.f32 	%f9574, [%r410+60];
	add.f32 	%f9575, %f9573, %f9574;
	ld.shared.f32 	%f9576, [%r411+60];
	add.f32 	%f9577, %f9575, %f9576;
	mul.wide.s32 	%rd2330, %r615, 4;
	add.s64 	%rd2331, %rd4, %rd2330;
	st.global.f32 	[%rd2331], %f9577;
$L__BB3_1040:
	setp.lt.s32 	%p2946, %r7318, 1;
	max.s32 	%r7409, %r7318, %r12;
	setp.gt.s32 	%p2947, %r7409, %r311;
	or.pred  	%p2948, %p2947, %p2946;
	@%p2948 bra 	$L__BB3_1042;
	ld.shared.f32 	%f9578, [%r412+60];
	ld.shared.f32 	%f9579, [%r413+60];
	add.f32 	%f9580, %f9578, %f9579;
	ld.shared.f32 	%f9581, [%r414+60];
	add.f32 	%f9582, %f9580, %f9581;
	ld.shared.f32 	%f9583, [%r415+60];
	add.f32 	%f9584, %f9582, %f9583;
	add.s32 	%r7410, %r615, %r6;
	mul.wide.s32 	%rd2332, %r7410, 4;
	add.s64 	%rd2333, %rd4, %rd2332;
	st.global.f32 	[%rd2333], %f9584;
$L__BB3_1042:
	setp.ge.s32 	%p2949, %r7456, %r5;
	@%p2949 bra 	$L__BB3_1067;
	shl.b32 	%r7412, %r6, 4;
	add.s32 	%r616, %r1, %r7412;
	mov.u32 	%r7413, %tid.y;
	mov.u32 	%r7414, %ntid.x;
	mov.u32 	%r7415, %tid.x;
	mad.lo.s32 	%r7416, %r7413, %r7414, %r7415;
	mul.lo.s32 	%r617, %r10, %r7416;
	ld.const.u32 	%r618, [N];
	mov.u32 	%r7417, %nctaid.x;
	mov.u32 	%r7418, %ctaid.x;
	mad.lo.s32 	%r7419, %r7417, 17, %r7418;
	mad.lo.s32 	%r619, %r7414, %r7419, %r7415;
	max.s32 	%r7420, %r619, %r5;
	sub.s32 	%r7421, %r7420, %r619;
	setp.ne.s32 	%p2950, %r7421, 0;
	selp.u32 	%r620, 1, 0, %p2950;
	selp.s32 	%r7422, -1, 0, %p2950;
	add.s32 	%r621, %r7421, %r7422;
	shl.b32 	%r622, %r6, 2;
	mad.lo.s32 	%r7423, %r7417, 18, %r7418;
	mad.lo.s32 	%r623, %r7414, %r7423, %r7415;
	mad.lo.s32 	%r7424, %r7417, 19, %r7418;
	mad.lo.s32 	%r624, %r7414, %r7424, %r7415;
	shl.b32 	%r7425, %r7417, 4;
	add.s32 	%r7426, %r7418, %r7425;
	mad.lo.s32 	%r625, %r7414, %r7426, %r7415;
	mov.b32 	%r7457, 16;
	div.u32 	%r7428, %r621, %r6;
	add.s32 	%r7429, %r7428, %r620;
$L__BB3_1044:
	setp.ge.s32 	%p2951, %r616, %r5;
	@%p2951 bra 	$L__BB3_1066;
	mul.lo.s32 	%r628, %r7456, %r5;
	mad.lo.s32 	%r629, %r7457, %r8, %r617;
	add.s32 	%r630, %r7429, 1;
	and.b32  	%r631, %r630, 3;
	setp.lt.u32 	%p2952, %r7429, 3;
	mov.b32 	%r7467, 16;
	mov.u32 	%r7466, %r616;
	@%p2952 bra 	$L__BB3_1057;
	and.b32  	%r7432, %r630, -4;
	add.s32 	%r7463, %r619, %r628;
	add.s32 	%r7462, %r623, %r628;
	add.s32 	%r7461, %r624, %r628;
	add.s32 	%r7460, %r625, %r628;
	neg.s32 	%r7459, %r7432;
	mov.b32 	%r7465, 16;
	mov.b32 	%r7458, 0;
	mov.u32 	%r7466, %r616;
$L__BB3_1047:
	add.s32 	%r7433, %r629, %r7465;
	setp.lt.s32 	%p2953, %r7466, 1;
	max.s32 	%r7434, %r7466, %r7456;
	setp.gt.s32 	%p2954, %r7434, %r618;
	shl.b32 	%r7435, %r7433, 2;
	mov.u32 	%r7436, sharedMem;
	add.s32 	%r645, %r7436, %r7435;
	shl.b32 	%r7437, %r11, 2;
	add.s32 	%r646, %r645, %r7437;
	add.s32 	%r647, %r646, %r7437;
	add.s32 	%r648, %r647, %r7437;
	or.pred  	%p2955, %p2953, %p2954;
	@%p2955 bra 	$L__BB3_1049;
	ld.shared.f32 	%f9585, [%r645];
	ld.shared.f32 	%f9586, [%r646];
	add.f32 	%f9587, %f9585, %f9586;
	ld.shared.f32 	%f9588, [%r647];
	add.f32 	%f9589, %f9587, %f9588;
	ld.shared.f32 	%f9590, [%r648];
	add.f32 	%f9591, %f9589, %f9590;
	mul.wide.s32 	%rd2334, %r7460, 4;
	add.s64 	%rd2335, %rd4, %rd2334;
	st.global.f32 	[%rd2335], %f9591;
$L__BB3_1049:
	add.s32 	%r649, %r7466, %r6;
	setp.lt.s32 	%p2956, %r649, 1;
	max.s32 	%r7438, %r649, %r7456;
	setp.gt.s32 	%p2957, %r7438, %r618;
	or.pred  	%p2958, %p2956, %p2957;
	@%p2958 bra 	$L__BB3_1051;
	ld.shared.f32 	%f9592, [%r645+4];
	ld.shared.f32 	%f9593, [%r646+4];
	add.f32 	%f9594, %f9592, %f9593;
	ld.shared.f32 	%f9595, [%r647+4];
	add.f32 	%f9596, %f9594, %f9595;
	ld.shared.f32 	%f9597, [%r648+4];
	add.f32 	%f9598, %f9596, %f9597;
	mul.wide.s32 	%rd2336, %r7463, 4;
	add.s64 	%rd2337, %rd4, %rd2336;
	st.global.f32 	[%rd2337], %f9598;
$L__BB3_1051:
	add.s32 	%r650, %r649, %r6;
	setp.lt.s32 	%p2959, %r650, 1;
	max.s32 	%r7439, %r650, %r7456;
	setp.gt.s32 	%p2960, %r7439, %r618;
	or.pred  	%p2961, %p2959, %p2960;
	@%p2961 bra 	$L__BB3_1053;
	ld.shared.f32 	%f9599, [%r645+8];
	ld.shared.f32 	%f9600, [%r646+8];
	add.f32 	%f9601, %f9599, %f9600;
	ld.shared.f32 	%f9602, [%r647+8];
	add.f32 	%f9603, %f9601, %f9602;
	ld.shared.f32 	%f9604, [%r648+8];
	add.f32 	%f9605, %f9603, %f9604;
	mul.wide.s32 	%rd2338, %r7462, 4;
	add.s64 	%rd2339, %rd4, %rd2338;
	st.global.f32 	[%rd2339], %f9605;
$L__BB3_1053:
	add.s32 	%r651, %r650, %r6;
	setp.lt.s32 	%p2962, %r651, 1;
	max.s32 	%r7440, %r651, %r7456;
	setp.gt.s32 	%p2963, %r7440, %r618;
	or.pred  	%p2964, %p2962, %p2963;
	@%p2964 bra 	$L__BB3_1055;
	ld.shared.f32 	%f9606, [%r645+12];
	ld.shared.f32 	%f9607, [%r646+12];
	add.f32 	%f9608, %f9606, %f9607;
	ld.shared.f32 	%f9609, [%r647+12];
	add.f32 	%f9610, %f9608, %f9609;
	ld.shared.f32 	%f9611, [%r648+12];
	add.f32 	%f9612, %f9610, %f9611;
	mul.wide.s32 	%rd2340, %r7461, 4;
	add.s64 	%rd2341, %rd4, %rd2340;
	st.global.f32 	[%rd2341], %f9612;
$L__BB3_1055:
	add.s32 	%r7466, %r651, %r6;
	add.s32 	%r7465, %r7465, 4;
	add.s32 	%r7463, %r7463, %r622;
	add.s32 	%r7462, %r7462, %r622;
	add.s32 	%r7461, %r7461, %r622;
	add.s32 	%r7460, %r7460, %r622;
	add.s32 	%r7459, %r7459, 4;
	add.s32 	%r7458, %r7458, 4;
	setp.ne.s32 	%p2965, %r7459, 0;
	@%p2965 bra 	$L__BB3_1047;
	add.s32 	%r7467, %r7458, 16;
$L__BB3_1057:
	setp.eq.s32 	%p2966, %r631, 0;
	@%p2966 bra 	$L__BB3_1066;
	add.s32 	%r663, %r7466, %r628;
	add.s32 	%r7441, %r629, %r7467;
	setp.lt.s32 	%p2967, %r7466, 1;
	max.s32 	%r7442, %r7466, %r7456;
	setp.gt.s32 	%p2968, %r7442, %r618;
	shl.b32 	%r7443, %r7441, 2;
	mov.u32 	%r7444, sharedMem;
	add.s32 	%r664, %r7444, %r7443;
	shl.b32 	%r7445, %r11, 2;
	add.s32 	%r665, %r664, %r7445;
	add.s32 	%r666, %r665, %r7445;
	add.s32 	%r667, %r666, %r7445;
	or.pred  	%p2969, %p2967, %p2968;
	@%p2969 bra 	$L__BB3_1060;
	ld.shared.f32 	%f9613, [%r664];
	ld.shared.f32 	%f9614, [%r665];
	add.f32 	%f9615, %f9613, %f9614;
	ld.shared.f32 	%f9616, [%r666];
	add.f32 	%f9617, %f9615, %f9616;
	ld.shared.f32 	%f9618, [%r667];
	add.f32 	%f9619, %f9617, %f9618;
	mul.wide.s32 	%rd2342, %r663, 4;
	add.s64 	%rd2343, %rd4, %rd2342;
	st.global.f32 	[%rd2343], %f9619;
$L__BB3_1060:
	add.s32 	%r668, %r7466, %r6;
	setp.eq.s32 	%p2970, %r631, 1;
	@%p2970 bra 	$L__BB3_1066;
	add.s32 	%r669, %r663, %r6;
	setp.lt.s32 	%p2971, %r668, 1;
	max.s32 	%r7446, %r668, %r7456;
	setp.gt.s32 	%p2972, %r7446, %r618;
	or.pred  	%p2973, %p2971, %p2972;
	@%p2973 bra 	$L__BB3_1063;
	ld.shared.f32 	%f9620, [%r664+4];
	ld.shared.f32 	%f9621, [%r665+4];
	add.f32 	%f9622, %f9620, %f9621;
	ld.shared.f32 	%f9623, [%r666+4];
	add.f32 	%f9624, %f9622, %f9623;
	ld.shared.f32 	%f9625, [%r667+4];
	add.f32 	%f9626, %f9624, %f9625;
	mul.wide.s32 	%rd2344, %r669, 4;
	add.s64 	%rd2345, %rd4, %rd2344;
	st.global.f32 	[%rd2345], %f9626;
$L__BB3_1063:
	setp.eq.s32 	%p2974, %r631, 2;
	@%p2974 bra 	$L__BB3_1066;
	add.s32 	%r7447, %r668, %r6;
	setp.lt.s32 	%p2975, %r7447, 1;
	max.s32 	%r7448, %r7447, %r7456;
	setp.gt.s32 	%p2976, %r7448, %r618;
	or.pred  	%p2977, %p2975, %p2976;
	@%p2977 bra 	$L__BB3_1066;
	ld.shared.f32 	%f9627, [%r664+8];
	ld.shared.f32 	%f9628, [%r665+8];
	add.f32 	%f9629, %f9627, %f9628;
	ld.shared.f32 	%f9630, [%r666+8];
	add.f32 	%f9631, %f9629, %f9630;
	ld.shared.f32 	%f9632, [%r667+8];
	add.f32 	%f9633, %f9631, %f9632;
	add.s32 	%r7449, %r669, %r6;
	mul.wide.s32 	%rd2346, %r7449, 4;
	add.s64 	%rd2347, %rd4, %rd2346;
	st.global.f32 	[%rd2347], %f9633;
$L__BB3_1066:
	add.s32 	%r7456, %r7456, %r9;
	add.s32 	%r7457, %r7457, 1;
	setp.lt.s32 	%p2978, %r7456, %r5;
	@%p2978 bra 	$L__BB3_1044;
$L__BB3_1067:
	ret;

}
	// .globl	_Z33computeDivergenceAndPressureOnGPUILi16EEvPfS0_S0_S0_
.visible .entry _Z33computeDivergenceAndPressureOnGPUILi16EEvPfS0_S0_S0_(
	.param .u64 .ptr .align 1 _Z33computeDivergenceAndPressureOnGPUILi16EEvPfS0_S0_S0__param_0,
	.param .u64 .ptr .align 1 _Z33computeDivergenceAndPressureOnGPUILi16EEvPfS0_S0_S0__param_1,
	.param .u64 .ptr .align 1 _Z33computeDivergenceAndPressureOnGPUILi16EEvPfS0_S0_S0__param_2,
	.param .u64 .ptr .align 1 _Z33computeDivergenceAndPressureOnGPUILi16EEvPfS0_S0_S0__param_3
)
{
	.reg .pred 	%p<1911>;
	.reg .b32 	%r<5348>;
	.reg .b32 	%f<3089>;
	.reg .b64 	%rd<2322>;

	ld.param.u64 	%rd5, [_Z33computeDivergenceAndPressureOnGPUILi16EEvPfS0_S0_S0__param_0];
	ld.param.u64 	%rd6, [_Z33computeDivergenceAndPressureOnGPUILi16EEvPfS0_S0_S0__param_1];
	ld.param.u64 	%rd7, [_Z33computeDivergenceAndPressureOnGPUILi16EEvPfS0_S0_S0__param_2];
	ld.param.u64 	%rd8, [_Z33computeDivergenceAndPressureOnGPUILi16EEvPfS0_S0_S0__param_3];
	cvta.to.global.u64 	%rd1, %rd5;
	cvta.to.global.u64 	%rd2, %rd6;
	cvta.to.global.u64 	%rd3, %rd7;
	cvta.to.global.u64 	%rd4, %rd8;
	mov.u32 	%r661, %tid.x;
	mov.u32 	%r662, %ctaid.x;
	mov.u32 	%r663, %ntid.x;
	mad.lo.s32 	%r1, %r662, %r663, %r661;
	mov.u32 	%r664, %tid.y;
	mov.u32 	%r665, %ctaid.y;
	mov.u32 	%r666, %ntid.y;
	mad.lo.s32 	%r2, %r665, %r666, %r664;
	mad.lo.s32 	%r3, %r664, %r663, %r661;
	ld.const.u32 	%r4, [N];
	add.s32 	%r5, %r4, 2;
	add.s32 	%r667, %r4, 1;
	mov.u32 	%r668, %nctaid.x;
	mul.lo.s32 	%r6, %r663, %r668;
	div.u32 	%r7, %r667, %r6;
	add.s32 	%r8, %r7, 1;
	mov.u32 	%r669, %nctaid.y;
	mul.lo.s32 	%r9, %r666, %r669;
	div.u32 	%r670, %r667, %r9;
	mad.lo.s32 	%r671, %r7, %r670, %r7;
	add.s32 	%r672, %r670, %r671;
	add.s32 	%r10, %r672, 1;
	mul.lo.s32 	%r673, %r666, %r663;
	mad.lo.s32 	%r11, %r673, %r672, %r673;
	shl.b32 	%r12, %r11, 3;
	mov.u32 	%r674, sharedMem;
	add.s32 	%r13, %r674, %r12;
	cvt.rn.f32.s32 	%f4, %r4;
	rcp.rn.f32 	%f1, %f4;
	mad.lo.s32 	%r14, %r9, 15, %r2;
	setp.ge.s32 	%p9, %r14, %r5;
	@%p9 bra 	$L__BB4_514;
	mad.lo.s32 	%r15, %r6, 15, %r1;
	setp.ge.s32 	%p10, %r15, %r5;
	mul.lo.s32 	%r16, %r10, %r3;
	@%p10 bra 	$L__BB4_514;
	setp.eq.s32 	%p11, %r2, 0;
	setp.gt.u32 	%p12, %r2, %r4;
	mad.lo.s32 	%r17, %r2, %r5, %r1;
	setp.lt.s32 	%p13, %r1, 1;
	setp.gt.s32 	%p14, %r1, %r4;
	or.pred  	%p15, %p13, %p14;
	or.pred  	%p16, %p15, %p11;
	or.pred  	%p17, %p16, %p12;
	shl.b32 	%r675, %r16, 2;
	add.s32 	%r18, %r13, %r675;
	add.s32 	%r19, %r674, %r675;
	shl.b32 	%r20, %r11, 2;
	add.s32 	%r21, %r18, %r20;
	add.s32 	%r22, %r19, %r20;
	@%p17 bra 	$L__BB4_4;
	sub.s32 	%r677, %r17, %r4;
	add.s32 	%r678, %r677, -2;
	mul.wide.s32 	%rd9, %r678, 4;
	add.s64 	%rd10, %rd2, %rd9;
	ld.global.f32 	%f5, [%rd10];
	st.shared.f32 	[%r18], %f5;
	add.s32 	%r679, %r17, %r5;
	mul.wide.s32 	%rd11, %r679, 4;
	add.s64 	%rd12, %rd2, %rd11;
	ld.global.f32 	%f6, [%rd12];
	st.shared.f32 	[%r21], %f6;
	mul.wide.s32 	%rd13, %r17, 4;
	add.s64 	%rd14, %rd1, %rd13;
	ld.global.f32 	%f7, [%rd14+-4];
	st.shared.f32 	[%r19], %f7;
	ld.global.f32 	%f8, [%rd14+4];
	st.shared.f32 	[%r22], %f8;
$L__BB4_4:
	setp.gt.u32 	%p18, %r2, %r4;
	setp.eq.s32 	%p19, %r2, 0;
	mad.lo.s32 	%r23, %r6, -14, %r15;
	add.s32 	%r24, %r17, %r6;
	setp.lt.s32 	%p20, %r23, 1;
	setp.gt.s32 	%p21, %r23, %r4;
	or.pred  	%p22, %p20, %p21;
	or.pred  	%p23, %p22, %p19;
	or.pred  	%p24, %p23, %p18;
	shl.b32 	%r680, %r7, 2;
	add.s32 	%r25, %r19, %r680;
	add.s32 	%r26, %r25, %r20;
	add.s32 	%r27, %r18, %r680;
	add.s32 	%r28, %r27, %r20;
	@%p24 bra 	$L__BB4_6;
	sub.s32 	%r681, %r24, %r4;
	add.s32 	%r682, %r681, -2;
	mul.wide.s32 	%rd15, %r682, 4;
	add.s64 	%rd16, %rd2, %rd15;
	ld.global.f32 	%f9, [%rd16];
	st.shared.f32 	[%r27+4], %f9;
	add.s32 	%r683, %r24, %r5;
	mul.wide.s32 	%rd17, %r683, 4;
	add.s64 	%rd18, %rd2, %rd17;
	ld.global.f32 	%f10, [%rd18];
	st.shared.f32 	[%r28+4], %f10;
	mul.wide.s32 	%rd19, %r24, 4;
	add.s64 	%rd20, %rd1, %rd19;
	ld.global.f32 	%f11, [%rd20+-4];
	st.shared.f32 	[%r25+4], %f11;
	ld.global.f32 	%f12, [%rd20+4];
	st.shared.f32 	[%r26+4], %f12;
$L__BB4_6:
	setp.gt.u32 	%p25, %r2, %r4;
	setp.eq.s32 	%p26, %r2, 0;
	add.s32 	%r29, %r23, %r6;
	add.s32 	%r30, %r24, %r6;
	shl.b32 	%r684, %r8, 1;
	add.s32 	%r31, %r16, %r684;
	setp.lt.s32 	%p27, %r29, 1;
	setp.gt.s32 	%p28, %r29, %r4;
	or.pred  	%p29, %p27, %p28;
	or.pred  	%p30, %p29, %p26;
	or.pred  	%p31, %p30, %p25;
	shl.b32 	%r685, %r8, 3;
	add.s32 	%r32, %r18, %r685;
	add.s32 	%r33, %r19, %r685;
	add.s32 	%r34, %r32, %r20;
	add.s32 	%r35, %r33, %r20;
	@%p31 bra 	$L__BB4_8;
	sub.s32 	%r686, %r30, %r4;
	add.s32 	%r687, %r686, -2;
	mul.wide.s32 	%rd21, %r687, 4;
	add.s64 	%rd22, %rd2, %rd21;
	ld.global.f32 	%f13, [%rd22];
	st.shared.f32 	[%r32], %f13;
	add.s32 	%r688, %r30, %r5;
	mul.wide.s32 	%rd23, %r688, 4;
	add.s64 	%rd24, %rd2, %rd23;
	ld.global.f32 	%f14, [%rd24];
	st.shared.f32 	[%r34], %f14;
	mul.wide.s32 	%rd25, %r30, 4;
	add.s64 	%rd26, %rd1, %rd25;
	ld.global.f32 	%f15, [%rd26+-4];
	st.shared.f32 	[%r33], %f15;
	ld.global.f32 	%f16, [%rd26+4];
	st.shared.f32 	[%r35], %f16;
$L__BB4_8:
	setp.gt.u32 	%p32, %r2, %r4;
	setp.eq.s32 	%p33, %r2, 0;
	add.s32 	%r36, %r29, %r6;
	add.s32 	%r37, %r30, %r6;
	setp.lt.s32 	%p34, %r36, 1;
	setp.gt.s32 	%p35, %r36, %r4;
	or.pred  	%p36, %p34, %p35;
	or.pred  	%p37, %p36, %p33;
	or.pred  	%p38, %p37, %p32;
	shl.b32 	%r689, %r8, 2;
	add.s32 	%r38, %r32, %r689;
	add.s32 	%r39, %r33, %r689;
	add.s32 	%r40, %r38, %r20;
	add.s32 	%r41, %r39, %r20;
	@%p38 bra 	$L__BB4_10;
	sub.s32 	%r690, %r37, %r4;
	add.s32 	%r691, %r690, -2;
	mul.wide.s32 	%rd27, %r691, 4;
	add.s64 	%rd28, %rd2, %rd27;
	ld.global.f32 	%f17, [%rd28];
	st.shared.f32 	[%r38], %f17;
	add.s32 	%r692, %r37, %r5;
	mul.wide.s32 	%rd29, %r692, 4;
	add.s64 	%rd30, %rd2, %rd29;
	ld.global.f32 	%f18, [%rd30];
	st.shared.f32 	[%r40], %f18;
	mul.wide.s32 	%rd31, %r37, 4;
	add.s64 	%rd32, %rd1, %rd31;
	ld.global.f32 	%f19, [%rd32+-4];
	st.shared.f32 	[%r39], %f19;
	ld.global.f32 	%f20, [%rd32+4];
	st.shared.f32 	[%r41], %f20;
$L__BB4_10:
	setp.gt.u32 	%p39, %r2, %r4;
	setp.eq.s32 	%p40, %r2, 0;
	add.s32 	%r42, %r36, %r6;
	add.s32 	%r43, %r37, %r6;
	add.s32 	%r44, %r31, %r8;
	setp.lt.s32 	%p41, %r42, 1;
	setp.gt.s32 	%p42, %r42, %r4;
	or.pred  	%p43, %p41, %p42;
	or.pred  	%p44, %p43, %p40;
	or.pred  	%p45, %p44, %p39;
	add.s32 	%r45, %r38, %r689;
	add.s32 	%r46, %r39, %r689;
	add.s32 	%r47, %r45, %r20;
	add.s32 	%r48, %r46, %r20;
	@%p45 bra 	$L__BB4_12;
	sub.s32 	%r694, %r43, %r4;
	add.s32 	%r695, %r694, -2;
	mul.wide.s32 	%rd33, %r695, 4;
	add.s64 	%rd34, %rd2, %rd33;
	ld.global.f32 	%f21, [%rd34];
	st.shared.f32 	[%r45], %f21;
	add.s32 	%r696, %r43, %r5;
	mul.wide.s32 	%rd35, %r696, 4;
	add.s64 	%rd36, %rd2, %rd35;
	ld.global.f32 	%f22, [%rd36];
	st.shared.f32 	[%r47], %f22;
	mul.wide.s32 	%rd37, %r43, 4;
	add.s64 	%rd38, %rd1, %rd37;
	ld.global.f32 	%f23, [%rd38+-4];
	st.shared.f32 	[%r46], %f23;
	ld.global.f32 	%f24, [%rd38+4];
	st.shared.f32 	[%r48], %f24;
$L__BB4_12:
	setp.gt.u32 	%p46, %r2, %r4;
	setp.eq.s32 	%p47, %r2, 0;
	add.s32 	%r49, %r42, %r6;
	add.s32 	%r50, %r43, %r6;
	add.s32 	%r51, %r44, %r8;
	setp.lt.s32 	%p48, %r49, 1;
	setp.gt.s32 	%p49, %r49, %r4;
	or.pred  	%p50, %p48, %p49;
	or.pred  	%p51, %p50, %p47;
	or.pred  	%p52, %p51, %p46;
	add.s32 	%r52, %r45, %r689;
	add.s32 	%r53, %r46, %r689;
	add.s32 	%r54, %r52, %r20;
	add.s32 	%r55, %r53, %r20;
	@%p52 bra 	$L__BB4_14;
	sub.s32 	%r698, %r50, %r4;
	add.s32 	%r699, %r698, -2;
	mul.wide.s32 	%rd39, %r699, 4;
	add.s64 	%rd40, %rd2, %rd39;
	ld.global.f32 	%f25, [%rd40];
	st.shared.f32 	[%r52], %f25;
	add.s32 	%r700, %r50, %r5;
	mul.wide.s32 	%rd41, %r700, 4;
	add.s64 	%rd42, %rd2, %rd41;
	ld.global.f32 	%f26, [%rd42];
	st.shared.f32 	[%r54], %f26;
	mul.wide.s32 	%rd43, %r50, 4;
	add.s64 	%rd44, %rd1, %rd43;
	ld.global.f32 	%f27, [%rd44+-4];
	st.shared.f32 	[%r53], %f27;
	ld.global.f32 	%f28, [%rd44+4];
	st.shared.f32 	[%r55], %f28;
$L__BB4_14:
	setp.gt.u32 	%p53, %r2, %r4;
	setp.eq.s32 	%p54, %r2, 0;
	add.s32 	%r56, %r49, %r6;
	add.s32 	%r57, %r50, %r6;
	add.s32 	%r58, %r51, %r8;
	setp.lt.s32 	%p55, %r56, 1;
	setp.gt.s32 	%p56, %r56, %r4;
	or.pred  	%p57, %p55, %p56;
	or.pred  	%p58, %p57, %p54;
	or.pred  	%p59, %p58, %p53;
	add.s32 	%r59, %r52, %r689;
	add.s32 	%r60, %r53, %r689;
	add.s32 	%r61, %r59, %r20;
	add.s32 	%r62, %r60, %r20;
	@%p59 bra 	$L__BB4_16;
	sub.s32 	%r702, %r57, %r4;
	add.s32 	%r703, %r702, -2;
	mul.wide.s32 	%rd45, %r703, 4;
	add.s64 	%rd46, %rd2, %rd45;
	ld.global.f32 	%f29, [%rd46];
	st.shared.f32 	[%r59], %f29;
	add.s32 	%r704, %r57, %r5;
	mul.wide.s32 	%rd47, %r704, 4;
	add.s64 	%rd48, %rd2, %rd47;
	ld.global.f32 	%f30, [%rd48];
	st.shared.f32 	[%r61], %f30;
	mul.wide.s32 	%rd49, %r57, 4;
	add.s64 	%rd50, %rd1, %rd49;
	ld.global.f32 	%f31, [%rd50+-4];
	st.shared.f32 	[%r60], %f31;
	ld.global.f32 	%f32, [%rd50+4];
	st.shared.f32 	[%r62], %f32;
$L__BB4_16:
	setp.gt.u32 	%p60, %r2, %r4;
	setp.eq.s32 	%p61, %r2, 0;
	add.s32 	%r63, %r56, %r6;
	add.s32 	%r64, %r57, %r6;
	add.s32 	%r65, %r58, %r8;
	setp.lt.s32 	%p62, %r63, 1;
	setp.gt.s32 	%p63, %r63, %r4;
	or.pred  	%p64, %p62, %p63;
	or.pred  	%p65, %p64, %p61;
	or.pred  	%p66, %p65, %p60;
	add.s32 	%r66, %r59, %r689;
	add.s32 	%r67, %r60, %r689;
	add.s32 	%r68, %r66, %r20;
	add.s32 	%r69, %r67, %r20;
	@%p66 bra 	$L__BB4_18;
	sub.s32 	%r706, %r64, %r4;
	add.s32 	%r707, %r706, -2;
	mul.wide.s32 	%rd51, %r707, 4;
	add.s64 	%rd52, %rd2, %rd51;
	ld.global.f32 	%f33, [%rd52];
	st.shared.f32 	[%r66], %f33;
	add.s32 	%r708, %r64, %r5;
	mul.wide.s32 	%rd53, %r708, 4;
	add.s64 	%rd54, %rd2, %rd53;
	ld.global.f32 	%f34, [%rd54];
	st.shared.f32 	[%r68], %f34;
	mul.wide.s32 	%rd55, %r64, 4;
	add.s64 	%rd56, %rd1, %rd55;
	ld.global.f32 	%f35, [%rd56+-4];
	st.shared.f32 	[%r67], %f35;
	ld.global.f32 	%f36, [%rd56+4];
	st.shared.f32 	[%r69], %f36;
$L__BB4_18:
	add.s32 	%r70, %r63, %r6;
	add.s32 	%r71, %r64, %r6;
	add.s32 	%r72, %r65, %r8;
	setp.lt.s32 	%p69, %r70, 1;
	setp.gt.s32 	%p70, %r70, %r4;
	or.pred  	%p71, %p69, %p70;
	or.pred  	%p72, %p71, %p61;
	or.pred  	%p73, %p72, %p60;
	add.s32 	%r73, %r66, %r689;
	add.s32 	%r74, %r67, %r689;
	add.s32 	%r75, %r73, %r20;
	add.s32 	%r76, %r74, %r20;
	@%p73 bra 	$L__BB4_20;
	sub.s32 	%r710, %r71, %r4;
	add.s32 	%r711, %r710, -2;
	mul.wide.s32 	%rd57, %r711, 4;
	add.s64 	%rd58, %rd2, %rd57;
	ld.global.f32 	%f37, [%rd58];
	st.shared.f32 	[%r73], %f37;
	add.s32 	%r712, %r71, %r5;
	mul.wide.s32 	%rd59, %r712, 4;
	add.s64 	%rd60, %rd2, %rd59;
	ld.global.f32 	%f38, [%rd60];
	st.shared.f32 	[%r75], %f38;
	mul.wide.s32 	%rd61, %r71, 4;
	add.s64 	%rd62, %rd1, %rd61;
	ld.global.f32 	%f39, [%rd62+-4];
	st.shared.f32 	[%r74], %f39;
	ld.global.f32 	%f40, [%rd62+4];
	st.shared.f32 	[%r76], %f40;
$L__BB4_20:
	setp.gt.u32 	%p74, %r2, %r4;
	setp.eq.s32 	%p75, %r2, 0;
	add.s32 	%r77, %r70, %r6;
	add.s32 	%r78, %r71, %r6;
	add.s32 	%r79, %r72, %r8;
	setp.lt.s32 	%p76, %r77, 1;
	setp.gt.s32 	%p77, %r77, %r4;
	or.pred  	%p78, %p76, %p77;
	or.pred  	%p79, %p78, %p75;
	or.pred  	%p80, %p79, %p74;
	add.s32 	%r80, %r73, %r689;
	add.s32 	%r81, %r74, %r689;
	add.s32 	%r82, %r80, %r20;
	add.s32 	%r83, %r81, %r20;
	@%p80 bra 	$L__BB4_22;
	sub.s32 	%r714, %r78, %r4;
	add.s32 	%r715, %r714, -2;
	mul.wide.s32 	%rd63, %r715, 4;
	add.s64 	%rd64, %rd2, %rd63;
	ld.global.f32 	%f41, [%rd64];
	st.shared.f32 	[%r80], %f41;
	add.s32 	%r716, %r78, %r5;
	mul.wide.s32 	%rd65, %r716, 4;
	add.s64 	%rd66, %rd2, %rd65;
	ld.global.f32 	%f42, [%rd66];
	st.shared.f32 	[%r82], %f42;
	mul.wide.s32 	%rd67, %r78, 4;
	add.s64 	%rd68, %rd1, %rd67;
	ld.global.f32 	%f43, [%rd68+-4];
	st.shared.f32 	[%r81], %f43;
	ld.global.f32 	%f44, [%rd68+4];
	st.shared.f32 	[%r83], %f44;
$L__BB4_22:
	add.s32 	%r84, %r77, %r6;
	add.s32 	%r85, %r78, %r6;
	add.s32 	%r717, %r79, %r8;
	add.s32 	%r86, %r717, %r8;
	setp.lt.s32 	%p83, %r84, 1;
	setp.gt.s32 	%p84, %r84, %r4;
	or.pred  	%p85, %p83, %p84;
	or.pred  	%p86, %p85, %p75;
	or.pred  	%p87, %p86, %p74;
	shl.b32 	%r720, %r86, 2;
	add.s32 	%r87, %r13, %r720;
	add.s32 	%r88, %r81, %r689;
	add.s32 	%r89, %r87, %r20;
	add.s32 	%r90, %r88, %r20;
	@%p87 bra 	$L__BB4_24;
	sub.s32 	%r722, %r85, %r4;
	add.s32 	%r723, %r722, -2;
	mul.wide.s32 	%rd69, %r723, 4;
	add.s64 	%rd70, %rd2, %rd69;
	ld.global.f32 	%f45, [%rd70];
	st.shared.f32 	[%r87], %f45;
	add.s32 	%r724, %r85, %r5;
	mul.wide.s32 	%rd71, %r724, 4;
	add.s64 	%rd72, %rd2, %rd71;
	ld.global.f32 	%f46, [%rd72];
	st.shared.f32 	[%r89], %f46;
	mul.wide.s32 	%rd73, %r85, 4;
	add.s64 	%rd74, %rd1, %rd73;
	ld.global.f32 	%f47, [%rd74+-4];
	st.shared.f32 	[%r88], %f47;
	ld.global.f32 	%f48, [%rd74+4];
	st.shared.f32 	[%r90], %f48;
$L__BB4_24:
	setp.gt.u32 	%p88, %r2, %r4;
	setp.eq.s32 	%p89, %r2, 0;
	add.s32 	%r91, %r84, %r6;
	add.s32 	%r92, %r85, %r6;
	add.s32 	%r93, %r86, %r8;
	setp.lt.s32 	%p90, %r91, 1;
	setp.gt.s32 	%p91, %r91, %r4;
	or.pred  	%p92, %p90, %p91;
	or.pred  	%p93, %p92, %p89;
	or.pred  	%p94, %p93, %p88;
	shl.b32 	%r727, %r93, 2;
	add.s32 	%r94, %r13, %r727;
	shl.b32 	%r728, %r8, 2;
	add.s32 	%r95, %r88, %r728;
	add.s32 	%r96, %r94, %r20;
	add.s32 	%r97, %r95, %r20;
	@%p94 bra 	$L__BB4_26;
	sub.s32 	%r729, %r92, %r4;
	add.s32 	%r730, %r729, -2;
	mul.wide.s32 	%rd75, %r730, 4;
	add.s64 	%rd76, %rd2, %rd75;
	ld.global.f32 	%f49, [%rd76];
	st.shared.f32 	[%r94], %f49;
	add.s32 	%r731, %r92, %r5;
	mul.wide.s32 	%rd77, %r731, 4;
	add.s64 	%rd78, %rd2, %rd77;
	ld.global.f32 	%f50, [%rd78];
	st.shared.f32 	[%r96], %f50;
	mul.wide.s32 	%rd79, %r92, 4;
	add.s64 	%rd80, %rd1, %rd79;
	ld.global.f32 	%f51, [%rd80+-4];
	st.shared.f32 	[%r95], %f51;
	ld.global.f32 	%f52, [%rd80+4];
	st.shared.f32 	[%r97], %f52;
$L__BB4_26:
	add.s32 	%r98, %r91, %r6;
	add.s32 	%r99, %r92, %r6;
	add.s32 	%r100, %r93, %r8;
	setp.lt.s32 	%p97, %r98, 1;
	setp.gt.s32 	%p98, %r98, %r4;
	or.pred  	%p99, %p97, %p98;
	or.pred  	%p100, %p99, %p89;
	or.pred  	%p101, %p100, %p88;
	mov.u32 	%r732, sharedMem;
	add.s32 	%r733, %r732, %r12;
	shl.b32 	%r734, %r100, 2;
	add.s32 	%r101, %r733, %r734;
	shl.b32 	%r735, %r8, 2;
	add.s32 	%r102, %r95, %r735;
	add.s32 	%r103, %r101, %r20;
	add.s32 	%r104, %r102, %r20;
	@%p101 bra 	$L__BB4_28;
	sub.s32 	%r736, %r99, %r4;
	add.s32 	%r737, %r736, -2;
	mul.wide.s32 	%rd81, %r737, 4;
	add.s64 	%rd82, %rd2, %rd81;
	ld.global.f32 	%f53, [%rd82];
	st.shared.f32 	[%r101], %f53;
	add.s32 	%r738, %r99, %r5;
	mul.wide.s32 	%rd83, %r738, 4;
	add.s64 	%rd84, %rd2, %rd83;
	ld.global.f32 	%f54, [%rd84];
	st.shared.f32 	[%r103], %f54;
	mul.wide.s32 	%rd85, %r99, 4;
	add.s64 	%rd86, %rd1, %rd85;
	ld.global.f32 	%f55, [%rd86+-4];
	st.shared.f32 	[%r102], %f55;
	ld.global.f32 	%f56, [%rd86+4];
	st.shared.f32 	[%r104], %f56;
$L__BB4_28:
	setp.gt.u32 	%p102, %r2, %r4;
	setp.eq.s32 	%p103, %r2, 0;
	add.s32 	%r105, %r98, %r6;
	add.s32 	%r106, %r99, %r6;
	add.s32 	%r107, %r100, %r8;
	setp.lt.s32 	%p104, %r105, 1;
	setp.gt.s32 	%p105, %r105, %r4;
	or.pred  	%p1, %p104, %p105;
	or.pred  	%p106, %p1, %p103;
	or.pred  	%p107, %p106, %p102;
	mov.u32 	%r739, sharedMem;
	add.s32 	%r740, %r739, %r12;
	shl.b32 	%r741, %r107, 2;
	add.s32 	%r108, %r740, %r741;
	shl.b32 	%r742, %r8, 2;
	add.s32 	%r109, %r102, %r742;
	add.s32 	%r110, %r108, %r20;
	add.s32 	%r111, %r109, %r20;
	@%p107 bra 	$L__BB4_30;
	sub.s32 	%r743, %r106, %r4;
	add.s32 	%r744, %r743, -2;
	mul.wide.s32 	%rd87, %r744, 4;
	add.s64 	%rd88, %rd2, %rd87;
	ld.global.f32 	%f57, [%rd88];
	st.shared.f32 	[%r108], %f57;
	add.s32 	%r745, %r106, %r5;
	mul.wide.s32 	%rd89, %r745, 4;
	add.s64 	%rd90, %rd2, %rd89;
	ld.global.f32 	%f58, [%rd90];
	st.shared.f32 	[%r110], %f58;
	mul.wide.s32 	%rd91, %r106, 4;
	add.s64 	%rd92, %rd1, %rd91;
	ld.global.f32 	%f59, [%rd92+-4];
	st.shared.f32 	[%r109], %f59;
	ld.global.f32 	%f60, [%rd92+4];
	st.shared.f32 	[%r111], %f60;
$L__BB4_30:
	add.s32 	%r746, %r105, %r6;
	add.s32 	%r112, %r106, %r6;
	add.s32 	%r113, %r107, %r8;
	setp.lt.s32 	%p110, %r746, 1;
	setp.gt.s32 	%p111, %r746, %r4;
	or.pred  	%p2, %p110, %p111;
	or.pred  	%p112, %p2, %p103;
	or.pred  	%p113, %p112, %p102;
	mov.u32 	%r747, sharedMem;
	shl.b32 	%r748, %r113, 2;
	add.s32 	%r115, %r747, %r748;
	add.s32 	%r114, %r115, %r12;
	add.s32 	%r116, %r114, %r20;
	add.s32 	%r117, %r115, %r20;
	@%p113 bra 	$L__BB4_32;
	sub.s32 	%r749, %r112, %r4;
	add.s32 	%r750, %r749, -2;
	mul.wide.s32 	%rd93, %r750, 4;
	add.s64 	%rd94, %rd2, %rd93;
	ld.global.f32 	%f61, [%rd94];
	st.shared.f32 	[%r114], %f61;
	add.s32 	%r751, %r112, %r5;
	mul.wide.s32 	%rd95, %r751, 4;
	add.s64 	%rd96, %rd2, %rd95;
	ld.global.f32 	%f62, [%rd96];
	st.shared.f32 	[%r116], %f62;
	mul.wide.s32 	%rd97, %r112, 4;
	add.s64 	%rd98, %rd1, %rd97;
	ld.global.f32 	%f63, [%rd98+-4];
	st.shared.f32 	[%r115], %f63;
	ld.global.f32 	%f64, [%rd98+4];
	st.shared.f32 	[%r117], %f64;
$L__BB4_32:
	setp.gt.u32 	%p114, %r2, %r4;
	setp.eq.s32 	%p115, %r2, 0;
	add.s32 	%r752, %r113, %r8;
	setp.lt.s32 	%p116, %r15, 1;
	setp.gt.s32 	%p117, %r15, %r4;
	or.pred  	%p118, %p116, %p117;
	or.pred  	%p119, %p118, %p115;
	or.pred  	%p120, %p119, %p114;
	mov.u32 	%r753, sharedMem;
	shl.b32 	%r754, %r752, 2;
	add.s32 	%r119, %r753, %r754;
	add.s32 	%r118, %r119, %r12;
	add.s32 	%r120, %r118, %r20;
	add.s32 	%r121, %r119, %r20;
	@%p120 bra 	$L__BB4_34;
	add.s32 	%r755, %r112, %r6;
	sub.s32 	%r756, %r755, %r4;
	add.s32 	%r757, %r756, -2;
	mul.wide.s32 	%rd99, %r757, 4;
	add.s64 	%rd100, %rd2, %rd99;
	ld.global.f32 	%f65, [%rd100];
	st.shared.f32 	[%r118], %f65;
	add.s32 	%r758, %r755, %r5;
	mul.wide.s32 	%rd101, %r758, 4;
	add.s64 	%rd102, %rd2, %rd101;
	ld.global.f32 	%f66, [%rd102];
	st.shared.f32 	[%r120], %f66;
	mul.wide.s32 	%rd103, %r755, 4;
	add.s64 	%rd104, %rd1, %rd103;
	ld.global.f32 	%f67, [%rd104+-4];
	st.shared.f32 	[%r119], %f67;
	ld.global.f32 	%f68, [%rd104+4];
	st.shared.f32 	[%r121], %f68;
$L__BB4_34:
	mad.lo.s32 	%r122, %r9, -14, %r14;
	setp.gt.u32 	%p121, %r122, %r4;
	setp.lt.s32 	%p122, %r1, 1;
	setp.gt.s32 	%p123, %r1, %r4;
	or.pred  	%p124, %p122, %p123;
	or.pred  	%p125, %p124, %p121;
	@%p125 bra 	$L__BB4_36;
	mad.lo.s32 	%r759, %r122, %r5, %r1;
	sub.s32 	%r760, %r759, %r4;
	add.s32 	%r761, %r760, -2;
	mul.wide.s32 	%rd105, %r761, 4;
	add.s64 	%rd106, %rd2, %rd105;
	ld.global.f32 	%f69, [%rd106];
	st.shared.f32 	[%r18+4], %f69;
	add.s32 	%r762, %r759, %r5;
	mul.wide.s32 	%rd107, %r762, 4;
	add.s64 	%rd108, %rd2, %rd107;
	ld.global.f32 	%f70, [%rd108];
	st.shared.f32 	[%r21+4], %f70;
	mul.wide.s32 	%rd109, %r759, 4;
	add.s64 	%rd110, %rd1, %rd109;
	ld.global.f32 	%f71, [%rd110+-4];
	st.shared.f32 	[%r19+4], %f71;
	ld.global.f32 	%f72, [%rd110+4];
	st.shared.f32 	[%r22+4], %f72;
$L__BB4_36:
	mad.lo.s32 	%r763, %r6, 15, %r1;
	mad.lo.s32 	%r764, %r6, -14, %r763;
	setp.lt.s32 	%p127, %r764, 1;
	setp.gt.s32 	%p128, %r764, %r4;
	or.pred  	%p129, %p127, %p128;
	or.pred  	%p130, %p129, %p121;
	@%p130 bra 	$L__BB4_38;
	mad.lo.s32 	%r765, %r122, %r5, %r1;
	add.s32 	%r766, %r765, %r6;
	sub.s32 	%r767, %r766, %r4;
	add.s32 	%r768, %r767, -2;
	mul.wide.s32 	%rd111, %r768, 4;
	add.s64 	%rd112, %rd2, %rd111;
	ld.global.f32 	%f73, [%rd112];
	st.shared.f32 	[%r27+8], %f73;
	add.s32 	%r769, %r766, %r5;
	mul.wide.s32 	%rd113, %r769, 4;
	add.s64 	%rd114, %rd2, %rd113;
	ld.global.f32 	%f74, [%rd114];
	st.shared.f32 	[%r28+8], %f74;
	mul.wide.s32 	%rd115, %r766, 4;
	add.s64 	%rd116, %rd1, %rd115;
	ld.global.f32 	%f75, [%rd116+-4];
	st.shared.f32 	[%r25+8], %f75;
	ld.global.f32 	%f76, [%rd116+4];
	st.shared.f32 	[%r26+8], %f76;
$L__BB4_38:
	setp.gt.u32 	%p131, %r122, %r4;
	mad.lo.s32 	%r770, %r6, 15, %r1;
	mad.lo.s32 	%r771, %r6, -14, %r770;
	add.s32 	%r772, %r771, %r6;
	setp.lt.s32 	%p132, %r772, 1;
	setp.gt.s32 	%p133, %r772, %r4;
	or.pred  	%p134, %p132, %p133;
	or.pred  	%p135, %p134, %p131;
	@%p135 bra 	$L__BB4_40;
	mad.lo.s32 	%r773, %r122, %r5, %r1;
	add.s32 	%r774, %r773, %r6;
	add.s32 	%r775, %r774, %r6;
	sub.s32 	%r776, %r775, %r4;
	add.s32 	%r777, %r776, -2;
	mul.wide.s32 	%rd117, %r777, 4;
	add.s64 	%rd118, %rd2, %rd117;
	ld.global.f32 	%f77, [%rd118];
	st.shared.f32 	[%r32+4], %f77;
	add.s32 	%r778, %r775, %r5;
	mul.wide.s32 	%rd119, %r778, 4;
	add.s64 	%rd120, %rd2, %rd119;
	ld.global.f32 	%f78, [%rd120];
	st.shared.f32 	[%r34+4], %f78;
	mul.wide.s32 	%rd121, %r775, 4;
	add.s64 	%rd122, %rd1, %rd121;
	ld.global.f32 	%f79, [%rd122+-4];
	st.shared.f32 	[%r33+4], %f79;
	ld.global.f32 	%f80, [%rd122+4];
	st.shared.f32 	[%r35+4], %f80;
$L__BB4_40:
	mad.lo.s32 	%r779, %r122, %r5, %r1;
	add.s32 	%r780, %r779, %r6;
	add.s32 	%r781, %r780, %r6;
	add.s32 	%r123, %r781, %r6;
	mad.lo.s32 	%r782, %r6, 15, %r1;
	mad.lo.s32 	%r783, %r6, -14, %r782;
	add.s32 	%r784, %r783, %r6;
	add.s32 	%r785, %r784, %r6;
	setp.lt.s32 	%p137, %r785, 1;
	setp.gt.s32 	%p138, %r785, %r4;
	or.pred  	%p139, %p137, %p138;
	or.pred  	%p140, %p139, %p131;
	@%p140 bra 	$L__BB4_42;
	sub.s32 	%r786, %r123, %r4;
	add.s32 	%r787, %r786, -2;
	mul.wide.s32 	%rd123, %r787, 4;
	add.s64 	%rd124, %rd2, %rd123;
	ld.global.f32 	%f81, [%rd124];
	st.shared.f32 	[%r38+4], %f81;
	add.s32 	%r788, %r123, %r5;
	mul.wide.s32 	%rd125, %r788, 4;
	add.s64 	%rd126, %rd2, %rd125;
	ld.global.f32 	%f82, [%rd126];
	shl.b32 	%r789, %r11, 2;
	add.s32 	%r790, %r38, %r789;
	st.shared.f32 	[%r790+4], %f82;
	mul.wide.s32 	%rd127, %r123, 4;
	add.s64 	%rd128, %rd1, %rd127;
	ld.global.f32 	%f83, [%rd128+-4];
	st.shared.f32 	[%r39+4], %f83;
	ld.global.f32 	%f84, [%rd128+4];
	add.s32 	%r791, %r39, %r789;
	st.shared.f32 	[%r791+4], %f84;
$L__BB4_42:
	setp.gt.u32 	%p141, %r122, %r4;
	add.s32 	%r124, %r123, %r6;
	mad.lo.s32 	%r792, %r6, 15, %r1;
	mad.lo.s32 	%r793, %r6, -14, %r792;
	add.s32 	%r794, %r793, %r6;
	add.s32 	%r795, %r794, %r6;
	add.s32 	%r796, %r795, %r6;
	setp.lt.s32 	%p142, %r796, 1;
	setp.gt.s32 	%p143, %r796, %r4;
	or.pred  	%p144, %p142, %p143;
	or.pred  	%p145, %p144, %p141;
	@%p145 bra 	$L__BB4_44;
	sub.s32 	%r797, %r124, %r4;
	add.s32 	%r798, %r797, -2;
	mul.wide.s32 	%rd129, %r798, 4;
	add.s64 	%rd130, %rd2, %rd129;
	ld.global.f32 	%f85, [%rd130];
	st.shared.f32 	[%r45+4], %f85;
	add.s32 	%r799, %r124, %r5;
	mul.wide.s32 	%rd131, %r799, 4;
	add.s64 	%rd132, %rd2, %rd131;
	ld.global.f32 	%f86, [%rd132];
	shl.b32 	%r800, %r11, 2;
	add.s32 	%r801, %r45, %r800;
	st.shared.f32 	[%r801+4], %f86;
	mul.wide.s32 	%rd133, %r124, 4;
	add.s64 	%rd134, %rd1, %rd133;
	ld.global.f32 	%f87, [%rd134+-4];
	st.shared.f32 	[%r46+4], %f87;
	ld.global.f32 	%f88, [%rd134+4];
	add.s32 	%r802, %r46, %r800;
	st.shared.f32 	[%r802+4], %f88;
$L__BB4_44:
	add.s32 	%r125, %r124, %r6;
	mad.lo.s32 	%r803, %r6, 15, %r1;
	mad.lo.s32 	%r804, %r6, -14, %r803;
	add.s32 	%r805, %r804, %r6;
	add.s32 	%r806, %r805, %r6;
	add.s32 	%r807, %r806, %r6;
	add.s32 	%r808, %r807, %r6;
	setp.lt.s32 	%p147, %r808, 1;
	setp.gt.s32 	%p148, %r808, %r4;
	or.pred  	%p149, %p147, %p148;
	or.pred  	%p150, %p149, %p141;
	@%p150 bra 	$L__BB4_46;
	sub.s32 	%r809, %r125, %r4;
	add.s32 	%r810, %r809, -2;
	mul.wide.s32 	%rd135, %r810, 4;
	add.s64 	%rd136, %rd2, %rd135;
	ld.global.f32 	%f89, [%rd136];
	st.shared.f32 	[%r52+4], %f89;
	add.s32 	%r811, %r125, %r5;
	mul.wide.s32 	%rd137, %r811, 4;
	add.s64 	%rd138, %rd2, %rd137;
	ld.global.f32 	%f90, [%rd138];
	shl.b32 	%r812, %r11, 2;
	add.s32 	%r813, %r52, %r812;
	st.shared.f32 	[%r813+4], %f90;
	mul.wide.s32 	%rd139, %r125, 4;
	add.s64 	%rd140, %rd1, %rd139;
	ld.global.f32 	%f91, [%rd140+-4];
	st.shared.f32 	[%r53+4], %f91;
	ld.global.f32 	%f92, [%rd140+4];
	add.s32 	%r814, %r53, %r812;
	st.shared.f32 	[%r814+4], %f92;
$L__BB4_46:
	setp.gt.u32 	%p151, %r122, %r4;
	add.s32 	%r126, %r125, %r6;
	mad.lo.s32 	%r815, %r6, 15, %r1;
	mad.lo.s32 	%r816, %r6, -14, %r815;
	add.s32 	%r817, %r816, %r6;
	add.s32 	%r818, %r817, %r6;
	add.s32 	%r819, %r818, %r6;
	add.s32 	%r820, %r819, %r6;
	add.s32 	%r821, %r820, %r6;
	setp.lt.s32 	%p152, %r821, 1;
	setp.gt.s32 	%p153, %r821, %r4;
	or.pred  	%p154, %p152, %p153;
	or.pred  	%p155, %p154, %p151;
	@%p155 bra 	$L__BB4_48;
	sub.s32 	%r822, %r126, %r4;
	add.s32 	%r823, %r822, -2;
	mul.wide.s32 	%rd141, %r823, 4;
	add.s64 	%rd142, %rd2, %rd141;
	ld.global.f32 	%f93, [%rd142];
	st.shared.f32 	[%r59+4], %f93;
	add.s32 	%r824, %r126, %r5;
	mul.wide.s32 	%rd143, %r824, 4;
	add.s64 	%rd144, %rd2, %rd143;
	ld.global.f32 	%f94, [%rd144];
	shl.b32 	%r825, %r11, 2;
	add.s32 	%r826, %r59, %r825;
	st.shared.f32 	[%r826+4], %f94;
	mul.wide.s32 	%rd145, %r126, 4;
	add.s64 	%rd146, %rd1, %rd145;
	ld.global.f32 	%f95, [%rd146+-4];
	st.shared.f32 	[%r60+4], %f95;
	ld.global.f32 	%f96, [%rd146+4];
	add.s32 	%r827, %r60, %r825;
	st.shared.f32 	[%r827+4], %f96;
$L__BB4_48:
	add.s32 	%r127, %r126, %r6;
	mad.lo.s32 	%r828, %r6, 15, %r1;
	mad.lo.s32 	%r829, %r6, -14, %r828;
	add.s32 	%r830, %r829, %r6;
	add.s32 	%r831, %r830, %r6;
	add.s32 	%r832, %r831, %r6;
	add.s32 	%r833, %r832, %r6;
	add.s32 	%r834, %r833, %r6;
	add.s32 	%r835, %r834, %r6;
	setp.lt.s32 	%p157, %r835, 1;
	setp.gt.s32 	%p158, %r835, %r4;
	or.pred  	%p159, %p157, %p158;
	or.pred  	%p160, %p159, %p151;
	@%p160 bra 	$L__BB4_50;
	sub.s32 	%r836, %r127, %r4;
	add.s32 	%r837, %r836, -2;
	mul.wide.s32 	%rd147, %r837, 4;
	add.s64 	%rd148, %rd2, %rd147;
	ld.global.f32 	%f97, [%rd148];
	st.shared.f32 	[%r66+4], %f97;
	add.s32 	%r838, %r127, %r5;
	mul.wide.s32 	%rd149, %r838, 4;
	add.s64 	%rd150, %rd2, %rd149;
	ld.global.f32 	%f98, [%rd150];
	shl.b32 	%r839, %r11, 2;
	add.s32 	%r840, %r66, %r839;
	st.shared.f32 	[%r840+4], %f98;
	mul.wide.s32 	%rd151, %r127, 4;
	add.s64 	%rd152, %rd1, %rd151;
	ld.global.f32 	%f99, [%rd152+-4];
	st.shared.f32 	[%r67+4], %f99;
	ld.global.f32 	%f100, [%rd152+4];
	add.s32 	%r841, %r67, %r839;
	st.shared.f32 	[%r841+4], %f100;
$L__BB4_50:
	setp.gt.u32 	%p161, %r122, %r4;
	add.s32 	%r128, %r127, %r6;
	mad.lo.s32 	%r842, %r6, 15, %r1;
	mad.lo.s32 	%r843, %r6, -14, %r842;
	add.s32 	%r844, %r843, %r6;
	add.s32 	%r845, %r844, %r6;
	add.s32 	%r846, %r845, %r6;
	add.s32 	%r847, %r846, %r6;
	add.s32 	%r848, %r847, %r6;
	add.s32 	%r849, %r848, %r6;
	add.s32 	%r850, %r849, %r6;
	setp.lt.s32 	%p162, %r850, 1;
	setp.gt.s32 	%p163, %r850, %r4;
	or.pred  	%p164, %p162, %p163;
	or.pred  	%p165, %p164, %p161;
	@%p165 bra 	$L__BB4_52;
	sub.s32 	%r851, %r128, %r4;
	add.s32 	%r852, %r851, -2;
	mul.wide.s32 	%rd153, %r852, 4;
	add.s64 	%rd154, %rd2, %rd153;
	ld.global.f32 	%f101, [%rd154];
	st.shared.f32 	[%r73+4], %f101;
	add.s32 	%r853, %r128, %r5;
	mul.wide.s32 	%rd155, %r853, 4;
	add.s64 	%rd156, %rd2, %rd155;
	ld.global.f32 	%f102, [%rd156];
	shl.b32 	%r854, %r11, 2;
	add.s32 	%r855, %r73, %r854;
	st.shared.f32 	[%r855+4], %f102;
	mul.wide.s32 	%rd157, %r128, 4;
	add.s64 	%rd158, %rd1, %rd157;
	ld.global.f32 	%f103, [%rd158+-4];
	st.shared.f32 	[%r74+4], %f103;
	ld.global.f32 	%f104, [%rd158+4];
	add.s32 	%r856, %r74, %r854;
	st.shared.f32 	[%r856+4], %f104;
$L__BB4_52:
	add.s32 	%r129, %r128, %r6;
	mad.lo.s32 	%r857, %r6, 15, %r1;
	mad.lo.s32 	%r858, %r6, -14, %r857;
	add.s32 	%r859, %r858, %r6;
	add.s32 	%r860, %r859, %r6;
	add.s32 	%r861, %r860, %r6;
	add.s32 	%r862, %r861, %r6;
	add.s32 	%r863, %r862, %r6;
	add.s32 	%r864, %r863, %r6;
	add.s32 	%r865, %r864, %r6;
	add.s32 	%r866, %r865, %r6;
	setp.lt.s32 	%p167, %r866, 1;
	setp.gt.s32 	%p168, %r866, %r4;
	or.pred  	%p169, %p167, %p168;
	or.pred  	%p170, %p169, %p161;
	@%p170 bra 	$L__BB4_54;
	sub.s32 	%r867, %r129, %r4;
	add.s32 	%r868, %r867, -2;
	mul.wide.s32 	%rd159, %r868, 4;
	add.s64 	%rd160, %rd2, %rd159;
	ld.global.f32 	%f105, [%rd160];
	st.shared.f32 	[%r80+4], %f105;
	add.s32 	%r869, %r129, %r5;
	mul.wide.s32 	%rd161, %r869, 4;
	add.s64 	%rd162, %rd2, %rd161;
	ld.global.f32 	%f106, [%rd162];
	shl.b32 	%r870, %r11, 2;
	add.s32 	%r871, %r80, %r870;
	st.shared.f32 	[%r871+4], %f106;
	mul.wide.s32 	%rd163, %r129, 4;
	add.s64 	%rd164, %rd1, %rd163;
	ld.global.f32 	%f107, [%rd164+-4];
	st.shared.f32 	[%r81+4], %f107;
	ld.global.f32 	%f108, [%rd164+4];
	st.shared.f32 	[%r83+4], %f108;
$L__BB4_54:
	setp.gt.u32 	%p171, %r122, %r4;
	add.s32 	%r130, %r129, %r6;
	mad.lo.s32 	%r872, %r6, 15, %r1;
	mad.lo.s32 	%r873, %r6, -14, %r872;
	add.s32 	%r874, %r873, %r6;
	add.s32 	%r875, %r874, %r6;
	add.s32 	%r876, %r875, %r6;
	add.s32 	%r877, %r876, %r6;
	add.s32 	%r878, %r877, %r6;
	add.s32 	%r879, %r878, %r6;
	add.s32 	%r880, %r879, %r6;
	add.s32 	%r881, %r880, %r6;
	add.s32 	%r882, %r881, %r6;
	setp.lt.s32 	%p172, %r882, 1;
	setp.gt.s32 	%p173, %r882, %r4;
	or.pred  	%p174, %p172, %p173;
	or.pred  	%p175, %p174, %p171;
	@%p175 bra 	$L__BB4_56;
	sub.s32 	%r883, %r130, %r4;
	add.s32 	%r884, %r883, -2;
	mul.wide.s32 	%rd165, %r884, 4;
	add.s64 	%rd166, %rd2, %rd165;
	ld.global.f32 	%f109, [%rd166];
	st.shared.f32 	[%r87+4], %f109;
	add.s32 	%r885, %r130, %r5;
	mul.wide.s32 	%rd167, %r885, 4;
	add.s64 	%rd168, %rd2, %rd167;
	ld.global.f32 	%f110, [%rd168];
	st.shared.f32 	[%r89+4], %f110;
	mul.wide.s32 	%rd169, %r130, 4;
	add.s64 	%rd170, %rd1, %rd169;
	ld.global.f32 	%f111, [%rd170+-4];
	st.shared.f32 	[%r88+4], %f111;
	ld.global.f32 	%f112, [%rd170+4];
	st.shared.f32 	[%r90+4], %f112;
$L__BB4_56:
	add.s32 	%r131, %r130, %r6;
	mad.lo.s32 	%r886, %r6, 15, %r1;
	mad.lo.s32 	%r887, %r6, -14, %r886;
	add.s32 	%r888, %r887, %r6;
	add.s32 	%r889, %r888, %r6;
	add.s32 	%r890, %r889, %r6;
	add.s32 	%r891, %r890, %r6;
	add.s32 	%r892, %r891, %r6;
	add.s32 	%r893, %r892, %r6;
	add.s32 	%r894, %r893, %r6;
	add.s32 	%r895, %r894, %r6;
	add.s32 	%r896, %r895, %r6;
	add.s32 	%r897, %r896, %r6;
	setp.lt.s32 	%p177, %r897, 1;
	setp.gt.s32 	%p178, %r897, %r4;
	or.pred  	%p3, %p177, %p178;
	or.pred  	%p179, %p3, %p171;
	@%p179 bra 	$L__BB4_58;
	sub.s32 	%r898, %r131, %r4;
	add.s32 	%r899, %r898, -2;
	mul.wide.s32 	%rd171, %r899, 4;
	add.s64 	%rd172, %rd2, %rd171;
	ld.global.f32 	%f113, [%rd172];
	st.shared.f32 	[%r94+4], %f113;
	add.s32 	%r900, %r131, %r5;
	mul.wide.s32 	%rd173, %r900, 4;
	add.s64 	%rd174, %rd2, %rd173;
	ld.global.f32 	%f114, [%rd174];
	st.shared.f32 	[%r96+4], %f114;
	mul.wide.s32 	%rd175, %r131, 4;
	add.s64 	%rd176, %rd1, %rd175;
	ld.global.f32 	%f115, [%rd176+-4];
	st.shared.f32 	[%r95+4], %f115;
	ld.global.f32 	%f116, [%rd176+4];
	st.shared.f32 	[%r97+4], %f116;
$L__BB4_58:
	setp.gt.u32 	%p180, %r122, %r4;
	add.s32 	%r132, %r131, %r6;
	mad.lo.s32 	%r901, %r6, 15, %r1;
	mad.lo.s32 	%r902, %r6, -14, %r901;
	add.s32 	%r903, %r902, %r6;
	add.s32 	%r904, %r903, %r6;
	add.s32 	%r905, %r904, %r6;
	add.s32 	%r906, %r905, %r6;
	add.s32 	%r907, %r906, %r6;
	add.s32 	%r908, %r907, %r6;
	add.s32 	%r909, %r908, %r6;
	add.s32 	%r910, %r909, %r6;
	add.s32 	%r911, %r910, %r6;
	add.s32 	%r912, %r911, %r6;
	add.s32 	%r913, %r912, %r6;
	setp.lt.s32 	%p181, %r913, 1;
	setp.gt.s32 	%p182, %r913, %r4;
	or.pred  	%p4, %p181, %p182;
	or.pred  	%p183, %p4, %p180;
	@%p183 bra 	$L__BB4_60;
	sub.s32 	%r914, %r132, %r4;
	add.s32 	%r915, %r914, -2;
	mul.wide.s32 	%rd177, %r915, 4;
	add.s64 	%rd178, %rd2, %rd177;
	ld.global.f32 	%f117, [%rd178];
	st.shared.f32 	[%r101+4], %f117;
	add.s32 	%r916, %r132, %r5;
	mul.wide.s32 	%rd179, %r916, 4;
	add.s64 	%rd180, %rd2, %rd179;
	ld.global.f32 	%f118, [%rd180];
	st.shared.f32 	[%r103+4], %f118;
	mul.wide.s32 	%rd181, %r132, 4;
	add.s64 	%rd182, %rd1, %rd181;
	ld.global.f32 	%f119, [%rd182+-4];
	st.shared.f32 	[%r102+4], %f119;
	ld.global.f32 	%f120, [%rd182+4];
	st.shared.f32 	[%r104+4], %f120;
$L__BB4_60:
	add.s32 	%r133, %r132, %r6;
	or.pred  	%p185, %p1, %p180;
	@%p185 bra 	$L__BB4_62;
	sub.s32 	%r917, %r133, %r4;
	add.s32 	%r918, %r917, -2;
	mul.wide.s32 	%rd183, %r918, 4;
	add.s64 	%rd184, %rd2, %rd183;
	ld.global.f32 	%f121, [%rd184];
	st.shared.f32 	[%r108+4], %f121;
	add.s32 	%r919, %r133, %r5;
	mul.wide.s32 	%rd185, %r919, 4;
	add.s64 	%rd186, %rd2, %rd185;
	ld.global.f32 	%f122, [%rd186];
	st.shared.f32 	[%r110+4], %f122;
	mul.wide.s32 	%rd187, %r133, 4;
	add.s64 	%rd188, %rd1, %rd187;
	ld.global.f32 	%f123, [%rd188+-4];
	st.shared.f32 	[%r109+4], %f123;
	ld.global.f32 	%f124, [%rd188+4];
	st.shared.f32 	[%r111+4], %f124;
$L__BB4_62:
	setp.gt.u32 	%p186, %r122, %r4;
	add.s32 	%r134, %r133, %r6;
	or.pred  	%p187, %p2, %p186;
	@%p187 bra 	$L__BB4_64;
	sub.s32 	%r920, %r134, %r4;
	add.s32 	%r921, %r920, -2;
	mul.wide.s32 	%rd189, %r921, 4;
	add.s64 	%rd190, %rd2, %rd189;
	ld.global.f32 	%f125, [%rd190];
	st.shared.f32 	[%r114+4], %f125;
	add.s32 	%r922, %r134, %r5;
	mul.wide.s32 	%rd191, %r922, 4;
	add.s64 	%rd192, %rd2, %rd191;
	ld.global.f32 	%f126, [%rd192];
	st.shared.f32 	[%r116+4], %f126;
	mul.wide.s32 	%rd193, %r134, 4;
	add.s64 	%rd194, %rd1, %rd193;
	ld.global.f32 	%f127, [%rd194+-4];
	st.shared.f32 	[%r115+4], %f127;
	ld.global.f32 	%f128, [%rd194+4];
	st.shared.f32 	[%r117+4], %f128;
$L__BB4_64:
	setp.gt.u32 	%p188, %r122, %r4;
	mad.lo.s32 	%r923, %r6, 15, %r1;
	setp.lt.s32 	%p189, %r923, 1;
	setp.gt.s32 	%p190, %r923, %r4;
	or.pred  	%p191, %p189, %p190;
	or.pred  	%p192, %p191, %p188;
	@%p192 bra 	$L__BB4_66;
	add.s32 	%r924, %r134, %r6;
	sub.s32 	%r925, %r924, %r4;
	add.s32 	%r926, %r925, -2;
	mul.wide.s32 	%rd195, %r926, 4;
	add.s64 	%rd196, %rd2, %rd195;
	ld.global.f32 	%f129, [%rd196];
	st.shared.f32 	[%r118+4], %f129;
	add.s32 	%r927, %r924, %r5;
	mul.wide.s32 	%rd197, %r927, 4;
	add.s64 	%rd198, %rd2, %rd197;
	ld.global.f32 	%f130, [%rd198];
	st.shared.f32 	[%r120+4], %f130;
	mul.wide.s32 	%rd199, %r924, 4;
	add.s64 	%rd200, %rd1, %rd199;
	ld.global.f32 	%f131, [%rd200+-4];
	st.shared.f32 	[%r119+4], %f131;
	ld.global.f32 	%f132, [%rd200+4];
	st.shared.f32 	[%r121+4], %f132;
$L__BB4_66:
	add.s32 	%r135, %r122, %r9;
	setp.gt.u32 	%p193, %r135, %r4;
	setp.lt.s32 	%p194, %r1, 1;
	setp.gt.s32 	%p195, %r1, %r4;
	or.pred  	%p196, %p194, %p195;
	or.pred  	%p197, %p196, %p193;
	@%p197 bra 	$L__BB4_68;
	mad.lo.s32 	%r928, %r135, %r5, %r1;
	sub.s32 	%r929, %r928, %r4;
	add.s32 	%r930, %r929, -2;
	mul.wide.s32 	%rd201, %r930, 4;
	add.s64 	%rd202, %rd2, %rd201;
	ld.global.f32 	%f133, [%rd202];
	st.shared.f32 	[%r18+8], %f133;
	add.s32 	%r931, %r928, %r5;
	mul.wide.s32 	%rd203, %r931, 4;
	add.s64 	%rd204, %rd2, %rd203;
	ld.global.f32 	%f134, [%rd204];
	st.shared.f32 	[%r21+8], %f134;
	mul.wide.s32 	%rd205, %r928, 4;
	add.s64 	%rd206, %rd1, %rd205;
	ld.global.f32 	%f135, [%rd206+-4];
	st.shared.f32 	[%r19+8], %f135;
	ld.global.f32 	%f136, [%rd206+4];
	st.shared.f32 	[%r22+8], %f136;
$L__BB4_68:
	setp.gt.u32 	%p198, %r135, %r4;
	mad.lo.s32 	%r932, %r6, 15, %r1;
	mad.lo.s32 	%r933, %r6, -14, %r932;
	setp.lt.s32 	%p199, %r933, 1;
	setp.gt.s32 	%p200, %r933, %r4;
	or.pred  	%p201, %p199, %p200;
	or.pred  	%p202, %p201, %p198;
	@%p202 bra 	$L__BB4_70;
	mad.lo.s32 	%r934, %r135, %r5, %r1;
	add.s32 	%r935, %r934, %r6;
	sub.s32 	%r936, %r935, %r4;
	add.s32 	%r937, %r936, -2;
	mul.wide.s32 	%rd207, %r937, 4;
	add.s64 	%rd208, %rd2, %rd207;
	ld.global.f32 	%f137, [%rd208];
	st.shared.f32 	[%r27+12], %f137;
	add.s32 	%r938, %r935, %r5;
	mul.wide.s32 	%rd209, %r938, 4;
	add.s64 	%rd210, %rd2, %rd209;
	ld.global.f32 	%f138, [%rd210];
	st.shared.f32 	[%r28+12], %f138;
	mul.wide.s32 	%rd211, %r935, 4;
	add.s64 	%rd212, %rd1, %rd211;
	ld.global.f32 	%f139, [%rd212+-4];
	st.shared.f32 	[%r25+12], %f139;
	ld.global.f32 	%f140, [%rd212+4];
	st.shared.f32 	[%r26+12], %f140;
$L__BB4_70:
	setp.gt.u32 	%p203, %r135, %r4;
	mad.lo.s32 	%r939, %r6, 15, %r1;
	mad.lo.s32 	%r940, %r6, -14, %r939;
	add.s32 	%r941, %r940, %r6;
	setp.lt.s32 	%p204, %r941, 1;
	setp.gt.s32 	%p205, %r941, %r4;
	or.pred  	%p206, %p204, %p205;
	or.pred  	%p207, %p206, %p203;
	@%p207 bra 	$L__BB4_72;
	mad.lo.s32 	%r942, %r135, %r5, %r1;
	add.s32 	%r943, %r942, %r6;
	add.s32 	%r944, %r943, %r6;
	sub.s32 	%r945, %r944, %r4;
	add.s32 	%r946, %r945, -2;
	mul.wide.s32 	%rd213, %r946, 4;
	add.s64 	%rd214, %rd2, %rd213;
	ld.global.f32 	%f141, [%rd214];
	st.shared.f32 	[%r32+8], %f141;
	add.s32 	%r947, %r944, %r5;
	mul.wide.s32 	%rd215, %r947, 4;
	add.s64 	%rd216, %rd2, %rd215;
	ld.global.f32 	%f142, [%rd216];
	st.shared.f32 	[%r34+8], %f142;
	mul.wide.s32 	%rd217, %r944, 4;
	add.s64 	%rd218, %rd1, %rd217;
	ld.global.f32 	%f143, [%rd218+-4];
	st.shared.f32 	[%r33+8], %f143;
	ld.global.f32 	%f144, [%rd218+4];
	st.shared.f32 	[%r35+8], %f144;
$L__BB4_72:
	setp.gt.u32 	%p208, %r135, %r4;
	mad.lo.s32 	%r948, %r135, %r5, %r1;
	add.s32 	%r949, %r948, %r6;
	add.s32 	%r950, %r949, %r6;
	add.s32 	%r136, %r950, %r6;
	mad.lo.s32 	%r951, %r6, 15, %r1;
	mad.lo.s32 	%r952, %r6, -14, %r951;
	add.s32 	%r953, %r952, %r6;
	add.s32 	%r954, %r953, %r6;
	setp.lt.s32 	%p209, %r954, 1;
	setp.gt.s32 	%p210, %r954, %r4;
	or.pred  	%p211, %p209, %p210;
	or.pred  	%p212, %p211, %p208;
	@%p212 bra 	$L__BB4_74;
	sub.s32 	%r955, %r136, %r4;
	add.s32 	%r956, %r955, -2;
	mul.wide.s32 	%rd219, %r956, 4;
	add.s64 	%rd220, %rd2, %rd219;
	ld.global.f32 	%f145, [%rd220];
	st.shared.f32 	[%r38+8], %f145;
	add.s32 	%r957, %r136, %r5;
	mul.wide.s32 	%rd221, %r957, 4;
	add.s64 	%rd222, %rd2, %rd221;
	ld.global.f32 	%f146, [%rd222];
	shl.b32 	%r958, %r11, 2;
	add.s32 	%r959, %r38, %r958;
	st.shared.f32 	[%r959+8], %f146;
	mul.wide.s32 	%rd223, %r136, 4;
	add.s64 	%rd224, %rd1, %rd223;
	ld.global.f32 	%f147, [%rd224+-4];
	st.shared.f32 	[%r39+8], %f147;
	ld.global.f32 	%f148, [%rd224+4];
	add.s32 	%r960, %r39, %r958;
	st.shared.f32 	[%r960+8], %f148;
$L__BB4_74:
	setp.gt.u32 	%p213, %r135, %r4;
	add.s32 	%r137, %r136, %r6;
	mad.lo.s32 	%r961, %r6, 15, %r1;
	mad.lo.s32 	%r962, %r6, -14, %r961;
	add.s32 	%r963, %r962, %r6;
	add.s32 	%r964, %r963, %r6;
	add.s32 	%r965, %r964, %r6;
	setp.lt.s32 	%p214, %r965, 1;
	setp.gt.s32 	%p215, %r965, %r4;
	or.pred  	%p216, %p214, %p215;
	or.pred  	%p217, %p216, %p213;
	@%p217 bra 	$L__BB4_76;
	sub.s32 	%r966, %r137, %r4;
	add.s32 	%r967, %r966, -2;
	mul.wide.s32 	%rd225, %r967, 4;
	add.s64 	%rd226, %rd2, %rd225;
	ld.global.f32 	%f149, [%rd226];
	st.shared.f32 	[%r45+8], %f149;
	add.s32 	%r968, %r137, %r5;
	mul.wide.s32 	%rd227, %r968, 4;
	add.s64 	%rd228, %rd2, %rd227;
	ld.global.f32 	%f150, [%rd228];
	shl.b32 	%r969, %r11, 2;
	add.s32 	%r970, %r45, %r969;
	st.shared.f32 	[%r970+8], %f150;
	mul.wide.s32 	%rd229, %r137, 4;
	add.s64 	%rd230, %rd1, %rd229;
	ld.global.f32 	%f151, [%rd230+-4];
	st.shared.f32 	[%r46+8], %f151;
	ld.global.f32 	%f152, [%rd230+4];
	add.s32 	%r971, %r46, %r969;
	st.shared.f32 	[%r971+8], %f152;
$L__BB4_76:
	setp.gt.u32 	%p218, %r135, %r4;
	add.s32 	%r138, %r137, %r6;
	mad.lo.s32 	%r972, %r6, 15, %r1;
	mad.lo.s32 	%r973, %r6, -14, %r972;
	add.s32 	%r974, %r973, %r6;
	add.s32 	%r975, %r974, %r6;
	add.s32 	%r976, %r975, %r6;
	add.s32 	%r977, %r976, %r6;
	setp.lt.s32 	%p219, %r977, 1;
	setp.gt.s32 	%p220, %r977, %r4;
	or.pred  	%p221, %p219, %p220;
	or.pred  	%p222, %p221, %p218;
	@%p222 bra 	$L__BB4_78;
	sub.s32 	%r978, %r138, %r4;
	add.s32 	%r979, %r978, -2;
	mul.wide.s32 	%rd231, %r979, 4;
	add.s64 	%rd232, %rd2, %rd231;
	ld.global.f32 	%f153, [%rd232];
	st.shared.f32 	[%r52+8], %f153;
	add.s32 	%r980, %r138, %r5;
	mul.wide.s32 	%rd233, %r980, 4;
	add.s64 	%rd234, %rd2, %rd233;
	ld.global.f32 	%f154, [%rd234];
	shl.b32 	%r981, %r11, 2;
	add.s32 	%r982, %r52, %r981;
	st.shared.f32 	[%r982+8], %f154;
	mul.wide.s32 	%rd235, %r138, 4;
	add.s64 	%rd236, %rd1, %rd235;
	ld.global.f32 	%f155, [%rd236+-4];
	st.shared.f32 	[%r53+8], %f155;
	ld.global.f32 	%f156, [%rd236+4];
	add.s32 	%r983, %r53, %r981;
	st.shared.f32 	[%r983+8], %f156;
$L__BB4_78:
	setp.gt.u32 	%p223, %r135, %r4;
	add.s32 	%r139, %r138, %r6;
	mad.lo.s32 	%r984, %r6, 15, %r1;
	mad.lo.s32 	%r985, %r6, -14, %r984;
	add.s32 	%r986, %r985, %r6;
	add.s32 	%r987, %r986, %r6;
	add.s32 	%r988, %r987, %r6;
	add.s32 	%r989, %r988, %r6;
	add.s32 	%r990, %r989, %r6;
	setp.lt.s32 	%p224, %r990, 1;
	setp.gt.s32 	%p225, %r990, %r4;
	or.pred  	%p226, %p224, %p225;
	or.pred  	%p227, %p226, %p223;
	@%p227 bra 	$L__BB4_80;
	sub.s32 	%r991, %r139, %r4;
	add.s32 	%r992, %r991, -2;
	mul.wide.s32 	%rd237, %r992, 4;
	add.s64 	%rd238, %rd2, %rd237;
	ld.global.f32 	%f157, [%rd238];
	st.shared.f32 	[%r59+8], %f157;
	add.s32 	%r993, %r139, %r5;
	mul.wide.s32 	%rd239, %r993, 4;
	add.s64 	%rd240, %rd2, %rd239;
	ld.global.f32 	%f158, [%rd240];
	shl.b32 	%r994, %r11, 2;
	add.s32 	%r995, %r59, %r994;
	st.shared.f32 	[%r995+8], %f158;
	mul.wide.s32 	%rd241, %r139, 4;
	add.s64 	%rd242, %rd1, %rd241;
	ld.global.f32 	%f159, [%rd242+-4];
	st.shared.f32 	[%r60+8], %f159;
	ld.global.f32 	%f160, [%rd242+4];
	add.s32 	%r996, %r60, %r994;
	st.shared.f32 	[%r996+8], %f160;
$L__BB4_80:
	setp.gt.u32 	%p228, %r135, %r4;
	add.s32 	%r140, %r139, %r6;
	mad.lo.s32 	%r997, %r6, 15, %r1;
	mad.lo.s32 	%r998, %r6, -14, %r997;
	add.s32 	%r999, %r998, %r6;
	add.s32 	%r1000, %r999, %r6;
	add.s32 	%r1001, %r1000, %r6;
	add.s32 	%r1002, %r1001, %r6;
	add.s32 	%r1003, %r1002, %r6;
	add.s32 	%r1004, %r1003, %r6;
	setp.lt.s32 	%p229, %r1004, 1;
	setp.gt.s32 	%p230, %r1004, %r4;
	or.pred  	%p231, %p229, %p230;
	or.pred  	%p232, %p231, %p228;
	@%p232 bra 	$L__BB4_82;
	sub.s32 	%r1005, %r140, %r4;
	add.s32 	%r1006, %r1005, -2;
	mul.wide.s32 	%rd243, %r1006, 4;
	add.s64 	%rd244, %rd2, %rd243;
	ld.global.f32 	%f161, [%rd244];
	st.shared.f32 	[%r66+8], %f161;
	add.s32 	%r1007, %r140, %r5;
	mul.wide.s32 	%rd245, %r1007, 4;
	add.s64 	%rd246, %rd2, %rd245;
	ld.global.f32 	%f162, [%rd246];
	shl.b32 	%r1008, %r11, 2;
	add.s32 	%r1009, %r66, %r1008;
	st.shared.f32 	[%r1009+8], %f162;
	mul.wide.s32 	%rd247, %r140, 4;
	add.s64 	%rd248, %rd1, %rd247;
	ld.global.f32 	%f163, [%rd248+-4];
	st.shared.f32 	[%r67+8], %f163;
	ld.global.f32 	%f164, [%rd248+4];
	add.s32 	%r1010, %r67, %r1008;
	st.shared.f32 	[%r1010+8], %f164;
$L__BB4_82:
	setp.gt.u32 	%p233, %r135, %r4;
	add.s32 	%r141, %r140, %r6;
	mad.lo.s32 	%r1011, %r6, 15, %r1;
	mad.lo.s32 	%r1012, %r6, -14, %r1011;
	add.s32 	%r1013, %r1012, %r6;
	add.s32 	%r1014, %r1013, %r6;
	add.s32 	%r1015, %r1014, %r6;
	add.s32 	%r1016, %r1015, %r6;
	add.s32 	%r1017, %r1016, %r6;
	add.s32 	%r1018, %r1017, %r6;
	add.s32 	%r1019, %r1018, %r6;
	setp.lt.s32 	%p234, %r1019, 1;
	setp.gt.s32 	%p235, %r1019, %r4;
	or.pred  	%p236, %p234, %p235;
	or.pred  	%p237, %p236, %p233;
	@%p237 bra 	$L__BB4_84;
	sub.s32 	%r1020, %r141, %r4;
	add.s32 	%r1021, %r1020, -2;
	mul.wide.s32 	%rd249, %r1021, 4;
	add.s64 	%rd250, %rd2, %rd249;
	ld.global.f32 	%f165, [%rd250];
	st.shared.f32 	[%r73+8], %f165;
	add.s32 	%r1022, %r141, %r5;
	mul.wide.s32 	%rd251, %r1022, 4;
	add.s64 	%rd252, %rd2, %rd251;
	ld.global.f32 	%f166, [%rd252];
	shl.b32 	%r1023, %r11, 2;
	add.s32 	%r1024, %r73, %r1023;
	st.shared.f32 	[%r1024+8], %f166;
	mul.wide.s32 	%rd253, %r141, 4;
	add.s64 	%rd254, %rd1, %rd253;
	ld.global.f32 	%f167, [%rd254+-4];
	st.shared.f32 	[%r74+8], %f167;
	ld.global.f32 	%f168, [%rd254+4];
	add.s32 	%r1025, %r74, %r1023;
	st.shared.f32 	[%r1025+8], %f168;
$L__BB4_84:
	setp.gt.u32 	%p238, %r135, %r4;
	add.s32 	%r142, %r141, %r6;
	mad.lo.s32 	%r1026, %r6, 15, %r1;
	mad.lo.s32 	%r1027, %r6, -14, %r1026;
	add.s32 	%r1028, %r1027, %r6;
	add.s32 	%r1029, %r1028, %r6;
	add.s32 	%r1030, %r1029, %r6;
	add.s32 	%r1031, %r1030, %r6;
	add.s32 	%r1032, %r1031, %r6;
	add.s32 	%r1033, %r1032, %r6;
	add.s32 	%r1034, %r1033, %r6;
	add.s32 	%r1035, %r1034, %r6;
	setp.lt.s32 	%p239, %r1035, 1;
	setp.gt.s32 	%p240, %r1035, %r4;
	or.pred  	%p241, %p239, %p240;
	or.pred  	%p242, %p241, %p238;
	@%p242 bra 	$L__BB4_86;
	sub.s32 	%r1036, %r142, %r4;
	add.s32 	%r1037, %r1036, -2;
	mul.wide.s32 	%rd255, %r1037, 4;
	add.s64 	%rd256, %rd2, %rd255;
	ld.global.f32 	%f169, [%rd256];
	st.shared.f32 	[%r80+8], %f169;
	add.s32 	%r1038, %r142, %r5;
	mul.wide.s32 	%rd257, %r1038, 4;
	add.s64 	%rd258, %rd2, %rd257;
	ld.global.f32 	%f170, [%rd258];
	shl.b32 	%r1039, %r11, 2;
	add.s32 	%r1040, %r80, %r1039;
	st.shared.f32 	[%r1040+8], %f170;
	mul.wide.s32 	%rd259, %r142, 4;
	add.s64 	%rd260, %rd1, %rd259;
	ld.global.f32 	%f171, [%rd260+-4];
	st.shared.f32 	[%r81+8], %f171;
	ld.global.f32 	%f172, [%rd260+4];
	st.shared.f32 	[%r83+8], %f172;
$L__BB4_86:
	setp.gt.u32 	%p243, %r135, %r4;
	add.s32 	%r143, %r142, %r6;
	mad.lo.s32 	%r1041, %r6, 15, %r1;
	mad.lo.s32 	%r1042, %r6, -14, %r1041;
	add.s32 	%r1043, %r1042, %r6;
	add.s32 	%r1044, %r1043, %r6;
	add.s32 	%r1045, %r1044, %r6;
	add.s32 	%r1046, %r1045, %r6;
	add.s32 	%r1047, %r1046, %r6;
	add.s32 	%r1048, %r1047, %r6;
	add.s32 	%r1049, %r1048, %r6;
	add.s32 	%r1050, %r1049, %r6;
	add.s32 	%r1051, %r1050, %r6;
	setp.lt.s32 	%p244, %r1051, 1;
	setp.gt.s32 	%p245, %r1051, %r4;
	or.pred  	%p246, %p244, %p245;
	or.pred  	%p247, %p246, %p243;
	@%p247 bra 	$L__BB4_88;
	sub.s32 	%r1052, %r143, %r4;
	add.s32 	%r1053, %r1052, -2;
	mul.wide.s32 	%rd261, %r1053, 4;
	add.s64 	%rd262, %rd2, %rd261;
	ld.global.f32 	%f173, [%rd262];
	st.shared.f32 	[%r87+8], %f173;
	add.s32 	%r1054, %r143, %r5;
	mul.wide.s32 	%rd263, %r1054, 4;
	add.s64 	%rd264, %rd2, %rd263;
	ld.global.f32 	%f174, [%rd264];
	st.shared.f32 	[%r89+8], %f174;
	mul.wide.s32 	%rd265, %r143, 4;
	add.s64 	%rd266, %rd1, %rd265;
	ld.global.f32 	%f175, [%rd266+-4];
	st.shared.f32 	[%r88+8], %f175;
	ld.global.f32 	%f176, [%rd266+4];
	st.shared.f32 	[%r90+8], %f176;
$L__BB4_88:
	add.s32 	%r144, %r143, %r6;
	or.pred  	%p249, %p3, %p243;
	@%p249 bra 	$L__BB4_90;
	sub.s32 	%r1055, %r144, %r4;
	add.s32 	%r1056, %r1055, -2;
	mul.wide.s32 	%rd267, %r1056, 4;
	add.s64 	%rd268, %rd2, %rd267;
	ld.global.f32 	%f177, [%rd268];
	st.shared.f32 	[%r94+8], %f177;
	add.s32 	%r1057, %r144, %r5;
	mul.wide.s32 	%rd269, %r1057, 4;
	add.s64 	%rd270, %rd2, %rd269;
	ld.global.f32 	%f178, [%rd270];
	st.shared.f32 	[%r96+8], %f178;
	mul.wide.s32 	%rd271, %r144, 4;
	add.s64 	%rd272, %rd1, %rd271;
	ld.global.f32 	%f179, [%rd272+-4];
	st.shared.f32 	[%r95+8], %f179;
	ld.global.f32 	%f180, [%rd272+4];
	st.shared.f32 	[%r97+8], %f180;
$L__BB4_90:
	setp.gt.u32 	%p250, %r135, %r4;
	add.s32 	%r145, %r144, %r6;
	or.pred  	%p251, %p4, %p250;
	@%p251 bra 	$L__BB4_92;
	sub.s32 	%r1058, %r145, %r4;
	add.s32 	%r1059, %r1058, -2;
	mul.wide.s32 	%rd273, %r1059, 4;
	add.s64 	%rd274, %rd2, %rd273;
	ld.global.f32 	%f181, [%rd274];
	st.shared.f32 	[%r101+8], %f181;
	add.s32 	%r1060, %r145, %r5;
	mul.wide.s32 	%rd275, %r1060, 4;
	add.s64 	%rd276, %rd2, %rd275;
	ld.global.f32 	%f182, [%rd276];
	st.shared.f32 	[%r103+8], %f182;
	mul.wide.s32 	%rd277, %r145, 4;
	add.s64 	%rd278, %rd1, %rd277;
	ld.global.f32 	%f183, [%rd278+-4];
	st.shared.f32 	[%r102+8], %f183;
	ld.global.f32 	%f184, [%rd278+4];
	st.shared.f32 	[%r104+8], %f184;
$L__BB4_92:
	add.s32 	%r146, %r145, %r6;
	or.pred  	%p253, %p1, %p250;
	@%p253 bra 	$L__BB4_94;
	sub.s32 	%r1061, %r146, %r4;
	add.s32 	%r1062, %r1061, -2;
	mul.wide.s32 	%rd279, %r1062, 4;
	add.s64 	%rd280, %rd2, %rd279;
	ld.global.f32 	%f185, [%rd280];
	st.shared.f32 	[%r108+8], %f185;
	add.s32 	%r1063, %r146, %r5;
	mul.wide.s32 	%rd281, %r1063, 4;
	add.s64 	%rd282, %rd2, %rd281;
	ld.global.f32 	%f186, [%rd282];
	st.shared.f32 	[%r110+8], %f186;
	mul.wide.s32 	%rd283, %r146, 4;
	add.s64 	%rd284, %rd1, %rd283;
	ld.global.f32 	%f187, [%rd284+-4];
	st.shared.f32 	[%r109+8], %f187;
	ld.global.f32 	%f188, [%rd284+4];
	st.shared.f32 	[%r111+8], %f188;
$L__BB4_94:
	setp.gt.u32 	%p254, %r135, %r4;
	add.s32 	%r147, %r146, %r6;
	or.pred  	%p255, %p2, %p254;
	@%p255 bra 	$L__BB4_96;
	sub.s32 	%r1064, %r147, %r4;
	add.s32 	%r1065, %r1064, -2;
	mul.wide.s32 	%rd285, %r1065, 4;
	add.s64 	%rd286, %rd2, %rd285;
	ld.global.f32 	%f189, [%rd286];
	st.shared.f32 	[%r114+8], %f189;
	add.s32 	%r1066, %r147, %r5;
	mul.wide.s32 	%rd287, %r1066, 4;
	add.s64 	%rd288, %rd2, %rd287;
	ld.global.f32 	%f190, [%rd288];
	st.shared.f32 	[%r116+8], %f190;
	mul.wide.s32 	%rd289, %r147, 4;
	add.s64 	%rd290, %rd1, %rd289;
	ld.global.f32 	%f191, [%rd290+-4];
	st.shared.f32 	[%r115+8], %f191;
	ld.global.f32 	%f192, [%rd290+4];
	st.shared.f32 	[%r117+8], %f192;
$L__BB4_96:
	setp.gt.u32 	%p256, %r135, %r4;
	mad.lo.s32 	%r1067, %r6, 15, %r1;
	setp.lt.s32 	%p257, %r1067, 1;
	setp.gt.s32 	%p258, %r1067, %r4;
	or.pred  	%p259, %p257, %p258;
	or.pred  	%p260, %p259, %p256;
	@%p260 bra 	$L__BB4_98;
	add.s32 	%r1068, %r147, %r6;
	sub.s32 	%r1069, %r1068, %r4;
	add.s32 	%r1070, %r1069, -2;
	mul.wide.s32 	%rd291, %r1070, 4;
	add.s64 	%rd292, %rd2, %rd291;
	ld.global.f32 	%f193, [%rd292];
	st.shared.f32 	[%r118+8], %f193;
	add.s32 	%r1071, %r1068, %r5;
	mul.wide.s32 	%rd293, %r1071, 4;
	add.s64 	%rd294, %rd2, %rd293;
	ld.global.f32 	%f194, [%rd294];
	st.shared.f32 	[%r120+8], %f194;
	mul.wide.s32 	%rd295, %r1068, 4;
	add.s64 	%rd296, %rd1, %rd295;
	ld.global.f32 	%f195, [%rd296+-4];
	st.shared.f32 	[%r119+8], %f195;
	ld.global.f32 	%f196, [%rd296+4];
	st.shared.f32 	[%r121+8], %f196;
$L__BB4_98:
	add.s32 	%r148, %r135, %r9;
	setp.gt.u32 	%p261, %r148, %r4;
	setp.lt.s32 	%p262, %r1, 1;
	setp.gt.s32 	%p263, %r1, %r4;
	or.pred  	%p264, %p262, %p263;
	or.pred  	%p265, %p264, %p261;
	@%p265 bra 	$L__BB4_100;
	mad.lo.s32 	%r1072, %r148, %r5, %r1;
	sub.s32 	%r1073, %r1072, %r4;
	add.s32 	%r1074, %r1073, -2;
	mul.wide.s32 	%rd297, %r1074, 4;
	add.s64 	%rd298, %rd2, %rd297;
	ld.global.f32 	%f197, [%rd298];
	st.shared.f32 	[%r18+12], %f197;
	add.s32 	%r1075, %r1072, %r5;
	mul.wide.s32 	%rd299, %r1075, 4;
	add.s64 	%rd300, %rd2, %rd299;
	ld.global.f32 	%f198, [%rd300];
	st.shared.f32 	[%r21+12], %f198;
	mul.wide.s32 	%rd301, %r1072, 4;
	add.s64 	%rd302, %rd1, %rd301;
	ld.global.f32 	%f199, [%rd302+-4];
	st.shared.f32 	[%r19+12], %f199;
	ld.global.f32 	%f200, [%rd302+4];
	st.shared.f32 	[%r22+12], %f200;
$L__BB4_100:
	setp.gt.u32 	%p266, %r148, %r4;
	mad.lo.s32 	%r1076, %r6, 15, %r1;
	mad.lo.s32 	%r1077, %r6, -14, %r1076;
	setp.lt.s32 	%p267, %r1077, 1;
	setp.gt.s32 	%p268, %r1077, %r4;
	or.pred  	%p269, %p267, %p268;
	or.pred  	%p270, %p269, %p266;
	@%p270 bra 	$L__BB4_102;
	mad.lo.s32 	%r1078, %r148, %r5, %r1;
	add.s32 	%r1079, %r1078, %r6;
	sub.s32 	%r1080, %r1079, %r4;
	add.s32 	%r1081, %r1080, -2;
	mul.wide.s32 	%rd303, %r1081, 4;
	add.s64 	%rd304, %rd2, %rd303;
	ld.global.f32 	%f201, [%rd304];
	st.shared.f32 	[%r27+16], %f201;
	add.s32 	%r1082, %r1079, %r5;
	mul.wide.s32 	%rd305, %r1082, 4;
	add.s64 	%rd306, %rd2, %rd305;
	ld.global.f32 	%f202, [%rd306];
	st.shared.f32 	[%r28+16], %f202;
	mul.wide.s32 	%rd307, %r1079, 4;
	add.s64 	%rd308, %rd1, %rd307;
	ld.global.f32 	%f203, [%rd308+-4];
	st.shared.f32 	[%r25+16], %f203;
	ld.global.f32 	%f204, [%rd308+4];
	st.shared.f32 	[%r26+16], %f204;
$L__BB4_102:
	setp.gt.u32 	%p271, %r148, %r4;
	mad.lo.s32 	%r1083, %r6, 15, %r1;
	mad.lo.s32 	%r1084, %r6, -14, %r1083;
	add.s32 	%r1085, %r1084, %r6;
	setp.lt.s32 	%p272, %r1085, 1;
	setp.gt.s32 	%p273, %r1085, %r4;
	or.pred  	%p274, %p272, %p273;
	or.pred  	%p275, %p274, %p271;
	@%p275 bra 	$L__BB4_104;
	mad.lo.s32 	%r1086, %r148, %r5, %r1;
	add.s32 	%r1087, %r1086, %r6;
	add.s32 	%r1088, %r1087, %r6;
	sub.s32 	%r1089, %r1088, %r4;
	add.s32 	%r1090, %r1089, -2;
	mul.wide.s32 	%rd309, %r1090, 4;
	add.s64 	%rd310, %rd2, %rd309;
	ld.global.f32 	%f205, [%rd310];
	st.shared.f32 	[%r32+12], %f205;
	add.s32 	%r1091, %r1088, %r5;
	mul.wide.s32 	%rd311, %r1091, 4;
	add.s64 	%rd312, %rd2, %rd311;
	ld.global.f32 	%f206, [%rd312];
	st.shared.f32 	[%r34+12], %f206;
	mul.wide.s32 	%rd313, %r1088, 4;
	add.s64 	%rd314, %rd1, %rd313;
	ld.global.f32 	%f207, [%rd314+-4];
	st.shared.f32 	[%r33+12], %f207;
	ld.global.f32 	%f208, [%rd314+4];
	st.shared.f32 	[%r35+12], %f208;
$L__BB4_104:
	setp.gt.u32 	%p276, %r148, %r4;
	mad.lo.s32 	%r1092, %r148, %r5, %r1;
	add.s32 	%r1093, %r1092, %r6;
	add.s32 	%r1094, %r1093, %r6;
	add.s32 	%r149, %r1094, %r6;
	mad.lo.s32 	%r1095, %r6, 15, %r1;
	mad.lo.s32 	%r1096, %r6, -14, %r1095;
	add.s32 	%r1097, %r1096, %r6;
	add.s32 	%r1098, %r1097, %r6;
	setp.lt.s32 	%p277, %r1098, 1;
	setp.gt.s32 	%p278, %r1098, %r4;
	or.pred  	%p279, %p277, %p278;
	or.pred  	%p280, %p279, %p276;
	@%p280 bra 	$L__BB4_106;
	sub.s32 	%r1099, %r149, %r4;
	add.s32 	%r1100, %r1099, -2;
	mul.wide.s32 	%rd315, %r1100, 4;
	add.s64 	%rd316, %rd2, %rd315;
	ld.global.f32 	%f209, [%rd316];
	st.shared.f32 	[%r38+12], %f209;
	add.s32 	%r1101, %r149, %r5;
	mul.wide.s32 	%rd317, %r1101, 4;
	add.s64 	%rd318, %rd2, %rd317;
	ld.global.f32 	%f210, [%rd318];
	shl.b32 	%r1102, %r11, 2;
	add.s32 	%r1103, %r38, %r1102;
	st.shared.f32 	[%r1103+12], %f210;
	mul.wide.s32 	%rd319, %r149, 4;
	add.s64 	%rd320, %rd1, %rd319;
	ld.global.f32 	%f211, [%rd320+-4];
	st.shared.f32 	[%r39+12], %f211;
	ld.global.f32 	%f212, [%rd320+4];
	add.s32 	%r1104, %r39, %r1102;
	st.shared.f32 	[%r1104+12], %f212;
$L__BB4_106:
	setp.gt.u32 	%p281, %r148, %r4;
	add.s32 	%r150, %r149, %r6;
	mad.lo.s32 	%r1105, %r6, 15, %r1;
	mad.lo.s32 	%r1106, %r6, -14, %r1105;
	add.s32 	%r1107, %r1106, %r6;
	add.s32 	%r1108, %r1107, %r6;
	add.s32 	%r1109, %r1108, %r6;
	setp.lt.s32 	%p282, %r1109, 1;
	setp.gt.s32 	%p283, %r1109, %r4;
	or.pred  	%p284, %p282, %p283;
	or.pred  	%p285, %p284, %p281;
	@%p285 bra 	$L__BB4_108;
	sub.s32 	%r1110, %r150, %r4;
	add.s32 	%r1111, %r1110, -2;
	mul.wide.s32 	%rd321, %r1111, 4;
	add.s64 	%rd322, %rd2, %rd321;
	ld.global.f32 	%f213, [%rd322];
	st.shared.f32 	[%r45+12], %f213;
	add.s32 	%r1112, %r150, %r5;
	mul.wide.s32 	%rd323, %r1112, 4;
	add.s64 	%rd324, %rd2, %rd323;
	ld.global.f32 	%f214, [%rd324];
	shl.b32 	%r1113, %r11, 2;
	add.s32 	%r1114, %r45, %r1113;
	st.shared.f32 	[%r1114+12], %f214;
	mul.wide.s32 	%rd325, %r150, 4;
	add.s64 	%rd326, %rd1, %rd325;
	ld.global.f32 	%f215, [%rd326+-4];
	st.shared.f32 	[%r46+12], %f215;
	ld.global.f32 	%f216, [%rd326+4];
	add.s32 	%r1115, %r46, %r1113;
	st.shared.f32 	[%r1115+12], %f216;
$L__BB4_108:
	setp.gt.u32 	%p286, %r148, %r4;
	add.s32 	%r151, %r150, %r6;
	mad.lo.s32 	%r1116, %r6, 15, %r1;
	mad.lo.s32 	%r1117, %r6, -14, %r1116;
	add.s32 	%r1118, %r1117, %r6;
	add.s32 	%r1119, %r1118, %r6;
	add.s32 	%r1120, %r1119, %r6;
	add.s32 	%r1121, %r1120, %r6;
	setp.lt.s32 	%p287, %r1121, 1;
	setp.gt.s32 	%p288, %r1121, %r4;
	or.pred  	%p289, %p287, %p288;
	or.pred  	%p290, %p289, %p286;
	@%p290 bra 	$L__BB4_110;
	sub.s32 	%r1122, %r151, %r4;
	add.s32 	%r1123, %r1122, -2;
	mul.wide.s32 	%rd327, %r1123, 4;
	add.s64 	%rd328, %rd2, %rd327;
	ld.global.f32 	%f217, [%rd328];
	st.shared.f32 	[%r52+12], %f217;
	add.s32 	%r1124, %r151, %r5;
	mul.wide.s32 	%rd329, %r1124, 4;
	add.s64 	%rd330, %rd2, %rd329;
	ld.global.f32 	%f218, [%rd330];
	shl.b32 	%r1125, %r11, 2;
	add.s32 	%r1126, %r52, %r1125;
	st.shared.f32 	[%r1126+12], %f218;
	mul.wide.s32 	%rd331, %r151, 4;
	add.s64 	%rd332, %rd1, %rd331;
	ld.global.f32 	%f219, [%rd332+-4];
	st.shared.f32 	[%r53+12], %f219;
	ld.global.f32 	%f220, [%rd332+4];
	add.s32 	%r1127, %r53, %r1125;
	st.shared.f32 	[%r1127+12], %f220;
$L__BB4_110:
	setp.gt.u32 	%p291, %r148, %r4;
	add.s32 	%r152, %r151, %r6;
	mad.lo.s32 	%r1128, %r6, 15, %r1;
	mad.lo.s32 	%r1129, %r6, -14, %r1128;
	add.s32 	%r1130, %r1129, %r6;
	add.s32 	%r1131, %r1130, %r6;
	add.s32 	%r1132, %r1131, %r6;
	add.s32 	%r1133, %r1132, %r6;
	add.s32 	%r1134, %r1133, %r6;
	setp.lt.s32 	%p292, %r1134, 1;
	setp.gt.s32 	%p293, %r1134, %r4;
	or.pred  	%p294, %p292, %p293;
	or.pred  	%p295, %p294, %p291;
	@%p295 bra 	$L__BB4_112;
	sub.s32 	%r1135, %r152, %r4;
	add.s32 	%r1136, %r1135, -2;
	mul.wide.s32 	%rd333, %r1136, 4;
	add.s64 	%rd334, %rd2, %rd333;
	ld.global.f32 	%f221, [%rd334];
	st.shared.f32 	[%r59+12], %f221;
	add.s32 	%r1137, %r152, %r5;
	mul.wide.s32 	%rd335, %r1137, 4;
	add.s64 	%rd336, %rd2, %rd335;
	ld.global.f32 	%f222, [%rd336];
	shl.b32 	%r1138, %r11, 2;
	add.s32 	%r1139, %r59, %r1138;
	st.shared.f32 	[%r1139+12], %f222;
	mul.wide.s32 	%rd337, %r152, 4;
	add.s64 	%rd338, %rd1, %rd337;
	ld.global.f32 	%f223, [%rd338+-4];
	st.shared.f32 	[%r60+12], %f223;
	ld.global.f32 	%f224, [%rd338+4];
	add.s32 	%r1140, %r60, %r1138;
	st.shared.f32 	[%r1140+12], %f224;
$L__BB4_112:
	setp.gt.u32 	%p296, %r148, %r4;
	add.s32 	%r153, %r152, %r6;
	mad.lo.s32 	%r1141, %r6, 15, %r1;
	mad.lo.s32 	%r1142, %r6, -14, %r1141;
	add.s32 	%r1143, %r1142, %r6;
	add.s32 	%r1144, %r1143, %r6;
	add.s32 	%r1145, %r1144, %r6;
	add.s32 	%r1146, %r1145, %r6;
	add.s32 	%r1147, %r1146, %r6;
	add.s32 	%r1148, %r1147, %r6;
	setp.lt.s32 	%p297, %r1148, 1;
	setp.gt.s32 	%p298, %r1148, %r4;
	or.pred  	%p299, %p297, %p298;
	or.pred  	%p300, %p299, %p296;
	@%p300 bra 	$L__BB4_114;
	sub.s32 	%r1149, %r153, %r4;
	add.s32 	%r1150, %r1149, -2;
	mul.wide.s32 	%rd339, %r1150, 4;
	add.s64 	%rd340, %rd2, %rd339;
	ld.global.f32 	%f225, [%rd340];
	st.shared.f32 	[%r66+12], %f225;
	add.s32 	%r1151, %r153, %r5;
	mul.wide.s32 	%rd341, %r1151, 4;
	add.s64 	%rd342, %rd2, %rd341;
	ld.global.f32 	%f226, [%rd342];
	shl.b32 	%r1152, %r11, 2;
	add.s32 	%r1153, %r66, %r1152;
	st.shared.f32 	[%r1153+12], %f226;
	mul.wide.s32 	%rd343, %r153, 4;
	add.s64 	%rd344, %rd1, %rd343;
	ld.global.f32 	%f227, [%rd344+-4];
	st.shared.f32 	[%r67+12], %f227;
	ld.global.f32 	%f228, [%rd344+4];
	add.s32 	%r1154, %r67, %r1152;
	st.shared.f32 	[%r1154+12], %f228;
$L__BB4_114:
	setp.gt.u32 	%p301, %r148, %r4;
	add.s32 	%r154, %r153, %r6;
	mad.lo.s32 	%r1155, %r6, 15, %r1;
	mad.lo.s32 	%r1156, %r6, -14, %r1155;
	add.s32 	%r1157, %r1156, %r6;
	add.s32 	%r1158, %r1157, %r6;
	add.s32 	%r1159, %r1158, %r6;
	add.s32 	%r1160, %r1159, %r6;
	add.s32 	%r1161, %r1160, %r6;
	add.s32 	%r1162, %r1161, %r6;
	add.s32 	%r1163, %r1162, %r6;
	setp.lt.s32 	%p302, %r1163, 1;
	setp.gt.s32 	%p303, %r1163, %r4;
	or.pred  	%p304, %p302, %p303;
	or.pred  	%p305, %p304, %p301;
	@%p305 bra 	$L__BB4_116;
	sub.s32 	%r1164, %r154, %r4;
	add.s32 	%r1165, %r1164, -2;
	mul.wide.s32 	%rd345, %r1165, 4;
	add.s64 	%rd346, %rd2, %rd345;
	ld.global.f32 	%f229, [%rd346];
	st.shared.f32 	[%r73+12], %f229;
	add.s32 	%r1166, %r154, %r5;
	mul.wide.s32 	%rd347, %r1166, 4;
	add.s64 	%rd348, %rd2, %rd347;
	ld.global.f32 	%f230, [%rd348];
	shl.b32 	%r1167, %r11, 2;
	add.s32 	%r1168, %r73, %r1167;
	st.shared.f32 	[%r1168+12], %f230;
	mul.wide.s32 	%rd349, %r154, 4;
	add.s64 	%rd350, %rd1, %rd349;
	ld.global.f32 	%f231, [%rd350+-4];
	st.shared.f32 	[%r74+12], %f231;
	ld.global.f32 	%f232, [%rd350+4];
	add.s32 	%r1169, %r74, %r1167;
	st.shared.f32 	[%r1169+12], %f232;
$L__BB4_116:
	setp.gt.u32 	%p306, %r148, %r4;
	add.s32 	%r155, %r154, %r6;
	mad.lo.s32 	%r1170, %r6, 15, %r1;
	mad.lo.s32 	%r1171, %r6, -14, %r1170;
	add.s32 	%r1172, %r1171, %r6;
	add.s32 	%r1173, %r1172, %r6;
	add.s32 	%r1174, %r1173, %r6;
	add.s32 	%r1175, %r1174, %r6;
	add.s32 	%r1176, %r1175, %r6;
	add.s32 	%r1177, %r1176, %r6;
	add.s32 	%r1178, %r1177, %r6;
	add.s32 	%r1179, %r1178, %r6;
	setp.lt.s32 	%p307, %r1179, 1;
	setp.gt.s32 	%p308, %r1179, %r4;
	or.pred  	%p309, %p307, %p308;
	or.pred  	%p310, %p309, %p306;
	@%p310 bra 	$L__BB4_118;
	sub.s32 	%r1180, %r155, %r4;
	add.s32 	%r1181, %r1180, -2;
	mul.wide.s32 	%rd351, %r1181, 4;
	add.s64 	%rd352, %rd2, %rd351;
	ld.global.f32 	%f233, [%rd352];
	st.shared.f32 	[%r80+12], %f233;
	add.s32 	%r1182, %r155, %r5;
	mul.wide.s32 	%rd353, %r1182, 4;
	add.s64 	%rd354, %rd2, %rd353;
	ld.global.f32 	%f234, [%rd354];
	shl.b32 	%r1183, %r11, 2;
	add.s32 	%r1184, %r80, %r1183;
	st.shared.f32 	[%r1184+12], %f234;
	mul.wide.s32 	%rd355, %r155, 4;
	add.s64 	%rd356, %rd1, %rd355;
	ld.global.f32 	%f235, [%rd356+-4];
	st.shared.f32 	[%r81+12], %f235;
	ld.global.f32 	%f236, [%rd356+4];
	st.shared.f32 	[%r83+12], %f236;
$L__BB4_118:
	setp.gt.u32 	%p311, %r148, %r4;
	add.s32 	%r156, %r155, %r6;
	mad.lo.s32 	%r1185, %r6, 15, %r1;
	mad.lo.s32 	%r1186, %r6, -14, %r1185;
	add.s32 	%r1187, %r1186, %r6;
	add.s32 	%r1188, %r1187, %r6;
	add.s32 	%r1189, %r1188, %r6;
	add.s32 	%r1190, %r1189, %r6;
	add.s32 	%r1191, %r1190, %r6;
	add.s32 	%r1192, %r1191, %r6;
	add.s32 	%r1193, %r1192, %r6;
	add.s32 	%r1194, %r1193, %r6;
	add.s32 	%r1195, %r1194, %r6;
	setp.lt.s32 	%p312, %r1195, 1;
	setp.gt.s32 	%p313, %r1195, %r4;
	or.pred  	%p314, %p312, %p313;
	or.pred  	%p315, %p314, %p311;
	@%p315 bra 	$L__BB4_120;
	sub.s32 	%r1196, %r156, %r4;
	add.s32 	%r1197, %r1196, -2;
	mul.wide.s32 	%rd357, %r1197, 4;
	add.s64 	%rd358, %rd2, %rd357;
	ld.global.f32 	%f237, [%rd358];
	st.shared.f32 	[%r87+12], %f237;
	add.s32 	%r1198, %r156, %r5;
	mul.wide.s32 	%rd359, %r1198, 4;
	add.s64 	%rd360, %rd2, %rd359;
	ld.global.f32 	%f238, [%rd360];
	st.shared.f32 	[%r89+12], %f238;
	mul.wide.s32 	%rd361, %r156, 4;
	add.s64 	%rd362, %rd1, %rd361;
	ld.global.f32 	%f239, [%rd362+-4];
	st.shared.f32 	[%r88+12], %f239;
	ld.global.f32 	%f240, [%rd362+4];
	st.shared.f32 	[%r90+12], %f240;
$L__BB4_120:
	add.s32 	%r157, %r156, %r6;
	or.pred  	%p317, %p3, %p311;
	@%p317 bra 	$L__BB4_122;
	sub.s32 	%r1199, %r157, %r4;
	add.s32 	%r1200, %r1199, -2;
	mul.wide.s32 	%rd363, %r1200, 4;
	add.s64 	%rd364, %rd2, %rd363;
	ld.global.f32 	%f241, [%rd364];
	st.shared.f32 	[%r94+12], %f241;
	add.s32 	%r1201, %r157, %r5;
	mul.wide.s32 	%rd365, %r1201, 4;
	add.s64 	%rd366, %rd2, %rd365;
	ld.global.f32 	%f242, [%rd366];
	st.shared.f32 	[%r96+12], %f242;
	mul.wide.s32 	%rd367, %r157, 4;
	add.s64 	%rd368, %rd1, %rd367;
	ld.global.f32 	%f243, [%rd368+-4];
	st.shared.f32 	[%r95+12], %f243;
	ld.global.f32 	%f244, [%rd368+4];
	st.shared.f32 	[%r97+12], %f244;
$L__BB4_122:
	setp.gt.u32 	%p318, %r148, %r4;
	add.s32 	%r158, %r157, %r6;
	or.pred  	%p319, %p4, %p318;
	@%p319 bra 	$L__BB4_124;
	sub.s32 	%r1202, %r158, %r4;
	add.s32 	%r1203, %r1202, -2;
	mul.wide.s32 	%rd369, %r1203, 4;
	add.s64 	%rd370, %rd2, %rd369;
	ld.global.f32 	%f245, [%rd370];
	st.shared.f32 	[%r101+12], %f245;
	add.s32 	%r1204, %r158, %r5;
	mul.wide.s32 	%rd371, %r1204, 4;
	add.s64 	%rd372, %rd2, %rd371;
	ld.global.f32 	%f246, [%rd372];
	st.shared.f32 	[%r103+12], %f246;
	mul.wide.s32 	%rd373, %r158, 4;
	add.s64 	%rd374, %rd1, %rd373;
	ld.global.f32 	%f247, [%rd374+-4];
	st.shared.f32 	[%r102+12], %f247;
	ld.global.f32 	%f248, [%rd374+4];
	st.shared.f32 	[%r104+12], %f248;
$L__BB4_124:
	add.s32 	%r159, %r158, %r6;
	or.pred  	%p321, %p1, %p318;
	@%p321 bra 	$L__BB4_126;
	sub.s32 	%r1205, %r159, %r4;
	add.s32 	%r1206, %r1205, -2;
	mul.wide.s32 	%rd375, %r1206, 4;
	add.s64 	%rd376, %rd2, %rd375;
	ld.global.f32 	%f249, [%rd376];
	st.shared.f32 	[%r108+12], %f249;
	add.s32 	%r1207, %r159, %r5;
	mul.wide.s32 	%rd377, %r1207, 4;
	add.s64 	%rd378, %rd2, %rd377;
	ld.global.f32 	%f250, [%rd378];
	st.shared.f32 	[%r110+12], %f250;
	mul.wide.s32 	%rd379, %r159, 4;
	add.s64 	%rd380, %rd1, %rd379;
	ld.global.f32 	%f251, [%rd380+-4];
	st.shared.f32 	[%r109+12], %f251;
	ld.global.f32 	%f252, [%rd380+4];
	st.shared.f32 	[%r111+12], %f252;
$L__BB4_126:
	setp.gt.u32 	%p322, %r148, %r4;
	add.s32 	%r160, %r159, %r6;
	or.pred  	%p323, %p2, %p322;
	@%p323 bra 	$L__BB4_128;
	sub.s32 	%r1208, %r160, %r4;
	add.s32 	%r1209, %r1208, -2;
	mul.wide.s32 	%rd381, %r1209, 4;
	add.s64 	%rd382, %rd2, %rd381;
	ld.global.f32 	%f253, [%rd382];
	st.shared.f32 	[%r114+12], %f253;
	add.s32 	%r1210, %r160, %r5;
	mul.wide.s32 	%rd383, %r1210, 4;
	add.s64 	%rd384, %rd2, %rd383;
	ld.global.f32 	%f254, [%rd384];
	st.shared.f32 	[%r116+12], %f254;
	mul.wide.s32 	%rd385, %r160, 4;
	add.s64 	%rd386, %rd1, %rd385;
	ld.global.f32 	%f255, [%rd386+-4];
	st.shared.f32 	[%r115+12], %f255;
	ld.global.f32 	%f256, [%rd386+4];
	st.shared.f32 	[%r117+12], %f256;
$L__BB4_128:
	setp.gt.u32 	%p324, %r148, %r4;
	mad.lo.s32 	%r1211, %r6, 15, %r1;
	setp.lt.s32 	%p325, %r1211, 1;
	setp.gt.s32 	%p326, %r1211, %r4;
	or.pred  	%p327, %p325, %p326;
	or.pred  	%p328, %p327, %p324;
	@%p328 bra 	$L__BB4_130;
	add.s32 	%r1212, %r160, %r6;
	sub.s32 	%r1213, %r1212, %r4;
	add.s32 	%r1214, %r1213, -2;
	mul.wide.s32 	%rd387, %r1214, 4;
	add.s64 	%rd388, %rd2, %rd387;
	ld.global.f32 	%f257, [%rd388];
	st.shared.f32 	[%r118+12], %f257;
	add.s32 	%r1215, %r1212, %r5;
	mul.wide.s32 	%rd389, %r1215, 4;
	add.s64 	%rd390, %rd2, %rd389;
	ld.global.f32 	%f258, [%rd390];
	st.shared.f32 	[%r120+12], %f258;
	mul.wide.s32 	%rd391, %r1212, 4;
	add.s64 	%rd392, %rd1, %rd391;
	ld.global.f32 	%f259, [%rd392+-4];
	st.shared.f32 	[%r119+12], %f259;
	ld.global.f32 	%f260, [%rd392+4];
	st.shared.f32 	[%r121+12], %f260;
$L__BB4_130:
	add.s32 	%r161, %r148, %r9;
	setp.gt.u32 	%p329, %r161, %r4;
	setp.lt.s32 	%p330, %r1, 1;
	setp.gt.s32 	%p331, %r1, %r4;
	or.pred  	%p332, %p330, %p331;
	or.pred  	%p333, %p332, %p329;
	@%p333 bra 	$L__BB4_132;
	mad.lo.s32 	%r1216, %r161, %r5, %r1;
	sub.s32 	%r1217, %r1216, %r4;
	add.s32 	%r1218, %r1217, -2;
	mul.wide.s32 	%rd393, %r1218, 4;
	add.s64 	%rd394, %rd2, %rd393;
	ld.global.f32 	%f261, [%rd394];
	st.shared.f32 	[%r18+16], %f261;
	add.s32 	%r1219, %r1216, %r5;
	mul.wide.s32 	%rd395, %r1219, 4;
	add.s64 	%rd396, %rd2, %rd395;
	ld.global.f32 	%f262, [%rd396];
	st.shared.f32 	[%r21+16], %f262;
	mul.wide.s32 	%rd397, %r1216, 4;
	add.s64 	%rd398, %rd1, %rd397;
	ld.global.f32 	%f263, [%rd398+-4];
	st.shared.f32 	[%r19+16], %f263;
	ld.global.f32 	%f264, [%rd398+4];
	st.shared.f32 	[%r22+16], %f264;
$L__BB4_132:
	setp.gt.u32 	%p334, %r161, %r4;
	mad.lo.s32 	%r1220, %r6, 15, %r1;
	mad.lo.s32 	%r1221, %r6, -14, %r1220;
	setp.lt.s32 	%p335, %r1221, 1;
	setp.gt.s32 	%p336, %r1221, %r4;
	or.pred  	%p337, %p335, %p336;
	or.pred  	%p338, %p337, %p334;
	@%p338 bra 	$L__BB4_134;
	mad.lo.s32 	%r1222, %r161, %r5, %r1;
	add.s32 	%r1223, %r1222, %r6;
	sub.s32 	%r1224, %r1223, %r4;
	add.s32 	%r1225, %r1224, -2;
	mul.wide.s32 	%rd399, %r1225, 4;
	add.s64 	%rd400, %rd2, %rd399;
	ld.global.f32 	%f265, [%rd400];
	st.shared.f32 	[%r27+20], %f265;
	add.s32 	%r1226, %r1223, %r5;
	mul.wide.s32 	%rd401, %r1226, 4;
	add.s64 	%rd402, %rd2, %rd401;
	ld.global.f32 	%f266, [%rd402];
	st.shared.f32 	[%r28+20], %f266;
	mul.wide.s32 	%rd403, %r1223, 4;
	add.s64 	%rd404, %rd1, %rd403;
	ld.global.f32 	%f267, [%rd404+-4];
	st.shared.f32 	[%r25+20], %f267;
	ld.global.f32 	%f268, [%rd404+4];
	st.shared.f32 	[%r26+20], %f268;
$L__BB4_134:
	setp.gt.u32 	%p339, %r161, %r4;
	mad.lo.s32 	%r1227, %r6, 15, %r1;
	mad.lo.s32 	%r1228, %r6, -14, %r1227;
	add.s32 	%r1229, %r1228, %r6;
	setp.lt.s32 	%p340, %r1229, 1;
	setp.gt.s32 	%p341, %r1229, %r4;
	or.pred  	%p342, %p340, %p341;
	or.pred  	%p343, %p342, %p339;
	@%p343 bra 	$L__BB4_136;
	mad.lo.s32 	%r1230, %r161, %r5, %r1;
	add.s32 	%r1231, %r1230, %r6;
	add.s32 	%r1232, %r1231, %r6;
	sub.s32 	%r1233, %r1232, %r4;
	add.s32 	%r1234, %r1233, -2;
	mul.wide.s32 	%rd405, %r1234, 4;
	add.s64 	%rd406, %rd2, %rd405;
	ld.global.f32 	%f269, [%rd406];
	st.shared.f32 	[%r32+16], %f269;
	add.s32 	%r1235, %r1232, %r5;
	mul.wide.s32 	%rd407, %r1235, 4;
	add.s64 	%rd408, %rd2, %rd407;
	ld.global.f32 	%f270, [%rd408];
	st.shared.f32 	[%r34+16], %f270;
	mul.wide.s32 	%rd409, %r1232, 4;
	add.s64 	%rd410, %rd1, %rd409;
	ld.global.f32 	%f271, [%rd410+-4];
	st.shared.f32 	[%r33+16], %f271;
	ld.global.f32 	%f272, [%rd410+4];
	st.shared.f32 	[%r35+16], %f272;
$L__BB4_136:
	setp.gt.u32 	%p344, %r161, %r4;
	mad.lo.s32 	%r1236, %r161, %r5, %r1;
	add.s32 	%r1237, %r1236, %r6;
	add.s32 	%r1238, %r1237, %r6;
	add.s32 	%r162, %r1238, %r6;
	mad.lo.s32 	%r1239, %r6, 15, %r1;
	mad.lo.s32 	%r1240, %r6, -14, %r1239;
	add.s32 	%r1241, %r1240, %r6;
	add.s32 	%r1242, %r1241, %r6;
	setp.lt.s32 	%p345, %r1242, 1;
	setp.gt.s32 	%p346, %r1242, %r4;
	or.pred  	%p347, %p345, %p346;
	or.pred  	%p348, %p347, %p344;
	@%p348 bra 	$L__BB4_138;
	sub.s32 	%r1243, %r162, %r4;
	add.s32 	%r1244, %r1243, -2;
	mul.wide.s32 	%rd411, %r1244, 4;
	add.s64 	%rd412, %rd2, %rd411;
	ld.global.f32 	%f273, [%rd412];
	st.shared.f32 	[%r38+16], %f273;
	add.s32 	%r1245, %r162, %r5;
	mul.wide.s32 	%rd413, %r1245, 4;
	add.s64 	%rd414, %rd2, %rd413;
	ld.global.f32 	%f274, [%rd414];
	shl.b32 	%r1246, %r11, 2;
	add.s32 	%r1247, %r38, %r1246;
	st.shared.f32 	[%r1247+16], %f274;
	mul.wide.s32 	%rd415, %r162, 4;
	add.s64 	%rd416, %rd1, %rd415;
	ld.global.f32 	%f275, [%rd416+-4];
	st.shared.f32 	[%r39+16], %f275;
	ld.global.f32 	%f276, [%rd416+4];
	add.s32 	%r1248, %r39, %r1246;
	st.shared.f32 	[%r1248+16], %f276;
$L__BB4_138:
	setp.gt.u32 	%p349, %r161, %r4;
	add.s32 	%r163, %r162, %r6;
	mad.lo.s32 	%r1249, %r6, 15, %r1;
	mad.lo.s32 	%r1250, %r6, -14, %r1249;
	add.s32 	%r1251, %r1250, %r6;
	add.s32 	%r1252, %r1251, %r6;
	add.s32 	%r1253, %r1252, %r6;
	setp.lt.s32 	%p350, %r1253, 1;
	setp.gt.s32 	%p351, %r1253, %r4;
	or.pred  	%p352, %p350, %p351;
	or.pred  	%p353, %p352, %p349;
	@%p353 bra 	$L__BB4_140;
	sub.s32 	%r1254, %r163, %r4;
	add.s32 	%r1255, %r1254, -2;
	mul.wide.s32 	%rd417, %r1255, 4;
	add.s64 	%rd418, %rd2, %rd417;
	ld.global.f32 	%f277, [%rd418];
	st.shared.f32 	[%r45+16], %f277;
	add.s32 	%r1256, %r163, %r5;
	mul.wide.s32 	%rd419, %r1256, 4;
	add.s64 	%rd420, %rd2, %rd419;
	ld.global.f32 	%f278, [%rd420];
	shl.b32 	%r1257, %r11, 2;
	add.s32 	%r1258, %r45, %r1257;
	st.shared.f32 	[%r1258+16], %f278;
	mul.wide.s32 	%rd421, %r163, 4;
	add.s64 	%rd422, %rd1, %rd421;
	ld.global.f32 	%f279, [%rd422+-4];
	st.shared.f32 	[%r46+16], %f279;
	ld.global.f32 	%f280, [%rd422+4];
	add.s32 	%r1259, %r46, %r1257;
	st.shared.f32 	[%r1259+16], %f280;
$L__BB4_140:
	setp.gt.u32 	%p354, %r161, %r4;
	add.s32 	%r164, %r163, %r6;
	mad.lo.s32 	%r1260, %r6, 15, %r1;
	mad.lo.s32 	%r1261, %r6, -14, %r1260;
	add.s32 	%r1262, %r1261, %r6;
	add.s32 	%r1263, %r1262, %r6;
	add.s32 	%r1264, %r1263, %r6;
	add.s32 	%r1265, %r1264, %r6;
	setp.lt.s32 	%p355, %r1265, 1;
	setp.gt.s32 	%p356, %r1265, %r4;
	or.pred  	%p357, %p355, %p356;
	or.pred  	%p358, %p357, %p354;
	@%p358 bra 	$L__BB4_142;
	sub.s32 	%r1266, %r164, %r4;
	add.s32 	%r1267, %r1266, -2;
	mul.wide.s32 	%rd423, %r1267, 4;
	add.s64 	%rd424, %rd2, %rd423;
	ld.global.f32 	%f281, [%rd424];
	st.shared.f32 	[%r52+16], %f281;
	add.s32 	%r1268, %r164, %r5;
	mul.wide.s32 	%rd425, %r1268, 4;
	add.s64 	%rd426, %rd2, %rd425;
	ld.global.f32 	%f282, [%rd426];
	shl.b32 	%r1269, %r11, 2;
	add.s32 	%r1270, %r52, %r1269;
	st.shared.f32 	[%r1270+16], %f282;
	mul.wide.s32 	%rd427, %r164, 4;
	add.s64 	%rd428, %rd1, %rd427;
	ld.global.f32 	%f283, [%rd428+-4];
	st.shared.f32 	[%r53+16], %f283;
	ld.global.f32 	%f284, [%rd428+4];
	add.s32 	%r1271, %r53, %r1269;
	st.shared.f32 	[%r1271+16], %f284;
$L__BB4_142:
	setp.gt.u32 	%p359, %r161, %r4;
	add.s32 	%r165, %r164, %r6;
	mad.lo.s32 	%r1272, %r6, 15, %r1;
	mad.lo.s32 	%r1273, %r6, -14, %r1272;
	add.s32 	%r1274, %r1273, %r6;
	add.s32 	%r1275, %r1274, %r6;
	add.s32 	%r1276, %r1275, %r6;
	add.s32 	%r1277, %r1276, %r6;
	add.s32 	%r1278, %r1277, %r6;
	setp.lt.s32 	%p360, %r1278, 1;
	setp.gt.s32 	%p361, %r1278, %r4;
	or.pred  	%p362, %p360, %p361;
	or.pred  	%p363, %p362, %p359;
	@%p363 bra 	$L__BB4_144;
	sub.s32 	%r1279, %r165, %r4;
	add.s32 	%r1280, %r1279, -2;
	mul.wide.s32 	%rd429, %r1280, 4;
	add.s64 	%rd430, %rd2, %rd429;
	ld.global.f32 	%f285, [%rd430];
	st.shared.f32 	[%r59+16], %f285;
	add.s32 	%r1281, %r165, %r5;
	mul.wide.s32 	%rd431, %r1281, 4;
	add.s64 	%rd432, %rd2, %rd431;
	ld.global.f32 	%f286, [%rd432];
	shl.b32 	%r1282, %r11, 2;
	add.s32 	%r1283, %r59, %r1282;
	st.shared.f32 	[%r1283+16], %f286;
	mul.wide.s32 	%rd433, %r165, 4;
	add.s64 	%rd434, %rd1, %rd433;
	ld.global.f32 	%f287, [%rd434+-4];
	st.shared.f32 	[%r60+16], %f287;
	ld.global.f32 	%f288, [%rd434+4];
	add.s32 	%r1284, %r60, %r1282;
	st.shared.f32 	[%r1284+16], %f288;
$L__BB4_144:
	setp.gt.u32 	%p364, %r161, %r4;
	add.s32 	%r166, %r165, %r6;
	mad.lo.s32 	%r1285, %r6, 15, %r1;
	mad.lo.s32 	%r1286, %r6, -14, %r1285;
	add.s32 	%r1287, %r1286, %r6;
	add.s32 	%r1288, %r1287, %r6;
	add.s32 	%r1289, %r1288, %r6;
	add.s32 	%r1290, %r1289, %r6;
	add.s32 	%r1291, %r1290, %r6;
	add.s32 	%r1292, %r1291, %r6;
	setp.lt.s32 	%p365, %r1292, 1;
	setp.gt.s32 	%p366, %r1292, %r4;
	or.pred  	%p367, %p365, %p366;
	or.pred  	%p368, %p367, %p364;
	@%p368 bra 	$L__BB4_146;
	sub.s32 	%r1293, %r166, %r4;
	add.s32 	%r1294, %r1293, -2;
	mul.wide.s32 	%rd435, %r1294, 4;
	add.s64 	%rd436, %rd2, %rd435;
	ld.global.f32 	%f289, [%rd436];
	st.shared.f32 	[%r66+16], %f289;
	add.s32 	%r1295, %r166, %r5;
	mul.wide.s32 	%rd437, %r1295, 4;
	add.s64 	%rd438, %rd2, %rd437;
	ld.global.f32 	%f290, [%rd438];
	shl.b32 	%r1296, %r11, 2;
	add.s32 	%r1297, %r66, %r1296;
	st.shared.f32 	[%r1297+16], %f290;
	mul.wide.s32 	%rd439, %r166, 4;
	add.s64 	%rd440, %rd1, %rd439;
	ld.global.f32 	%f291, [%rd440+-4];
	st.shared.f32 	[%r67+16], %f291;
	ld.global.f32 	%f292, [%rd440+4];
	add.s32 	%r1298, %r67, %r1296;
	st.shared.f32 	[%r1298+16], %f292;
$L__BB4_146:
	setp.gt.u32 	%p369, %r161, %r4;
	add.s32 	%r167, %r166, %r6;
	mad.lo.s32 	%r1299, %r6, 15, %r1;
	mad.lo.s32 	%r1300, %r6, -14, %r1299;
	add.s32 	%r1301, %r1300, %r6;
	add.s32 	%r1302, %r1301, %r6;
	add.s32 	%r1303, %r1302, %r6;
	add.s32 	%r1304, %r1303, %r6;
	add.s32 	%r1305, %r1304, %r6;
	add.s32 	%r1306, %r1305, %r6;
	add.s32 	%r1307, %r1306, %r6;
	setp.lt.s32 	%p370, %r1307, 1;
	setp.gt.s32 	%p371, %r1307, %r4;
	or.pred  	%p372, %p370, %p371;
	or.pred  	%p373, %p372, %p369;
	@%p373 bra 	$L__BB4_148;
	sub.s32 	%r1308, %r167, %r4;
	add.s32 	%r1309, %r1308, -2;
	mul.wide.s32 	%rd441, %r1309, 4;
	add.s64 	%rd442, %rd2, %rd441;
	ld.global.f32 	%f293, [%rd442];
	st.shared.f32 	[%r73+16], %f293;
	add.s32 	%r1310, %r167, %r5;
	mul.wide.s32 	%rd443, %r1310, 4;
	add.s64 	%rd444, %rd2, %rd443;
	ld.global.f32 	%f294, [%rd444];
	shl.b32 	%r1311, %r11, 2;
	add.s32 	%r1312, %r73, %r1311;
	st.shared.f32 	[%r1312+16], %f294;
	mul.wide.s32 	%rd445, %r167, 4;
	add.s64 	%rd446, %rd1, %rd445;
	ld.global.f32 	%f295, [%rd446+-4];
	st.shared.f32 	[%r74+16], %f295;
	ld.global.f32 	%f296, [%rd446+4];
	add.s32 	%r1313, %r74, %r1311;
	st.shared.f32 	[%r1313+16], %f296;
$L__BB4_148:
	setp.gt.u32 	%p374, %r161, %r4;
	add.s32 	%r168, %r167, %r6;
	mad.lo.s32 	%r1314, %r6, 15, %r1;
	mad.lo.s32 	%r1315, %r6, -14, %r1314;
	add.s32 	%r1316, %r1315, %r6;
	add.s32 	%r1317, %r1316, %r6;
	add.s32 	%r1318, %r1317, %r6;
	add.s32 	%r1319, %r1318, %r6;
	add.s32 	%r1320, %r1319, %r6;
	add.s32 	%r1321, %r1320, %r6;
	add.s32 	%r1322, %r1321, %r6;
	add.s32 	%r1323, %r1322, %r6;
	setp.lt.s32 	%p375, %r1323, 1;
	setp.gt.s32 	%p376, %r1323, %r4;
	or.pred  	%p377, %p375, %p376;
	or.pred  	%p378, %p377, %p374;
	@%p378 bra 	$L__BB4_150;
	sub.s32 	%r1324, %r168, %r4;
	add.s32 	%r1325, %r1324, -2;
	mul.wide.s32 	%rd447, %r1325, 4;
	add.s64 	%rd448, %rd2, %rd447;
	ld.global.f32 	%f297, [%rd448];
	st.shared.f32 	[%r80+16], %f297;
	add.s32 	%r1326, %r168, %r5;
	mul.wide.s32 	%rd449, %r1326, 4;
	add.s64 	%rd450, %rd2, %rd449;
	ld.global.f32 	%f298, [%rd450];
	shl.b32 	%r1327, %r11, 2;
	add.s32 	%r1328, %r80, %r1327;
	st.shared.f32 	[%r1328+16], %f298;
	mul.wide.s32 	%rd451, %r168, 4;
	add.s64 	%rd452, %rd1, %rd451;
	ld.global.f32 	%f299, [%rd452+-4];
	st.shared.f32 	[%r81+16], %f299;
	ld.global.f32 	%f300, [%rd452+4];
	st.shared.f32 	[%r83+16], %f300;
$L__BB4_150:
	setp.gt.u32 	%p379, %r161, %r4;
	add.s32 	%r169, %r168, %r6;
	mad.lo.s32 	%r1329, %r6, 15, %r1;
	mad.lo.s32 	%r1330, %r6, -14, %r1329;
	add.s32 	%r1331, %r1330, %r6;
	add.s32 	%r1332, %r1331, %r6;
	add.s32 	%r1333, %r1332, %r6;
	add.s32 	%r1334, %r1333, %r6;
	add.s32 	%r1335, %r1334, %r6;
	add.s32 	%r1336, %r1335, %r6;
	add.s32 	%r1337, %r1336, %r6;
	add.s32 	%r1338, %r1337, %r6;
	add.s32 	%r1339, %r1338, %r6;
	setp.lt.s32 	%p380, %r1339, 1;
	setp.gt.s32 	%p381, %r1339, %r4;
	or.pred  	%p382, %p380, %p381;
	or.pred  	%p383, %p382, %p379;
	@%p383 bra 	$L__BB4_152;
	sub.s32 	%r1340, %r169, %r4;
	add.s32 	%r1341, %r1340, -2;
	mul.wide.s32 	%rd453, %r1341, 4;
	add.s64 	%rd454, %rd2, %rd453;
	ld.global.f32 	%f301, [%rd454];
	st.shared.f32 	[%r87+16], %f301;
	add.s32 	%r1342, %r169, %r5;
	mul.wide.s32 	%rd455, %r1342, 4;
	add.s64 	%rd456, %rd2, %rd455;
	ld.global.f32 	%f302, [%rd456];
	st.shared.f32 	[%r89+16], %f302;
	mul.wide.s32 	%rd457, %r169, 4;
	add.s64 	%rd458, %rd1, %rd457;
	ld.global.f32 	%f303, [%rd458+-4];
	st.shared.f32 	[%r88+16], %f303;
	ld.global.f32 	%f304, [%rd458+4];
	st.shared.f32 	[%r90+16], %f304;
$L__BB4_152:
	add.s32 	%r170, %r169, %r6;
	or.pred  	%p385, %p3, %p379;
	@%p385 bra 	$L__BB4_154;
	sub.s32 	%r1343, %r170, %r4;
	add.s32 	%r1344, %r1343, -2;
	mul.wide.s32 	%rd459, %r1344, 4;
	add.s64 	%rd460, %rd2, %rd459;
	ld.global.f32 	%f305, [%rd460];
	st.shared.f32 	[%r94+16], %f305;
	add.s32 	%r1345, %r170, %r5;
	mul.wide.s32 	%rd461, %r1345, 4;
	add.s64 	%rd462, %rd2, %rd461;
	ld.global.f32 	%f306, [%rd462];
	st.shared.f32 	[%r96+16], %f306;
	mul.wide.s32 	%rd463, %r170, 4;
	add.s64 	%rd464, %rd1, %rd463;
	ld.global.f32 	%f307, [%rd464+-4];
	st.shared.f32 	[%r95+16], %f307;
	ld.global.f32 	%f308, [%rd464+4];
	st.shared.f32 	[%r97+16], %f308;
$L__BB4_154:
	setp.gt.u32 	%p386, %r161, %r4;
	add.s32 	%r171, %r170, %r6;
	or.pred  	%p387, %p4, %p386;
	@%p387 bra 	$L__BB4_156;
	sub.s32 	%r1346, %r171, %r4;
	add.s32 	%r1347, %r1346, -2;
	mul.wide.s32 	%rd465, %r1347, 4;
	add.s64 	%rd466, %rd2, %rd465;
	ld.global.f32 	%f309, [%rd466];
	st.shared.f32 	[%r101+16], %f309;
	add.s32 	%r1348, %r171, %r5;
	mul.wide.s32 	%rd467, %r1348, 4;
	add.s64 	%rd468, %rd2, %rd467;
	ld.global.f32 	%f310, [%rd468];
	st.shared.f32 	[%r103+16], %f310;
	mul.wide.s32 	%rd469, %r171, 4;
	add.s64 	%rd470, %rd1, %rd469;
	ld.global.f32 	%f311, [%rd470+-4];
	st.shared.f32 	[%r102+16], %f311;
	ld.global.f32 	%f312, [%rd470+4];
	st.shared.f32 	[%r104+16], %f312;
$L__BB4_156:
	add.s32 	%r172, %r171, %r6;
	or.pred  	%p389, %p1, %p386;
	@%p389 bra 	$L__BB4_158;
	sub.s32 	%r1349, %r172, %r4;
	add.s32 	%r1350, %r1349, -2;
	mul.wide.s32 	%rd471, %r1350, 4;
	add.s64 	%rd472, %rd2, %rd471;
	ld.global.f32 	%f313, [%rd472];
	st.shared.f32 	[%r108+16], %f313;
	add.s32 	%r1351, %r172, %r5;
	mul.wide.s32 	%rd473, %r1351, 4;
	add.s64 	%rd474, %rd2, %rd473;
	ld.global.f32 	%f314, [%rd474];
	st.shared.f32 	[%r110+16], %f314;
	mul.wide.s32 	%rd475, %r172, 4;
	add.s64 	%rd476, %rd1, %rd475;
	ld.global.f32 	%f315, [%rd476+-4];
	st.shared.f32 	[%r109+16], %f315;
	ld.global.f32 	%f316, [%rd476+4];
	st.shared.f32 	[%r111+16], %f316;
$L__BB4_158:
	setp.gt.u32 	%p390, %r161, %r4;
	add.s32 	%r173, %r172, %r6;
	or.pred  	%p391, %p2, %p390;
	@%p391 bra 	$L__BB4_160;
	sub.s32 	%r1352, %r173, %r4;
	add.s32 	%r1353, %r1352, -2;
	mul.wide.s32 	%rd477, %r1353, 4;
	add.s64 	%rd478, %rd2, %rd477;
	ld.global.f32 	%f317, [%rd478];
	st.shared.f32 	[%r114+16], %f317;
	add.s32 	%r1354, %r173, %r5;
	mul.wide.s32 	%rd479, %r1354, 4;
	add.s64 	%rd480, %rd2, %rd479;
	ld.global.f32 	%f318, [%rd480];
	st.shared.f32 	[%r116+16], %f318;
	mul.wide.s32 	%rd481, %r173, 4;
	add.s64 	%rd482, %rd1, %rd481;
	ld.global.f32 	%f319, [%rd482+-4];
	st.shared.f32 	[%r115+16], %f319;
	ld.global.f32 	%f320, [%rd482+4];
	st.shared.f32 	[%r117+16], %f320;
$L__BB4_160:
	setp.gt.u32 	%p392, %r161, %r4;
	mad.lo.s32 	%r1355, %r6, 15, %r1;
	setp.lt.s32 	%p393, %r1355, 1;
	setp.gt.s32 	%p394, %r1355, %r4;
	or.pred  	%p395, %p393, %p394;
	or.pred  	%p396, %p395, %p392;
	@%p396 bra 	$L__BB4_162;
	add.s32 	%r1356, %r173, %r6;
	sub.s32 	%r1357, %r1356, %r4;
	add.s32 	%r1358, %r1357, -2;
	mul.wide.s32 	%rd483, %r1358, 4;
	add.s64 	%rd484, %rd2, %rd483;
	ld.global.f32 	%f321, [%rd484];
	st.shared.f32 	[%r118+16], %f321;
	add.s32 	%r1359, %r1356, %r5;
	mul.wide.s32 	%rd485, %r1359, 4;
	add.s64 	%rd486, %rd2, %rd485;
	ld.global.f32 	%f322, [%rd486];
	st.shared.f32 	[%r120+16], %f322;
	mul.wide.s32 	%rd487, %r1356, 4;
	add.s64 	%rd488, %rd1, %rd487;
	ld.global.f32 	%f323, [%rd488+-4];
	st.shared.f32 	[%r119+16], %f323;
	ld.global.f32 	%f324, [%rd488+4];
	st.shared.f32 	[%r121+16], %f324;
$L__BB4_162:
	add.s32 	%r174, %r161, %r9;
	setp.gt.u32 	%p397, %r174, %r4;
	setp.lt.s32 	%p398, %r1, 1;
	setp.gt.s32 	%p399, %r1, %r4;
	or.pred  	%p400, %p398, %p399;
	or.pred  	%p401, %p400, %p397;
	@%p401 bra 	$L__BB4_164;
	mad.lo.s32 	%r1360, %r174, %r5, %r1;
	sub.s32 	%r1361, %r1360, %r4;
	add.s32 	%r1362, %r1361, -2;
	mul.wide.s32 	%rd489, %r1362, 4;
	add.s64 	%rd490, %rd2, %rd489;
	ld.global.f32 	%f325, [%rd490];
	st.shared.f32 	[%r18+20], %f325;
	add.s32 	%r1363, %r1360, %r5;
	mul.wide.s32 	%rd491, %r1363, 4;
	add.s64 	%rd492, %rd2, %rd491;
	ld.global.f32 	%f326, [%rd492];
	st.shared.f32 	[%r21+20], %f326;
	mul.wide.s32 	%rd493, %r1360, 4;
	add.s64 	%rd494, %rd1, %rd493;
	ld.global.f32 	%f327, [%rd494+-4];
	st.shared.f32 	[%r19+20], %f327;
	ld.global.f32 	%f328, [%rd494+4];
	st.shared.f32 	[%r22+20], %f328;
$L__BB4_164:
	setp.gt.u32 	%p402, %r174, %r4;
	mad.lo.s32 	%r1364, %r6, 15, %r1;
	mad.lo.s32 	%r1365, %r6, -14, %r1364;
	setp.lt.s32 	%p403, %r1365, 1;
	setp.gt.s32 	%p404, %r1365, %r4;
	or.pred  	%p405, %p403, %p404;
	or.pred  	%p406, %p405, %p402;
	@%p406 bra 	$L__BB4_166;
	mad.lo.s32 	%r1366, %r174, %r5, %r1;
	add.s32 	%r1367, %r1366, %r6;
	sub.s32 	%r1368, %r1367, %r4;
	add.s32 	%r1369, %r1368, -2;
	mul.wide.s32 	%rd495, %r1369, 4;
	add.s64 	%rd496, %rd2, %rd495;
	ld.global.f32 	%f329, [%rd496];
	st.shared.f32 	[%r27+24], %f329;
	add.s32 	%r1370, %r1367, %r5;
	mul.wide.s32 	%rd497, %r1370, 4;
	add.s64 	%rd498, %rd2, %rd497;
	ld.global.f32 	%f330, [%rd498];
	st.shared.f32 	[%r28+24], %f330;
	mul.wide.s32 	%rd499, %r1367, 4;
	add.s64 	%rd500, %rd1, %rd499;
	ld.global.f32 	%f331, [%rd500+-4];
	st.shared.f32 	[%r25+24], %f331;
	ld.global.f32 	%f332, [%rd500+4];
	st.shared.f32 	[%r26+24], %f332;
$L__BB4_166:
	setp.gt.u32 	%p407, %r174, %r4;
	mad.lo.s32 	%r1371, %r6, 15, %r1;
	mad.lo.s32 	%r1372, %r6, -14, %r1371;
	add.s32 	%r1373, %r1372, %r6;
	setp.lt.s32 	%p408, %r1373, 1;
	setp.gt.s32 	%p409, %r1373, %r4;
	or.pred  	%p410, %p408, %p409;
	or.pred  	%p411, %p410, %p407;
	@%p411 bra 	$L__BB4_168;
	mad.lo.s32 	%r1374, %r174, %r5, %r1;
	add.s32 	%r1375, %r1374, %r6;
	add.s32 	%r1376, %r1375, %r6;
	sub.s32 	%r1377, %r1376, %r4;
	add.s32 	%r1378, %r1377, -2;
	mul.wide.s32 	%rd501, %r1378, 4;
	add.s64 	%rd502, %rd2, %rd501;
	ld.global.f32 	%f333, [%rd502];
	st.shared.f32 	[%r32+20], %f333;
	add.s32 	%r1379, %r1376, %r5;
	mul.wide.s32 	%rd503, %r1379, 4;
	add.s64 	%rd504, %rd2, %rd503;
	ld.global.f32 	%f334, [%rd504];
	st.shared.f32 	[%r34+20], %f334;
	mul.wide.s32 	%rd505, %r1376, 4;
	add.s64 	%rd506, %rd1, %rd505;
	ld.global.f32 	%f335, [%rd506+-4];
	st.shared.f32 	[%r33+20], %f335;
	ld.global.f32 	%f336, [%rd506+4];
	st.shared.f32 	[%r35+20], %f336;
$L__BB4_168:
	setp.gt.u32 	%p412, %r174, %r4;
	mad.lo.s32 	%r1380, %r174, %r5, %r1;
	add.s32 	%r1381, %r1380, %r6;
	add.s32 	%r1382, %r1381, %r6;
	add.s32 	%r175, %r1382, %r6;
	mad.lo.s32 	%r1383, %r6, 15, %r1;
	mad.lo.s32 	%r1384, %r6, -14, %r1383;
	add.s32 	%r1385, %r1384, %r6;
	add.s32 	%r1386, %r1385, %r6;
	setp.lt.s32 	%p413, %r1386, 1;
	setp.gt.s32 	%p414, %r1386, %r4;
	or.pred  	%p415, %p413, %p414;
	or.pred  	%p416, %p415, %p412;
	@%p416 bra 	$L__BB4_170;
	sub.s32 	%r1387, %r175, %r4;
	add.s32 	%r1388, %r1387, -2;
	mul.wide.s32 	%rd507, %r1388, 4;
	add.s64 	%rd508, %rd2, %rd507;
	ld.global.f32 	%f337, [%rd508];
	st.shared.f32 	[%r38+20], %f337;
	add.s32 	%r1389, %r175, %r5;
	mul.wide.s32 	%rd509, %r1389, 4;
	add.s64 	%rd510, %rd2, %rd509;
	ld.global.f32 	%f338, [%rd510];
	shl.b32 	%r1390, %r11, 2;
	add.s32 	%r1391, %r38, %r1390;
	st.shared.f32 	[%r1391+20], %f338;
	mul.wide.s32 	%rd511, %r175, 4;
	add.s64 	%rd512, %rd1, %rd511;
	ld.global.f32 	%f339, [%rd512+-4];
	st.shared.f32 	[%r39+20], %f339;
	ld.global.f32 	%f340, [%rd512+4];
	add.s32 	%r1392, %r39, %r1390;
	st.shared.f32 	[%r1392+20], %f340;
$L__BB4_170:
	setp.gt.u32 	%p417, %r174, %r4;
	add.s32 	%r176, %r175, %r6;
	mad.lo.s32 	%r1393, %r6, 15, %r1;
	mad.lo.s32 	%r1394, %r6, -14, %r1393;
	add.s32 	%r1395, %r1394, %r6;
	add.s32 	%r1396, %r1395, %r6;
	add.s32 	%r1397, %r1396, %r6;
	setp.lt.s32 	%p418, %r1397, 1;
	setp.gt.s32 	%p419, %r1397, %r4;
	or.pred  	%p420, %p418, %p419;
	or.pred  	%p421, %p420, %p417;
	@%p421 bra 	$L__BB4_172;
	sub.s32 	%r1398, %r176, %r4;
	add.s32 	%r1399, %r1398, -2;
	mul.wide.s32 	%rd513, %r1399, 4;
	add.s64 	%rd514, %rd2, %rd513;
	ld.global.f32 	%f341, [%rd514];
	st.shared.f32 	[%r45+20], %f341;
	add.s32 	%r1400, %r176, %r5;
	mul.wide.s32 	%rd515, %r1400, 4;
	add.s64 	%rd516, %rd2, %rd515;
	ld.global.f32 	%f342, [%rd516];
	shl.b32 	%r1401, %r11, 2;
	add.s32 	%r1402, %r45, %r1401;
	st.shared.f32 	[%r1402+20], %f342;
	mul.wide.s32 	%rd517, %r176, 4;
	add.s64 	%rd518, %rd1, %rd517;
	ld.global.f32 	%f343, [%rd518+-4];
	st.shared.f32 	[%r46+20], %f343;
	ld.global.f32 	%f344, [%rd518+4];
	add.s32 	%r1403, %r46, %r1401;
	st.shared.f32 	[%r1403+20], %f344;
$L__BB4_172:
	setp.gt.u32 	%p422, %r174, %r4;
	add.s32 	%r177, %r176, %r6;
	mad.lo.s32 	%r1404, %r6, 15, %r1;
	mad.lo.s32 	%r1405, %r6, -14, %r1404;
	add.s32 	%r1406, %r1405, %r6;
	add.s32 	%r1407, %r1406, %r6;
	add.s32 	%r1408, %r1407, %r6;
	add.s32 	%r1409, %r1408, %r6;
	setp.lt.s32 	%p423, %r1409, 1;
	setp.gt.s32 	%p424, %r1409, %r4;
	or.pred  	%p425, %p423, %p424;
	or.pred  	%p426, %p425, %p422;
	@%p426 bra 	$L__BB4_174;
	sub.s32 	%r1410, %r177, %r4;
	add.s32 	%r1411, %r1410, -2;
	mul.wide.s32 	%rd519, %r1411, 4;
	add.s64 	%rd520, %rd2, %rd519;
	ld.global.f32 	%f345, [%rd520];
	st.shared.f32 	[%r52+20], %f345;
	add.s32 	%r1412, %r177, %r5;
	mul.wide.s32 	%rd521, %r1412, 4;
	add.s64 	%rd522, %rd2, %rd521;
	ld.global.f32 	%f346, [%rd522];
	shl.b32 	%r1413, %r11, 2;
	add.s32 	%r1414, %r52, %r1413;
	st.shared.f32 	[%r1414+20], %f346;
	mul.wide.s32 	%rd523, %r177, 4;
	add.s64 	%rd524, %rd1, %rd523;
	ld.global.f32 	%f347, [%rd524+-4];
	st.shared.f32 	[%r53+20], %f347;
	ld.global.f32 	%f348, [%rd524+4];
	add.s32 	%r1415, %r53, %r1413;
	st.shared.f32 	[%r1415+20], %f348;
$L__BB4_174:
	setp.gt.u32 	%p427, %r174, %r4;
	add.s32 	%r178, %r177, %r6;
	mad.lo.s32 	%r1416, %r6, 15, %r1;
	mad.lo.s32 	%r1417, %r6, -14, %r1416;
	add.s32 	%r1418, %r1417, %r6;
	add.s32 	%r1419, %r1418, %r6;
	add.s32 	%r1420, %r1419, %r6;
	add.s32 	%r1421, %r1420, %r6;
	add.s32 	%r1422, %r1421, %r6;
	setp.lt.s32 	%p428, %r1422, 1;
	setp.gt.s32 	%p429, %r1422, %r4;
	or.pred  	%p430, %p428, %p429;
	or.pred  	%p431, %p430, %p427;
	@%p431 bra 	$L__BB4_176;
	sub.s32 	%r1423, %r178, %r4;
	add.s32 	%r1424, %r1423, -2;
	mul.wide.s32 	%rd525, %r1424, 4;
	add.s64 	%rd526, %rd2, %rd525;
	ld.global.f32 	%f349, [%rd526];
	st.shared.f32 	[%r59+20], %f349;
	add.s32 	%r1425, %r178, %r5;
	mul.wide.s32 	%rd527, %r1425, 4;
	add.s64 	%rd528, %rd2, %rd527;
	ld.global.f32 	%f350, [%rd528];
	shl.b32 	%r1426, %r11, 2;
	add.s32 	%r1427, %r59, %r1426;
	st.shared.f32 	[%r1427+20], %f350;
	mul.wide.s32 	%rd529, %r178, 4;
	add.s64 	%rd530, %rd1, %rd529;
	ld.global.f32 	%f351, [%rd530+-4];
	st.shared.f32 	[%r60+20], %f351;
	ld.global.f32 	%f352, [%rd530+4];
	add.s32 	%r1428, %r60, %r1426;
	st.shared.f32 	[%r1428+20], %f352;
$L__BB4_176:
	setp.gt.u32 	%p432, %r174, %r4;
	add.s32 	%r179, %r178, %r6;
	mad.lo.s32 	%r1429, %r6, 15, %r1;
	mad.lo.s32 	%r1430, %r6, -14, %r1429;
	add.s32 	%r1431, %r1430, %r6;
	add.s32 	%r1432, %r1431, %r6;
	add.s32 	%r1433, %r1432, %r6;
	add.s32 	%r1434, %r1433, %r6;
	add.s32 	%r1435, %r1434, %r6;
	add.s32 	%r1436, %r1435, %r6;
	setp.lt.s32 	%p433, %r1436, 1;
	setp.gt.s32 	%p434, %r1436, %r4;
	or.pred  	%p435, %p433, %p434;
	or.pred  	%p436, %p435, %p432;
	@%p436 bra 	$L__BB4_178;
	sub.s32 	%r1437, %r179, %r4;
	add.s32 	%r1438, %r1437, -2;
	mul.wide.s32 	%rd531, %r1438, 4;
	add.s64 	%rd532, %rd2, %rd531;
	ld.global.f32 	%f353, [%rd532];
	st.shared.f32 	[%r66+20], %f353;
	add.s32 	%r1439, %r179, %r5;
	mul.wide.s32 	%rd533, %r1439, 4;
	add.s64 	%rd534, %rd2, %rd533;
	ld.global.f32 	%f354, [%rd534];
	shl.b32 	%r1440, %r11, 2;
	add.s32 	%r1441, %r66, %r1440;
	st.shared.f32 	[%r1441+20], %f354;
	mul.wide.s32 	%rd535, %r179, 4;
	add.s64 	%rd536, %rd1, %rd535;
	ld.global.f32 	%f355, [%rd536+-4];
	st.shared.f32 	[%r67+20], %f355;
	ld.global.f32 	%f356, [%rd536+4];
	add.s32 	%r1442, %r67, %r1440;
	st.shared.f32 	[%r1442+20], %f356;
$L__BB4_178:
	setp.gt.u32 	%p437, %r174, %r4;
	add.s32 	%r180, %r179, %r6;
	mad.lo.s32 	%r1443, %r6, 15, %r1;
	mad.lo.s32 	%r1444, %r6, -14, %r1443;
	add.s32 	%r1445, %r1444, %r6;
	add.s32 	%r1446, %r1445, %r6;
	add.s32 	%r1447, %r1446, %r6;
	add.s32 	%r1448, %r1447, %r6;
	add.s32 	%r1449, %r1448, %r6;
	add.s32 	%r1450, %r1449, %r6;
	add.s32 	%r1451, %r1450, %r6;
	setp.lt.s32 	%p438, %r1451, 1;
	setp.gt.s32 	%p439, %r1451, %r4;
	or.pred  	%p440, %p438, %p439;
	or.pred  	%p441, %p440, %p437;
	@%p441 bra 	$L__BB4_180;
	sub.s32 	%r1452, %r180, %r4;
	add.s32 	%r1453, %r1452, -2;
	mul.wide.s32 	%rd537, %r1453, 4;
	add.s64 	%rd538, %rd2, %rd537;
	ld.global.f32 	%f357, [%rd538];
	st.shared.f32 	[%r73+20], %f357;
	add.s32 	%r1454, %r180, %r5;
	mul.wide.s32 	%rd539, %r1454, 4;
	add.s64 	%rd540, %rd2, %rd539;
	ld.global.f32 	%f358, [%rd540];
	shl.b32 	%r1455, %r11, 2;
	add.s32 	%r1456, %r73, %r1455;
	st.shared.f32 	[%r1456+20], %f358;
	mul.wide.s32 	%rd541, %r180, 4;
	add.s64 	%rd542, %rd1, %rd541;
	ld.global.f32 	%f359, [%rd542+-4];
	st.shared.f32 	[%r74+20], %f359;
	ld.global.f32 	%f360, [%rd542+4];
	add.s32 	%r1457, %r74, %r1455;
	st.shared.f32 	[%r1457+20], %f360;
$L__BB4_180:
	setp.gt.u32 	%p442, %r174, %r4;
	add.s32 	%r181, %r180, %r6;
	mad.lo.s32 	%r1458, %r6, 15, %r1;
	mad.lo.s32 	%r1459, %r6, -14, %r1458;
	add.s32 	%r1460, %r1459, %r6;
	add.s32 	%r1461, %r1460, %r6;
	add.s32 	%r1462, %r1461, %r6;
	add.s32 	%r1463, %r1462, %r6;
	add.s32 	%r1464, %r1463, %r6;
	add.s32 	%r1465, %r1464, %r6;
	add.s32 	%r1466, %r1465, %r6;
	add.s32 	%r1467, %r1466, %r6;
	setp.lt.s32 	%p443, %r1467, 1;
	setp.gt.s32 	%p444, %r1467, %r4;
	or.pred  	%p445, %p443, %p444;
	or.pred  	%p446, %p445, %p442;
	@%p446 bra 	$L__BB4_182;
	sub.s32 	%r1468, %r181, %r4;
	add.s32 	%r1469, %r1468, -2;
	mul.wide.s32 	%rd543, %r1469, 4;
	add.s64 	%rd544, %rd2, %rd543;
	ld.global.f32 	%f361, [%rd544];
	st.shared.f32 	[%r80+20], %f361;
	add.s32 	%r1470, %r181, %r5;
	mul.wide.s32 	%rd545, %r1470, 4;
	add.s64 	%rd546, %rd2, %rd545;
	ld.global.f32 	%f362, [%rd546];
	shl.b32 	%r1471, %r11, 2;
	add.s32 	%r1472, %r80, %r1471;
	st.shared.f32 	[%r1472+20], %f362;
	mul.wide.s32 	%rd547, %r181, 4;
	add.s64 	%rd548, %rd1, %rd547;
	ld.global.f32 	%f363, [%rd548+-4];
	st.shared.f32 	[%r81+20], %f363;
	ld.global.f32 	%f364, [%rd548+4];
	st.shared.f32 	[%r83+20], %f364;
$L__BB4_182:
	setp.gt.u32 	%p447, %r174, %r4;
	add.s32 	%r182, %r181, %r6;
	mad.lo.s32 	%r1473, %r6, 15, %r1;
	mad.lo.s32 	%r1474, %r6, -14, %r1473;
	add.s32 	%r1475, %r1474, %r6;
	add.s32 	%r1476, %r1475, %r6;
	add.s32 	%r1477, %r1476, %r6;
	add.s32 	%r1478, %r1477, %r6;
	add.s32 	%r1479, %r1478, %r6;
	add.s32 	%r1480, %r1479, %r6;
	add.s32 	%r1481, %r1480, %r6;
	add.s32 	%r1482, %r1481, %r6;
	add.s32 	%r1483, %r1482, %r6;
	setp.lt.s32 	%p448, %r1483, 1;
	setp.gt.s32 	%p449, %r1483, %r4;
	or.pred  	%p450, %p448, %p449;
	or.pred  	%p451, %p450, %p447;
	@%p451 bra 	$L__BB4_184;
	sub.s32 	%r1484, %r182, %r4;
	add.s32 	%r1485, %r1484, -2;
	mul.wide.s32 	%rd549, %r1485, 4;
	add.s64 	%rd550, %rd2, %rd549;
	ld.global.f32 	%f365, [%rd550];
	st.shared.f32 	[%r87+20], %f365;
	add.s32 	%r1486, %r182, %r5;
	mul.wide.s32 	%rd551, %r1486, 4;
	add.s64 	%rd552, %rd2, %rd551;
	ld.global.f32 	%f366, [%rd552];
	st.shared.f32 	[%r89+20], %f366;
	mul.wide.s32 	%rd553, %r182, 4;
	add.s64 	%rd554, %rd1, %rd553;
	ld.global.f32 	%f367, [%rd554+-4];
	st.shared.f32 	[%r88+20], %f367;
	ld.global.f32 	%f368, [%rd554+4];
	st.shared.f32 	[%r90+20], %f368;
$L__BB4_184:
	add.s32 	%r183, %r182, %r6;
	or.pred  	%p453, %p3, %p447;
	@%p453 bra 	$L__BB4_186;
	sub.s32 	%r1487, %r183, %r4;
	add.s32 	%r1488, %r1487, -2;
	mul.wide.s32 	%rd555, %r1488, 4;
	add.s64 	%rd556, %rd2, %rd555;
	ld.global.f32 	%f369, [%rd556];
	st.shared.f32 	[%r94+20], %f369;
	add.s32 	%r1489, %r183, %r5;
	mul.wide.s32 	%rd557, %r1489, 4;
	add.s64 	%rd558, %rd2, %rd557;
	ld.global.f32 	%f370, [%rd558];
	st.shared.f32 	[%r96+20], %f370;
	mul.wide.s32 	%rd559, %r183, 4;
	add.s64 	%rd560, %rd1, %rd559;
	ld.global.f32 	%f371, [%rd560+-4];
	st.shared.f32 	[%r95+20], %f371;
	ld.global.f32 	%f372, [%rd560+4];
	st.shared.f32 	[%r97+20], %f372;
$L__BB4_186:
	setp.gt.u32 	%p454, %r174, %r4;
	add.s32 	%r184, %r183, %r6;
	or.pred  	%p455, %p4, %p454;
	@%p455 bra 	$L__BB4_188;
	sub.s32 	%r1490, %r184, %r4;
	add.s32 	%r1491, %r1490, -2;
	mul.wide.s32 	%rd561, %r1491, 4;
	add.s64 	%rd562, %rd2, %rd561;
	ld.global.f32 	%f373, [%rd562];
	st.shared.f32 	[%r101+20], %f373;
	add.s32 	%r1492, %r184, %r5;
	mul.wide.s32 	%rd563, %r1492, 4;
	add.s64 	%rd564, %rd2, %rd563;
	ld.global.f32 	%f374, [%rd564];
	st.shared.f32 	[%r103+20], %f374;
	mul.wide.s32 	%rd565, %r184, 4;
	add.s64 	%rd566, %rd1, %rd565;
	ld.global.f32 	%f375, [%rd566+-4];
	st.shared.f32 	[%r102+20], %f375;
	ld.global.f32 	%f376, [%rd566+4];
	st.shared.f32 	[%r104+20], %f376;
$L__BB4_188:
	add.s32 	%r185, %r184, %r6;
	or.pred  	%p457, %p1, %p454;
	@%p457 bra 	$L__BB4_190;
	sub.s32 	%r1493, %r185, %r4;
	add.s32 	%r1494, %r1493, -2;
	mul.wide.s32 	%rd567, %r1494, 4;
	add.s64 	%rd568, %rd2, %rd567;
	ld.global.f32 	%f377, [%rd568];
	st.shared.f32 	[%r108+20], %f377;
	add.s32 	%r1495, %r185, %r5;
	mul.wide.s32 	%rd569, %r1495, 4;
	add.s64 	%rd570, %rd2, %rd569;
	ld.global.f32 	%f378, [%rd570];
	st.shared.f32 	[%r110+20], %f378;
	mul.wide.s32 	%rd571, %r185, 4;
	add.s64 	%rd572, %rd1, %rd571;
	ld.global.f32 	%f379, [%rd572+-4];
	st.shared.f32 	[%r109+20], %f379;
	ld.global.f32 	%f380, [%rd572+4];
	st.shared.f32 	[%r111+20], %f380;
$L__BB4_190:
	setp.gt.u32 	%p458, %r174, %r4;
	add.s32 	%r186, %r185, %r6;
	or.pred  	%p459, %p2, %p458;
	@%p459 bra 	$L__BB4_192;
	sub.s32 	%r1496, %r186, %r4;
	add.s32 	%r1497, %r1496, -2;
	mul.wide.s32 	%rd573, %r1497, 4;
	add.s64 	%rd574, %rd2, %rd573;
	ld.global.f32 	%f381, [%rd574];
	st.shared.f32 	[%r114+20], %f381;
	add.s32 	%r1498, %r186, %r5;
	mul.wide.s32 	%rd575, %r1498, 4;
	add.s64 	%rd576, %rd2, %rd575;
	ld.global.f32 	%f382, [%rd576];
	st.shared.f32 	[%r116+20], %f382;
	mul.wide.s32 	%rd577, %r186, 4;
	add.s64 	%rd578, %rd1, %rd577;
	ld.global.f32 	%f383, [%rd578+-4];
	st.shared.f32 	[%r115+20], %f383;
	ld.global.f32 	%f384, [%rd578+4];
	st.shared.f32 	[%r117+20], %f384;
$L__BB4_192:
	setp.gt.u32 	%p460, %r174, %r4;
	mad.lo.s32 	%r1499, %r6, 15, %r1;
	setp.lt.s32 	%p461, %r1499, 1;
	setp.gt.s32 	%p462, %r1499, %r4;
	or.pred  	%p463, %p461, %p462;
	or.pred  	%p464, %p463, %p460;
	@%p464 bra 	$L__BB4_194;
	add.s32 	%r1500, %r186, %r6;
	sub.s32 	%r1501, %r1500, %r4;
	add.s32 	%r1502, %r1501, -2;
	mul.wide.s32 	%rd579, %r1502, 4;
	add.s64 	%rd580, %rd2, %rd579;
	ld.global.f32 	%f385, [%rd580];
	st.shared.f32 	[%r118+20], %f385;
	add.s32 	%r1503, %r1500, %r5;
	mul.wide.s32 	%rd581, %r1503, 4;
	add.s64 	%rd582, %rd2, %rd581;
	ld.global.f32 	%f386, [%rd582];
	st.shared.f32 	[%r120+20], %f386;
	mul.wide.s32 	%rd583, %r1500, 4;
	add.s64 	%rd584, %rd1, %rd583;
	ld.global.f32 	%f387, [%rd584+-4];
	st.shared.f32 	[%r119+20], %f387;
	ld.global.f32 	%f388, [%rd584+4];
	st.shared.f32 	[%r121+20], %f388;
$L__BB4_194:
	add.s32 	%r187, %r174, %r9;
	setp.gt.u32 	%p465, %r187, %r4;
	setp.lt.s32 	%p466, %r1, 1;
	setp.gt.s32 	%p467, %r1, %r4;
	or.pred  	%p468, %p466, %p467;
	or.pred  	%p469, %p468, %p465;
	@%p469 bra 	$L__BB4_196;
	mad.lo.s32 	%r1504, %r187, %r5, %r1;
	sub.s32 	%r1505, %r1504, %r4;
	add.s32 	%r1506, %r1505, -2;
	mul.wide.s32 	%rd585, %r1506, 4;
	add.s64 	%rd586, %rd2, %rd585;
	ld.global.f32 	%f389, [%rd586];
	st.shared.f32 	[%r18+24], %f389;
	add.s32 	%r1507, %r1504, %r5;
	mul.wide.s32 	%rd587, %r1507, 4;
	add.s64 	%rd588, %rd2, %rd587;
	ld.global.f32 	%f390, [%rd588];
	st.shared.f32 	[%r21+24], %f390;
	mul.wide.s32 	%rd589, %r1504, 4;
	add.s64 	%rd590, %rd1, %rd589;
	ld.global.f32 	%f391, [%rd590+-4];
	st.shared.f32 	[%r19+24], %f391;
	ld.global.f32 	%f392, [%rd590+4];
	st.shared.f32 	[%r22+24], %f392;
$L__BB4_196:
	setp.gt.u32 	%p470, %r187, %r4;
	mad.lo.s32 	%r1508, %r6, 15, %r1;
	mad.lo.s32 	%r1509, %r6, -14, %r1508;
	setp.lt.s32 	%p471, %r1509, 1;
	setp.gt.s32 	%p472, %r1509, %r4;
	or.pred  	%p473, %p471, %p472;
	or.pred  	%p474, %p473, %p470;
	@%p474 bra 	$L__BB4_198;
	mad.lo.s32 	%r1510, %r187, %r5, %r1;
	add.s32 	%r1511, %r1510, %r6;
	sub.s32 	%r1512, %r1511, %r4;
	add.s32 	%r1513, %r1512, -2;
	mul.wide.s32 	%rd591, %r1513, 4;
	add.s64 	%rd592, %rd2, %rd591;
	ld.global.f32 	%f393, [%rd592];
	st.shared.f32 	[%r27+28], %f393;
	add.s32 	%r1514, %r1511, %r5;
	mul.wide.s32 	%rd593, %r1514, 4;
	add.s64 	%rd594, %rd2, %rd593;
	ld.global.f32 	%f394, [%rd594];
	st.shared.f32 	[%r28+28], %f394;
	mul.wide.s32 	%rd595, %r1511, 4;
	add.s64 	%rd596, %rd1, %rd595;
	ld.global.f32 	%f395, [%rd596+-4];
	st.shared.f32 	[%r25+28], %f395;
	ld.global.f32 	%f396, [%rd596+4];
	st.shared.f32 	[%r26+28], %f396;
$L__BB4_198:
	setp.gt.u32 	%p475, %r187, %r4;
	mad.lo.s32 	%r1515, %r6, 15, %r1;
	mad.lo.s32 	%r1516, %r6, -14, %r1515;
	add.s32 	%r1517, %r1516, %r6;
	setp.lt.s32 	%p476, %r1517, 1;
	setp.gt.s32 	%p477, %r1517, %r4;
	or.pred  	%p478, %p476, %p477;
	or.pred  	%p479, %p478, %p475;
	@%p479 bra 	$L__BB4_200;
	mad.lo.s32 	%r1518, %r187, %r5, %r1;
	add.s32 	%r1519, %r1518, %r6;
	add.s32 	%r1520, %r1519, %r6;
	sub.s32 	%r1521, %r1520, %r4;
	add.s32 	%r1522, %r1521, -2;
	mul.wide.s32 	%rd597, %r1522, 4;
	add.s64 	%rd598, %rd2, %rd597;
	ld.global.f32 	%f397, [%rd598];
	st.shared.f32 	[%r32+24], %f397;
	add.s32 	%r1523, %r1520, %r5;
	mul.wide.s32 	%rd599, %r1523, 4;
	add.s64 	%rd600, %rd2, %rd599;
	ld.global.f32 	%f398, [%rd600];
	st.shared.f32 	[%r34+24], %f398;
	mul.wide.s32 	%rd601, %r1520, 4;
	add.s64 	%rd602, %rd1, %rd601;
	ld.global.f32 	%f399, [%rd602+-4];
	st.shared.f32 	[%r33+24], %f399;
	ld.global.f32 	%f400, [%rd602+4];
	st.shared.f32 	[%r35+24], %f400;
$L__BB4_200:
	setp.gt.u32 	%p480, %r187, %r4;
	mad.lo.s32 	%r1524, %r187, %r5, %r1;
	add.s32 	%r1525, %r1524, %r6;
	add.s32 	%r1526, %r1525, %r6;
	add.s32 	%r188, %r1526, %r6;
	mad.lo.s32 	%r1527, %r6, 15, %r1;
	mad.lo.s32 	%r1528, %r6, -14, %r1527;
	add.s32 	%r1529, %r1528, %r6;
	add.s32 	%r1530, %r1529, %r6;
	setp.lt.s32 	%p481, %r1530, 1;
	setp.gt.s32 	%p482, %r1530, %r4;
	or.pred  	%p483, %p481, %p482;
	or.pred  	%p484, %p483, %p480;
	@%p484 bra 	$L__BB4_202;
	sub.s32 	%r1531, %r188, %r4;
	add.s32 	%r1532, %r1531, -2;
	mul.wide.s32 	%rd603, %r1532, 4;
	add.s64 	%rd604, %rd2, %rd603;
	ld.global.f32 	%f401, [%rd604];
	st.shared.f32 	[%r38+24], %f401;
	add.s32 	%r1533, %r188, %r5;
	mul.wide.s32 	%rd605, %r1533, 4;
	add.s64 	%rd606, %rd2, %rd605;
	ld.global.f32 	%f402, [%rd606];
	shl.b32 	%r1534, %r11, 2;
	add.s32 	%r1535, %r38, %r1534;
	st.shared.f32 	[%r1535+24], %f402;
	mul.wide.s32 	%rd607, %r188, 4;
	add.s64 	%rd608, %rd1, %rd607;
	ld.global.f32 	%f403, [%rd608+-4];
	st.shared.f32 	[%r39+24], %f403;
	ld.global.f32 	%f404, [%rd608+4];
	add.s32 	%r1536, %r39, %r1534;
	st.shared.f32 	[%r1536+24], %f404;
$L__BB4_202:
	setp.gt.u32 	%p485, %r187, %r4;
	add.s32 	%r189, %r188, %r6;
	mad.lo.s32 	%r1537, %r6, 15, %r1;
	mad.lo.s32 	%r1538, %r6, -14, %r1537;
	add.s32 	%r1539, %r1538, %r6;
	add.s32 	%r1540, %r1539, %r6;
	add.s32 	%r1541, %r1540, %r6;
	setp.lt.s32 	%p486, %r1541, 1;
	setp.gt.s32 	%p487, %r1541, %r4;
	or.pred  	%p488, %p486, %p487;
	or.pred  	%p489, %p488, %p485;
	@%p489 bra 	$L__BB4_204;
	sub.s32 	%r1542, %r189, %r4;
	add.s32 	%r1543, %r1542, -2;
	mul.wide.s32 	%rd609, %r1543, 4;
	add.s64 	%rd610, %rd2, %rd609;
	ld.global.f32 	%f405, [%rd610];
	st.shared.f32 	[%r45+24], %f405;
	add.s32 	%r1544, %r189, %r5;
	mul.wide.s32 	%rd611, %r1544, 4;
	add.s64 	%rd612, %rd2, %rd611;
	ld.global.f32 	%f406, [%rd612];
	shl.b32 	%r1545, %r11, 2;
	add.s32 	%r1546, %r45, %r1545;
	st.shared.f32 	[%r1546+24], %f406;
	mul.wide.s32 	%rd613, %r189, 4;
	add.s64 	%rd614, %rd1, %rd613;
	ld.global.f32 	%f407, [%rd614+-4];
	st.shared.f32 	[%r46+24], %f407;
	ld.global.f32 	%f408, [%rd614+4];
	add.s32 	%r1547, %r46, %r1545;
	st.shared.f32 	[%r1547+24], %f408;
$L__BB4_204:
	setp.gt.u32 	%p490, %r187, %r4;
	add.s32 	%r190, %r189, %r6;
	mad.lo.s32 	%r1548, %r6, 15, %r1;
	mad.lo.s32 	%r1549, %r6, -14, %r1548;
	add.s32 	%r1550, %r1549, %r6;
	add.s32 	%r1551, %r1550, %r6;
	add.s32 	%r1552, %r1551, %r6;
	add.s32 	%r1553, %r1552, %r6;
	setp.lt.s32 	%p491, %r1553, 1;
	setp.gt.s32 	%p492, %r1553, %r4;
	or.pred  	%p493, %p491, %p492;
	or.pred  	%p494, %p493, %p490;
	@%p494 bra 	$L__BB4_206;
	sub.s32 	%r1554, %r190, %r4;
	add.s32 	%r1555, %r1554, -2;
	mul.wide.s32 	%rd615, %r1555, 4;
	add.s64 	%rd616, %rd2, %rd615;
	ld.global.f32 	%f409, [%rd616];
	st.shared.f32 	[%r52+24], %f409;
	add.s32 	%r1556, %r190, %r5;
	mul.wide.s32 	%rd617, %r1556, 4;
	add.s64 	%rd618, %rd2, %rd617;
	ld.global.f32 	%f410, [%rd618];
	shl.b32 	%r1557, %r11, 2;
	add.s32 	%r1558, %r52, %r1557;
	st.shared.f32 	[%r1558+24], %f410;
	mul.wide.s32 	%rd619, %r190, 4;
	add.s64 	%rd620, %rd1, %rd619;
	ld.global.f32 	%f411, [%rd620+-4];
	st.shared.f32 	[%r53+24], %f411;
	ld.global.f32 	%f412, [%rd620+4];
	add.s32 	%r1559, %r53, %r1557;
	st.shared.f32 	[%r1559+24], %f412;
$L__BB4_206:
	setp.gt.u32 	%p495, %r187, %r4;
	add.s32 	%r191, %r190, %r6;
	mad.lo.s32 	%r1560, %r6, 15, %r1;
	mad.lo.s32 	%r1561, %r6, -14, %r1560;
	add.s32 	%r1562, %r1561, %r6;
	add.s32 	%r1563, %r1562, %r6;
	add.s32 	%r1564, %r1563, %r6;
	add.s32 	%r1565, %r1564, %r6;
	add.s32 	%r1566, %r1565, %r6;
	setp.lt.s32 	%p496, %r1566, 1;
	setp.gt.s32 	%p497, %r1566, %r4;
	or.pred  	%p498, %p496, %p497;
	or.pred  	%p499, %p498, %p495;
	@%p499 bra 	$L__BB4_208;
	sub.s32 	%r1567, %r191, %r4;
	add.s32 	%r1568, %r1567, -2;
	mul.wide.s32 	%rd621, %r1568, 4;
	add.s64 	%rd622, %rd2, %rd621;
	ld.global.f32 	%f413, [%rd622];
	st.shared.f32 	[%r59+24], %f413;
	add.s32 	%r1569, %r191, %r5;
	mul.wide.s32 	%rd623, %r1569, 4;
	add.s64 	%rd624, %rd2, %rd623;
	ld.global.f32 	%f414, [%rd624];
	shl.b32 	%r1570, %r11, 2;
	add.s32 	%r1571, %r59, %r1570;
	st.shared.f32 	[%r1571+24], %f414;
	mul.wide.s32 	%rd625, %r191, 4;
	add.s64 	%rd626, %rd1, %rd625;
	ld.global.f32 	%f415, [%rd626+-4];
	st.shared.f32 	[%r60+24], %f415;
	ld.global.f32 	%f416, [%rd626+4];
	add.s32 	%r1572, %r60, %r1570;
	st.shared.f32 	[%r1572+24], %f416;
$L__BB4_208:
	setp.gt.u32 	%p500, %r187, %r4;
	add.s32 	%r192, %r191, %r6;
	mad.lo.s32 	%r1573, %r6, 15, %r1;
	mad.lo.s32 	%r1574, %r6, -14, %r1573;
	add.s32 	%r1575, %r1574, %r6;
	add.s32 	%r1576, %r1575, %r6;
	add.s32 	%r1577, %r1576, %r6;
	add.s32 	%r1578, %r1577, %r6;
	add.s32 	%r1579, %r1578, %r6;
	add.s32 	%r1580, %r1579, %r6;
	setp.lt.s32 	%p501, %r1580, 1;
	setp.gt.s32 	%p502, %r1580, %r4;
	or.pred  	%p503, %p501, %p502;
	or.pred  	%p504, %p503, %p500;
	@%p504 bra 	$L__BB4_210;
	sub.s32 	%r1581, %r192, %r4;
	add.s32 	%r1582, %r1581, -2;
	mul.wide.s32 	%rd627, %r1582, 4;
	add.s64 	%rd628, %rd2, %rd627;
	ld.global.f32 	%f417, [%rd628];
	st.shared.f32 	[%r66+24], %f417;
	add.s32 	%r1583, %r192, %r5;
	mul.wide.s32 	%rd629, %r1583, 4;
	add.s64 	%rd630, %rd2, %rd629;
	ld.global.f32 	%f418, [%rd630];
	shl.b32 	%r1584, %r11, 2;
	add.s32 	%r1585, %r66, %r1584;
	st.shared.f32 	[%r1585+24], %f418;
	mul.wide.s32 	%rd631, %r192, 4;
	add.s64 	%rd632, %rd1, %rd631;
	ld.global.f32 	%f419, [%rd632+-4];
	st.shared.f32 	[%r67+24], %f419;
	ld.global.f32 	%f420, [%rd632+4];
	add.s32 	%r1586, %r67, %r1584;
	st.shared.f32 	[%r1586+24], %f420;
$L__BB4_210:
	setp.gt.u32 	%p505, %r187, %r4;
	add.s32 	%r193, %r192, %r6;
	mad.lo.s32 	%r1587, %r6, 15, %r1;
	mad.lo.s32 	%r1588, %r6, -14, %r1587;
	add.s32 	%r1589, %r1588, %r6;
	add.s32 	%r1590, %r1589, %r6;
	add.s32 	%r1591, %r1590, %r6;
	add.s32 	%r1592, %r1591, %r6;
	add.s32 	%r1593, %r1592, %r6;
	add.s32 	%r1594, %r1593, %r6;
	add.s32 	%r1595, %r1594, %r6;
	setp.lt.s32 	%p506, %r1595, 1;
	setp.gt.s32 	%p507, %r1595, %r4;
	or.pred  	%p508, %p506, %p507;
	or.pred  	%p509, %p508, %p505;
	@%p509 bra 	$L__BB4_212;
	sub.s32 	%r1596, %r193, %r4;
	add.s32 	%r1597, %r1596, -2;
	mul.wide.s32 	%rd633, %r1597, 4;
	add.s64 	%rd634, %rd2, %rd633;
	ld.global.f32 	%f421, [%rd634];
	st.shared.f32 	[%r73+24], %f421;
	add.s32 	%r1598, %r193, %r5;
	mul.wide.s32 	%rd635, %r1598, 4;
	add.s64 	%rd636, %rd2, %rd635;
	ld.global.f32 	%f422, [%rd636];
	shl.b32 	%r1599, %r11, 2;
	add.s32 	%r1600, %r73, %r1599;
	st.shared.f32 	[%r1600+24], %f422;
	mul.wide.s32 	%rd637, %r193, 4;
	add.s64 	%rd638, %rd1, %rd637;
	ld.global.f32 	%f423, [%rd638+-4];
	st.shared.f32 	[%r74+24], %f423;
	ld.global.f32 	%f424, [%rd638+4];
	add.s32 	%r1601, %r74, %r1599;
	st.shared.f32 	[%r1601+24], %f424;
$L__BB4_212:
	setp.gt.u32 	%p510, %r187, %r4;
	add.s32 	%r194, %r193, %r6;
	mad.lo.s32 	%r1602, %r6, 15, %r1;
	mad.lo.s32 	%r1603, %r6, -14, %r1602;
	add.s32 	%r1604, %r1603, %r6;
	add.s32 	%r1605, %r1604, %r6;
	add.s32 	%r1606, %r1605, %r6;
	add.s32 	%r1607, %r1606, %r6;
	add.s32 	%r1608, %r1607, %r6;
	add.s32 	%r1609, %r1608, %r6;
	add.s32 	%r1610, %r1609, %r6;
	add.s32 	%r1611, %r1610, %r6;
	setp.lt.s32 	%p511, %r1611, 1;
	setp.gt.s32 	%p512, %r1611, %r4;
	or.pred  	%p513, %p511, %p512;
	or.pred  	%p514, %p513, %p510;
	@%p514 bra 	$L__BB4_214;
	sub.s32 	%r1612, %r194, %r4;
	add.s32 	%r1613, %r1612, -2;
	mul.wide.s32 	%rd639, %r1613, 4;
	add.s64 	%rd640, %rd2, %rd639;
	ld.global.f32 	%f425, [%rd640];
	st.shared.f32 	[%r80+24], %f425;
	add.s32 	%r1614, %r194, %r5;
	mul.wide.s32 	%rd641, %r1614, 4;
	add.s64 	%rd642, %rd2, %rd641;
	ld.global.f32 	%f426, [%rd642];
	shl.b32 	%r1615, %r11, 2;
	add.s32 	%r1616, %r80, %r1615;
	st.shared.f32 	[%r1616+24], %f426;
	mul.wide.s32 	%rd643, %r194, 4;
	add.s64 	%rd644, %rd1, %rd643;
	ld.global.f32 	%f427, [%rd644+-4];
	st.shared.f32 	[%r81+24], %f427;
	ld.global.f32 	%f428, [%rd644+4];
	st.shared.f32 	[%r83+24], %f428;
$L__BB4_214:
	setp.gt.u32 	%p515, %r187, %r4;
	add.s32 	%r195, %r194, %r6;
	mad.lo.s32 	%r1617, %r6, 15, %r1;
	mad.lo.s32 	%r1618, %r6, -14, %r1617;
	add.s32 	%r1619, %r1618, %r6;
	add.s32 	%r1620, %r1619, %r6;
	add.s32 	%r1621, %r1620, %r6;
	add.s32 	%r1622, %r1621, %r6;
	add.s32 	%r1623, %r1622, %r6;
	add.s32 	%r1624, %r1623, %r6;
	add.s32 	%r1625, %r1624, %r6;
	add.s32 	%r1626, %r1625, %r6;
	add.s32 	%r1627, %r1626, %r6;
	setp.lt.s32 	%p516, %r1627, 1;
	setp.gt.s32 	%p517, %r1627, %r4;
	or.pred  	%p518, %p516, %p517;
	or.pred  	%p519, %p518, %p515;
	@%p519 bra 	$L__BB4_216;
	sub.s32 	%r1628, %r195, %r4;
	add.s32 	%r1629, %r1628, -2;
	mul.wide.s32 	%rd645, %r1629, 4;
	add.s64 	%rd646, %rd2, %rd645;
	ld.global.f32 	%f429, [%rd646];
	st.shared.f32 	[%r87+24], %f429;
	add.s32 	%r1630, %r195, %r5;
	mul.wide.s32 	%rd647, %r1630, 4;
	add.s64 	%rd648, %rd2, %rd647;
	ld.global.f32 	%f430, [%rd648];
	st.shared.f32 	[%r89+24], %f430;
	mul.wide.s32 	%rd649, %r195, 4;
	add.s64 	%rd650, %rd1, %rd649;
	ld.global.f32 	%f431, [%rd650+-4];
	st.shared.f32 	[%r88+24], %f431;
	ld.global.f32 	%f432, [%rd650+4];
	st.shared.f32 	[%r90+24], %f432;
$L__BB4_216:
	add.s32 	%r196, %r195, %r6;
	or.pred  	%p521, %p3, %p515;
	@%p521 bra 	$L__BB4_218;
	sub.s32 	%r1631, %r196, %r4;
	add.s32 	%r1632, %r1631, -2;
	mul.wide.s32 	%rd651, %r1632, 4;
	add.s64 	%rd652, %rd2, %rd651;
	ld.global.f32 	%f433, [%rd652];
	st.shared.f32 	[%r94+24], %f433;
	add.s32 	%r1633, %r196, %r5;
	mul.wide.s32 	%rd653, %r1633, 4;
	add.s64 	%rd654, %rd2, %rd653;
	ld.global.f32 	%f434, [%rd654];
	st.shared.f32 	[%r96+24], %f434;
	mul.wide.s32 	%rd655, %r196, 4;
	add.s64 	%rd656, %rd1, %rd655;
	ld.global.f32 	%f435, [%rd656+-4];
	st.shared.f32 	[%r95+24], %f435;
	ld.global.f32 	%f436, [%rd656+4];
	st.shared.f32 	[%r97+24], %f436;
$L__BB4_218:
	setp.gt.u32 	%p522, %r187, %r4;
	add.s32 	%r197, %r196, %r6;
	or.pred  	%p523, %p4, %p522;
	@%p523 bra 	$L__BB4_220;
	sub.s32 	%r1634, %r197, %r4;
	add.s32 	%r1635, %r1634, -2;
	mul.wide.s32 	%rd657, %r1635, 4;
	add.s64 	%rd658, %rd2, %rd657;
	ld.global.f32 	%f437, [%rd658];
	st.shared.f32 	[%r101+24], %f437;
	add.s32 	%r1636, %r197, %r5;
	mul.wide.s32 	%rd659, %r1636, 4;
	add.s64 	%rd660, %rd2, %rd659;
	ld.global.f32 	%f438, [%rd660];
	st.shared.f32 	[%r103+24], %f438;
	mul.wide.s32 	%rd661, %r197, 4;
	add.s64 	%rd662, %rd1, %rd661;
	ld.global.f32 	%f439, [%rd662+-4];
	st.shared.f32 	[%r102+24], %f439;
	ld.global.f32 	%f440, [%rd662+4];
	st.shared.f32 	[%r104+24], %f440;
$L__BB4_220:
	add.s32 	%r198, %r197, %r6;
	or.pred  	%p525, %p1, %p522;
	@%p525 bra 	$L__BB4_222;
	sub.s32 	%r1637, %r198, %r4;
	add.s32 	%r1638, %r1637, -2;
	mul.wide.s32 	%rd663, %r1638, 4;
	add.s64 	%rd664, %rd2, %rd663;
	ld.global.f32 	%f441, [%rd664];
	st.shared.f32 	[%r108+24], %f441;
	add.s32 	%r1639, %r198, %r5;
	mul.wide.s32 	%rd665, %r1639, 4;
	add.s64 	%rd666, %rd2, %rd665;
	ld.global.f32 	%f442, [%rd666];
	st.shared.f32 	[%r110+24], %f442;
	mul.wide.s32 	%rd667, %r198, 4;
	add.s64 	%rd668, %rd1, %rd667;
	ld.global.f32 	%f443, [%rd668+-4];
	st.shared.f32 	[%r109+24], %f443;
	ld.global.f32 	%f444, [%rd668+4];
	st.shared.f32 	[%r111+24], %f444;
$L__BB4_222:
	setp.gt.u32 	%p526, %r187, %r4;
	add.s32 	%r199, %r198, %r6;
	or.pred  	%p527, %p2, %p526;
	@%p527 bra 	$L__BB4_224;
	sub.s32 	%r1640, %r199, %r4;
	add.s32 	%r1641, %r1640, -2;
	mul.wide.s32 	%rd669, %r1641, 4;
	add.s64 	%rd670, %rd2, %rd669;
	ld.global.f32 	%f445, [%rd670];
	st.shared.f32 	[%r114+24], %f445;
	add.s32 	%r1642, %r199, %r5;
	mul.wide.s32 	%rd671, %r1642, 4;
	add.s64 	%rd672, %rd2, %rd671;
	ld.global.f32 	%f446, [%rd672];
	st.shared.f32 	[%r116+24], %f446;
	mul.wide.s32 	%rd673, %r199, 4;
	add.s64 	%rd674, %rd1, %rd673;
	ld.global.f32 	%f447, [%rd674+-4];
	st.shared.f32 	[%r115+24], %f447;
	ld.global.f32 	%f448, [%rd674+4];
	st.shared.f32 	[%r117+24], %f448;
$L__BB4_224:
	setp.gt.u32 	%p528, %r187, %r4;
	mad.lo.s32 	%r1643, %r6, 15, %r1;
	setp.lt.s32 	%p529, %r1643, 1;
	setp.gt.s32 	%p530, %r1643, %r4;
	or.pred  	%p531, %p529, %p530;
	or.pred  	%p532, %p531, %p528;
	@%p532 bra 	$L__BB4_226;
	add.s32 	%r1644, %r199, %r6;
	sub.s32 	%r1645, %r1644, %r4;
	add.s32 	%r1646, %r1645, -2;
	mul.wide.s32 	%rd675, %r1646, 4;
	add.s64 	%rd676, %rd2, %rd675;
	ld.global.f32 	%f449, [%rd676];
	st.shared.f32 	[%r118+24], %f449;
	add.s32 	%r1647, %r1644, %r5;
	mul.wide.s32 	%rd677, %r1647, 4;
	add.s64 	%rd678, %rd2, %rd677;
	ld.global.f32 	%f450, [%rd678];
	st.shared.f32 	[%r120+24], %f450;
	mul.wide.s32 	%rd679, %r1644, 4;
	add.s64 	%rd680, %rd1, %rd679;
	ld.global.f32 	%f451, [%rd680+-4];
	st.shared.f32 	[%r119+24], %f451;
	ld.global.f32 	%f452, [%rd680+4];
	st.shared.f32 	[%r121+24], %f452;
$L__BB4_226:
	add.s32 	%r200, %r187, %r9;
	setp.gt.u32 	%p533, %r200, %r4;
	setp.lt.s32 	%p534, %r1, 1;
	setp.gt.s32 	%p535, %r1, %r4;
	or.pred  	%p536, %p534, %p535;
	or.pred  	%p537, %p536, %p533;
	@%p537 bra 	$L__BB4_228;
	mad.lo.s32 	%r1648, %r200, %r5, %r1;
	sub.s32 	%r1649, %r1648, %r4;
	add.s32 	%r1650, %r1649, -2;
	mul.wide.s32 	%rd681, %r1650, 4;
	add.s64 	%rd682, %rd2, %rd681;
	ld.global.f32 	%f453, [%rd682];
	st.shared.f32 	[%r18+28], %f453;
	add.s32 	%r1651, %r1648, %r5;
	mul.wide.s32 	%rd683, %r1651, 4;
	add.s64 	%rd684, %rd2, %rd683;
	ld.global.f32 	%f454, [%rd684];
	st.shared.f32 	[%r21+28], %f454;
	mul.wide.s32 	%rd685, %r1648, 4;
	add.s64 	%rd686, %rd1, %rd685;
	ld.global.f32 	%f455, [%rd686+-4];
	st.shared.f32 	[%r19+28], %f455;
	ld.global.f32 	%f456, [%rd686+4];
	st.shared.f32 	[%r22+28], %f456;
$L__BB4_228:
	setp.gt.u32 	%p538, %r200, %r4;
	mad.lo.s32 	%r1652, %r6, 15, %r1;
	mad.lo.s32 	%r1653, %r6, -14, %r1652;
	setp.lt.s32 	%p539, %r1653, 1;
	setp.gt.s32 	%p540, %r1653, %r4;
	or.pred  	%p541, %p539, %p540;
	or.pred  	%p542, %p541, %p538;
	@%p542 bra 	$L__BB4_230;
	mad.lo.s32 	%r1654, %r200, %r5, %r1;
	add.s32 	%r1655, %r1654, %r6;
	sub.s32 	%r1656, %r1655, %r4;
	add.s32 	%r1657, %r1656, -2;
	mul.wide.s32 	%rd687, %r1657, 4;
	add.s64 	%rd688, %rd2, %rd687;
	ld.global.f32 	%f457, [%rd688];
	st.shared.f32 	[%r27+32], %f457;
	add.s32 	%r1658, %r1655, %r5;
	mul.wide.s32 	%rd689, %r1658, 4;
	add.s64 	%rd690, %rd2, %rd689;
	ld.global.f32 	%f458, [%rd690];
	st.shared.f32 	[%r28+32], %f458;
	mul.wide.s32 	%rd691, %r1655, 4;
	add.s64 	%rd692, %rd1, %rd691;
	ld.global.f32 	%f459, [%rd692+-4];
	st.shared.f32 	[%r25+32], %f459;
	ld.global.f32 	%f460, [%rd692+4];
	st.shared.f32 	[%r26+32], %f460;
$L__BB4_230:
	setp.gt.u32 	%p543, %r200, %r4;
	mad.lo.s32 	%r1659, %r6, 15, %r1;
	mad.lo.s32 	%r1660, %r6, -14, %r1659;
	add.s32 	%r1661, %r1660, %r6;
	setp.lt.s32 	%p544, %r1661, 1;
	setp.gt.s32 	%p545, %r1661, %r4;
	or.pred  	%p546, %p544, %p545;
	or.pred  	%p547, %p546, %p543;
	@%p547 bra 	$L__BB4_232;
	mad.lo.s32 	%r1662, %r200, %r5, %r1;
	add.s32 	%r1663, %r1662, %r6;
	add.s32 	%r1664, %r1663, %r6;
	sub.s32 	%r1665, %r1664, %r4;
	add.s32 	%r1666, %r1665, -2;
	mul.wide.s32 	%rd693, %r1666, 4;
	add.s64 	%rd694, %rd2, %rd693;
	ld.global.f32 	%f461, [%rd694];
	st.shared.f32 	[%r32+28], %f461;
	add.s32 	%r1667, %r1664, %r5;
	mul.wide.s32 	%rd695, %r1667, 4;
	add.s64 	%rd696, %rd2, %rd695;
	ld.global.f32 	%f462, [%rd696];
	st.shared.f32 	[%r34+28], %f462;
	mul.wide.s32 	%rd697, %r1664, 4;
	add.s64 	%rd698, %rd1, %rd697;
	ld.global.f32 	%f463, [%rd698+-4];
	st.shared.f32 	[%r33+28], %f463;
	ld.global.f32 	%f464, [%rd698+4];
	st.shared.f32 	[%r35+28], %f464;
$L__BB4_232:
	setp.gt.u32 	%p548, %r200, %r4;
	mad.lo.s32 	%r1668, %r200, %r5, %r1;
	add.s32 	%r1669, %r1668, %r6;
	add.s32 	%r1670, %r1669, %r6;
	add.s32 	%r201, %r1670, %r6;
	mad.lo.s32 	%r1671, %r6, 15, %r1;
	mad.lo.s32 	%r1672, %r6, -14, %r1671;
	add.s32 	%r1673, %r1672, %r6;
	add.s32 	%r1674, %r1673, %r6;
	setp.lt.s32 	%p549, %r1674, 1;
	setp.gt.s32 	%p550, %r1674, %r4;
	or.pred  	%p551, %p549, %p550;
	or.pred  	%p552, %p551, %p548;
	@%p552 bra 	$L__BB4_234;
	sub.s32 	%r1675, %r201, %r4;
	add.s32 	%r1676, %r1675, -2;
	mul.wide.s32 	%rd699, %r1676, 4;
	add.s64 	%rd700, %rd2, %rd699;
	ld.global.f32 	%f465, [%rd700];
	st.shared.f32 	[%r38+28], %f465;
	add.s32 	%r1677, %r201, %r5;
	mul.wide.s32 	%rd701, %r1677, 4;
	add.s64 	%rd702, %rd2, %rd701;
	ld.global.f32 	%f466, [%rd702];
	shl.b32 	%r1678, %r11, 2;
	add.s32 	%r1679, %r38, %r1678;
	st.shared.f32 	[%r1679+28], %f466;
	mul.wide.s32 	%rd703, %r201, 4;
	add.s64 	%rd704, %rd1, %rd703;
	ld.global.f32 	%f467, [%rd704+-4];
	st.shared.f32 	[%r39+28], %f467;
	ld.global.f32 	%f468, [%rd704+4];
	add.s32 	%r1680, %r39, %r1678;
	st.shared.f32 	[%r1680+28], %f468;
$L__BB4_234:
	setp.gt.u32 	%p553, %r200, %r4;
	add.s32 	%r202, %r201, %r6;
	mad.lo.s32 	%r1681, %r6, 15, %r1;
	mad.lo.s32 	%r1682, %r6, -14, %r1681;
	add.s32 	%r1683, %r1682, %r6;
	add.s32 	%r1684, %r1683, %r6;
	add.s32 	%r1685, %r1684, %r6;
	setp.lt.s32 	%p554, %r1685, 1;
	setp.gt.s32 	%p555, %r1685, %r4;
	or.pred  	%p556, %p554, %p555;
	or.pred  	%p557, %p556, %p553;
	@%p557 bra 	$L__BB4_236;
	sub.s32 	%r1686, %r202, %r4;
	add.s32 	%r1687, %r1686, -2;
	mul.wide.s32 	%rd705, %r1687, 4;
	add.s64 	%rd706, %rd2, %rd705;
	ld.global.f32 	%f469, [%rd706];
	st.shared.f32 	[%r45+28], %f469;
	add.s32 	%r1688, %r202, %r5;
	mul.wide.s32 	%rd707, %r1688, 4;
	add.s64 	%rd708, %rd2, %rd707;
	ld.global.f32 	%f470, [%rd708];
	shl.b32 	%r1689, %r11, 2;
	add.s32 	%r1690, %r45, %r1689;
	st.shared.f32 	[%r1690+28], %f470;
	mul.wide.s32 	%rd709, %r202, 4;
	add.s64 	%rd710, %rd1, %rd709;
	ld.global.f32 	%f471, [%rd710+-4];
	st.shared.f32 	[%r46+28], %f471;
	ld.global.f32 	%f472, [%rd710+4];
	add.s32 	%r1691, %r46, %r1689;
	st.shared.f32 	[%r1691+28], %f472;
$L__BB4_236:
	setp.gt.u32 	%p558, %r200, %r4;
	add.s32 	%r203, %r202, %r6;
	mad.lo.s32 	%r1692, %r6, 15, %r1;
	mad.lo.s32 	%r1693, %r6, -14, %r1692;
	add.s32 	%r1694, %r1693, %r6;
	add.s32 	%r1695, %r1694, %r6;
	add.s32 	%r1696, %r1695, %r6;
	add.s32 	%r1697, %r1696, %r6;
	setp.lt.s32 	%p559, %r1697, 1;
	setp.gt.s32 	%p560, %r1697, %r4;
	or.pred  	%p561, %p559, %p560;
	or.pred  	%p562, %p561, %p558;
	@%p562 bra 	$L__BB4_238;
	sub.s32 	%r1698, %r203, %r4;
	add.s32 	%r1699, %r1698, -2;
	mul.wide.s32 	%rd711, %r1699, 4;
	add.s64 	%rd712, %rd2, %rd711;
	ld.global.f32 	%f473, [%rd712];
	st.shared.f32 	[%r52+28], %f473;
	add.s32 	%r1700, %r203, %r5;
	mul.wide.s32 	%rd713, %r1700, 4;
	add.s64 	%rd714, %rd2, %rd713;
	ld.global.f32 	%f474, [%rd714];
	shl.b32 	%r1701, %r11, 2;
	add.s32 	%r1702, %r52, %r1701;
	st.shared.f32 	[%r1702+28], %f474;
	mul.wide.s32 	%rd715, %r203, 4;
	add.s64 	%rd716, %rd1, %rd715;
	ld.global.f32 	%f475, [%rd716+-4];
	st.shared.f32 	[%r53+28], %f475;
	ld.global.f32 	%f476, [%rd716+4];
	add.s32 	%r1703, %r53, %r1701;
	st.shared.f32 	[%r1703+28], %f476;
$L__BB4_238:
	setp.gt.u32 	%p563, %r200, %r4;
	add.s32 	%r204, %r203, %r6;
	mad.lo.s32 	%r1704, %r6, 15, %r1;
	mad.lo.s32 	%r1705, %r6, -14, %r1704;
	add.s32 	%r1706, %r1705, %r6;
	add.s32 	%r1707, %r1706, %r6;
	add.s32 	%r1708, %r1707, %r6;
	add.s32 	%r1709, %r1708, %r6;
	add.s32 	%r1710, %r1709, %r6;
	setp.lt.s32 	%p564, %r1710, 1;
	setp.gt.s32 	%p565, %r1710, %r4;
	or.pred  	%p566, %p564, %p565;
	or.pred  	%p567, %p566, %p563;
	@%p567 bra 	$L__BB4_240;
	sub.s32 	%r1711, %r204, %r4;
	add.s32 	%r1712, %r1711, -2;
	mul.wide.s32 	%rd717, %r1712, 4;
	add.s64 	%rd718, %rd2, %rd717;
	ld.global.f32 	%f477, [%rd718];
	st.shared.f32 	[%r59+28], %f477;
	add.s32 	%r1713, %r204, %r5;
	mul.wide.s32 	%rd719, %r1713, 4;
	add.s64 	%rd720, %rd2, %rd719;
	ld.global.f32 	%f478, [%rd720];
	shl.b32 	%r1714, %r11, 2;
	add.s32 	%r1715, %r59, %r1714;
	st.shared.f32 	[%r1715+28], %f478;
	mul.wide.s32 	%rd721, %r204, 4;
	add.s64 	%rd722, %rd1, %rd721;
	ld.global.f32 	%f479, [%rd722+-4];
	st.shared.f32 	[%r60+28], %f479;
	ld.global.f32 	%f480, [%rd722+4];
	add.s32 	%r1716, %r60, %r1714;
	st.shared.f32 	[%r1716+28], %f480;
$L__BB4_240:
	setp.gt.u32 	%p568, %r200, %r4;
	add.s32 	%r205, %r204, %r6;
	mad.lo.s32 	%r1717, %r6, 15, %r1;
	mad.lo.s32 	%r1718, %r6, -14, %r1717;
	add.s32 	%r1719, %r1718, %r6;
	add.s32 	%r1720, %r1719, %r6;
	add.s32 	%r1721, %r1720, %r6;
	add.s32 	%r1722, %r1721, %r6;
	add.s32 	%r1723, %r1722, %r6;
	add.s32 	%r1724, %r1723, %r6;
	setp.lt.s32 	%p569, %r1724, 1;
	setp.gt.s32 	%p570, %r1724, %r4;
	or.pred  	%p571, %p569, %p570;
	or.pred  	%p572, %p571, %p568;
	@%p572 bra 	$L__BB4_242;
	sub.s32 	%r1725, %r205, %r4;
	add.s32 	%r1726, %r1725, -2;
	mul.wide.s32 	%rd723, %r1726, 4;
	add.s64 	%rd724, %rd2, %rd723;
	ld.global.f32 	%f481, [%rd724];
	st.shared.f32 	[%r66+28], %f481;
	add.s32 	%r1727, %r205, %r5;
	mul.wide.s32 	%rd725, %r1727, 4;
	add.s64 	%rd726, %rd2, %rd725;
	ld.global.f32 	%f482, [%rd726];
	shl.b32 	%r1728, %r11, 2;
	add.s32 	%r1729, %r66, %r1728;
	st.shared.f32 	[%r1729+28], %f482;
	mul.wide.s32 	%rd727, %r205, 4;
	add.s64 	%rd728, %rd1, %rd727;
	ld.global.f32 	%f483, [%rd728+-4];
	st.shared.f32 	[%r67+28], %f483;
	ld.global.f32 	%f484, [%rd728+4];
	add.s32 	%r1730, %r67, %r1728;
	st.shared.f32 	[%r1730+28], %f484;
$L__BB4_242:
	setp.gt.u32 	%p573, %r200, %r4;
	add.s32 	%r206, %r205, %r6;
	mad.lo.s32 	%r1731, %r6, 15, %r1;
	mad.lo.s32 	%r1732, %r6, -14, %r1731;
	add.s32 	%r1733, %r1732, %r6;
	add.s32 	%r1734, %r1733, %r6;
	add.s32 	%r1735, %r1734, %r6;
	add.s32 	%r1736, %r1735, %r6;
	add.s32 	%r1737, %r1736, %r6;
	add.s32 	%r1738, %r1737, %r6;
	add.s32 	%r1739, %r1738, %r6;
	setp.lt.s32 	%p574, %r1739, 1;
	setp.gt.s32 	%p575, %r1739, %r4;
	or.pred  	%p576, %p574, %p575;
	or.pred  	%p577, %p576, %p573;
	@%p577 bra 	$L__BB4_244;
	sub.s32 	%r1740, %r206, %r4;
	add.s32 	%r1741, %r1740, -2;
	mul.wide.s32 	%rd729, %r1741, 4;
	add.s64 	%rd730, %rd2, %rd729;
	ld.global.f32 	%f485, [%rd730];
	st.shared.f32 	[%r73+28], %f485;
	add.s32 	%r1742, %r206, %r5;
	mul.wide.s32 	%rd731, %r1742, 4;
	add.s64 	%rd732, %rd2, %rd731;
	ld.global.f32 	%f486, [%rd732];
	shl.b32 	%r1743, %r11, 2;
	add.s32 	%r1744, %r73, %r1743;
	st.shared.f32 	[%r1744+28], %f486;
	mul.wide.s32 	%rd733, %r206, 4;
	add.s64 	%rd734, %rd1, %rd733;
	ld.global.f32 	%f487, [%rd734+-4];
	st.shared.f32 	[%r74+28], %f487;
	ld.global.f32 	%f488, [%rd734+4];
	add.s32 	%r1745, %r74, %r1743;
	st.shared.f32 	[%r1745+28], %f488;
$L__BB4_244:
	setp.gt.u32 	%p578, %r200, %r4;
	add.s32 	%r207, %r206, %r6;
	mad.lo.s32 	%r1746, %r6, 15, %r1;
	mad.lo.s32 	%r1747, %r6, -14, %r1746;
	add.s32 	%r1748, %r1747, %r6;
	add.s32 	%r1749, %r1748, %r6;
	add.s32 	%r1750, %r1749, %r6;
	add.s32 	%r1751, %r1750, %r6;
	add.s32 	%r1752, %r1751, %r6;
	add.s32 	%r1753, %r1752, %r6;
	add.s32 	%r1754, %r1753, %r6;
	add.s32 	%r1755, %r1754, %r6;
	setp.lt.s32 	%p579, %r1755, 1;
	setp.gt.s32 	%p580, %r1755, %r4;
	or.pred  	%p581, %p579, %p580;
	or.pred  	%p582, %p581, %p578;
	@%p582 bra 	$L__BB4_246;
	sub.s32 	%r1756, %r207, %r4;
	add.s32 	%r1757, %r1756, -2;
	mul.wide.s32 	%rd735, %r1757, 4;
	add.s64 	%rd736, %rd2, %rd735;
	ld.global.f32 	%f489, [%rd736];
	st.shared.f32 	[%r80+28], %f489;
	add.s32 	%r1758, %r207, %r5;
	mul.wide.s32 	%rd737, %r1758, 4;
	add.s64 	%rd738, %rd2, %rd737;
	ld.global.f32 	%f490, [%rd738];
	shl.b32 	%r1759, %r11, 2;
	add.s32 	%r1760, %r80, %r1759;
	st.shared.f32 	[%r1760+28], %f490;
	mul.wide.s32 	%rd739, %r207, 4;
	add.s64 	%rd740, %rd1, %rd739;
	ld.global.f32 	%f491, [%rd740+-4];
	st.shared.f32 	[%r81+28], %f491;
	ld.global.f32 	%f492, [%rd740+4];
	st.shared.f32 	[%r83+28], %f492;
$L__BB4_246:
	setp.gt.u32 	%p583, %r200, %r4;
	add.s32 	%r208, %r207, %r6;
	mad.lo.s32 	%r1761, %r6, 15, %r1;
	mad.lo.s32 	%r1762, %r6, -14, %r1761;
	add.s32 	%r1763, %r1762, %r6;
	add.s32 	%r1764, %r1763, %r6;
	add.s32 	%r1765, %r1764, %r6;
	add.s32 	%r1766, %r1765, %r6;
	add.s32 	%r1767, %r1766, %r6;
	add.s32 	%r1768, %r1767, %r6;
	add.s32 	%r1769, %r1768, %r6;
	add.s32 	%r1770, %r1769, %r6;
	add.s32 	%r1771, %r1770, %r6;
	setp.lt.s32 	%p584, %r1771, 1;
	setp.gt.s32 	%p585, %r1771, %r4;
	or.pred  	%p586, %p584, %p585;
	or.pred  	%p587, %p586, %p583;
	@%p587 bra 	$L__BB4_248;
	sub.s32 	%r1772, %r208, %r4;
	add.s32 	%r1773, %r1772, -2;
	mul.wide.s32 	%rd741, %r1773, 4;
	add.s64 	%rd742, %rd2, %rd741;
	ld.global.f32 	%f493, [%rd742];
	st.shared.f32 	[%r87+28], %f493;
	add.s32 	%r1774, %r208, %r5;
	mul.wide.s32 	%rd743, %r1774, 4;
	add.s64 	%rd744, %rd2, %rd743;
	ld.global.f32 	%f494, [%rd744];
	st.shared.f32 	[%r89+28], %f494;
	mul.wide.s32 	%rd745, %r208, 4;
	add.s64 	%rd746, %rd1, %rd745;
	ld.global.f32 	%f495, [%rd746+-4];
	st.shared.f32 	[%r88+28], %f495;
	ld.global.f32 	%f496, [%rd746+4];
	st.shared.f32 	[%r90+28], %f496;
$L__BB4_248:
	add.s32 	%r209, %r208, %r6;
	or.pred  	%p589, %p3, %p583;
	@%p589 bra 	$L__BB4_250;
	sub.s32 	%r1775, %r209, %r4;
	add.s32 	%r1776, %r1775, -2;
	mul.wide.s32 	%rd747, %r1776, 4;
	add.s64 	%rd748, %rd2, %rd747;
	ld.global.f32 	%f497, [%rd748];
	st.shared.f32 	[%r94+28], %f497;
	add.s32 	%r1777, %r209, %r5;
	mul.wide.s32 	%rd749, %r1777, 4;
	add.s64 	%rd750, %rd2, %rd749;
	ld.global.f32 	%f498, [%rd750];
	st.shared.f32 	[%r96+28], %f498;
	mul.wide.s32 	%rd751, %r209, 4;
	add.s64 	%rd752, %rd1, %rd751;
	ld.global.f32 	%f499, [%rd752+-4];
	st.shared.f32 	[%r95+28], %f499;
	ld.global.f32 	%f500, [%rd752+4];
	st.shared.f32 	[%r97+28], %f500;
$L__BB4_250:
	setp.gt.u32 	%p590, %r200, %r4;
	add.s32 	%r210, %r209, %r6;
	or.pred  	%p591, %p4, %p590;
	@%p591 bra 	$L__BB4_252;
	sub.s32 	%r1778, %r210, %r4;
	add.s32 	%r1779, %r1778, -2;
	mul.wide.s32 	%rd753, %r1779, 4;
	add.s64 	%rd754, %rd2, %rd753;
	ld.global.f32 	%f501, [%rd754];
	st.shared.f32 	[%r101+28], %f501;
	add.s32 	%r1780, %r210, %r5;
	mul.wide.s32 	%rd755, %r1780, 4;
	add.s64 	%rd756, %rd2, %rd755;
	ld.global.f32 	%f502, [%rd756];
	st.shared.f32 	[%r103+28], %f502;
	mul.wide.s32 	%rd757, %r210, 4;
	add.s64 	%rd758, %rd1, %rd757;
	ld.global.f32 	%f503, [%rd758+-4];
	st.shared.f32 	[%r102+28], %f503;
	ld.global.f32 	%f504, [%rd758+4];
	st.shared.f32 	[%r104+28], %f504;
$L__BB4_252:
	add.s32 	%r211, %r210, %r6;
	or.pred  	%p593, %p1, %p590;
	@%p593 bra 	$L__BB4_254;
	sub.s32 	%r1781, %r211, %r4;
	add.s32 	%r1782, %r1781, -2;
	mul.wide.s32 	%rd759, %r1782, 4;
	add.s64 	%rd760, %rd2, %rd759;
	ld.global.f32 	%f505, [%rd760];
	st.shared.f32 	[%r108+28], %f505;
	add.s32 	%r1783, %r211, %r5;
	mul.wide.s32 	%rd761, %r1783, 4;
	add.s64 	%rd762, %rd2, %rd761;
	ld.global.f32 	%f506, [%rd762];
	st.shared.f32 	[%r110+28], %f506;
	mul.wide.s32 	%rd763, %r211, 4;
	add.s64 	%rd764, %rd1, %rd763;
	ld.global.f32 	%f507, [%rd764+-4];
	st.shared.f32 	[%r109+28], %f507;
	ld.global.f32 	%f508, [%rd764+4];
	st.shared.f32 	[%r111+28], %f508;
$L__BB4_254:
	setp.gt.u32 	%p594, %r200, %r4;
	add.s32 	%r212, %r211, %r6;
	or.pred  	%p595, %p2, %p594;
	@%p595 bra 	$L__BB4_256;
	sub.s32 	%r1784, %r212, %r4;
	add.s32 	%r1785, %r1784, -2;
	mul.wide.s32 	%rd765, %r1785, 4;
	add.s64 	%rd766, %rd2, %rd765;
	ld.global.f32 	%f509, [%rd766];
	st.shared.f32 	[%r114+28], %f509;
	add.s32 	%r1786, %r212, %r5;
	mul.wide.s32 	%rd767, %r1786, 4;
	add.s64 	%rd768, %rd2, %rd767;
	ld.global.f32 	%f510, [%rd768];
	st.shared.f32 	[%r116+28], %f510;
	mul.wide.s32 	%rd769, %r212, 4;
	add.s64 	%rd770, %rd1, %rd769;
	ld.global.f32 	%f511, [%rd770+-4];
	st.shared.f32 	[%r115+28], %f511;
	ld.global.f32 	%f512, [%rd770+4];
	st.shared.f32 	[%r117+28], %f512;
$L__BB4_256:
	setp.gt.u32 	%p596, %r200, %r4;
	mad.lo.s32 	%r1787, %r6, 15, %r1;
	setp.lt.s32 	%p597, %r1787, 1;
	setp.gt.s32 	%p598, %r1787, %r4;
	or.pred  	%p599, %p597, %p598;
	or.pred  	%p600, %p599, %p596;
	@%p600 bra 	$L__BB4_258;
	add.s32 	%r1788, %r212, %r6;
	sub.s32 	%r1789, %r1788, %r4;
	add.s32 	%r1790, %r1789, -2;
	mul.wide.s32 	%rd771, %r1790, 4;
	add.s64 	%rd772, %rd2, %rd771;
	ld.global.f32 	%f513, [%rd772];
	st.shared.f32 	[%r118+28], %f513;
	add.s32 	%r1791, %r1788, %r5;
	mul.wide.s32 	%rd773, %r1791, 4;
	add.s64 	%rd774, %rd2, %rd773;
	ld.global.f32 	%f514, [%rd774];
	st.shared.f32 	[%r120+28], %f514;
	mul.wide.s32 	%rd775, %r1788, 4;
	add.s64 	%rd776, %rd1, %rd775;
	ld.global.f32 	%f515, [%rd776+-4];
	st.shared.f32 	[%r119+28], %f515;
	ld.global.f32 	%f516, [%rd776+4];
	st.shared.f32 	[%r121+28], %f516;
$L__BB4_258:
	add.s32 	%r213, %r200, %r9;
	setp.gt.u32 	%p601, %r213, %r4;
	setp.lt.s32 	%p602, %r1, 1;
	setp.gt.s32 	%p603, %r1, %r4;
	or.pred  	%p604, %p602, %p603;
	or.pred  	%p605, %p604, %p601;
	@%p605 bra 	$L__BB4_260;
	mad.lo.s32 	%r1792, %r213, %r5, %r1;
	sub.s32 	%r1793, %r1792, %r4;
	add.s32 	%r1794, %r1793, -2;
	mul.wide.s32 	%rd777, %r1794, 4;
	add.s64 	%rd778, %rd2, %rd777;
	ld.global.f32 	%f517, [%rd778];
	st.shared.f32 	[%r18+32], %f517;
	add.s32 	%r1795, %r1792, %r5;
	mul.wide.s32 	%rd779, %r1795, 4;
	add.s64 	%rd780, %rd2, %rd779;
	ld.global.f32 	%f518, [%rd780];
	st.shared.f32 	[%r21+32], %f518;
	mul.wide.s32 	%rd781, %r1792, 4;
	add.s64 	%rd782, %rd1, %rd781;
	ld.global.f32 	%f519, [%rd782+-4];
	st.shared.f32 	[%r19+32], %f519;
	ld.global.f32 	%f520, [%rd782+4];
	st.shared.f32 	[%r22+32], %f520;
$L__BB4_260:
	setp.gt.u32 	%p606, %r213, %r4;
	mad.lo.s32 	%r1796, %r6, 15, %r1;
	mad.lo.s32 	%r1797, %r6, -14, %r1796;
	setp.lt.s32 	%p607, %r1797, 1;
	setp.gt.s32 	%p608, %r1797, %r4;
	or.pred  	%p609, %p607, %p608;
	or.pred  	%p610, %p609, %p606;
	@%p610 bra 	$L__BB4_262;
	mad.lo.s32 	%r1798, %r213, %r5, %r1;
	add.s32 	%r1799, %r1798, %r6;
	sub.s32 	%r1800, %r1799, %r4;
	add.s32 	%r1801, %r1800, -2;
	mul.wide.s32 	%rd783, %r1801, 4;
	add.s64 	%rd784, %rd2, %rd783;
	ld.global.f32 	%f521, [%rd784];
	st.shared.f32 	[%r27+36], %f521;
	add.s32 	%r1802, %r1799, %r5;
	mul.wide.s32 	%rd785, %r1802, 4;
	add.s64 	%rd786, %rd2, %rd785;
	ld.global.f32 	%f522, [%rd786];
	st.shared.f32 	[%r28+36], %f522;
	mul.wide.s32 	%rd787, %r1799, 4;
	add.s64 	%rd788, %rd1, %rd787;
	ld.global.f32 	%f523, [%rd788+-4];
	st.shared.f32 	[%r25+36], %f523;
	ld.global.f32 	%f524, [%rd788+4];
	st.shared.f32 	[%r26+36], %f524;
$L__BB4_262:
	setp.gt.u32 	%p611, %r213, %r4;
	mad.lo.s32 	%r1803, %r6, 15, %r1;
	mad.lo.s32 	%r1804, %r6, -14, %r1803;
	add.s32 	%r1805, %r1804, %r6;
	setp.lt.s32 	%p612, %r1805, 1;
	setp.gt.s32 	%p613, %r1805, %r4;
	or.pred  	%p614, %p612, %p613;
	or.pred  	%p615, %p614, %p611;
	@%p615 bra 	$L__BB4_264;
	mad.lo.s32 	%r1806, %r213, %r5, %r1;
	add.s32 	%r1807, %r1806, %r6;
	add.s32 	%r1808, %r1807, %r6;
	sub.s32 	%r1809, %r1808, %r4;
	add.s32 	%r1810, %r1809, -2;
	mul.wide.s32 	%rd789, %r1810, 4;
	add.s64 	%rd790, %rd2, %rd789;
	ld.global.f32 	%f525, [%rd790];
	st.shared.f32 	[%r32+32], %f525;
	add.s32 	%r1811, %r1808, %r5;
	mul.wide.s32 	%rd791, %r1811, 4;
	add.s64 	%rd792, %rd2, %rd791;
	ld.global.f32 	%f526, [%rd792];
	st.shared.f32 	[%r34+32], %f526;
	mul.wide.s32 	%rd793, %r1808, 4;
	add.s64 	%rd794, %rd1, %rd793;
	ld.global.f32 	%f527, [%rd794+-4];
	st.shared.f32 	[%r33+32], %f527;
	ld.global.f32 	%f528, [%rd794+4];
	st.shared.f32 	[%r35+32], %f528;
$L__BB4_264:
	setp.gt.u32 	%p616, %r213, %r4;
	mad.lo.s32 	%r1812, %r213, %r5, %r1;
	add.s32 	%r1813, %r1812, %r6;
	add.s32 	%r1814, %r1813, %r6;
	add.s32 	%r214, %r1814, %r6;
	mad.lo.s32 	%r1815, %r6, 15, %r1;
	mad.lo.s32 	%r1816, %r6, -14, %r1815;
	add.s32 	%r1817, %r1816, %r6;
	add.s32 	%r1818, %r1817, %r6;
	setp.lt.s32 	%p617, %r1818, 1;
	setp.gt.s32 	%p618, %r1818, %r4;
	or.pred  	%p619, %p617, %p618;
	or.pred  	%p620, %p619, %p616;
	@%p620 bra 	$L__BB4_266;
	sub.s32 	%r1819, %r214, %r4;
	add.s32 	%r1820, %r1819, -2;
	mul.wide.s32 	%rd795, %r1820, 4;
	add.s64 	%rd796, %rd2, %rd795;
	ld.global.f32 	%f529, [%rd796];
	st.shared.f32 	[%r38+32], %f529;
	add.s32 	%r1821, %r214, %r5;
	mul.wide.s32 	%rd797, %r1821, 4;
	add.s64 	%rd798, %rd2, %rd797;
	ld.global.f32 	%f530, [%rd798];
	shl.b32 	%r1822, %r11, 2;
	add.s32 	%r1823, %r38, %r1822;
	st.shared.f32 	[%r1823+32], %f530;
	mul.wide.s32 	%rd799, %r214, 4;
	add.s64 	%rd800, %rd1, %rd799;
	ld.global.f32 	%f531, [%rd800+-4];
	st.shared.f32 	[%r39+32], %f531;
	ld.global.f32 	%f532, [%rd800+4];
	add.s32 	%r1824, %r39, %r1822;
	st.shared.f32 	[%r1824+32], %f532;
$L__BB4_266:
	setp.gt.u32 	%p621, %r213, %r4;
	add.s32 	%r215, %r214, %r6;
	mad.lo.s32 	%r1825, %r6, 15, %r1;
	mad.lo.s32 	%r1826, %r6, -14, %r1825;
	add.s32 	%r1827, %r1826, %r6;
	add.s32 	%r1828, %r1827, %r6;
	add.s32 	%r1829, %r1828, %r6;
	setp.lt.s32 	%p622, %r1829, 1;
	setp.gt.s32 	%p623, %r1829, %r4;
	or.pred  	%p624, %p622, %p623;
	or.pred  	%p625, %p624, %p621;
	@%p625 bra 	$L__BB4_268;
	sub.s32 	%r1830, %r215, %r4;
	add.s32 	%r1831, %r1830, -2;
	mul.wide.s32 	%rd801, %r1831, 4;
	add.s64 	%rd802, %rd2, %rd801;
	ld.global.f32 	%f533, [%rd802];
	st.shared.f32 	[%r45+32], %f533;
	add.s32 	%r1832, %r215, %r5;
	mul.wide.s32 	%rd803, %r1832, 4;
	add.s64 	%rd804, %rd2, %rd803;
	ld.global.f32 	%f534, [%rd804];
	shl.b32 	%r1833, %r11, 2;
	add.s32 	%r1834, %r45, %r1833;
	st.shared.f32 	[%r1834+32], %f534;
	mul.wide.s32 	%rd805, %r215, 4;
	add.s64 	%rd806, %rd1, %rd805;
	ld.global.f32 	%f535, [%rd806+-4];
	st.shared.f32 	[%r46+32], %f535;
	ld.global.f32 	%f536, [%rd806+4];
	add.s32 	%r1835, %r46, %r1833;
	st.shared.f32 	[%r1835+32], %f536;
$L__BB4_268:
	setp.gt.u32 	%p626, %r213, %r4;
	add.s32 	%r216, %r215, %r6;
	mad.lo.s32 	%r1836, %r6, 15, %r1;
	mad.lo.s32 	%r1837, %r6, -14, %r1836;
	add.s32 	%r1838, %r1837, %r6;
	add.s32 	%r1839, %r1838, %r6;
	add.s32 	%r1840, %r1839, %r6;
	add.s32 	%r1841, %r1840, %r6;
	setp.lt.s32 	%p627, %r1841, 1;
	setp.gt.s32 	%p628, %r1841, %r4;
	or.pred  	%p629, %p627, %p628;
	or.pred  	%p630, %p629, %p626;
	@%p630 bra 	$L__BB4_270;
	sub.s32 	%r1842, %r216, %r4;
	add.s32 	%r1843, %r1842, -2;
	mul.wide.s32 	%rd807, %r1843, 4;
	add.s64 	%rd808, %rd2, %rd807;
	ld.global.f32 	%f537, [%rd808];
	st.shared.f32 	[%r52+32], %f537;
	add.s32 	%r1844, %r216, %r5;
	mul.wide.s32 	%rd809, %r1844, 4;
	add.s64 	%rd810, %rd2, %rd809;
	ld.global.f32 	%f538, [%rd810];
	shl.b32 	%r1845, %r11, 2;
	add.s32 	%r1846, %r52, %r1845;
	st.shared.f32 	[%r1846+32], %f538;
	mul.wide.s32 	%rd811, %r216, 4;
	add.s64 	%rd812, %rd1, %rd811;
	ld.global.f32 	%f539, [%rd812+-4];
	st.shared.f32 	[%r53+32], %f539;
	ld.global.f32 	%f540, [%rd812+4];
	add.s32 	%r1847, %r53, %r1845;
	st.shared.f32 	[%r1847+32], %f540;
$L__BB4_270:
	setp.gt.u32 	%p631, %r213, %r4;
	add.s32 	%r217, %r216, %r6;
	mad.lo.s32 	%r1848, %r6, 15, %r1;
	mad.lo.s32 	%r1849, %r6, -14, %r1848;
	add.s32 	%r1850, %r1849, %r6;
	add.s32 	%r1851, %r1850, %r6;
	add.s32 	%r1852, %r1851, %r6;
	add.s32 	%r1853, %r1852, %r6;
	add.s32 	%r1854, %r1853, %r6;
	setp.lt.s32 	%p632, %r1854, 1;
	setp.gt.s32 	%p633, %r1854, %r4;
	or.pred  	%p634, %p632, %p633;
	or.pred  	%p635, %p634, %p631;
	@%p635 bra 	$L__BB4_272;
	sub.s32 	%r1855, %r217, %r4;
	add.s32 	%r1856, %r1855, -2;
	mul.wide.s32 	%rd813, %r1856, 4;
	add.s64 	%rd814, %rd2, %rd813;
	ld.global.f32 	%f541, [%rd814];
	st.shared.f32 	[%r59+32], %f541;
	add.s32 	%r1857, %r217, %r5;
	mul.wide.s32 	%rd815, %r1857, 4;
	add.s64 	%rd816, %rd2, %rd815;
	ld.global.f32 	%f542, [%rd816];
	shl.b32 	%r1858, %r11, 2;
	add.s32 	%r1859, %r59, %r1858;
	st.shared.f32 	[%r1859+32], %f542;
	mul.wide.s32 	%rd817, %r217, 4;
	add.s64 	%rd818, %rd1, %rd817;
	ld.global.f32 	%f543, [%rd818+-4];
	st.shared.f32 	[%r60+32], %f543;
	ld.global.f32 	%f544, [%rd818+4];
	add.s32 	%r1860, %r60, %r1858;
	st.shared.f32 	[%r1860+32], %f544;
$L__BB4_272:
	setp.gt.u32 	%p636, %r213, %r4;
	add.s32 	%r218, %r217, %r6;
	mad.lo.s32 	%r1861, %r6, 15, %r1;
	mad.lo.s32 	%r1862, %r6, -14, %r1861;
	add.s32 	%r1863, %r1862, %r6;
	add.s32 	%r1864, %r1863, %r6;
	add.s32 	%r1865, %r1864, %r6;
	add.s32 	%r1866, %r1865, %r6;
	add.s32 	%r1867, %r1866, %r6;
	add.s32 	%r1868, %r1867, %r6;
	setp.lt.s32 	%p637, %r1868, 1;
	setp.gt.s32 	%p638, %r1868, %r4;
	or.pred  	%p639, %p637, %p638;
	or.pred  	%p640, %p639, %p636;
	@%p640 bra 	$L__BB4_274;
	sub.s32 	%r1869, %r218, %r4;
	add.s32 	%r1870, %r1869, -2;
	mul.wide.s32 	%rd819, %r1870, 4;
	add.s64 	%rd820, %rd2, %rd819;
	ld.global.f32 	%f545, [%rd820];
	st.shared.f32 	[%r66+32], %f545;
	add.s32 	%r1871, %r218, %r5;
	mul.wide.s32 	%rd821, %r1871, 4;
	add.s64 	%rd822, %rd2, %rd821;
	ld.global.f32 	%f546, [%rd822];
	shl.b32 	%r1872, %r11, 2;
	add.s32 	%r1873, %r66, %r1872;
	st.shared.f32 	[%r1873+32], %f546;
	mul.wide.s32 	%rd823, %r218, 4;
	add.s64 	%rd824, %rd1, %rd823;
	ld.global.f32 	%f547, [%rd824+-4];
	st.shared.f32 	[%r67+32], %f547;
	ld.global.f32 	%f548, [%rd824+4];
	add.s32 	%r1874, %r67, %r1872;
	st.shared.f32 	[%r1874+32], %f548;
$L__BB4_274:
	setp.gt.u32 	%p641, %r213, %r4;
	add.s32 	%r219, %r218, %r6;
	mad.lo.s32 	%r1875, %r6, 15, %r1;
	mad.lo.s32 	%r1876, %r6, -14, %r1875;
	add.s32 	%r1877, %r1876, %r6;
	add.s32 	%r1878, %r1877, %r6;
	add.s32 	%r1879, %r1878, %r6;
	add.s32 	%r1880, %r1879, %r6;
	add.s32 	%r1881, %r1880, %r6;
	add.s32 	%r1882, %r1881, %r6;
	add.s32 	%r1883, %r1882, %r6;
	setp.lt.s32 	%p642, %r1883, 1;
	setp.gt.s32 	%p643, %r1883, %r4;
	or.pred  	%p644, %p642, %p643;
	or.pred  	%p645, %p644, %p641;
	@%p645 bra 	$L__BB4_276;
	sub.s32 	%r1884, %r219, %r4;
	add.s32 	%r1885, %r1884, -2;
	mul.wide.s32 	%rd825, %r1885, 4;
	add.s64 	%rd826, %rd2, %rd825;
	ld.global.f32 	%f549, [%rd826];
	st.shared.f32 	[%r73+32], %f549;
	add.s32 	%r1886, %r219, %r5;
	mul.wide.s32 	%rd827, %r1886, 4;
	add.s64 	%rd828, %rd2, %rd827;
	ld.global.f32 	%f550, [%rd828];
	shl.b32 	%r1887, %r11, 2;
	add.s32 	%r1888, %r73, %r1887;
	st.shared.f32 	[%r1888+32], %f550;
	mul.wide.s32 	%rd829, %r219, 4;
	add.s64 	%rd830, %rd1, %rd829;
	ld.global.f32 	%f551, [%rd830+-4];
	st.shared.f32 	[%r74+32], %f551;
	ld.global.f32 	%f552, [%rd830+4];
	add.s32 	%r1889, %r74, %r1887;
	st.shared.f32 	[%r1889+32], %f552;
$L__BB4_276:
	setp.gt.u32 	%p646, %r213, %r4;
	add.s32 	%r220, %r219, %r6;
	mad.lo.s32 	%r1890, %r6, 15, %r1;
	mad.lo.s32 	%r1891, %r6, -14, %r1890;
	add.s32 	%r1892, %r1891, %r6;
	add.s32 	%r1893, %r1892, %r6;
	add.s32 	%r1894, %r1893, %r6;
	add.s32 	%r1895, %r1894, %r6;
	add.s32 	%r1896, %r1895, %r6;
	add.s32 	%r1897, %r1896, %r6;
	add.s32 	%r1898, %r1897, %r6;
	add.s32 	%r1899, %r1898, %r6;
	setp.lt.s32 	%p647, %r1899, 1;
	setp.gt.s32 	%p648, %r1899, %r4;
	or.pred  	%p649, %p647, %p648;
	or.pred  	%p650, %p649, %p646;
	@%p650 bra 	$L__BB4_278;
	sub.s32 	%r1900, %r220, %r4;
	add.s32 	%r1901, %r1900, -2;
	mul.wide.s32 	%rd831, %r1901, 4;
	add.s64 	%rd832, %rd2, %rd831;
	ld.global.f32 	%f553, [%rd832];
	st.shared.f32 	[%r80+32], %f553;
	add.s32 	%r1902, %r220, %r5;
	mul.wide.s32 	%rd833, %r1902, 4;
	add.s64 	%rd834, %rd2, %rd833;
	ld.global.f32 	%f554, [%rd834];
	shl.b32 	%r1903, %r11, 2;
	add.s32 	%r1904, %r80, %r1903;
	st.shared.f32 	[%r1904+32], %f554;
	mul.wide.s32 	%rd835, %r220, 4;
	add.s64 	%rd836, %rd1, %rd835;
	ld.global.f32 	%f555, [%rd836+-4];
	st.shared.f32 	[%r81+32], %f555;
	ld.global.f32 	%f556, [%rd836+4];
	st.shared.f32 	[%r83+32], %f556;
$L__BB4_278:
	setp.gt.u32 	%p651, %r213, %r4;
	add.s32 	%r221, %r220, %r6;
	mad.lo.s32 	%r1905, %r6, 15, %r1;
	mad.lo.s32 	%r1906, %r6, -14, %r1905;
	add.s32 	%r1907, %r1906, %r6;
	add.s32 	%r1908, %r1907, %r6;
	add.s32 	%r1909, %r1908, %r6;
	add.s32 	%r1910, %r1909, %r6;
	add.s32 	%r1911, %r1910, %r6;
	add.s32 	%r1912, %r1911, %r6;
	add.s32 	%r1913, %r1912, %r6;
	add.s32 	%r1914, %r1913, %r6;
	add.s32 	%r1915, %r1914, %r6;
	setp.lt.s32 	%p652, %r1915, 1;
	setp.gt.s32 	%p653, %r1915, %r4;
	or.pred  	%p654, %p652, %p653;
	or.pred  	%p655, %p654, %p651;
	@%p655 bra 	$L__BB4_280;
	sub.s32 	%r1916, %r221, %r4;
	add.s32 	%r1917, %r1916, -2;
	mul.wide.s32 	%rd837, %r1917, 4;
	add.s64 	%rd838, %rd2, %rd837;
	ld.global.f32 	%f557, [%rd838];
	st.shared.f32 	[%r87+32], %f557;
	add.s32 	%r1918, %r221, %r5;
	mul.wide.s32 	%rd839, %r1918, 4;
	add.s64 	%rd840, %rd2, %rd839;
	ld.global.f32 	%f558, [%rd840];
	st.shared.f32 	[%r89+32], %f558;
	mul.wide.s32 	%rd841, %r221, 4;
	add.s64 	%rd842, %rd1, %rd841;
	ld.global.f32 	%f559, [%rd842+-4];
	st.shared.f32 	[%r88+32], %f559;
	ld.global.f32 	%f560, [%rd842+4];
	st.shared.f32 	[%r90+32], %f560;
$L__BB4_280:
	add.s32 	%r222, %r221, %r6;
	or.pred  	%p657, %p3, %p651;
	@%p657 bra 	$L__BB4_282;
	sub.s32 	%r1919, %r222, %r4;
	add.s32 	%r1920, %r1919, -2;
	mul.wide.s32 	%rd843, %r1920, 4;
	add.s64 	%rd844, %rd2, %rd843;
	ld.global.f32 	%f561, [%rd844];
	st.shared.f32 	[%r94+32], %f561;
	add.s32 	%r1921, %r222, %r5;
	mul.wide.s32 	%rd845, %r1921, 4;
	add.s64 	%rd846, %rd2, %rd845;
	ld.global.f32 	%f562, [%rd846];
	st.shared.f32 	[%r96+32], %f562;
	mul.wide.s32 	%rd847, %r222, 4;
	add.s64 	%rd848, %rd1, %rd847;
	ld.global.f32 	%f563, [%rd848+-4];
	st.shared.f32 	[%r95+32], %f563;
	ld.global.f32 	%f564, [%rd848+4];
	st.shared.f32 	[%r97+32], %f564;
$L__BB4_282:
	setp.gt.u32 	%p658, %r213, %r4;
	add.s32 	%r223, %r222, %r6;
	or.pred  	%p659, %p4, %p658;
	@%p659 bra 	$L__BB4_284;
	sub.s32 	%r1922, %r223, %r4;
	add.s32 	%r1923, %r1922, -2;
	mul.wide.s32 	%rd849, %r1923, 4;
	add.s64 	%rd850, %rd2, %rd849;
	ld.global.f32 	%f565, [%rd850];
	st.shared.f32 	[%r101+32], %f565;
	add.s32 	%r1924, %r223, %r5;
	mul.wide.s32 	%rd851, %r1924, 4;
	add.s64 	%rd852, %rd2, %rd851;
	ld.global.f32 	%f566, [%rd852];
	st.shared.f32 	[%r103+32], %f566;
	mul.wide.s32 	%rd853, %r223, 4;
	add.s64 	%rd854, %rd1, %rd853;
	ld.global.f32 	%f567, [%rd854+-4];
	st.shared.f32 	[%r102+32], %f567;
	ld.global.f32 	%f568, [%rd854+4];
	st.shared.f32 	[%r104+32], %f568;
$L__BB4_284:
	add.s32 	%r224, %r223, %r6;
	or.pred  	%p661, %p1, %p658;
	@%p661 bra 	$L__BB4_286;
	sub.s32 	%r1925, %r224, %r4;
	add.s32 	%r1926, %r1925, -2;
	mul.wide.s32 	%rd855, %r1926, 4;
	add.s64 	%rd856, %rd2, %rd855;
	ld.global.f32 	%f569, [%rd856];
	st.shared.f32 	[%r108+32], %f569;
	add.s32 	%r1927, %r224, %r5;
	mul.wide.s32 	%rd857, %r1927, 4;
	add.s64 	%rd858, %rd2, %rd857;
	ld.global.f32 	%f570, [%rd858];
	st.shared.f32 	[%r110+32], %f570;
	mul.wide.s32 	%rd859, %r224, 4;
	add.s64 	%rd860, %rd1, %rd859;
	ld.global.f32 	%f571, [%rd860+-4];
	st.shared.f32 	[%r109+32], %f571;
	ld.global.f32 	%f572, [%rd860+4];
	st.shared.f32 	[%r111+32], %f572;
$L__BB4_286:
	setp.gt.u32 	%p662, %r213, %r4;
	add.s32 	%r225, %r224, %r6;
	or.pred  	%p663, %p2, %p662;
	@%p663 bra 	$L__BB4_288;
	sub.s32 	%r1928, %r225, %r4;
	add.s32 	%r1929, %r1928, -2;
	mul.wide.s32 	%rd861, %r1929, 4;
	add.s64 	%rd862, %rd2, %rd861;
	ld.global.f32 	%f573, [%rd862];
	st.shared.f32 	[%r114+32], %f573;
	add.s32 	%r1930, %r225, %r5;
	mul.wide.s32 	%rd863, %r1930, 4;
	add.s64 	%rd864, %rd2, %rd863;
	ld.global.f32 	%f574, [%rd864];
	st.shared.f32 	[%r116+32], %f574;
	mul.wide.s32 	%rd865, %r225, 4;
	add.s64 	%rd866, %rd1, %rd865;
	ld.global.f32 	%f575, [%rd866+-4];
	st.shared.f32 	[%r115+32], %f575;
	ld.global.f32 	%f576, [%rd866+4];
	st.shared.f32 	[%r117+32], %f576;
$L__BB4_288:
	setp.gt.u32 	%p664, %r213, %r4;
	mad.lo.s32 	%r1931, %r6, 15, %r1;
	setp.lt.s32 	%p665, %r1931, 1;
	setp.gt.s32 	%p666, %r1931, %r4;
	or.pred  	%p667, %p665, %p666;
	or.pred  	%p668, %p667, %p664;
	@%p668 bra 	$L__BB4_290;
	add.s32 	%r1932, %r225, %r6;
	sub.s32 	%r1933, %r1932, %r4;
	add.s32 	%r1934, %r1933, -2;
	mul.wide.s32 	%rd867, %r1934, 4;
	add.s64 	%rd868, %rd2, %rd867;
	ld.global.f32 	%f577, [%rd868];
	st.shared.f32 	[%r118+32], %f577;
	add.s32 	%r1935, %r1932, %r5;
	mul.wide.s32 	%rd869, %r1935, 4;
	add.s64 	%rd870, %rd2, %rd869;
	ld.global.f32 	%f578, [%rd870];
	st.shared.f32 	[%r120+32], %f578;
	mul.wide.s32 	%rd871, %r1932, 4;
	add.s64 	%rd872, %rd1, %rd871;
	ld.global.f32 	%f579, [%rd872+-4];
	st.shared.f32 	[%r119+32], %f579;
	ld.global.f32 	%f580, [%rd872+4];
	st.shared.f32 	[%r121+32], %f580;
$L__BB4_290:
	add.s32 	%r226, %r213, %r9;
	setp.gt.u32 	%p669, %r226, %r4;
	setp.lt.s32 	%p670, %r1, 1;
	setp.gt.s32 	%p671, %r1, %r4;
	or.pred  	%p672, %p670, %p671;
	or.pred  	%p673, %p672, %p669;
	@%p673 bra 	$L__BB4_292;
	mad.lo.s32 	%r1936, %r226, %r5, %r1;
	sub.s32 	%r1937, %r1936, %r4;
	add.s32 	%r1938, %r1937, -2;
	mul.wide.s32 	%rd873, %r1938, 4;
	add.s64 	%rd874, %rd2, %rd873;
	ld.global.f32 	%f581, [%rd874];
	st.shared.f32 	[%r18+36], %f581;
	add.s32 	%r1939, %r1936, %r5;
	mul.wide.s32 	%rd875, %r1939, 4;
	add.s64 	%rd876, %rd2, %rd875;
	ld.global.f32 	%f582, [%rd876];
	st.shared.f32 	[%r21+36], %f582;
	mul.wide.s32 	%rd877, %r1936, 4;
	add.s64 	%rd878, %rd1, %rd877;
	ld.global.f32 	%f583, [%rd878+-4];
	st.shared.f32 	[%r19+36], %f583;
	ld.global.f32 	%f584, [%rd878+4];
	st.shared.f32 	[%r22+36], %f584;
$L__BB4_292:
	setp.gt.u32 	%p674, %r226, %r4;
	mad.lo.s32 	%r1940, %r6, 15, %r1;
	mad.lo.s32 	%r1941, %r6, -14, %r1940;
	setp.lt.s32 	%p675, %r1941, 1;
	setp.gt.s32 	%p676, %r1941, %r4;
	or.pred  	%p677, %p675, %p676;
	or.pred  	%p678, %p677, %p674;
	@%p678 bra 	$L__BB4_294;
	mad.lo.s32 	%r1942, %r226, %r5, %r1;
	add.s32 	%r1943, %r1942, %r6;
	sub.s32 	%r1944, %r1943, %r4;
	add.s32 	%r1945, %r1944, -2;
	mul.wide.s32 	%rd879, %r1945, 4;
	add.s64 	%rd880, %rd2, %rd879;
	ld.global.f32 	%f585, [%rd880];
	st.shared.f32 	[%r27+40], %f585;
	add.s32 	%r1946, %r1943, %r5;
	mul.wide.s32 	%rd881, %r1946, 4;
	add.s64 	%rd882, %rd2, %rd881;
	ld.global.f32 	%f586, [%rd882];
	st.shared.f32 	[%r28+40], %f586;
	mul.wide.s32 	%rd883, %r1943, 4;
	add.s64 	%rd884, %rd1, %rd883;
	ld.global.f32 	%f587, [%rd884+-4];
	st.shared.f32 	[%r25+40], %f587;
	ld.global.f32 	%f588, [%rd884+4];
	st.shared.f32 	[%r26+40], %f588;
$L__BB4_294:
	setp.gt.u32 	%p679, %r226, %r4;
	mad.lo.s32 	%r1947, %r6, 15, %r1;
	mad.lo.s32 	%r1948, %r6, -14, %r1947;
	add.s32 	%r1949, %r1948, %r6;
	setp.lt.s32 	%p680, %r1949, 1;
	setp.gt.s32 	%p681, %r1949, %r4;
	or.pred  	%p682, %p680, %p681;
	or.pred  	%p683, %p682, %p679;
	@%p683 bra 	$L__BB4_296;
	mad.lo.s32 	%r1950, %r226, %r5, %r1;
	add.s32 	%r1951, %r1950, %r6;
	add.s32 	%r1952, %r1951, %r6;
	sub.s32 	%r1953, %r1952, %r4;
	add.s32 	%r1954, %r1953, -2;
	mul.wide.s32 	%rd885, %r1954, 4;
	add.s64 	%rd886, %rd2, %rd885;
	ld.global.f32 	%f589, [%rd886];
	st.shared.f32 	[%r32+36], %f589;
	add.s32 	%r1955, %r1952, %r5;
	mul.wide.s32 	%rd887, %r1955, 4;
	add.s64 	%rd888, %rd2, %rd887;
	ld.global.f32 	%f590, [%rd888];
	st.shared.f32 	[%r34+36], %f590;
	mul.wide.s32 	%rd889, %r1952, 4;
	add.s64 	%rd890, %rd1, %rd889;
	ld.global.f32 	%f591, [%rd890+-4];
	st.shared.f32 	[%r33+36], %f591;
	ld.global.f32 	%f592, [%rd890+4];
	st.shared.f32 	[%r35+36], %f592;
$L__BB4_296:
	setp.gt.u32 	%p684, %r226, %r4;
	mad.lo.s32 	%r1956, %r226, %r5, %r1;
	add.s32 	%r1957, %r1956, %r6;
	add.s32 	%r1958, %r1957, %r6;
	add.s32 	%r227, %r1958, %r6;
	mad.lo.s32 	%r1959, %r6, 15, %r1;
	mad.lo.s32 	%r1960, %r6, -14, %r1959;
	add.s32 	%r1961, %r1960, %r6;
	add.s32 	%r1962, %r1961, %r6;
	setp.lt.s32 	%p685, %r1962, 1;
	setp.gt.s32 	%p686, %r1962, %r4;
	or.pred  	%p687, %p685, %p686;
	or.pred  	%p688, %p687, %p684;
	@%p688 bra 	$L__BB4_298;
	sub.s32 	%r1963, %r227, %r4;
	add.s32 	%r1964, %r1963, -2;
	mul.wide.s32 	%rd891, %r1964, 4;
	add.s64 	%rd892, %rd2, %rd891;
	ld.global.f32 	%f593, [%rd892];
	st.shared.f32 	[%r38+36], %f593;
	add.s32 	%r1965, %r227, %r5;
	mul.wide.s32 	%rd893, %r1965, 4;
	add.s64 	%rd894, %rd2, %rd893;
	ld.global.f32 	%f594, [%rd894];
	shl.b32 	%r1966, %r11, 2;
	add.s32 	%r1967, %r38, %r1966;
	st.shared.f32 	[%r1967+36], %f594;
	mul.wide.s32 	%rd895, %r227, 4;
	add.s64 	%rd896, %rd1, %rd895;
	ld.global.f32 	%f595, [%rd896+-4];
	st.shared.f32 	[%r39+36], %f595;
	ld.global.f32 	%f596, [%rd896+4];
	add.s32 	%r1968, %r39, %r1966;
	st.shared.f32 	[%r1968+36], %f596;
$L__BB4_298:
	setp.gt.u32 	%p689, %r226, %r4;
	add.s32 	%r228, %r227, %r6;
	mad.lo.s32 	%r1969, %r6, 15, %r1;
	mad.lo.s32 	%r1970, %r6, -14, %r1969;
	add.s32 	%r1971, %r1970, %r6;
	add.s32 	%r1972, %r1971, %r6;
	add.s32 	%r1973, %r1972, %r6;
	setp.lt.s32 	%p690, %r1973, 1;
	setp.gt.s32 	%p691, %r1973, %r4;
	or.pred  	%p692, %p690, %p691;
	or.pred  	%p693, %p692, %p689;
	@%p693 bra 	$L__BB4_300;
	sub.s32 	%r1974, %r228, %r4;
	add.s32 	%r1975, %r1974, -2;
	mul.wide.s32 	%rd897, %r1975, 4;
	add.s64 	%rd898, %rd2, %rd897;
	ld.global.f32 	%f597, [%rd898];
	st.shared.f32 	[%r45+36], %f597;
	add.s32 	%r1976, %r228, %r5;
	mul.wide.s32 	%rd899, %r1976, 4;
	add.s64 	%rd900, %rd2, %rd899;
	ld.global.f32 	%f598, [%rd900];
	shl.b32 	%r1977, %r11, 2;
	add.s32 	%r1978, %r45, %r1977;
	st.shared.f32 	[%r1978+36], %f598;
	mul.wide.s32 	%rd901, %r228, 4;
	add.s64 	%rd902, %rd1, %rd901;
	ld.global.f32 	%f599, [%rd902+-4];
	st.shared.f32 	[%r46+36], %f599;
	ld.global.f32 	%f600, [%rd902+4];
	add.s32 	%r1979, %r46, %r1977;
	st.shared.f32 	[%r1979+36], %f600;
$L__BB4_300:
	setp.gt.u32 	%p694, %r226, %r4;
	add.s32 	%r229, %r228, %r6;
	mad.lo.s32 	%r1980, %r6, 15, %r1;
	mad.lo.s32 	%r1981, %r6, -14, %r1980;
	add.s32 	%r1982, %r1981, %r6;
	add.s32 	%r1983, %r1982, %r6;
	add.s32 	%r1984, %r1983, %r6;
	add.s32 	%r1985, %r1984, %r6;
	setp.lt.s32 	%p695, %r1985, 1;
	setp.gt.s32 	%p696, %r1985, %r4;
	or.pred  	%p697, %p695, %p696;
	or.pred  	%p698, %p697, %p694;
	@%p698 bra 	$L__BB4_302;
	sub.s32 	%r1986, %r229, %r4;
	add.s32 	%r1987, %r1986, -2;
	mul.wide.s32 	%rd903, %r1987, 4;
	add.s64 	%rd904, %rd2, %rd903;
	ld.global.f32 	%f601, [%rd904];
	st.shared.f32 	[%r52+36], %f601;
	add.s32 	%r1988, %r229, %r5;
	mul.wide.s32 	%rd905, %r1988, 4;
	add.s64 	%rd906, %rd2, %rd905;
	ld.global.f32 	%f602, [%rd906];
	shl.b32 	%r1989, %r11, 2;
	add.s32 	%r1990, %r52, %r1989;
	st.shared.f32 	[%r1990+36], %f602;
	mul.wide.s32 	%rd907, %r229, 4;
	add.s64 	%rd908, %rd1, %rd907;
	ld.global.f32 	%f603, [%rd908+-4];
	st.shared.f32 	[%r53+36], %f603;
	ld.global.f32 	%f604, [%rd908+4];
	add.s32 	%r1991, %r53, %r1989;
	st.shared.f32 	[%r1991+36], %f604;
$L__BB4_302:
	setp.gt.u32 	%p699, %r226, %r4;
	add.s32 	%r230, %r229, %r6;
	mad.lo.s32 	%r1992, %r6, 15, %r1;
	mad.lo.s32 	%r1993, %r6, -14, %r1992;
	add.s32 	%r1994, %r1993, %r6;
	add.s32 	%r1995, %r1994, %r6;
	add.s32 	%r1996, %r1995, %r6;
	add.s32 	%r1997, %r1996, %r6;
	add.s32 	%r1998, %r1997, %r6;
	setp.lt.s32 	%p700, %r1998, 1;
	setp.gt.s32 	%p701, %r1998, %r4;
	or.pred  	%p702, %p700, %p701;
	or.pred  	%p703, %p702, %p699;
	@%p703 bra 	$L__BB4_304;
	sub.s32 	%r1999, %r230, %r4;
	add.s32 	%r2000, %r1999, -2;
	mul.wide.s32 	%rd909, %r2000, 4;
	add.s64 	%rd910, %rd2, %rd909;
	ld.global.f32 	%f605, [%rd910];
	st.shared.f32 	[%r59+36], %f605;
	add.s32 	%r2001, %r230, %r5;
	mul.wide.s32 	%rd911, %r2001, 4;
	add.s64 	%rd912, %rd2, %rd911;
	ld.global.f32 	%f606, [%rd912];
	shl.b32 	%r2002, %r11, 2;
	add.s32 	%r2003, %r59, %r2002;
	st.shared.f32 	[%r2003+36], %f606;
	mul.wide.s32 	%rd913, %r230, 4;
	add.s64 	%rd914, %rd1, %rd913;
	ld.global.f32 	%f607, [%rd914+-4];
	st.shared.f32 	[%r60+36], %f607;
	ld.global.f32 	%f608, [%rd914+4];
	add.s32 	%r2004, %r60, %r2002;
	st.shared.f32 	[%r2004+36], %f608;
$L__BB4_304:
	setp.gt.u32 	%p704, %r226, %r4;
	add.s32 	%r231, %r230, %r6;
	mad.lo.s32 	%r2005, %r6, 15, %r1;
	mad.lo.s32 	%r2006, %r6, -14, %r2005;
	add.s32 	%r2007, %r2006, %r6;
	add.s32 	%r2008, %r2007, %r6;
	add.s32 	%r2009, %r2008, %r6;
	add.s32 	%r2010, %r2009, %r6;
	add.s32 	%r2011, %r2010, %r6;
	add.s32 	%r2012, %r2011, %r6;
	setp.lt.s32 	%p705, %r2012, 1;
	setp.gt.s32 	%p706, %r2012, %r4;
	or.pred  	%p707, %p705, %p706;
	or.pred  	%p708, %p707, %p704;
	@%p708 bra 	$L__BB4_306;
	sub.s32 	%r2013, %r231, %r4;
	add.s32 	%r2014, %r2013, -2;
	mul.wide.s32 	%rd915, %r2014, 4;
	add.s64 	%rd916, %rd2, %rd915;
	ld.global.f32 	%f609, [%rd916];
	st.shared.f32 	[%r66+36], %f609;
	add.s32 	%r2015, %r231, %r5;
	mul.wide.s32 	%rd917, %r2015, 4;
	add.s64 	%rd918, %rd2, %rd917;
	ld.global.f32 	%f610, [%rd918];
	shl.b32 	%r2016, %r11, 2;
	add.s32 	%r2017, %r66, %r2016;
	st.shared.f32 	[%r2017+36], %f610;
	mul.wide.s32 	%rd919, %r231, 4;
	add.s64 	%rd920, %rd1, %rd919;
	ld.global.f32 	%f611, [%rd920+-4];
	st.shared.f32 	[%r67+36], %f611;
	ld.global.f32 	%f612, [%rd920+4];
	add.s32 	%r2018, %r67, %r2016;
	st.shared.f32 	[%r2018+36], %f612;
$L__BB4_306:
	setp.gt.u32 	%p709, %r226, %r4;
	add.s32 	%r232, %r231, %r6;
	mad.lo.s32 	%r2019, %r6, 15, %r1;
	mad.lo.s32 	%r2020, %r6, -14, %r2019;
	add.s32 	%r2021, %r2020, %r6;
	add.s32 	%r2022, %r2021, %r6;
	add.s32 	%r2023, %r2022, %r6;
	add.s32 	%r2024, %r2023, %r6;
	add.s32 	%r2025, %r2024, %r6;
	add.s32 	%r2026, %r2025, %r6;
	add.s32 	%r2027, %r2026, %r6;
	setp.lt.s32 	%p710, %r2027, 1;
	setp.gt.s32 	%p711, %r2027, %r4;
	or.pred  	%p712, %p710, %p711;
	or.pred  	%p713, %p712, %p709;
	@%p713 bra 	$L__BB4_308;
	sub.s32 	%r2028, %r232, %r4;
	add.s32 	%r2029, %r2028, -2;
	mul.wide.s32 	%rd921, %r2029, 4;
	add.s64 	%rd922, %rd2, %rd921;
	ld.global.f32 	%f613, [%rd922];
	st.shared.f32 	[%r73+36], %f613;
	add.s32 	%r2030, %r232, %r5;
	mul.wide.s32 	%rd923, %r2030, 4;
	add.s64 	%rd924, %rd2, %rd923;
	ld.global.f32 	%f614, [%rd924];
	shl.b32 	%r2031, %r11, 2;
	add.s32 	%r2032, %r73, %r2031;
	st.shared.f32 	[%r2032+36], %f614;
	mul.wide.s32 	%rd925, %r232, 4;
	add.s64 	%rd926, %rd1, %rd925;
	ld.global.f32 	%f615, [%rd926+-4];
	st.shared.f32 	[%r74+36], %f615;
	ld.global.f32 	%f616, [%rd926+4];
	add.s32 	%r2033, %r74, %r2031;
	st.shared.f32 	[%r2033+36], %f616;
$L__BB4_308:
	setp.gt.u32 	%p714, %r226, %r4;
	add.s32 	%r233, %r232, %r6;
	mad.lo.s32 	%r2034, %r6, 15, %r1;
	mad.lo.s32 	%r2035, %r6, -14, %r2034;
	add.s32 	%r2036, %r2035, %r6;
	add.s32 	%r2037, %r2036, %r6;
	add.s32 	%r2038, %r2037, %r6;
	add.s32 	%r2039, %r2038, %r6;
	add.s32 	%r2040, %r2039, %r6;
	add.s32 	%r2041, %r2040, %r6;
	add.s32 	%r2042, %r2041, %r6;
	add.s32 	%r2043, %r2042, %r6;
	setp.lt.s32 	%p715, %r2043, 1;
	setp.gt.s32 	%p716, %r2043, %r4;
	or.pred  	%p717, %p715, %p716;
	or.pred  	%p718, %p717, %p714;
	@%p718 bra 	$L__BB4_310;
	sub.s32 	%r2044, %r233, %r4;
	add.s32 	%r2045, %r2044, -2;
	mul.wide.s32 	%rd927, %r2045, 4;
	add.s64 	%rd928, %rd2, %rd927;
	ld.global.f32 	%f617, [%rd928];
	st.shared.f32 	[%r80+36], %f617;
	add.s32 	%r2046, %r233, %r5;
	mul.wide.s32 	%rd929, %r2046, 4;
	add.s64 	%rd930, %rd2, %rd929;
	ld.global.f32 	%f618, [%rd930];
	shl.b32 	%r2047, %r11, 2;
	add.s32 	%r2048, %r80, %r2047;
	st.shared.f32 	[%r2048+36], %f618;
	mul.wide.s32 	%rd931, %r233, 4;
	add.s64 	%rd932, %rd1, %rd931;
	ld.global.f32 	%f619, [%rd932+-4];
	st.shared.f32 	[%r81+36], %f619;
	ld.global.f32 	%f620, [%rd932+4];
	st.shared.f32 	[%r83+36], %f620;
$L__BB4_310:
	setp.gt.u32 	%p719, %r226, %r4;
	add.s32 	%r234, %r233, %r6;
	mad.lo.s32 	%r2049, %r6, 15, %r1;
	mad.lo.s32 	%r2050, %r6, -14, %r2049;
	add.s32 	%r2051, %r2050, %r6;
	add.s32 	%r2052, %r2051, %r6;
	add.s32 	%r2053, %r2052, %r6;
	add.s32 	%r2054, %r2053, %r6;
	add.s32 	%r2055, %r2054, %r6;
	add.s32 	%r2056, %r2055, %r6;
	add.s32 	%r2057, %r2056, %r6;
	add.s32 	%r2058, %r2057, %r6;
	add.s32 	%r2059, %r2058, %r6;
	setp.lt.s32 	%p720, %r2059, 1;
	setp.gt.s32 	%p721, %r2059, %r4;
	or.pred  	%p722, %p720, %p721;
	or.pred  	%p723, %p722, %p719;
	@%p723 bra 	$L__BB4_312;
	sub.s32 	%r2060, %r234, %r4;
	add.s32 	%r2061, %r2060, -2;
	mul.wide.s32 	%rd933, %r2061, 4;
	add.s64 	%rd934, %rd2, %rd933;
	ld.global.f32 	%f621, [%rd934];
	st.shared.f32 	[%r87+36], %f621;
	add.s32 	%r2062, %r234, %r5;
	mul.wide.s32 	%rd935, %r2062, 4;
	add.s64 	%rd936, %rd2, %rd935;
	ld.global.f32 	%f622, [%rd936];
	st.shared.f32 	[%r89+36], %f622;
	mul.wide.s32 	%rd937, %r234, 4;
	add.s64 	%rd938, %rd1, %rd937;
	ld.global.f32 	%f623, [%rd938+-4];
	st.shared.f32 	[%r88+36], %f623;
	ld.global.f32 	%f624, [%rd938+4];
	st.shared.f32 	[%r90+36], %f624;
$L__BB4_312:
	add.s32 	%r235, %r234, %r6;
	or.pred  	%p725, %p3, %p719;
	@%p725 bra 	$L__BB4_314;
	sub.s32 	%r2063, %r235, %r4;
	add.s32 	%r2064, %r2063, -2;
	mul.wide.s32 	%rd939, %r2064, 4;
	add.s64 	%rd940, %rd2, %rd939;
	ld.global.f32 	%f625, [%rd940];
	st.shared.f32 	[%r94+36], %f625;
	add.s32 	%r2065, %r235, %r5;
	mul.wide.s32 	%rd941, %r2065, 4;
	add.s64 	%rd942, %rd2, %rd941;
	ld.global.f32 	%f626, [%rd942];
	st.shared.f32 	[%r96+36], %f626;
	mul.wide.s32 	%rd943, %r235, 4;
	add.s64 	%rd944, %rd1, %rd943;
	ld.global.f32 	%f627, [%rd944+-4];
	st.shared.f32 	[%r95+36], %f627;
	ld.global.f32 	%f628, [%rd944+4];
	st.shared.f32 	[%r97+36], %f628;
$L__BB4_314:
	setp.gt.u32 	%p726, %r226, %r4;
	add.s32 	%r236, %r235, %r6;
	or.pred  	%p727, %p4, %p726;
	@%p727 bra 	$L__BB4_316;
	sub.s32 	%r2066, %r236, %r4;
	add.s32 	%r2067, %r2066, -2;
	mul.wide.s32 	%rd945, %r2067, 4;
	add.s64 	%rd946, %rd2, %rd945;
	ld.global.f32 	%f629, [%rd946];
	st.shared.f32 	[%r101+36], %f629;
	add.s32 	%r2068, %r236, %r5;
	mul.wide.s32 	%rd947, %r2068, 4;
	add.s64 	%rd948, %rd2, %rd947;
	ld.global.f32 	%f630, [%rd948];
	st.shared.f32 	[%r103+36], %f630;
	mul.wide.s32 	%rd949, %r236, 4;
	add.s64 	%rd950, %rd1, %rd949;
	ld.global.f32 	%f631, [%rd950+-4];
	st.shared.f32 	[%r102+36], %f631;
	ld.global.f32 	%f632, [%rd950+4];
	st.shared.f32 	[%r104+36], %f632;
$L__BB4_316:
	add.s32 	%r237, %r236, %r6;
	or.pred  	%p729, %p1, %p726;
	@%p729 bra 	$L__BB4_318;
	sub.s32 	%r2069, %r237, %r4;
	add.s32 	%r2070, %r2069, -2;
	mul.wide.s32 	%rd951, %r2070, 4;
	add.s64 	%rd952, %rd2, %rd951;
	ld.global.f32 	%f633, [%rd952];
	st.shared.f32 	[%r108+36], %f633;
	add.s32 	%r2071, %r237, %r5;
	mul.wide.s32 	%rd953, %r2071, 4;
	add.s64 	%rd954, %rd2, %rd953;
	ld.global.f32 	%f634, [%rd954];
	st.shared.f32 	[%r110+36], %f634;
	mul.wide.s32 	%rd955, %r237, 4;
	add.s64 	%rd956, %rd1, %rd955;
	ld.global.f32 	%f635, [%rd956+-4];
	st.shared.f32 	[%r109+36], %f635;
	ld.global.f32 	%f636, [%rd956+4];
	st.shared.f32 	[%r111+36], %f636;
$L__BB4_318:
	setp.gt.u32 	%p730, %r226, %r4;
	add.s32 	%r238, %r237, %r6;
	or.pred  	%p731, %p2, %p730;
	@%p731 bra 	$L__BB4_320;
	sub.s32 	%r2072, %r238, %r4;
	add.s32 	%r2073, %r2072, -2;
	mul.wide.s32 	%rd957, %r2073, 4;
	add.s64 	%rd958, %rd2, %rd957;
	ld.global.f32 	%f637, [%rd958];
	st.shared.f32 	[%r114+36], %f637;
	add.s32 	%r2074, %r238, %r5;
	mul.wide.s32 	%rd959, %r2074, 4;
	add.s64 	%rd960, %rd2, %rd959;
	ld.global.f32 	%f638, [%rd960];
	st.shared.f32 	[%r116+36], %f638;
	mul.wide.s32 	%rd961, %r238, 4;
	add.s64 	%rd962, %rd1, %rd961;
	ld.global.f32 	%f639, [%rd962+-4];
	st.shared.f32 	[%r115+36], %f639;
	ld.global.f32 	%f640, [%rd962+4];
	st.shared.f32 	[%r117+36], %f640;
$L__BB4_320:
	setp.gt.u32 	%p732, %r226, %r4;
	mad.lo.s32 	%r2075, %r6, 15, %r1;
	setp.lt.s32 	%p733, %r2075, 1;
	setp.gt.s32 	%p734, %r2075, %r4;
	or.pred  	%p735, %p733, %p734;
	or.pred  	%p736, %p735, %p732;
	@%p736 bra 	$L__BB4_322;
	add.s32 	%r2076, %r238, %r6;
	sub.s32 	%r2077, %r2076, %r4;
	add.s32 	%r2078, %r2077, -2;
	mul.wide.s32 	%rd963, %r2078, 4;
	add.s64 	%rd964, %rd2, %rd963;
	ld.global.f32 	%f641, [%rd964];
	st.shared.f32 	[%r118+36], %f641;
	add.s32 	%r2079, %r2076, %r5;
	mul.wide.s32 	%rd965, %r2079, 4;
	add.s64 	%rd966, %rd2, %rd965;
	ld.global.f32 	%f642, [%rd966];
	st.shared.f32 	[%r120+36], %f642;
	mul.wide.s32 	%rd967, %r2076, 4;
	add.s64 	%rd968, %rd1, %rd967;
	ld.global.f32 	%f643, [%rd968+-4];
	st.shared.f32 	[%r119+36], %f643;
	ld.global.f32 	%f644, [%rd968+4];
	st.shared.f32 	[%r121+36], %f644;
$L__BB4_322:
	add.s32 	%r239, %r226, %r9;
	setp.gt.u32 	%p737, %r239, %r4;
	setp.lt.s32 	%p738, %r1, 1;
	setp.gt.s32 	%p739, %r1, %r4;
	or.pred  	%p740, %p738, %p739;
	or.pred  	%p741, %p740, %p737;
	@%p741 bra 	$L__BB4_324;
	mad.lo.s32 	%r2080, %r239, %r5, %r1;
	sub.s32 	%r2081, %r2080, %r4;
	add.s32 	%r2082, %r2081, -2;
	mul.wide.s32 	%rd969, %r2082, 4;
	add.s64 	%rd970, %rd2, %rd969;
	ld.global.f32 	%f645, [%rd970];
	st.shared.f32 	[%r18+40], %f645;
	add.s32 	%r2083, %r2080, %r5;
	mul.wide.s32 	%rd971, %r2083, 4;
	add.s64 	%rd972, %rd2, %rd971;
	ld.global.f32 	%f646, [%rd972];
	st.shared.f32 	[%r21+40], %f646;
	mul.wide.s32 	%rd973, %r2080, 4;
	add.s64 	%rd974, %rd1, %rd973;
	ld.global.f32 	%f647, [%rd974+-4];
	st.shared.f32 	[%r19+40], %f647;
	ld.global.f32 	%f648, [%rd974+4];
	st.shared.f32 	[%r22+40], %f648;
$L__BB4_324:
	setp.gt.u32 	%p742, %r239, %r4;
	mad.lo.s32 	%r2084, %r6, 15, %r1;
	mad.lo.s32 	%r2085, %r6, -14, %r2084;
	setp.lt.s32 	%p743, %r2085, 1;
	setp.gt.s32 	%p744, %r2085, %r4;
	or.pred  	%p745, %p743, %p744;
	or.pred  	%p746, %p745, %p742;
	@%p746 bra 	$L__BB4_326;
	mad.lo.s32 	%r2086, %r239, %r5, %r1;
	add.s32 	%r2087, %r2086, %r6;
	sub.s32 	%r2088, %r2087, %r4;
	add.s32 	%r2089, %r2088, -2;
	mul.wide.s32 	%rd975, %r2089, 4;
	add.s64 	%rd976, %rd2, %rd975;
	ld.global.f32 	%f649, [%rd976];
	st.shared.f32 	[%r27+44], %f649;
	add.s32 	%r2090, %r2087, %r5;
	mul.wide.s32 	%rd977, %r2090, 4;
	add.s64 	%rd978, %rd2, %rd977;
	ld.global.f32 	%f650, [%rd978];
	st.shared.f32 	[%r28+44], %f650;
	mul.wide.s32 	%rd979, %r2087, 4;
	add.s64 	%rd980, %rd1, %rd979;
	ld.global.f32 	%f651, [%rd980+-4];
	st.shared.f32 	[%r25+44], %f651;
	ld.global.f32 	%f652, [%rd980+4];
	st.shared.f32 	[%r26+44], %f652;
$L__BB4_326:
	setp.gt.u32 	%p747, %r239, %r4;
	mad.lo.s32 	%r2091, %r6, 15, %r1;
	mad.lo.s32 	%r2092, %r6, -14, %r2091;
	add.s32 	%r2093, %r2092, %r6;
	setp.lt.s32 	%p748, %r2093, 1;
	setp.gt.s32 	%p749, %r2093, %r4;
	or.pred  	%p750, %p748, %p749;
	or.pred  	%p751, %p750, %p747;
	@%p751 bra 	$L__BB4_328;
	mad.lo.s32 	%r2094, %r239, %r5, %r1;
	add.s32 	%r2095, %r2094, %r6;
	add.s32 	%r2096, %r2095, %r6;
	sub.s32 	%r2097, %r2096, %r4;
	add.s32 	%r2098, %r2097, -2;
	mul.wide.s32 	%rd981, %r2098, 4;
	add.s64 	%rd982, %rd2, %rd981;
	ld.global.f32 	%f653, [%rd982];
	st.shared.f32 	[%r32+40], %f653;
	add.s32 	%r2099, %r2096, %r5;
	mul.wide.s32 	%rd983, %r2099, 4;
	add.s64 	%rd984, %rd2, %rd983;
	ld.global.f32 	%f654, [%rd984];
	st.shared.f32 	[%r34+40], %f654;
	mul.wide.s32 	%rd985, %r2096, 4;
	add.s64 	%rd986, %rd1, %rd985;
	ld.global.f32 	%f655, [%rd986+-4];
	st.shared.f32 	[%r33+40], %f655;
	ld.global.f32 	%f656, [%rd986+4];
	st.shared.f32 	[%r35+40], %f656;
$L__BB4_328:
	setp.gt.u32 	%p752, %r239, %r4;
	mad.lo.s32 	%r2100, %r239, %r5, %r1;
	add.s32 	%r2101, %r2100, %r6;
	add.s32 	%r2102, %r2101, %r6;
	add.s32 	%r240, %r2102, %r6;
	mad.lo.s32 	%r2103, %r6, 15, %r1;
	mad.lo.s32 	%r2104, %r6, -14, %r2103;
	add.s32 	%r2105, %r2104, %r6;
	add.s32 	%r2106, %r2105, %r6;
	setp.lt.s32 	%p753, %r2106, 1;
	setp.gt.s32 	%p754, %r2106, %r4;
	or.pred  	%p755, %p753, %p754;
	or.pred  	%p756, %p755, %p752;
	@%p756 bra 	$L__BB4_330;
	sub.s32 	%r2107, %r240, %r4;
	add.s32 	%r2108, %r2107, -2;
	mul.wide.s32 	%rd987, %r2108, 4;
	add.s64 	%rd988, %rd2, %rd987;
	ld.global.f32 	%f657, [%rd988];
	st.shared.f32 	[%r38+40], %f657;
	add.s32 	%r2109, %r240, %r5;
	mul.wide.s32 	%rd989, %r2109, 4;
	add.s64 	%rd990, %rd2, %rd989;
	ld.global.f32 	%f658, [%rd990];
	shl.b32 	%r2110, %r11, 2;
	add.s32 	%r2111, %r38, %r2110;
	st.shared.f32 	[%r2111+40], %f658;
	mul.wide.s32 	%rd991, %r240, 4;
	add.s64 	%rd992, %rd1, %rd991;
	ld.global.f32 	%f659, [%rd992+-4];
	st.shared.f32 	[%r39+40], %f659;
	ld.global.f32 	%f660, [%rd992+4];
	add.s32 	%r2112, %r39, %r2110;
	st.shared.f32 	[%r2112+40], %f660;
$L__BB4_330:
	setp.gt.u32 	%p757, %r239, %r4;
	add.s32 	%r241, %r240, %r6;
	mad.lo.s32 	%r2113, %r6, 15, %r1;
	mad.lo.s32 	%r2114, %r6, -14, %r2113;
	add.s32 	%r2115, %r2114, %r6;
	add.s32 	%r2116, %r2115, %r6;
	add.s32 	%r2117, %r2116, %r6;
	setp.lt.s32 	%p758, %r2117, 1;
	setp.gt.s32 	%p759, %r2117, %r4;
	or.pred  	%p760, %p758, %p759;
	or.pred  	%p761, %p760, %p757;
	@%p761 bra 	$L__BB4_332;
	sub.s32 	%r2118, %r241, %r4;
	add.s32 	%r2119, %r2118, -2;
	mul.wide.s32 	%rd993, %r2119, 4;
	add.s64 	%rd994, %rd2, %rd993;
	ld.global.f32 	%f661, [%rd994];
	st.shared.f32 	[%r45+40], %f661;
	add.s32 	%r2120, %r241, %r5;
	mul.wide.s32 	%rd995, %r2120, 4;
	add.s64 	%rd996, %rd2, %rd995;
	ld.global.f32 	%f662, [%rd996];
	shl.b32 	%r2121, %r11, 2;
	add.s32 	%r2122, %r45, %r2121;
	st.shared.f32 	[%r2122+40], %f662;
	mul.wide.s32 	%rd997, %r241, 4;
	add.s64 	%rd998, %rd1, %rd997;
	ld.global.f32 	%f663, [%rd998+-4];
	st.shared.f32 	[%r46+40], %f663;
	ld.global.f32 	%f664, [%rd998+4];
	add.s32 	%r2123, %r46, %r2121;
	st.shared.f32 	[%r2123+40], %f664;
$L__BB4_332:
	setp.gt.u32 	%p762, %r239, %r4;
	add.s32 	%r242, %r241, %r6;
	mad.lo.s32 	%r2124, %r6, 15, %r1;
	mad.lo.s32 	%r2125, %r6, -14, %r2124;
	add.s32 	%r2126, %r2125, %r6;
	add.s32 	%r2127, %r2126, %r6;
	add.s32 	%r2128, %r2127, %r6;
	add.s32 	%r2129, %r2128, %r6;
	setp.lt.s32 	%p763, %r2129, 1;
	setp.gt.s32 	%p764, %r2129, %r4;
	or.pred  	%p765, %p763, %p764;
	or.pred  	%p766, %p765, %p762;
	@%p766 bra 	$L__BB4_334;
	sub.s32 	%r2130, %r242, %r4;
	add.s32 	%r2131, %r2130, -2;
	mul.wide.s32 	%rd999, %r2131, 4;
	add.s64 	%rd1000, %rd2, %rd999;
	ld.global.f32 	%f665, [%rd1000];
	st.shared.f32 	[%r52+40], %f665;
	add.s32 	%r2132, %r242, %r5;
	mul.wide.s32 	%rd1001, %r2132, 4;
	add.s64 	%rd1002, %rd2, %rd1001;
	ld.global.f32 	%f666, [%rd1002];
	shl.b32 	%r2133, %r11, 2;
	add.s32 	%r2134, %r52, %r2133;
	st.shared.f32 	[%r2134+40], %f666;
	mul.wide.s32 	%rd1003, %r242, 4;
	add.s64 	%rd1004, %rd1, %rd1003;
	ld.global.f32 	%f667, [%rd1004+-4];
	st.shared.f32 	[%r53+40], %f667;
	ld.global.f32 	%f668, [%rd1004+4];
	add.s32 	%r2135, %r53, %r2133;
	st.shared.f32 	[%r2135+40], %f668;
$L__BB4_334:
	setp.gt.u32 	%p767, %r239, %r4;
	add.s32 	%r243, %r242, %r6;
	mad.lo.s32 	%r2136, %r6, 15, %r1;
	mad.lo.s32 	%r2137, %r6, -14, %r2136;
	add.s32 	%r2138, %r2137, %r6;
	add.s32 	%r2139, %r2138, %r6;
	add.s32 	%r2140, %r2139, %r6;
	add.s32 	%r2141, %r2140, %r6;
	add.s32 	%r2142, %r2141, %r6;
	setp.lt.s32 	%p768, %r2142, 1;
	setp.gt.s32 	%p769, %r2142, %r4;
	or.pred  	%p770, %p768, %p769;
	or.pred  	%p771, %p770, %p767;
	@%p771 bra 	$L__BB4_336;
	sub.s32 	%r2143, %r243, %r4;
	add.s32 	%r2144, %r2143, -2;
	mul.wide.s32 	%rd1005, %r2144, 4;
	add.s64 	%rd1006, %rd2, %rd1005;
	ld.global.f32 	%f669, [%rd1006];
	st.shared.f32 	[%r59+40], %f669;
	add.s32 	%r2145, %r243, %r5;
	mul.wide.s32 	%rd1007, %r2145, 4;
	add.s64 	%rd1008, %rd2, %rd1007;
	ld.global.f32 	%f670, [%rd1008];
	shl.b32 	%r2146, %r11, 2;
	add.s32 	%r2147, %r59, %r2146;
	st.shared.f32 	[%r2147+40], %f670;
	mul.wide.s32 	%rd1009, %r243, 4;
	add.s64 	%rd1010, %rd1, %rd1009;
	ld.global.f32 	%f671, [%rd1010+-4];
	st.shared.f32 	[%r60+40], %f671;
	ld.global.f32 	%f672, [%rd1010+4];
	add.s32 	%r2148, %r60, %r2146;
	st.shared.f32 	[%r2148+40], %f672;
$L__BB4_336:
	setp.gt.u32 	%p772, %r239, %r4;
	add.s32 	%r244, %r243, %r6;
	mad.lo.s32 	%r2149, %r6, 15, %r1;
	mad.lo.s32 	%r2150, %r6, -14, %r2149;
	add.s32 	%r2151, %r2150, %r6;
	add.s32 	%r2152, %r2151, %r6;
	add.s32 	%r2153, %r2152, %r6;
	add.s32 	%r2154, %r2153, %r6;
	add.s32 	%r2155, %r2154, %r6;
	add.s32 	%r2156, %r2155, %r6;
	setp.lt.s32 	%p773, %r2156, 1;
	setp.gt.s32 	%p774, %r2156, %r4;
	or.pred  	%p775, %p773, %p774;
	or.pred  	%p776, %p775, %p772;
	@%p776 bra 	$L__BB4_338;
	sub.s32 	%r2157, %r244, %r4;
	add.s32 	%r2158, %r2157, -2;
	mul.wide.s32 	%rd1011, %r2158, 4;
	add.s64 	%rd1012, %rd2, %rd1011;
	ld.global.f32 	%f673, [%rd1012];
	st.shared.f32 	[%r66+40], %f673;
	add.s32 	%r2159, %r244, %r5;
	mul.wide.s32 	%rd1013, %r2159, 4;
	add.s64 	%rd1014, %rd2, %rd1013;
	ld.global.f32 	%f674, [%rd1014];
	shl.b32 	%r2160, %r11, 2;
	add.s32 	%r2161, %r66, %r2160;
	st.shared.f32 	[%r2161+40], %f674;
	mul.wide.s32 	%rd1015, %r244, 4;
	add.s64 	%rd1016, %rd1, %rd1015;
	ld.global.f32 	%f675, [%rd1016+-4];
	st.shared.f32 	[%r67+40], %f675;
	ld.global.f32 	%f676, [%rd1016+4];
	add.s32 	%r2162, %r67, %r2160;
	st.shared.f32 	[%r2162+40], %f676;
$L__BB4_338:
	setp.gt.u32 	%p777, %r239, %r4;
	add.s32 	%r245, %r244, %r6;
	mad.lo.s32 	%r2163, %r6, 15, %r1;
	mad.lo.s32 	%r2164, %r6, -14, %r2163;
	add.s32 	%r2165, %r2164, %r6;
	add.s32 	%r2166, %r2165, %r6;
	add.s32 	%r2167, %r2166, %r6;
	add.s32 	%r2168, %r2167, %r6;
	add.s32 	%r2169, %r2168, %r6;
	add.s32 	%r2170, %r2169, %r6;
	add.s32 	%r2171, %r2170, %r6;
	setp.lt.s32 	%p778, %r2171, 1;
	setp.gt.s32 	%p779, %r2171, %r4;
	or.pred  	%p780, %p778, %p779;
	or.pred  	%p781, %p780, %p777;
	@%p781 bra 	$L__BB4_340;
	sub.s32 	%r2172, %r245, %r4;
	add.s32 	%r2173, %r2172, -2;
	mul.wide.s32 	%rd1017, %r2173, 4;
	add.s64 	%rd1018, %rd2, %rd1017;
	ld.global.f32 	%f677, [%rd1018];
	st.shared.f32 	[%r73+40], %f677;
	add.s32 	%r2174, %r245, %r5;
	mul.wide.s32 	%rd1019, %r2174, 4;
	add.s64 	%rd1020, %rd2, %rd1019;
	ld.global.f32 	%f678, [%rd1020];
	shl.b32 	%r2175, %r11, 2;
	add.s32 	%r2176, %r73, %r2175;
	st.shared.f32 	[%r2176+40], %f678;
	mul.wide.s32 	%rd1021, %r245, 4;
	add.s64 	%rd1022, %rd1, %rd1021;
	ld.global.f32 	%f679, [%rd1022+-4];
	st.shared.f32 	[%r74+40], %f679;
	ld.global.f32 	%f680, [%rd1022+4];
	add.s32 	%r2177, %r74, %r2175;
	st.shared.f32 	[%r2177+40], %f680;
$L__BB4_340:
	setp.gt.u32 	%p782, %r239, %r4;
	add.s32 	%r246, %r245, %r6;
	mad.lo.s32 	%r2178, %r6, 15, %r1;
	mad.lo.s32 	%r2179, %r6, -14, %r2178;
	add.s32 	%r2180, %r2179, %r6;
	add.s32 	%r2181, %r2180, %r6;
	add.s32 	%r2182, %r2181, %r6;
	add.s32 	%r2183, %r2182, %r6;
	add.s32 	%r2184, %r2183, %r6;
	add.s32 	%r2185, %r2184, %r6;
	add.s32 	%r2186, %r2185, %r6;
	add.s32 	%r2187, %r2186, %r6;
	setp.lt.s32 	%p783, %r2187, 1;
	setp.gt.s32 	%p784, %r2187, %r4;
	or.pred  	%p785, %p783, %p784;
	or.pred  	%p786, %p785, %p782;
	@%p786 bra 	$L__BB4_342;
	sub.s32 	%r2188, %r246, %r4;
	add.s32 	%r2189, %r2188, -2;
	mul.wide.s32 	%rd1023, %r2189, 4;
	add.s64 	%rd1024, %rd2, %rd1023;
	ld.global.f32 	%f681, [%rd1024];
	st.shared.f32 	[%r80+40], %f681;
	add.s32 	%r2190, %r246, %r5;
	mul.wide.s32 	%rd1025, %r2190, 4;
	add.s64 	%rd1026, %rd2, %rd1025;
	ld.global.f32 	%f682, [%rd1026];
	shl.b32 	%r2191, %r11, 2;
	add.s32 	%r2192, %r80, %r2191;
	st.shared.f32 	[%r2192+40], %f682;
	mul.wide.s32 	%rd1027, %r246, 4;
	add.s64 	%rd1028, %rd1, %rd1027;
	ld.global.f32 	%f683, [%rd1028+-4];
	st.shared.f32 	[%r81+40], %f683;
	ld.global.f32 	%f684, [%rd1028+4];
	st.shared.f32 	[%r83+40], %f684;
$L__BB4_342:
	setp.gt.u32 	%p787, %r239, %r4;
	add.s32 	%r247, %r246, %r6;
	mad.lo.s32 	%r2193, %r6, 15, %r1;
	mad.lo.s32 	%r2194, %r6, -14, %r2193;
	add.s32 	%r2195, %r2194, %r6;
	add.s32 	%r2196, %r2195, %r6;
	add.s32 	%r2197, %r2196, %r6;
	add.s32 	%r2198, %r2197, %r6;
	add.s32 	%r2199, %r2198, %r6;
	add.s32 	%r2200, %r2199, %r6;
	add.s32 	%r2201, %r2200, %r6;
	add.s32 	%r2202, %r2201, %r6;
	add.s32 	%r2203, %r2202, %r6;
	setp.lt.s32 	%p788, %r2203, 1;
	setp.gt.s32 	%p789, %r2203, %r4;
	or.pred  	%p790, %p788, %p789;
	or.pred  	%p791, %p790, %p787;
	@%p791 bra 	$L__BB4_344;
	sub.s32 	%r2204, %r247, %r4;
	add.s32 	%r2205, %r2204, -2;
	mul.wide.s32 	%rd1029, %r2205, 4;
	add.s64 	%rd1030, %rd2, %rd1029;
	ld.global.f32 	%f685, [%rd1030];
	st.shared.f32 	[%r87+40], %f685;
	add.s32 	%r2206, %r247, %r5;
	mul.wide.s32 	%rd1031, %r2206, 4;
	add.s64 	%rd1032, %rd2, %rd1031;
	ld.global.f32 	%f686, [%rd1032];
	st.shared.f32 	[%r89+40], %f686;
	mul.wide.s32 	%rd1033, %r247, 4;
	add.s64 	%rd1034, %rd1, %rd1033;
	ld.global.f32 	%f687, [%rd1034+-4];
	st.shared.f32 	[%r88+40], %f687;
	ld.global.f32 	%f688, [%rd1034+4];
	st.shared.f32 	[%r90+40], %f688;
$L__BB4_344:
	add.s32 	%r248, %r247, %r6;
	or.pred  	%p793, %p3, %p787;
	@%p793 bra 	$L__BB4_346;
	sub.s32 	%r2207, %r248, %r4;
	add.s32 	%r2208, %r2207, -2;
	mul.wide.s32 	%rd1035, %r2208, 4;
	add.s64 	%rd1036, %rd2, %rd1035;
	ld.global.f32 	%f689, [%rd1036];
	st.shared.f32 	[%r94+40], %f689;
	add.s32 	%r2209, %r248, %r5;
	mul.wide.s32 	%rd1037, %r2209, 4;
	add.s64 	%rd1038, %rd2, %rd1037;
	ld.global.f32 	%f690, [%rd1038];
	st.shared.f32 	[%r96+40], %f690;
	mul.wide.s32 	%rd1039, %r248, 4;
	add.s64 	%rd1040, %rd1, %rd1039;
	ld.global.f32 	%f691, [%rd1040+-4];
	st.shared.f32 	[%r95+40], %f691;
	ld.global.f32 	%f692, [%rd1040+4];
	st.shared.f32 	[%r97+40], %f692;
$L__BB4_346:
	setp.gt.u32 	%p794, %r239, %r4;
	add.s32 	%r249, %r248, %r6;
	or.pred  	%p795, %p4, %p794;
	@%p795 bra 	$L__BB4_348;
	sub.s32 	%r2210, %r249, %r4;
	add.s32 	%r2211, %r2210, -2;
	mul.wide.s32 	%rd1041, %r2211, 4;
	add.s64 	%rd1042, %rd2, %rd1041;
	ld.global.f32 	%f693, [%rd1042];
	st.shared.f32 	[%r101+40], %f693;
	add.s32 	%r2212, %r249, %r5;
	mul.wide.s32 	%rd1043, %r2212, 4;
	add.s64 	%rd1044, %rd2, %rd1043;
	ld.global.f32 	%f694, [%rd1044];
	st.shared.f32 	[%r103+40], %f694;
	mul.wide.s32 	%rd1045, %r249, 4;
	add.s64 	%rd1046, %rd1, %rd1045;
	ld.global.f32 	%f695, [%rd1046+-4];
	st.shared.f32 	[%r102+40], %f695;
	ld.global.f32 	%f696, [%rd1046+4];
	st.shared.f32 	[%r104+40], %f696;
$L__BB4_348:
	add.s32 	%r250, %r249, %r6;
	or.pred  	%p797, %p1, %p794;
	@%p797 bra 	$L__BB4_350;
	sub.s32 	%r2213, %r250, %r4;
	add.s32 	%r2214, %r2213, -2;
	mul.wide.s32 	%rd1047, %r2214, 4;
	add.s64 	%rd1048, %rd2, %rd1047;
	ld.global.f32 	%f697, [%rd1048];
	st.shared.f32 	[%r108+40], %f697;
	add.s32 	%r2215, %r250, %r5;
	mul.wide.s32 	%rd1049, %r2215, 4;
	add.s64 	%rd1050, %rd2, %rd1049;
	ld.global.f32 	%f698, [%rd1050];
	st.shared.f32 	[%r110+40], %f698;
	mul.wide.s32 	%rd1051, %r250, 4;
	add.s64 	%rd1052, %rd1, %rd1051;
	ld.global.f32 	%f699, [%rd1052+-4];
	st.shared.f32 	[%r109+40], %f699;
	ld.global.f32 	%f700, [%rd1052+4];
	st.shared.f32 	[%r111+40], %f700;
$L__BB4_350:
	setp.gt.u32 	%p798, %r239, %r4;
	add.s32 	%r251, %r250, %r6;
	or.pred  	%p799, %p2, %p798;
	@%p799 bra 	$L__BB4_352;
	sub.s32 	%r2216, %r251, %r4;
	add.s32 	%r2217, %r2216, -2;
	mul.wide.s32 	%rd1053, %r2217, 4;
	add.s64 	%rd1054, %rd2, %rd1053;
	ld.global.f32 	%f701, [%rd1054];
	st.shared.f32 	[%r114+40], %f701;
	add.s32 	%r2218, %r251, %r5;
	mul.wide.s32 	%rd1055, %r2218, 4;
	add.s64 	%rd1056, %rd2, %rd1055;
	ld.global.f32 	%f702, [%rd1056];
	st.shared.f32 	[%r116+40], %f702;
	mul.wide.s32 	%rd1057, %r251, 4;
	add.s64 	%rd1058, %rd1, %rd1057;
	ld.global.f32 	%f703, [%rd1058+-4];
	st.shared.f32 	[%r115+40], %f703;
	ld.global.f32 	%f704, [%rd1058+4];
	st.shared.f32 	[%r117+40], %f704;
$L__BB4_352:
	setp.gt.u32 	%p800, %r239, %r4;
	mad.lo.s32 	%r2219, %r6, 15, %r1;
	setp.lt.s32 	%p801, %r2219, 1;
	setp.gt.s32 	%p802, %r2219, %r4;
	or.pred  	%p803, %p801, %p802;
	or.pred  	%p804, %p803, %p800;
	@%p804 bra 	$L__BB4_354;
	add.s32 	%r2220, %r251, %r6;
	sub.s32 	%r2221, %r2220, %r4;
	add.s32 	%r2222, %r2221, -2;
	mul.wide.s32 	%rd1059, %r2222, 4;
	add.s64 	%rd1060, %rd2, %rd1059;
	ld.global.f32 	%f705, [%rd1060];
	st.shared.f32 	[%r118+40], %f705;
	add.s32 	%r2223, %r2220, %r5;
	mul.wide.s32 	%rd1061, %r2223, 4;
	add.s64 	%rd1062, %rd2, %rd1061;
	ld.global.f32 	%f706, [%rd1062];
	st.shared.f32 	[%r120+40], %f706;
	mul.wide.s32 	%rd1063, %r2220, 4;
	add.s64 	%rd1064, %rd1, %rd1063;
	ld.global.f32 	%f707, [%rd1064+-4];
	st.shared.f32 	[%r119+40], %f707;
	ld.global.f32 	%f708, [%rd1064+4];
	st.shared.f32 	[%r121+40], %f708;
$L__BB4_354:
	add.s32 	%r252, %r239, %r9;
	setp.gt.u32 	%p805, %r252, %r4;
	setp.lt.s32 	%p806, %r1, 1;
	setp.gt.s32 	%p807, %r1, %r4;
	or.pred  	%p808, %p806, %p807;
	or.pred  	%p809, %p808, %p805;
	@%p809 bra 	$L__BB4_356;
	mad.lo.s32 	%r2224, %r252, %r5, %r1;
	sub.s32 	%r2225, %r2224, %r4;
	add.s32 	%r2226, %r2225, -2;
	mul.wide.s32 	%rd1065, %r2226, 4;
	add.s64 	%rd1066, %rd2, %rd1065;
	ld.global.f32 	%f709, [%rd1066];
	st.shared.f32 	[%r18+44], %f709;
	add.s32 	%r2227, %r2224, %r5;
	mul.wide.s32 	%rd1067, %r2227, 4;
	add.s64 	%rd1068, %rd2, %rd1067;
	ld.global.f32 	%f710, [%rd1068];
	st.shared.f32 	[%r21+44], %f710;
	mul.wide.s32 	%rd1069, %r2224, 4;
	add.s64 	%rd1070, %rd1, %rd1069;
	ld.global.f32 	%f711, [%rd1070+-4];
	st.shared.f32 	[%r19+44], %f711;
	ld.global.f32 	%f712, [%rd1070+4];
	st.shared.f32 	[%r22+44], %f712;
$L__BB4_356:
	setp.gt.u32 	%p810, %r252, %r4;
	mad.lo.s32 	%r2228, %r6, 15, %r1;
	mad.lo.s32 	%r2229, %r6, -14, %r2228;
	setp.lt.s32 	%p811, %r2229, 1;
	setp.gt.s32 	%p812, %r2229, %r4;
	or.pred  	%p813, %p811, %p812;
	or.pred  	%p814, %p813, %p810;
	@%p814 bra 	$L__BB4_358;
	mad.lo.s32 	%r2230, %r252, %r5, %r1;
	add.s32 	%r2231, %r2230, %r6;
	sub.s32 	%r2232, %r2231, %r4;
	add.s32 	%r2233, %r2232, -2;
	mul.wide.s32 	%rd1071, %r2233, 4;
	add.s64 	%rd1072, %rd2, %rd1071;
	ld.global.f32 	%f713, [%rd1072];
	st.shared.f32 	[%r27+48], %f713;
	add.s32 	%r2234, %r2231, %r5;
	mul.wide.s32 	%rd1073, %r2234, 4;
	add.s64 	%rd1074, %rd2, %rd1073;
	ld.global.f32 	%f714, [%rd1074];
	st.shared.f32 	[%r28+48], %f714;
	mul.wide.s32 	%rd1075, %r2231, 4;
	add.s64 	%rd1076, %rd1, %rd1075;
	ld.global.f32 	%f715, [%rd1076+-4];
	st.shared.f32 	[%r25+48], %f715;
	ld.global.f32 	%f716, [%rd1076+4];
	st.shared.f32 	[%r26+48], %f716;
$L__BB4_358:
	setp.gt.u32 	%p815, %r252, %r4;
	mad.lo.s32 	%r2235, %r6, 15, %r1;
	mad.lo.s32 	%r2236, %r6, -14, %r2235;
	add.s32 	%r2237, %r2236, %r6;
	setp.lt.s32 	%p816, %r2237, 1;
	setp.gt.s32 	%p817, %r2237, %r4;
	or.pred  	%p818, %p816, %p817;
	or.pred  	%p819, %p818, %p815;
	@%p819 bra 	$L__BB4_360;
	mad.lo.s32 	%r2238, %r252, %r5, %r1;
	add.s32 	%r2239, %r2238, %r6;
	add.s32 	%r2240, %r2239, %r6;
	sub.s32 	%r2241, %r2240, %r4;
	add.s32 	%r2242, %r2241, -2;
	mul.wide.s32 	%rd1077, %r2242, 4;
	add.s64 	%rd1078, %rd2, %rd1077;
	ld.global.f32 	%f717, [%rd1078];
	st.shared.f32 	[%r32+44], %f717;
	add.s32 	%r2243, %r2240, %r5;
	mul.wide.s32 	%rd1079, %r2243, 4;
	add.s64 	%rd1080, %rd2, %rd1079;
	ld.global.f32 	%f718, [%rd1080];
	st.shared.f32 	[%r34+44], %f718;
	mul.wide.s32 	%rd1081, %r2240, 4;
	add.s64 	%rd1082, %rd1, %rd1081;
	ld.global.f32 	%f719, [%rd1082+-4];
	st.shared.f32 	[%r33+44], %f719;
	ld.global.f32 	%f720, [%rd1082+4];
	st.shared.f32 	[%r35+44], %f720;
$L__BB4_360:
	setp.gt.u32 	%p820, %r252, %r4;
	mad.lo.s32 	%r2244, %r252, %r5, %r1;
	add.s32 	%r2245, %r2244, %r6;
	add.s32 	%r2246, %r2245, %r6;
	add.s32 	%r253, %r2246, %r6;
	mad.lo.s32 	%r2247, %r6, 15, %r1;
	mad.lo.s32 	%r2248, %r6, -14, %r2247;
	add.s32 	%r2249, %r2248, %r6;
	add.s32 	%r2250, %r2249, %r6;
	setp.lt.s32 	%p821, %r2250, 1;
	setp.gt.s32 	%p822, %r2250, %r4;
	or.pred  	%p823, %p821, %p822;
	or.pred  	%p824, %p823, %p820;
	@%p824 bra 	$L__BB4_362;
	sub.s32 	%r2251, %r253, %r4;
	add.s32 	%r2252, %r2251, -2;
	mul.wide.s32 	%rd1083, %r2252, 4;
	add.s64 	%rd1084, %rd2, %rd1083;
	ld.global.f32 	%f721, [%rd1084];
	st.shared.f32 	[%r38+44], %f721;
	add.s32 	%r2253, %r253, %r5;
	mul.wide.s32 	%rd1085, %r2253, 4;
	add.s64 	%rd1086, %rd2, %rd1085;
	ld.global.f32 	%f722, [%rd1086];
	shl.b32 	%r2254, %r11, 2;
	add.s32 	%r2255, %r38, %r2254;
	st.shared.f32 	[%r2255+44], %f722;
	mul.wide.s32 	%rd1087, %r253, 4;
	add.s64 	%rd1088, %rd1, %rd1087;
	ld.global.f32 	%f723, [%rd1088+-4];
	st.shared.f32 	[%r39+44], %f723;
	ld.global.f32 	%f724, [%rd1088+4];
	add.s32 	%r2256, %r39, %r2254;
	st.shared.f32 	[%r2256+44], %f724;
$L__BB4_362:
	setp.gt.u32 	%p825, %r252, %r4;
	add.s32 	%r254, %r253, %r6;
	mad.lo.s32 	%r2257, %r6, 15, %r1;
	mad.lo.s32 	%r2258, %r6, -14, %r2257;
	add.s32 	%r2259, %r2258, %r6;
	add.s32 	%r2260, %r2259, %r6;
	add.s32 	%r2261, %r2260, %r6;
	setp.lt.s32 	%p826, %r2261, 1;
	setp.gt.s32 	%p827, %r2261, %r4;
	or.pred  	%p828, %p826, %p827;
	or.pred  	%p829, %p828, %p825;
	@%p829 bra 	$L__BB4_364;
	sub.s32 	%r2262, %r254, %r4;
	add.s32 	%r2263, %r2262, -2;
	mul.wide.s32 	%rd1089, %r2263, 4;
	add.s64 	%rd1090, %rd2, %rd1089;
	ld.global.f32 	%f725, [%rd1090];
	st.shared.f32 	[%r45+44], %f725;
	add.s32 	%r2264, %r254, %r5;
	mul.wide.s32 	%rd1091, %r2264, 4;
	add.s64 	%rd1092, %rd2, %rd1091;
	ld.global.f32 	%f726, [%rd1092];
	shl.b32 	%r2265, %r11, 2;
	add.s32 	%r2266, %r45, %r2265;
	st.shared.f32 	[%r2266+44], %f726;
	mul.wide.s32 	%rd1093, %r254, 4;
	add.s64 	%rd1094, %rd1, %rd1093;
	ld.global.f32 	%f727, [%rd1094+-4];
	st.shared.f32 	[%r46+44], %f727;
	ld.global.f32 	%f728, [%rd1094+4];
	add.s32 	%r2267, %r46, %r2265;
	st.shared.f32 	[%r2267+44], %f728;
$L__BB4_364:
	setp.gt.u32 	%p830, %r252, %r4;
	add.s32 	%r255, %r254, %r6;
	mad.lo.s32 	%r2268, %r6, 15, %r1;
	mad.lo.s32 	%r2269, %r6, -14, %r2268;
	add.s32 	%r2270, %r2269, %r6;
	add.s32 	%r2271, %r2270, %r6;
	add.s32 	%r2272, %r2271, %r6;
	add.s32 	%r2273, %r2272, %r6;
	setp.lt.s32 	%p831, %r2273, 1;
	setp.gt.s32 	%p832, %r2273, %r4;
	or.pred  	%p833, %p831, %p832;
	or.pred  	%p834, %p833, %p830;
	@%p834 bra 	$L__BB4_366;
	sub.s32 	%r2274, %r255, %r4;
	add.s32 	%r2275, %r2274, -2;
	mul.wide.s32 	%rd1095, %r2275, 4;
	add.s64 	%rd1096, %rd2, %rd1095;
	ld.global.f32 	%f729, [%rd1096];
	st.shared.f32 	[%r52+44], %f729;
	add.s32 	%r2276, %r255, %r5;
	mul.wide.s32 	%rd1097, %r2276, 4;
	add.s64 	%rd1098, %rd2, %rd1097;
	ld.global.f32 	%f730, [%rd1098];
	shl.b32 	%r2277, %r11, 2;
	add.s32 	%r2278, %r52, %r2277;
	st.shared.f32 	[%r2278+44], %f730;
	mul.wide.s32 	%rd1099, %r255, 4;
	add.s64 	%rd1100, %rd1, %rd1099;
	ld.global.f32 	%f731, [%rd1100+-4];
	st.shared.f32 	[%r53+44], %f731;
	ld.global.f32 	%f732, [%rd1100+4];
	add.s32 	%r2279, %r53, %r2277;
	st.shared.f32 	[%r2279+44], %f732;
$L__BB4_366:
	setp.gt.u32 	%p835, %r252, %r4;
	add.s32 	%r256, %r255, %r6;
	mad.lo.s32 	%r2280, %r6, 15, %r1;
	mad.lo.s32 	%r2281, %r6, -14, %r2280;
	add.s32 	%r2282, %r2281, %r6;
	add.s32 	%r2283, %r2282, %r6;
	add.s32 	%r2284, %r2283, %r6;
	add.s32 	%r2285, %r2284, %r6;
	add.s32 	%r2286, %r2285, %r6;
	setp.lt.s32 	%p836, %r2286, 1;
	setp.gt.s32 	%p837, %r2286, %r4;
	or.pred  	%p838, %p836, %p837;
	or.pred  	%p839, %p838, %p835;
	@%p839 bra 	$L__BB4_368;
	sub.s32 	%r2287, %r256, %r4;
	add.s32 	%r2288, %r2287, -2;
	mul.wide.s32 	%rd1101, %r2288, 4;
	add.s64 	%rd1102, %rd2, %rd1101;
	ld.global.f32 	%f733, [%rd1102];
	st.shared.f32 	[%r59+44], %f733;
	add.s32 	%r2289, %r256, %r5;
	mul.wide.s32 	%rd1103, %r2289, 4;
	add.s64 	%rd1104, %rd2, %rd1103;
	ld.global.f32 	%f734, [%rd1104];
	shl.b32 	%r2290, %r11, 2;
	add.s32 	%r2291, %r59, %r2290;
	st.shared.f32 	[%r2291+44], %f734;
	mul.wide.s32 	%rd1105, %r256, 4;
	add.s64 	%rd1106, %rd1, %rd1105;
	ld.global.f32 	%f735, [%rd1106+-4];
	st.shared.f32 	[%r60+44], %f735;
	ld.global.f32 	%f736, [%rd1106+4];
	add.s32 	%r2292, %r60, %r2290;
	st.shared.f32 	[%r2292+44], %f736;
$L__BB4_368:
	setp.gt.u32 	%p840, %r252, %r4;
	add.s32 	%r257, %r256, %r6;
	mad.lo.s32 	%r2293, %r6, 15, %r1;
	mad.lo.s32 	%r2294, %r6, -14, %r2293;
	add.s32 	%r2295, %r2294, %r6;
	add.s32 	%r2296, %r2295, %r6;
	add.s32 	%r2297, %r2296, %r6;
	add.s32 	%r2298, %r2297, %r6;
	add.s32 	%r2299, %r2298, %r6;
	add.s32 	%r2300, %r2299, %r6;
	setp.lt.s32 	%p841, %r2300, 1;
	setp.gt.s32 	%p842, %r2300, %r4;
	or.pred  	%p843, %p841, %p842;
	or.pred  	%p844, %p843, %p840;
	@%p844 bra 	$L__BB4_370;
	sub.s32 	%r2301, %r257, %r4;
	add.s32 	%r2302, %r2301, -2;
	mul.wide.s32 	%rd1107, %r2302, 4;
	add.s64 	%rd1108, %rd2, %rd1107;
	ld.global.f32 	%f737, [%rd1108];
	st.shared.f32 	[%r66+44], %f737;
	add.s32 	%r2303, %r257, %r5;
	mul.wide.s32 	%rd1109, %r2303, 4;
	add.s64 	%rd1110, %rd2, %rd1109;
	ld.global.f32 	%f738, [%rd1110];
	shl.b32 	%r2304, %r11, 2;
	add.s32 	%r2305, %r66, %r2304;
	st.shared.f32 	[%r2305+44], %f738;
	mul.wide.s32 	%rd1111, %r257, 4;
	add.s64 	%rd1112, %rd1, %rd1111;
	ld.global.f32 	%f739, [%rd1112+-4];
	st.shared.f32 	[%r67+44], %f739;
	ld.global.f32 	%f740, [%rd1112+4];
	add.s32 	%r2306, %r67, %r2304;
	st.shared.f32 	[%r2306+44], %f740;
$L__BB4_370:
	setp.gt.u32 	%p845, %r252, %r4;
	add.s32 	%r258, %r257, %r6;
	mad.lo.s32 	%r2307, %r6, 15, %r1;
	mad.lo.s32 	%r2308, %r6, -14, %r2307;
	add.s32 	%r2309, %r2308, %r6;
	add.s32 	%r2310, %r2309, %r6;
	add.s32 	%r2311, %r2310, %r6;
	add.s32 	%r2312, %r2311, %r6;
	add.s32 	%r2313, %r2312, %r6;
	add.s32 	%r2314, %r2313, %r6;
	add.s32 	%r2315, %r2314, %r6;
	setp.lt.s32 	%p846, %r2315, 1;
	setp.gt.s32 	%p847, %r2315, %r4;
	or.pred  	%p848, %p846, %p847;
	or.pred  	%p849, %p848, %p845;
	@%p849 bra 	$L__BB4_372;
	sub.s32 	%r2316, %r258, %r4;
	add.s32 	%r2317, %r2316, -2;
	mul.wide.s32 	%rd1113, %r2317, 4;
	add.s64 	%rd1114, %rd2, %rd1113;
	ld.global.f32 	%f741, [%rd1114];
	st.shared.f32 	[%r73+44], %f741;
	add.s32 	%r2318, %r258, %r5;
	mul.wide.s32 	%rd1115, %r2318, 4;
	add.s64 	%rd1116, %rd2, %rd1115;
	ld.global.f32 	%f742, [%rd1116];
	shl.b32 	%r2319, %r11, 2;
	add.s32 	%r2320, %r73, %r2319;
	st.shared.f32 	[%r2320+44], %f742;
	mul.wide.s32 	%rd1117, %r258, 4;
	add.s64 	%rd1118, %rd1, %rd1117;
	ld.global.f32 	%f743, [%rd1118+-4];
	st.shared.f32 	[%r74+44], %f743;
	ld.global.f32 	%f744, [%rd1118+4];
	add.s32 	%r2321, %r74, %r2319;
	st.shared.f32 	[%r2321+44], %f744;
$L__BB4_372:
	setp.gt.u32 	%p850, %r252, %r4;
	add.s32 	%r259, %r258, %r6;
	mad.lo.s32 	%r2322, %r6, 15, %r1;
	mad.lo.s32 	%r2323, %r6, -14, %r2322;
	add.s32 	%r2324, %r2323, %r6;
	add.s32 	%r2325, %r2324, %r6;
	add.s32 	%r2326, %r2325, %r6;
	add.s32 	%r2327, %r2326, %r6;
	add.s32 	%r2328, %r2327, %r6;
	add.s32 	%r2329, %r2328, %r6;
	add.s32 	%r2330, %r2329, %r6;
	add.s32 	%r2331, %r2330, %r6;
	setp.lt.s32 	%p851, %r2331, 1;
	setp.gt.s32 	%p852, %r2331, %r4;
	or.pred  	%p853, %p851, %p852;
	or.pred  	%p854, %p853, %p850;
	@%p854 bra 	$L__BB4_374;
	sub.s32 	%r2332, %r259, %r4;
	add.s32 	%r2333, %r2332, -2;
	mul.wide.s32 	%rd1119, %r2333, 4;
	add.s64 	%rd1120, %rd2, %rd1119;
	ld.global.f32 	%f745, [%rd1120];
	st.shared.f32 	[%r80+44], %f745;
	add.s32 	%r2334, %r259, %r5;
	mul.wide.s32 	%rd1121, %r2334, 4;
	add.s64 	%rd1122, %rd2, %rd1121;
	ld.global.f32 	%f746, [%rd1122];
	shl.b32 	%r2335, %r11, 2;
	add.s32 	%r2336, %r80, %r2335;
	st.shared.f32 	[%r2336+44], %f746;
	mul.wide.s32 	%rd1123, %r259, 4;
	add.s64 	%rd1124, %rd1, %rd1123;
	ld.global.f32 	%f747, [%rd1124+-4];
	st.shared.f32 	[%r81+44], %f747;
	ld.global.f32 	%f748, [%rd1124+4];
	st.shared.f32 	[%r83+44], %f748;
$L__BB4_374:
	setp.gt.u32 	%p855, %r252, %r4;
	add.s32 	%r260, %r259, %r6;
	mad.lo.s32 	%r2337, %r6, 15, %r1;
	mad.lo.s32 	%r2338, %r6, -14, %r2337;
	add.s32 	%r2339, %r2338, %r6;
	add.s32 	%r2340, %r2339, %r6;
	add.s32 	%r2341, %r2340, %r6;
	add.s32 	%r2342, %r2341, %r6;
	add.s32 	%r2343, %r2342, %r6;
	add.s32 	%r2344, %r2343, %r6;
	add.s32 	%r2345, %r2344, %r6;
	add.s32 	%r2346, %r2345, %r6;
	add.s32 	%r2347, %r2346, %r6;
	setp.lt.s32 	%p856, %r2347, 1;
	setp.gt.s32 	%p857, %r2347, %r4;
	or.pred  	%p858, %p856, %p857;
	or.pred  	%p859, %p858, %p855;
	@%p859 bra 	$L__BB4_376;
	sub.s32 	%r2348, %r260, %r4;
	add.s32 	%r2349, %r2348, -2;
	mul.wide.s32 	%rd1125, %r2349, 4;
	add.s64 	%rd1126, %rd2, %rd1125;
	ld.global.f32 	%f749, [%rd1126];
	st.shared.f32 	[%r87+44], %f749;
	add.s32 	%r2350, %r260, %r5;
	mul.wide.s32 	%rd1127, %r2350, 4;
	add.s64 	%rd1128, %rd2, %rd1127;
	ld.global.f32 	%f750, [%rd1128];
	st.shared.f32 	[%r89+44], %f750;
	mul.wide.s32 	%rd1129, %r260, 4;
	add.s64 	%rd1130, %rd1, %rd1129;
	ld.global.f32 	%f751, [%rd1130+-4];
	st.shared.f32 	[%r88+44], %f751;
	ld.global.f32 	%f752, [%rd1130+4];
	st.shared.f32 	[%r90+44], %f752;
$L__BB4_376:
	add.s32 	%r261, %r260, %r6;
	or.pred  	%p861, %p3, %p855;
	@%p861 bra 	$L__BB4_378;
	sub.s32 	%r2351, %r261, %r4;
	add.s32 	%r2352, %r2351, -2;
	mul.wide.s32 	%rd1131, %r2352, 4;
	add.s64 	%rd1132, %rd2, %rd1131;
	ld.global.f32 	%f753, [%rd1132];
	st.shared.f32 	[%r94+44], %f753;
	add.s32 	%r2353, %r261, %r5;
	mul.wide.s32 	%rd1133, %r2353, 4;
	add.s64 	%rd1134, %rd2, %rd1133;
	ld.global.f32 	%f754, [%rd1134];
	st.shared.f32 	[%r96+44], %f754;
	mul.wide.s32 	%rd1135, %r261, 4;
	add.s64 	%rd1136, %rd1, %rd1135;
	ld.global.f32 	%f755, [%rd1136+-4];
	st.shared.f32 	[%r95+44], %f755;
	ld.global.f32 	%f756, [%rd1136+4];
	st.shared.f32 	[%r97+44], %f756;
$L__BB4_378:
	setp.gt.u32 	%p862, %r252, %r4;
	add.s32 	%r262, %r261, %r6;
	or.pred  	%p863, %p4, %p862;
	@%p863 bra 	$L__BB4_380;
	sub.s32 	%r2354, %r262, %r4;
	add.s32 	%r2355, %r2354, -2;
	mul.wide.s32 	%rd1137, %r2355, 4;
	add.s64 	%rd1138, %rd2, %rd1137;
	ld.global.f32 	%f757, [%rd1138];
	st.shared.f32 	[%r101+44], %f757;
	add.s32 	%r2356, %r262, %r5;
	mul.wide.s32 	%rd1139, %r2356, 4;
	add.s64 	%rd1140, %rd2, %rd1139;
	ld.global.f32 	%f758, [%rd1140];
	st.shared.f32 	[%r103+44], %f758;
	mul.wide.s32 	%rd1141, %r262, 4;
	add.s64 	%rd1142, %rd1, %rd1141;
	ld.global.f32 	%f759, [%rd1142+-4];
	st.shared.f32 	[%r102+44], %f759;
	ld.global.f32 	%f760, [%rd1142+4];
	st.shared.f32 	[%r104+44], %f760;
$L__BB4_380:
	add.s32 	%r263, %r262, %r6;
	or.pred  	%p865, %p1, %p862;
	@%p865 bra 	$L__BB4_382;
	sub.s32 	%r2357, %r263, %r4;
	add.s32 	%r2358, %r2357, -2;
	mul.wide.s32 	%rd1143, %r2358, 4;
	add.s64 	%rd1144, %rd2, %rd1143;
	ld.global.f32 	%f761, [%rd1144];
	st.shared.f32 	[%r108+44], %f761;
	add.s32 	%r2359, %r263, %r5;
	mul.wide.s32 	%rd1145, %r2359, 4;
	add.s64 	%rd1146, %rd2, %rd1145;
	ld.global.f32 	%f762, [%rd1146];
	st.shared.f32 	[%r110+44], %f762;
	mul.wide.s32 	%rd1147, %r263, 4;
	add.s64 	%rd1148, %rd1, %rd1147;
	ld.global.f32 	%f763, [%rd1148+-4];
	st.shared.f32 	[%r109+44], %f763;
	ld.global.f32 	%f764, [%rd1148+4];
	st.shared.f32 	[%r111+44], %f764;
$L__BB4_382:
	setp.gt.u32 	%p866, %r252, %r4;
	add.s32 	%r264, %r263, %r6;
	or.pred  	%p867, %p2, %p866;
	@%p867 bra 	$L__BB4_384;
	sub.s32 	%r2360, %r264, %r4;
	add.s32 	%r2361, %r2360, -2;
	mul.wide.s32 	%rd1149, %r2361, 4;
	add.s64 	%rd1150, %rd2, %rd1149;
	ld.global.f32 	%f765, [%rd1150];
	st.shared.f32 	[%r114+44], %f765;
	add.s32 	%r2362, %r264, %r5;
	mul.wide.s32 	%rd1151, %r2362, 4;
	add.s64 	%rd1152, %rd2, %rd1151;
	ld.global.f32 	%f766, [%rd1152];
	st.shared.f32 	[%r116+44], %f766;
	mul.wide.s32 	%rd1153, %r264, 4;
	add.s64 	%rd1154, %rd1, %rd1153;
	ld.global.f32 	%f767, [%rd1154+-4];
	st.shared.f32 	[%r115+44], %f767;
	ld.global.f32 	%f768, [%rd1154+4];
	st.shared.f32 	[%r117+44], %f768;
$L__BB4_384:
	setp.gt.u32 	%p868, %r252, %r4;
	mad.lo.s32 	%r2363, %r6, 15, %r1;
	setp.lt.s32 	%p869, %r2363, 1;
	setp.gt.s32 	%p870, %r2363, %r4;
	or.pred  	%p871, %p869, %p870;
	or.pred  	%p872, %p871, %p868;
	@%p872 bra 	$L__BB4_386;
	add.s32 	%r2364, %r264, %r6;
	sub.s32 	%r2365, %r2364, %r4;
	add.s32 	%r2366, %r2365, -2;
	mul.wide.s32 	%rd1155, %r2366, 4;
	add.s64 	%rd1156, %rd2, %rd1155;
	ld.global.f32 	%f769, [%rd1156];
	st.shared.f32 	[%r118+44], %f769;
	add.s32 	%r2367, %r2364, %r5;
	mul.wide.s32 	%rd1157, %r2367, 4;
	add.s64 	%rd1158, %rd2, %rd1157;
	ld.global.f32 	%f770, [%rd1158];
	st.shared.f32 	[%r120+44], %f770;
	mul.wide.s32 	%rd1159, %r2364, 4;
	add.s64 	%rd1160, %rd1, %rd1159;
	ld.global.f32 	%f771, [%rd1160+-4];
	st.shared.f32 	[%r119+44], %f771;
	ld.global.f32 	%f772, [%rd1160+4];
	st.shared.f32 	[%r121+44], %f772;
$L__BB4_386:
	add.s32 	%r265, %r252, %r9;
	setp.gt.u32 	%p873, %r265, %r4;
	setp.lt.s32 	%p874, %r1, 1;
	setp.gt.s32 	%p875, %r1, %r4;
	or.pred  	%p876, %p874, %p875;
	or.pred  	%p877, %p876, %p873;
	@%p877 bra 	$L__BB4_388;
	mad.lo.s32 	%r2368, %r265, %r5, %r1;
	sub.s32 	%r2369, %r2368, %r4;
	add.s32 	%r2370, %r2369, -2;
	mul.wide.s32 	%rd1161, %r2370, 4;
	add.s64 	%rd1162, %rd2, %rd1161;
	ld.global.f32 	%f773, [%rd1162];
	st.shared.f32 	[%r18+48], %f773;
	add.s32 	%r2371, %r2368, %r5;
	mul.wide.s32 	%rd1163, %r2371, 4;
	add.s64 	%rd1164, %rd2, %rd1163;
	ld.global.f32 	%f774, [%rd1164];
	st.shared.f32 	[%r21+48], %f774;
	mul.wide.s32 	%rd1165, %r2368, 4;
	add.s64 	%rd1166, %rd1, %rd1165;
	ld.global.f32 	%f775, [%rd1166+-4];
	st.shared.f32 	[%r19+48], %f775;
	ld.global.f32 	%f776, [%rd1166+4];
	st.shared.f32 	[%r22+48], %f776;
$L__BB4_388:
	setp.gt.u32 	%p878, %r265, %r4;
	mad.lo.s32 	%r2372, %r6, 15, %r1;
	mad.lo.s32 	%r2373, %r6, -14, %r2372;
	setp.lt.s32 	%p879, %r2373, 1;
	setp.gt.s32 	%p880, %r2373, %r4;
	or.pred  	%p881, %p879, %p880;
	or.pred  	%p882, %p881, %p878;
	@%p882 bra 	$L__BB4_390;
	mad.lo.s32 	%r2374, %r265, %r5, %r1;
	add.s32 	%r2375, %r2374, %r6;
	sub.s32 	%r2376, %r2375, %r4;
	add.s32 	%r2377, %r2376, -2;
	mul.wide.s32 	%rd1167, %r2377, 4;
	add.s64 	%rd1168, %rd2, %rd1167;
	ld.global.f32 	%f777, [%rd1168];
	st.shared.f32 	[%r27+52], %f777;
	add.s32 	%r2378, %r2375, %r5;
	mul.wide.s32 	%rd1169, %r2378, 4;
	add.s64 	%rd1170, %rd2, %rd1169;
	ld.global.f32 	%f778, [%rd1170];
	st.shared.f32 	[%r28+52], %f778;
	mul.wide.s32 	%rd1171, %r2375, 4;
	add.s64 	%rd1172, %rd1, %rd1171;
	ld.global.f32 	%f779, [%rd1172+-4];
	st.shared.f32 	[%r25+52], %f779;
	ld.global.f32 	%f780, [%rd1172+4];
	st.shared.f32 	[%r26+52], %f780;
$L__BB4_390:
	setp.gt.u32 	%p883, %r265, %r4;
	mad.lo.s32 	%r2379, %r6, 15, %r1;
	mad.lo.s32 	%r2380, %r6, -14, %r2379;
	add.s32 	%r2381, %r2380, %r6;
	setp.lt.s32 	%p884, %r2381, 1;
	setp.gt.s32 	%p885, %r2381, %r4;
	or.pred  	%p886, %p884, %p885;
	or.pred  	%p887, %p886, %p883;
	@%p887 bra 	$L__BB4_392;
	mad.lo.s32 	%r2382, %r265, %r5, %r1;
	add.s32 	%r2383, %r2382, %r6;
	add.s32 	%r2384, %r2383, %r6;
	sub.s32 	%r2385, %r2384, %r4;
	add.s32 	%r2386, %r2385, -2;
	mul.wide.s32 	%rd1173, %r2386, 4;
	add.s64 	%rd1174, %rd2, %rd1173;
	ld.global.f32 	%f781, [%rd1174];
	st.shared.f32 	[%r32+48], %f781;
	add.s32 	%r2387, %r2384, %r5;
	mul.wide.s32 	%rd1175, %r2387, 4;
	add.s64 	%rd1176, %rd2, %rd1175;
	ld.global.f32 	%f782, [%rd1176];
	st.shared.f32 	[%r34+48], %f782;
	mul.wide.s32 	%rd1177, %r2384, 4;
	add.s64 	%rd1178, %rd1, %rd1177;
	ld.global.f32 	%f783, [%rd1178+-4];
	st.shared.f32 	[%r33+48], %f783;
	ld.global.f32 	%f784, [%rd1178+4];
	st.shared.f32 	[%r35+48], %f784;
$L__BB4_392:
	setp.gt.u32 	%p888, %r265, %r4;
	mad.lo.s32 	%r2388, %r265, %r5, %r1;
	add.s32 	%r2389, %r2388, %r6;
	add.s32 	%r2390, %r2389, %r6;
	add.s32 	%r266, %r2390, %r6;
	mad.lo.s32 	%r2391, %r6, 15, %r1;
	mad.lo.s32 	%r2392, %r6, -14, %r2391;
	add.s32 	%r2393, %r2392, %r6;
	add.s32 	%r2394, %r2393, %r6;
	setp.lt.s32 	%p889, %r2394, 1;
	setp.gt.s32 	%p890, %r2394, %r4;
	or.pred  	%p891, %p889, %p890;
	or.pred  	%p892, %p891, %p888;
	@%p892 bra 	$L__BB4_394;
	sub.s32 	%r2395, %r266, %r4;
	add.s32 	%r2396, %r2395, -2;
	mul.wide.s32 	%rd1179, %r2396, 4;
	add.s64 	%rd1180, %rd2, %rd1179;
	ld.global.f32 	%f785, [%rd1180];
	st.shared.f32 	[%r38+48], %f785;
	add.s32 	%r2397, %r266, %r5;
	mul.wide.s32 	%rd1181, %r2397, 4;
	add.s64 	%rd1182, %rd2, %rd1181;
	ld.global.f32 	%f786, [%rd1182];
	shl.b32 	%r2398, %r11, 2;
	add.s32 	%r2399, %r38, %r2398;
	st.shared.f32 	[%r2399+48], %f786;
	mul.wide.s32 	%rd1183, %r266, 4;
	add.s64 	%rd1184, %rd1, %rd1183;
	ld.global.f32 	%f787, [%rd1184+-4];
	st.shared.f32 	[%r39+48], %f787;
	ld.global.f32 	%f788, [%rd1184+4];
	add.s32 	%r2400, %r39, %r2398;
	st.shared.f32 	[%r2400+48], %f788;
$L__BB4_394:
	setp.gt.u32 	%p893, %r265, %r4;
	add.s32 	%r267, %r266, %r6;
	mad.lo.s32 	%r2401, %r6, 15, %r1;
	mad.lo.s32 	%r2402, %r6, -14, %r2401;
	add.s32 	%r2403, %r2402, %r6;
	add.s32 	%r2404, %r2403, %r6;
	add.s32 	%r2405, %r2404, %r6;
	setp.lt.s32 	%p894, %r2405, 1;
	setp.gt.s32 	%p895, %r2405, %r4;
	or.pred  	%p896, %p894, %p895;
	or.pred  	%p897, %p896, %p893;
	@%p897 bra 	$L__BB4_396;
	sub.s32 	%r2406, %r267, %r4;
	add.s32 	%r2407, %r2406, -2;
	mul.wide.s32 	%rd1185, %r2407, 4;
	add.s64 	%rd1186, %rd2, %rd1185;
	ld.global.f32 	%f789, [%rd1186];
	st.shared.f32 	[%r45+48], %f789;
	add.s32 	%r2408, %r267, %r5;
	mul.wide.s32 	%rd1187, %r2408, 4;
	add.s64 	%rd1188, %rd2, %rd1187;
	ld.global.f32 	%f790, [%rd1188];
	shl.b32 	%r2409, %r11, 2;
	add.s32 	%r2410, %r45, %r2409;
	st.shared.f32 	[%r2410+48], %f790;
	mul.wide.s32 	%rd1189, %r267, 4;
	add.s64 	%rd1190, %rd1, %rd1189;
	ld.global.f32 	%f791, [%rd1190+-4];
	st.shared.f32 	[%r46+48], %f791;
	ld.global.f32 	%f792, [%rd1190+4];
	add.s32 	%r2411, %r46, %r2409;
	st.shared.f32 	[%r2411+48], %f792;
$L__BB4_396:
	setp.gt.u32 	%p898, %r265, %r4;
	add.s32 	%r268, %r267, %r6;
	mad.lo.s32 	%r2412, %r6, 15, %r1;
	mad.lo.s32 	%r2413, %r6, -14, %r2412;
	add.s32 	%r2414, %r2413, %r6;
	add.s32 	%r2415, %r2414, %r6;
	add.s32 	%r2416, %r2415, %r6;
	add.s32 	%r2417, %r2416, %r6;
	setp.lt.s32 	%p899, %r2417, 1;
	setp.gt.s32 	%p900, %r2417, %r4;
	or.pred  	%p901, %p899, %p900;
	or.pred  	%p902, %p901, %p898;
	@%p902 bra 	$L__BB4_398;
	sub.s32 	%r2418, %r268, %r4;
	add.s32 	%r2419, %r2418, -2;
	mul.wide.s32 	%rd1191, %r2419, 4;
	add.s64 	%rd1192, %rd2, %rd1191;
	ld.global.f32 	%f793, [%rd1192];
	st.shared.f32 	[%r52+48], %f793;
	add.s32 	%r2420, %r268, %r5;
	mul.wide.s32 	%rd1193, %r2420, 4;
	add.s64 	%rd1194, %rd2, %rd1193;
	ld.global.f32 	%f794, [%rd1194];
	shl.b32 	%r2421, %r11, 2;
	add.s32 	%r2422, %r52, %r2421;
	st.shared.f32 	[%r2422+48], %f794;
	mul.wide.s32 	%rd1195, %r268, 4;
	add.s64 	%rd1196, %rd1, %rd1195;
	ld.global.f32 	%f795, [%rd1196+-4];
	st.shared.f32 	[%r53+48], %f795;
	ld.global.f32 	%f796, [%rd1196+4];
	add.s32 	%r2423, %r53, %r2421;
	st.shared.f32 	[%r2423+48], %f796;
$L__BB4_398:
	setp.gt.u32 	%p903, %r265, %r4;
	add.s32 	%r269, %r268, %r6;
	mad.lo.s32 	%r2424, %r6, 15, %r1;
	mad.lo.s32 	%r2425, %r6, -14, %r2424;
	add.s32 	%r2426, %r2425, %r6;
	add.s32 	%r2427, %r2426, %r6;
	add.s32 	%r2428, %r2427, %r6;
	add.s32 	%r2429, %r2428, %r6;
	add.s32 	%r2430, %r2429, %r6;
	setp.lt.s32 	%p904, %r2430, 1;
	setp.gt.s32 	%p905, %r2430, %r4;
	or.pred  	%p906, %p904, %p905;
	or.pred  	%p907, %p906, %p903;
	@%p907 bra 	$L__BB4_400;
	sub.s32 	%r2431, %r269, %r4;
	add.s32 	%r2432, %r2431, -2;
	mul.wide.s32 	%rd1197, %r2432, 4;
	add.s64 	%rd1198, %rd2, %rd1197;
	ld.global.f32 	%f797, [%rd1198];
	st.shared.f32 	[%r59+48], %f797;
	add.s32 	%r2433, %r269, %r5;
	mul.wide.s32 	%rd1199, %r2433, 4;
	add.s64 	%rd1200, %rd2, %rd1199;
	ld.global.f32 	%f798, [%rd1200];
	shl.b32 	%r2434, %r11, 2;
	add.s32 	%r2435, %r59, %r2434;
	st.shared.f32 	[%r2435+48], %f798;
	mul.wide.s32 	%rd1201, %r269, 4;
	add.s64 	%rd1202, %rd1, %rd1201;
	ld.global.f32 	%f799, [%rd1202+-4];
	st.shared.f32 	[%r60+48], %f799;
	ld.global.f32 	%f800, [%rd1202+4];
	add.s32 	%r2436, %r60, %r2434;
	st.shared.f32 	[%r2436+48], %f800;
$L__BB4_400:
	setp.gt.u32 	%p908, %r265, %r4;
	add.s32 	%r270, %r269, %r6;
	mad.lo.s32 	%r2437, %r6, 15, %r1;
	mad.lo.s32 	%r2438, %r6, -14, %r2437;
	add.s32 	%r2439, %r2438, %r6;
	add.s32 	%r2440, %r2439, %r6;
	add.s32 	%r2441, %r2440, %r6;
	add.s32 	%r2442, %r2441, %r6;
	add.s32 	%r2443, %r2442, %r6;
	add.s32 	%r2444, %r2443, %r6;
	setp.lt.s32 	%p909, %r2444, 1;
	setp.gt.s32 	%p910, %r2444, %r4;
	or.pred  	%p911, %p909, %p910;
	or.pred  	%p912, %p911, %p908;
	@%p912 bra 	$L__BB4_402;
	sub.s32 	%r2445, %r270, %r4;
	add.s32 	%r2446, %r2445, -2;
	mul.wide.s32 	%rd1203, %r2446, 4;
	add.s64 	%rd1204, %rd2, %rd1203;
	ld.global.f32 	%f801, [%rd1204];
	st.shared.f32 	[%r66+48], %f801;
	add.s32 	%r2447, %r270, %r5;
	mul.wide.s32 	%rd1205, %r2447, 4;
	add.s64 	%rd1206, %rd2, %rd1205;
	ld.global.f32 	%f802, [%rd1206];
	shl.b32 	%r2448, %r11, 2;
	add.s32 	%r2449, %r66, %r2448;
	st.shared.f32 	[%r2449+48], %f802;
	mul.wide.s32 	%rd1207, %r270, 4;
	add.s64 	%rd1208, %rd1, %rd1207;
	ld.global.f32 	%f803, [%rd1208+-4];
	st.shared.f32 	[%r67+48], %f803;
	ld.global.f32 	%f804, [%rd1208+4];
	add.s32 	%r2450, %r67, %r2448;
	st.shared.f32 	[%r2450+48], %f804;
$L__BB4_402:
	setp.gt.u32 	%p913, %r265, %r4;
	add.s32 	%r271, %r270, %r6;
	mad.lo.s32 	%r2451, %r6, 15, %r1;
	mad.lo.s32 	%r2452, %r6, -14, %r2451;
	add.s32 	%r2453, %r2452, %r6;
	add.s32 	%r2454, %r2453, %r6;
	add.s32 	%r2455, %r2454, %r6;
	add.s32 	%r2456, %r2455, %r6;
	add.s32 	%r2457, %r2456, %r6;
	add.s32 	%r2458, %r2457, %r6;
	add.s32 	%r2459, %r2458, %r6;
	setp.lt.s32 	%p914, %r2459, 1;
	setp.gt.s32 	%p915, %r2459, %r4;
	or.pred  	%p916, %p914, %p915;
	or.pred  	%p917, %p916, %p913;
	@%p917 bra 	$L__BB4_404;
	sub.s32 	%r2460, %r271, %r4;
	add.s32 	%r2461, %r2460, -2;
	mul.wide.s32 	%rd1209, %r2461, 4;
	add.s64 	%rd1210, %rd2, %rd1209;
	ld.global.f32 	%f805, [%rd1210];
	st.shared.f32 	[%r73+48], %f805;
	add.s32 	%r2462, %r271, %r5;
	mul.wide.s32 	%rd1211, %r2462, 4;
	add.s64 	%rd1212, %rd2, %rd1211;
	ld.global.f32 	%f806, [%rd1212];
	shl.b32 	%r2463, %r11, 2;
	add.s32 	%r2464, %r73, %r2463;
	st.shared.f32 	[%r2464+48], %f806;
	mul.wide.s32 	%rd1213, %r271, 4;
	add.s64 	%rd1214, %rd1, %rd1213;
	ld.global.f32 	%f807, [%rd1214+-4];
	st.shared.f32 	[%r74+48], %f807;
	ld.global.f32 	%f808, [%rd1214+4];
	add.s32 	%r2465, %r74, %r2463;
	st.shared.f32 	[%r2465+48], %f808;
$L__BB4_404:
	setp.gt.u32 	%p918, %r265, %r4;
	add.s32 	%r272, %r271, %r6;
	mad.lo.s32 	%r2466, %r6, 15, %r1;
	mad.lo.s32 	%r2467, %r6, -14, %r2466;
	add.s32 	%r2468, %r2467, %r6;
	add.s32 	%r2469, %r2468, %r6;
	add.s32 	%r2470, %r2469, %r6;
	add.s32 	%r2471, %r2470, %r6;
	add.s32 	%r2472, %r2471, %r6;
	add.s32 	%r2473, %r2472, %r6;
	add.s32 	%r2474, %r2473, %r6;
	add.s32 	%r2475, %r2474, %r6;
	setp.lt.s32 	%p919, %r2475, 1;
	setp.gt.s32 	%p920, %r2475, %r4;
	or.pred  	%p921, %p919, %p920;
	or.pred  	%p922, %p921, %p918;
	@%p922 bra 	$L__BB4_406;
	sub.s32 	%r2476, %r272, %r4;
	add.s32 	%r2477, %r2476, -2;
	mul.wide.s32 	%rd1215, %r2477, 4;
	add.s64 	%rd1216, %rd2, %rd1215;
	ld.global.f32 	%f809, [%rd1216];
	st.shared.f32 	[%r80+48], %f809;
	add.s32 	%r2478, %r272, %r5;
	mul.wide.s32 	%rd1217, %r2478, 4;
	add.s64 	%rd1218, %rd2, %rd1217;
	ld.global.f32 	%f810, [%rd1218];
	shl.b32 	%r2479, %r11, 2;
	add.s32 	%r2480, %r80, %r2479;
	st.shared.f32 	[%r2480+48], %f810;
	mul.wide.s32 	%rd1219, %r272, 4;
	add.s64 	%rd1220, %rd1, %rd1219;
	ld.global.f32 	%f811, [%rd1220+-4];
	st.shared.f32 	[%r81+48], %f811;
	ld.global.f32 	%f812, [%rd1220+4];
	st.shared.f32 	[%r83+48], %f812;
$L__BB4_406:
	setp.gt.u32 	%p923, %r265, %r4;
	add.s32 	%r273, %r272, %r6;
	mad.lo.s32 	%r2481, %r6, 15, %r1;
	mad.lo.s32 	%r2482, %r6, -14, %r2481;
	add.s32 	%r2483, %r2482, %r6;
	add.s32 	%r2484, %r2483, %r6;
	add.s32 	%r2485, %r2484, %r6;
	add.s32 	%r2486, %r2485, %r6;
	add.s32 	%r2487, %r2486, %r6;
	add.s32 	%r2488, %r2487, %r6;
	add.s32 	%r2489, %r2488, %r6;
	add.s32 	%r2490, %r2489, %r6;
	add.s32 	%r2491, %r2490, %r6;
	setp.lt.s32 	%p924, %r2491, 1;
	setp.gt.s32 	%p925, %r2491, %r4;
	or.pred  	%p926, %p924, %p925;
	or.pred  	%p927, %p926, %p923;
	@%p927 bra 	$L__BB4_408;
	sub.s32 	%r2492, %r273, %r4;
	add.s32 	%r2493, %r2492, -2;
	mul.wide.s32 	%rd1221, %r2493, 4;
	add.s64 	%rd1222, %rd2, %rd1221;
	ld.global.f32 	%f813, [%rd1222];
	st.shared.f32 	[%r87+48], %f813;
	add.s32 	%r2494, %r273, %r5;
	mul.wide.s32 	%rd1223, %r2494, 4;
	add.s64 	%rd1224, %rd2, %rd1223;
	ld.global.f32 	%f814, [%rd1224];
	st.shared.f32 	[%r89+48], %f814;
	mul.wide.s32 	%rd1225, %r273, 4;
	add.s64 	%rd1226, %rd1, %rd1225;
	ld.global.f32 	%f815, [%rd1226+-4];
	st.shared.f32 	[%r88+48], %f815;
	ld.global.f32 	%f816, [%rd1226+4];
	st.shared.f32 	[%r90+48], %f816;
$L__BB4_408:
	add.s32 	%r274, %r273, %r6;
	or.pred  	%p929, %p3, %p923;
	@%p929 bra 	$L__BB4_410;
	sub.s32 	%r2495, %r274, %r4;
	add.s32 	%r2496, %r2495, -2;
	mul.wide.s32 	%rd1227, %r2496, 4;
	add.s64 	%rd1228, %rd2, %rd1227;
	ld.global.f32 	%f817, [%rd1228];
	st.shared.f32 	[%r94+48], %f817;
	add.s32 	%r2497, %r274, %r5;
	mul.wide.s32 	%rd1229, %r2497, 4;
	add.s64 	%rd1230, %rd2, %rd1229;
	ld.global.f32 	%f818, [%rd1230];
	st.shared.f32 	[%r96+48], %f818;
	mul.wide.s32 	%rd1231, %r274, 4;
	add.s64 	%rd1232, %rd1, %rd1231;
	ld.global.f32 	%f819, [%rd1232+-4];
	st.shared.f32 	[%r95+48], %f819;
	ld.global.f32 	%f820, [%rd1232+4];
	st.shared.f32 	[%r97+48], %f820;
$L__BB4_410:
	setp.gt.u32 	%p930, %r265, %r4;
	add.s32 	%r275, %r274, %r6;
	or.pred  	%p931, %p4, %p930;
	@%p931 bra 	$L__BB4_412;
	sub.s32 	%r2498, %r275, %r4;
	add.s32 	%r2499, %r2498, -2;
	mul.wide.s32 	%rd1233, %r2499, 4;
	add.s64 	%rd1234, %rd2, %rd1233;
	ld.global.f32 	%f821, [%rd1234];
	st.shared.f32 	[%r101+48], %f821;
	add.s32 	%r2500, %r275, %r5;
	mul.wide.s32 	%rd1235, %r2500, 4;
	add.s64 	%rd1236, %rd2, %rd1235;
	ld.global.f32 	%f822, [%rd1236];
	st.shared.f32 	[%r103+48], %f822;
	mul.wide.s32 	%rd1237, %r275, 4;
	add.s64 	%rd1238, %rd1, %rd1237;
	ld.global.f32 	%f823, [%rd1238+-4];
	st.shared.f32 	[%r102+48], %f823;
	ld.global.f32 	%f824, [%rd1238+4];
	st.shared.f32 	[%r104+48], %f824;
$L__BB4_412:
	add.s32 	%r276, %r275, %r6;
	or.pred  	%p933, %p1, %p930;
	@%p933 bra 	$L__BB4_414;
	sub.s32 	%r2501, %r276, %r4;
	add.s32 	%r2502, %r2501, -2;
	mul.wide.s32 	%rd1239, %r2502, 4;
	add.s64 	%rd1240, %rd2, %rd1239;
	ld.global.f32 	%f825, [%rd1240];
	st.shared.f32 	[%r108+48], %f825;
	add.s32 	%r2503, %r276, %r5;
	mul.wide.s32 	%rd1241, %r2503, 4;
	add.s64 	%rd1242, %rd2, %rd1241;
	ld.global.f32 	%f826, [%rd1242];
	st.shared.f32 	[%r110+48], %f826;
	mul.wide.s32 	%rd1243, %r276, 4;
	add.s64 	%rd1244, %rd1, %rd1243;
	ld.global.f32 	%f827, [%rd1244+-4];
	st.shared.f32 	[%r109+48], %f827;
	ld.global.f32 	%f828, [%rd1244+4];
	st.shared.f32 	[%r111+48], %f828;
$L__BB4_414:
	setp.gt.u32 	%p934, %r265, %r4;
	add.s32 	%r277, %r276, %r6;
	or.pred  	%p935, %p2, %p934;
	@%p935 bra 	$L__BB4_416;
	sub.s32 	%r2504, %r277, %r4;
	add.s32 	%r2505, %r2504, -2;
	mul.wide.s32 	%rd1245, %r2505, 4;
	add.s64 	%rd1246, %rd2, %rd1245;
	ld.global.f32 	%f829, [%rd1246];
	st.shared.f32 	[%r114+48], %f829;
	add.s32 	%r2506, %r277, %r5;
	mul.wide.s32 	%rd1247, %r2506, 4;
	add.s64 	%rd1248, %rd2, %rd1247;
	ld.global.f32 	%f830, [%rd1248];
	st.shared.f32 	[%r116+48], %f830;
	mul.wide.s32 	%rd1249, %r277, 4;
	add.s64 	%rd1250, %rd1, %rd1249;
	ld.global.f32 	%f831, [%rd1250+-4];
	st.shared.f32 	[%r115+48], %f831;
	ld.global.f32 	%f832, [%rd1250+4];
	st.shared.f32 	[%r117+48], %f832;
$L__BB4_416:
	setp.gt.u32 	%p936, %r265, %r4;
	mad.lo.s32 	%r2507, %r6, 15, %r1;
	setp.lt.s32 	%p937, %r2507, 1;
	setp.gt.s32 	%p938, %r2507, %r4;
	or.pred  	%p939, %p937, %p938;
	or.pred  	%p940, %p939, %p936;
	@%p940 bra 	$L__BB4_418;
	add.s32 	%r2508, %r277, %r6;
	sub.s32 	%r2509, %r2508, %r4;
	add.s32 	%r2510, %r2509, -2;
	mul.wide.s32 	%rd1251, %r2510, 4;
	add.s64 	%rd1252, %rd2, %rd1251;
	ld.global.f32 	%f833, [%rd1252];
	st.shared.f32 	[%r118+48], %f833;
	add.s32 	%r2511, %r2508, %r5;
	mul.wide.s32 	%rd1253, %r2511, 4;
	add.s64 	%rd1254, %rd2, %rd1253;
	ld.global.f32 	%f834, [%rd1254];
	st.shared.f32 	[%r120+48], %f834;
	mul.wide.s32 	%rd1255, %r2508, 4;
	add.s64 	%rd1256, %rd1, %rd1255;
	ld.global.f32 	%f835, [%rd1256+-4];
	st.shared.f32 	[%r119+48], %f835;
	ld.global.f32 	%f836, [%rd1256+4];
	st.shared.f32 	[%r121+48], %f836;
$L__BB4_418:
	add.s32 	%r278, %r265, %r9;
	setp.gt.u32 	%p941, %r278, %r4;
	setp.lt.s32 	%p942, %r1, 1;
	setp.gt.s32 	%p943, %r1, %r4;
	or.pred  	%p944, %p942, %p943;
	or.pred  	%p945, %p944, %p941;
	@%p945 bra 	$L__BB4_420;
	mad.lo.s32 	%r2512, %r278, %r5, %r1;
	sub.s32 	%r2513, %r2512, %r4;
	add.s32 	%r2514, %r2513, -2;
	mul.wide.s32 	%rd1257, %r2514, 4;
	add.s64 	%rd1258, %rd2, %rd1257;
	ld.global.f32 	%f837, [%rd1258];
	st.shared.f32 	[%r18+52], %f837;
	add.s32 	%r2515, %r2512, %r5;
	mul.wide.s32 	%rd1259, %r2515, 4;
	add.s64 	%rd1260, %rd2, %rd1259;
	ld.global.f32 	%f838, [%rd1260];
	st.shared.f32 	[%r21+52], %f838;
	mul.wide.s32 	%rd1261, %r2512, 4;
	add.s64 	%rd1262, %rd1, %rd1261;
	ld.global.f32 	%f839, [%rd1262+-4];
	st.shared.f32 	[%r19+52], %f839;
	ld.global.f32 	%f840, [%rd1262+4];
	st.shared.f32 	[%r22+52], %f840;
$L__BB4_420:
	setp.gt.u32 	%p946, %r278, %r4;
	mad.lo.s32 	%r2516, %r6, 15, %r1;
	mad.lo.s32 	%r2517, %r6, -14, %r2516;
	setp.lt.s32 	%p947, %r2517, 1;
	setp.gt.s32 	%p948, %r2517, %r4;
	or.pred  	%p949, %p947, %p948;
	or.pred  	%p950, %p949, %p946;
	@%p950 bra 	$L__BB4_422;
	mad.lo.s32 	%r2518, %r278, %r5, %r1;
	add.s32 	%r2519, %r2518, %r6;
	sub.s32 	%r2520, %r2519, %r4;
	add.s32 	%r2521, %r2520, -2;
	mul.wide.s32 	%rd1263, %r2521, 4;
	add.s64 	%rd1264, %rd2, %rd1263;
	ld.global.f32 	%f841, [%rd1264];
	st.shared.f32 	[%r27+56], %f841;
	add.s32 	%r2522, %r2519, %r5;
	mul.wide.s32 	%rd1265, %r2522, 4;
	add.s64 	%rd1266, %rd2, %rd1265;
	ld.global.f32 	%f842, [%rd1266];
	st.shared.f32 	[%r28+56], %f842;
	mul.wide.s32 	%rd1267, %r2519, 4;
	add.s64 	%rd1268, %rd1, %rd1267;
	ld.global.f32 	%f843, [%rd1268+-4];
	st.shared.f32 	[%r25+56], %f843;
	ld.global.f32 	%f844, [%rd1268+4];
	st.shared.f32 	[%r26+56], %f844;
$L__BB4_422:
	setp.gt.u32 	%p951, %r278, %r4;
	mad.lo.s32 	%r2523, %r6, 15, %r1;
	mad.lo.s32 	%r2524, %r6, -14, %r2523;
	add.s32 	%r2525, %r2524, %r6;
	setp.lt.s32 	%p952, %r2525, 1;
	setp.gt.s32 	%p953, %r2525, %r4;
	or.pred  	%p954, %p952, %p953;
	or.pred  	%p955, %p954, %p951;
	@%p955 bra 	$L__BB4_424;
	mad.lo.s32 	%r2526, %r278, %r5, %r1;
	add.s32 	%r2527, %r2526, %r6;
	add.s32 	%r2528, %r2527, %r6;
	sub.s32 	%r2529, %r2528, %r4;
	add.s32 	%r2530, %r2529, -2;
	mul.wide.s32 	%rd1269, %r2530, 4;
	add.s64 	%rd1270, %rd2, %rd1269;
	ld.global.f32 	%f845, [%rd1270];
	st.shared.f32 	[%r32+52], %f845;
	add.s32 	%r2531, %r2528, %r5;
	mul.wide.s32 	%rd1271, %r2531, 4;
	add.s64 	%rd1272, %rd2, %rd1271;
	ld.global.f32 	%f846, [%rd1272];
	st.shared.f32 	[%r34+52], %f846;
	mul.wide.s32 	%rd1273, %r2528, 4;
	add.s64 	%rd1274, %rd1, %rd1273;
	ld.global.f32 	%f847, [%rd1274+-4];
	st.shared.f32 	[%r33+52], %f847;
	ld.global.f32 	%f848, [%rd1274+4];
	st.shared.f32 	[%r35+52], %f848;
$L__BB4_424:
	setp.gt.u32 	%p956, %r278, %r4;
	mad.lo.s32 	%r2532, %r278, %r5, %r1;
	add.s32 	%r2533, %r2532, %r6;
	add.s32 	%r2534, %r2533, %r6;
	add.s32 	%r279, %r2534, %r6;
	mad.lo.s32 	%r2535, %r6, 15, %r1;
	mad.lo.s32 	%r2536, %r6, -14, %r2535;
	add.s32 	%r2537, %r2536, %r6;
	add.s32 	%r2538, %r2537, %r6;
	setp.lt.s32 	%p957, %r2538, 1;
	setp.gt.s32 	%p958, %r2538, %r4;
	or.pred  	%p959, %p957, %p958;
	or.pred  	%p960, %p959, %p956;
	@%p960 bra 	$L__BB4_426;
	sub.s32 	%r2539, %r279, %r4;
	add.s32 	%r2540, %r2539, -2;
	mul.wide.s32 	%rd1275, %r2540, 4;
	add.s64 	%rd1276, %rd2, %rd1275;
	ld.global.f32 	%f849, [%rd1276];
	st.shared.f32 	[%r38+52], %f849;
	add.s32 	%r2541, %r279, %r5;
	mul.wide.s32 	%rd1277, %r2541, 4;
	add.s64 	%rd1278, %rd2, %rd1277;
	ld.global.f32 	%f850, [%rd1278];
	shl.b32 	%r2542, %r11, 2;
	add.s32 	%r2543, %r38, %r2542;
	st.shared.f32 	[%r2543+52], %f850;
	mul.wide.s32 	%rd1279, %r279, 4;
	add.s64 	%rd1280, %rd1, %rd1279;
	ld.global.f32 	%f851, [%rd1280+-4];
	st.shared.f32 	[%r39+52], %f851;
	ld.global.f32 	%f852, [%rd1280+4];
	add.s32 	%r2544, %r39, %r2542;
	st.shared.f32 	[%r2544+52], %f852;
$L__BB4_426:
	setp.gt.u32 	%p961, %r278, %r4;
	add.s32 	%r280, %r279, %r6;
	mad.lo.s32 	%r2545, %r6, 15, %r1;
	mad.lo.s32 	%r2546, %r6, -14, %r2545;
	add.s32 	%r2547, %r2546, %r6;
	add.s32 	%r2548, %r2547, %r6;
	add.s32 	%r2549, %r2548, %r6;
	setp.lt.s32 	%p962, %r2549, 1;
	setp.gt.s32 	%p963, %r2549, %r4;
	or.pred  	%p964, %p962, %p963;
	or.pred  	%p965, %p964, %p961;
	@%p965 bra 	$L__BB4_428;
	sub.s32 	%r2550, %r280, %r4;
	add.s32 	%r2551, %r2550, -2;
	mul.wide.s32 	%rd1281, %r2551, 4;
	add.s64 	%rd1282, %rd2, %rd1281;
	ld.global.f32 	%f853, [%rd1282];
	st.shared.f32 	[%r45+52], %f853;
	add.s32 	%r2552, %r280, %r5;
	mul.wide.s32 	%rd1283, %r2552, 4;
	add.s64 	%rd1284, %rd2, %rd1283;
	ld.global.f32 	%f854, [%rd1284];
	shl.b32 	%r2553, %r11, 2;
	add.s32 	%r2554, %r45, %r2553;
	st.shared.f32 	[%r2554+52], %f854;
	mul.wide.s32 	%rd1285, %r280, 4;
	add.s64 	%rd1286, %rd1, %rd1285;
	ld.global.f32 	%f855, [%rd1286+-4];
	st.shared.f32 	[%r46+52], %f855;
	ld.global.f32 	%f856, [%rd1286+4];
	add.s32 	%r2555, %r46, %r2553;
	st.shared.f32 	[%r2555+52], %f856;
$L__BB4_428:
	setp.gt.u32 	%p966, %r278, %r4;
	add.s32 	%r281, %r280, %r6;
	mad.lo.s32 	%r2556, %r6, 15, %r1;
	mad.lo.s32 	%r2557, %r6, -14, %r2556;
	add.s32 	%r2558, %r2557, %r6;
	add.s32 	%r2559, %r2558, %r6;
	add.s32 	%r2560, %r2559, %r6;
	add.s32 	%r2561, %r2560, %r6;
	setp.lt.s32 	%p967, %r2561, 1;
	setp.gt.s32 	%p968, %r2561, %r4;
	or.pred  	%p969, %p967, %p968;
	or.pred  	%p970, %p969, %p966;
	@%p970 bra 	$L__BB4_430;
	sub.s32 	%r2562, %r281, %r4;
	add.s32 	%r2563, %r2562, -2;
	mul.wide.s32 	%rd1287, %r2563, 4;
	add.s64 	%rd1288, %rd2, %rd1287;
	ld.global.f32 	%f857, [%rd1288];
	st.shared.f32 	[%r52+52], %f857;
	add.s32 	%r2564, %r281, %r5;
	mul.wide.s32 	%rd1289, %r2564, 4;
	add.s64 	%rd1290, %rd2, %rd1289;
	ld.global.f32 	%f858, [%rd1290];
	shl.b32 	%r2565, %r11, 2;
	add.s32 	%r2566, %r52, %r2565;
	st.shared.f32 	[%r2566+52], %f858;
	mul.wide.s32 	%rd1291, %r281, 4;
	add.s64 	%rd1292, %rd1, %rd1291;
	ld.global.f32 	%f859, [%rd1292+-4];
	st.shared.f32 	[%r53+52], %f859;
	ld.global.f32 	%f860, [%rd1292+4];
	add.s32 	%r2567, %r53, %r2565;
	st.shared.f32 	[%r2567+52], %f860;
$L__BB4_430:
	setp.gt.u32 	%p971, %r278, %r4;
	add.s32 	%r282, %r281, %r6;
	mad.lo.s32 	%r2568, %r6, 15, %r1;
	mad.lo.s32 	%r2569, %r6, -14, %r2568;
	add.s32 	%r2570, %r2569, %r6;
	add.s32 	%r2571, %r2570, %r6;
	add.s32 	%r2572, %r2571, %r6;
	add.s32 	%r2573, %r2572, %r6;
	add.s32 	%r2574, %r2573, %r6;
	setp.lt.s32 	%p972, %r2574, 1;
	setp.gt.s32 	%p973, %r2574, %r4;
	or.pred  	%p974, %p972, %p973;
	or.pred  	%p975, %p974, %p971;
	@%p975 bra 	$L__BB4_432;
	sub.s32 	%r2575, %r282, %r4;
	add.s32 	%r2576, %r2575, -2;
	mul.wide.s32 	%rd1293, %r2576, 4;
	add.s64 	%rd1294, %rd2, %rd1293;
	ld.global.f32 	%f861, [%rd1294];
	st.shared.f32 	[%r59+52], %f861;
	add.s32 	%r2577, %r282, %r5;
	mul.wide.s32 	%rd1295, %r2577, 4;
	add.s64 	%rd1296, %rd2, %rd1295;
	ld.global.f32 	%f862, [%rd1296];
	shl.b32 	%r2578, %r11, 2;
	add.s32 	%r2579, %r59, %r2578;
	st.shared.f32 	[%r2579+52], %f862;
	mul.wide.s32 	%rd1297, %r282, 4;
	add.s64 	%rd1298, %rd1, %rd1297;
	ld.global.f32 	%f863, [%rd1298+-4];
	st.shared.f32 	[%r60+52], %f863;
	ld.global.f32 	%f864, [%rd1298+4];
	add.s32 	%r2580, %r60, %r2578;
	st.shared.f32 	[%r2580+52], %f864;
$L__BB4_432:
	setp.gt.u32 	%p976, %r278, %r4;
	add.s32 	%r283, %r282, %r6;
	mad.lo.s32 	%r2581, %r6, 15, %r1;
	mad.lo.s32 	%r2582, %r6, -14, %r2581;
	add.s32 	%r2583, %r2582, %r6;
	add.s32 	%r2584, %r2583, %r6;
	add.s32 	%r2585, %r2584, %r6;
	add.s32 	%r2586, %r2585, %r6;
	add.s32 	%r2587, %r2586, %r6;
	add.s32 	%r2588, %r2587, %r6;
	setp.lt.s32 	%p977, %r2588, 1;
	setp.gt.s32 	%p978, %r2588, %r4;
	or.pred  	%p979, %p977, %p978;
	or.pred  	%p980, %p979, %p976;
	@%p980 bra 	$L__BB4_434;
	sub.s32 	%r2589, %r283, %r4;
	add.s32 	%r2590, %r2589, -2;
	mul.wide.s32 	%rd1299, %r2590, 4;
	add.s64 	%rd1300, %rd2, %rd1299;
	ld.global.f32 	%f865, [%rd1300];
	st.shared.f32 	[%r66+52], %f865;
	add.s32 	%r2591, %r283, %r5;
	mul.wide.s32 	%rd1301, %r2591, 4;
	add.s64 	%rd1302, %rd2, %rd1301;
	ld.global.f32 	%f866, [%rd1302];
	shl.b32 	%r2592, %r11, 2;
	add.s32 	%r2593, %r66, %r2592;
	st.shared.f32 	[%r2593+52], %f866;
	mul.wide.s32 	%rd1303, %r283, 4;
	add.s64 	%rd1304, %rd1, %rd1303;
	ld.global.f32 	%f867, [%rd1304+-4];
	st.shared.f32 	[%r67+52], %f867;
	ld.global.f32 	%f868, [%rd1304+4];
	add.s32 	%r2594, %r67, %r2592;
	st.shared.f32 	[%r2594+52], %f868;
$L__BB4_434:
	setp.gt.u32 	%p981, %r278, %r4;
	add.s32 	%r284, %r283, %r6;
	mad.lo.s32 	%r2595, %r6, 15, %r1;
	mad.lo.s32 	%r2596, %r6, -14, %r2595;
	add.s32 	%r2597, %r2596, %r6;
	add.s32 	%r2598, %r2597, %r6;
	add.s32 	%r2599, %r2598, %r6;
	add.s32 	%r2600, %r2599, %r6;
	add.s32 	%r2601, %r2600, %r6;
	add.s32 	%r2602, %r2601, %r6;
	add.s32 	%r2603, %r2602, %r6;
	setp.lt.s32 	%p982, %r2603, 1;
	setp.gt.s32 	%p983, %r2603, %r4;
	or.pred  	%p984, %p982, %p983;
	or.pred  	%p985, %p984, %p981;
	@%p985 bra 	$L__BB4_436;
	sub.s32 	%r2604, %r284, %r4;
	add.s32 	%r2605, %r2604, -2;
	mul.wide.s32 	%rd1305, %r2605, 4;
	add.s64 	%rd1306, %rd2, %rd1305;
	ld.global.f32 	%f869, [%rd1306];
	st.shared.f32 	[%r73+52], %f869;
	add.s32 	%r2606, %r284, %r5;
	mul.wide.s32 	%rd1307, %r2606, 4;
	add.s64 	%rd1308, %rd2, %rd1307;
	ld.global.f32 	%f870, [%rd1308];
	shl.b32 	%r2607, %r11, 2;
	add.s32 	%r2608, %r73, %r2607;
	st.shared.f32 	[%r2608+52], %f870;
	mul.wide.s32 	%rd1309, %r284, 4;
	add.s64 	%rd1310, %rd1, %rd1309;
	ld.global.f32 	%f871, [%rd1310+-4];
	st.shared.f32 	[%r74+52], %f871;
	ld.global.f32 	%f872, [%rd1310+4];
	add.s32 	%r2609, %r74, %r2607;
	st.shared.f32 	[%r2609+52], %f872;
$L__BB4_436:
	setp.gt.u32 	%p986, %r278, %r4;
	add.s32 	%r285, %r284, %r6;
	mad.lo.s32 	%r2610, %r6, 15, %r1;
	mad.lo.s32 	%r2611, %r6, -14, %r2610;
	add.s32 	%r2612, %r2611, %r6;
	add.s32 	%r2613, %r2612, %r6;
	add.s32 	%r2614, %r2613, %r6;
	add.s32 	%r2615, %r2614, %r6;
	add.s32 	%r2616, %r2615, %r6;
	add.s32 	%r2617, %r2616, %r6;
	add.s32 	%r2618, %r2617, %r6;
	add.s32 	%r2619, %r2618, %r6;
	setp.lt.s32 	%p987, %r2619, 1;
	setp.gt.s32 	%p988, %r2619, %r4;
	or.pred  	%p989, %p987, %p988;
	or.pred  	%p990, %p989, %p986;
	@%p990 bra 	$L__BB4_438;
	sub.s32 	%r2620, %r285, %r4;
	add.s32 	%r2621, %r2620, -2;
	mul.wide.s32 	%rd1311, %r2621, 4;
	add.s64 	%rd1312, %rd2, %rd1311;
	ld.global.f32 	%f873, [%rd1312];
	st.shared.f32 	[%r80+52], %f873;
	add.s32 	%r2622, %r285, %r5;
	mul.wide.s32 	%rd1313, %r2622, 4;
	add.s64 	%rd1314, %rd2, %rd1313;
	ld.global.f32 	%f874, [%rd1314];
	shl.b32 	%r2623, %r11, 2;
	add.s32 	%r2624, %r80, %r2623;
	st.shared.f32 	[%r2624+52], %f874;
	mul.wide.s32 	%rd1315, %r285, 4;
	add.s64 	%rd1316, %rd1, %rd1315;
	ld.global.f32 	%f875, [%rd1316+-4];
	st.shared.f32 	[%r81+52], %f875;
	ld.global.f32 	%f876, [%rd1316+4];
	st.shared.f32 	[%r83+52], %f876;
$L__BB4_438:
	setp.gt.u32 	%p991, %r278, %r4;
	add.s32 	%r286, %r285, %r6;
	mad.lo.s32 	%r2625, %r6, 15, %r1;
	mad.lo.s32 	%r2626, %r6, -14, %r2625;
	add.s32 	%r2627, %r2626, %r6;
	add.s32 	%r2628, %r2627, %r6;
	add.s32 	%r2629, %r2628, %r6;
	add.s32 	%r2630, %r2629, %r6;
	add.s32 	%r2631, %r2630, %r6;
	add.s32 	%r2632, %r2631, %r6;
	add.s32 	%r2633, %r2632, %r6;
	add.s32 	%r2634, %r2633, %r6;
	add.s32 	%r2635, %r2634, %r6;
	setp.lt.s32 	%p992, %r2635, 1;
	setp.gt.s32 	%p993, %r2635, %r4;
	or.pred  	%p994, %p992, %p993;
	or.pred  	%p995, %p994, %p991;
	@%p995 bra 	$L__BB4_440;
	sub.s32 	%r2636, %r286, %r4;
	add.s32 	%r2637, %r2636, -2;
	mul.wide.s32 	%rd1317, %r2637, 4;
	add.s64 	%rd1318, %rd2, %rd1317;
	ld.global.f32 	%f877, [%rd1318];
	st.shared.f32 	[%r87+52], %f877;
	add.s32 	%r2638, %r286, %r5;
	mul.wide.s32 	%rd1319, %r2638, 4;
	add.s64 	%rd1320, %rd2, %rd1319;
	ld.global.f32 	%f878, [%rd1320];
	st.shared.f32 	[%r89+52], %f878;
	mul.wide.s32 	%rd1321, %r286, 4;
	add.s64 	%rd1322, %rd1, %rd1321;
	ld.global.f32 	%f879, [%rd1322+-4];
	st.shared.f32 	[%r88+52], %f879;
	ld.global.f32 	%f880, [%rd1322+4];
	st.shared.f32 	[%r90+52], %f880;
$L__BB4_440:
	add.s32 	%r287, %r286, %r6;
	or.pred  	%p997, %p3, %p991;
	@%p997 bra 	$L__BB4_442;
	sub.s32 	%r2639, %r287, %r4;
	add.s32 	%r2640, %r2639, -2;
	mul.wide.s32 	%rd1323, %r2640, 4;
	add.s64 	%rd1324, %rd2, %rd1323;
	ld.global.f32 	%f881, [%rd1324];
	st.shared.f32 	[%r94+52], %f881;
	add.s32 	%r2641, %r287, %r5;
	mul.wide.s32 	%rd1325, %r2641, 4;
	add.s64 	%rd1326, %rd2, %rd1325;
	ld.global.f32 	%f882, [%rd1326];
	st.shared.f32 	[%r96+52], %f882;
	mul.wide.s32 	%rd1327, %r287, 4;
	add.s64 	%rd1328, %rd1, %rd1327;
	ld.global.f32 	%f883, [%rd1328+-4];
	st.shared.f32 	[%r95+52], %f883;
	ld.global.f32 	%f884, [%rd1328+4];
	st.shared.f32 	[%r97+52], %f884;
$L__BB4_442:
	setp.gt.u32 	%p998, %r278, %r4;
	add.s32 	%r288, %r287, %r6;
	or.pred  	%p999, %p4, %p998;
	@%p999 bra 	$L__BB4_444;
	sub.s32 	%r2642, %r288, %r4;
	add.s32 	%r2643, %r2642, -2;
	mul.wide.s32 	%rd1329, %r2643, 4;
	add.s64 	%rd1330, %rd2, %rd1329;
	ld.global.f32 	%f885, [%rd1330];
	st.shared.f32 	[%r101+52], %f885;
	add.s32 	%r2644, %r288, %r5;
	mul.wide.s32 	%rd1331, %r2644, 4;
	add.s64 	%rd1332, %rd2, %rd1331;
	ld.global.f32 	%f886, [%rd1332];
	st.shared.f32 	[%r103+52], %f886;
	mul.wide.s32 	%rd1333, %r288, 4;
	add.s64 	%rd1334, %rd1, %rd1333;
	ld.global.f32 	%f887, [%rd1334+-4];
	st.shared.f32 	[%r102+52], %f887;
	ld.global.f32 	%f888, [%rd1334+4];
	st.shared.f32 	[%r104+52], %f888;
$L__BB4_444:
	add.s32 	%r289, %r288, %r6;
	or.pred  	%p1001, %p1, %p998;
	@%p1001 bra 	$L__BB4_446;
	sub.s32 	%r2645, %r289, %r4;
	add.s32 	%r2646, %r2645, -2;
	mul.wide.s32 	%rd1335, %r2646, 4;
	add.s64 	%rd1336, %rd2, %rd1335;
	ld.global.f32 	%f889, [%rd1336];
	st.shared.f32 	[%r108+52], %f889;
	add.s32 	%r2647, %r289, %r5;
	mul.wide.s32 	%rd1337, %r2647, 4;
	add.s64 	%rd1338, %rd2, %rd1337;
	ld.global.f32 	%f890, [%rd1338];
	st.shared.f32 	[%r110+52], %f890;
	mul.wide.s32 	%rd1339, %r289, 4;
	add.s64 	%rd1340, %rd1, %rd1339;
	ld.global.f32 	%f891, [%rd1340+-4];
	st.shared.f32 	[%r109+52], %f891;
	ld.global.f32 	%f892, [%rd1340+4];
	st.shared.f32 	[%r111+52], %f892;
$L__BB4_446:
	setp.gt.u32 	%p1002, %r278, %r4;
	add.s32 	%r290, %r289, %r6;
	or.pred  	%p1003, %p2, %p1002;
	@%p1003 bra 	$L__BB4_448;
	sub.s32 	%r2648, %r290, %r4;
	add.s32 	%r2649, %r2648, -2;
	mul.wide.s32 	%rd1341, %r2649, 4;
	add.s64 	%rd1342, %rd2, %rd1341;
	ld.global.f32 	%f893, [%rd1342];
	st.shared.f32 	[%r114+52], %f893;
	add.s32 	%r2650, %r290, %r5;
	mul.wide.s32 	%rd1343, %r2650, 4;
	add.s64 	%rd1344, %rd2, %rd1343;
	ld.global.f32 	%f894, [%rd1344];
	st.shared.f32 	[%r116+52], %f894;
	mul.wide.s32 	%rd1345, %r290, 4;
	add.s64 	%rd1346, %rd1, %rd1345;
	ld.global.f32 	%f895, [%rd1346+-4];
	st.shared.f32 	[%r115+52], %f895;
	ld.global.f32 	%f896, [%rd1346+4];
	st.shared.f32 	[%r117+52], %f896;
$L__BB4_448:
	setp.gt.u32 	%p1004, %r278, %r4;
	mad.lo.s32 	%r2651, %r6, 15, %r1;
	setp.lt.s32 	%p1005, %r2651, 1;
	setp.gt.s32 	%p1006, %r2651, %r4;
	or.pred  	%p1007, %p1005, %p1006;
	or.pred  	%p1008, %p1007, %p1004;
	@%p1008 bra 	$L__BB4_450;
	add.s32 	%r2652, %r290, %r6;
	sub.s32 	%r2653, %r2652, %r4;
	add.s32 	%r2654, %r2653, -2;
	mul.wide.s32 	%rd1347, %r2654, 4;
	add.s64 	%rd1348, %rd2, %rd1347;
	ld.global.f32 	%f897, [%rd1348];
	st.shared.f32 	[%r118+52], %f897;
	add.s32 	%r2655, %r2652, %r5;
	mul.wide.s32 	%rd1349, %r2655, 4;
	add.s64 	%rd1350, %rd2, %rd1349;
	ld.global.f32 	%f898, [%rd1350];
	st.shared.f32 	[%r120+52], %f898;
	mul.wide.s32 	%rd1351, %r2652, 4;
	add.s64 	%rd1352, %rd1, %rd1351;
	ld.global.f32 	%f899, [%rd1352+-4];
	st.shared.f32 	[%r119+52], %f899;
	ld.global.f32 	%f900, [%rd1352+4];
	st.shared.f32 	[%r121+52], %f900;
$L__BB4_450:
	add.s32 	%r291, %r278, %r9;
	setp.gt.u32 	%p1009, %r291, %r4;
	setp.lt.s32 	%p1010, %r1, 1;
	setp.gt.s32 	%p1011, %r1, %r4;
	or.pred  	%p1012, %p1010, %p1011;
	or.pred  	%p1013, %p1012, %p1009;
	@%p1013 bra 	$L__BB4_452;
	mad.lo.s32 	%r2656, %r291, %r5, %r1;
	sub.s32 	%r2657, %r2656, %r4;
	add.s32 	%r2658, %r2657, -2;
	mul.wide.s32 	%rd1353, %r2658, 4;
	add.s64 	%rd1354, %rd2, %rd1353;
	ld.global.f32 	%f901, [%rd1354];
	st.shared.f32 	[%r18+56], %f901;
	add.s32 	%r2659, %r2656, %r5;
	mul.wide.s32 	%rd1355, %r2659, 4;
	add.s64 	%rd1356, %rd2, %rd1355;
	ld.global.f32 	%f902, [%rd1356];
	st.shared.f32 	[%r21+56], %f902;
	mul.wide.s32 	%rd1357, %r2656, 4;
	add.s64 	%rd1358, %rd1, %rd1357;
	ld.global.f32 	%f903, [%rd1358+-4];
	st.shared.f32 	[%r19+56], %f903;
	ld.global.f32 	%f904, [%rd1358+4];
	st.shared.f32 	[%r22+56], %f904;
$L__BB4_452:
	setp.gt.u32 	%p1014, %r291, %r4;
	mad.lo.s32 	%r2660, %r6, 15, %r1;
	mad.lo.s32 	%r2661, %r6, -14, %r2660;
	setp.lt.s32 	%p1015, %r2661, 1;
	setp.gt.s32 	%p1016, %r2661, %r4;
	or.pred  	%p1017, %p1015, %p1016;
	or.pred  	%p1018, %p1017, %p1014;
	@%p1018 bra 	$L__BB4_454;
	mad.lo.s32 	%r2662, %r291, %r5, %r1;
	add.s32 	%r2663, %r2662, %r6;
	sub.s32 	%r2664, %r2663, %r4;
	add.s32 	%r2665, %r2664, -2;
	mul.wide.s32 	%rd1359, %r2665, 4;
	add.s64 	%rd1360, %rd2, %rd1359;
	ld.global.f32 	%f905, [%rd1360];
	st.shared.f32 	[%r27+60], %f905;
	add.s32 	%r2666, %r2663, %r5;
	mul.wide.s32 	%rd1361, %r2666, 4;
	add.s64 	%rd1362, %rd2, %rd1361;
	ld.global.f32 	%f906, [%rd1362];
	st.shared.f32 	[%r28+60], %f906;
	mul.wide.s32 	%rd1363, %r2663, 4;
	add.s64 	%rd1364, %rd1, %rd1363;
	ld.global.f32 	%f907, [%rd1364+-4];
	st.shared.f32 	[%r25+60], %f907;
	ld.global.f32 	%f908, [%rd1364+4];
	st.shared.f32 	[%r26+60], %f908;
$L__BB4_454:
	setp.gt.u32 	%p1019, %r291, %r4;
	mad.lo.s32 	%r2667, %r6, 15, %r1;
	mad.lo.s32 	%r2668, %r6, -14, %r2667;
	add.s32 	%r2669, %r2668, %r6;
	setp.lt.s32 	%p1020, %r2669, 1;
	setp.gt.s32 	%p1021, %r2669, %r4;
	or.pred  	%p1022, %p1020, %p1021;
	or.pred  	%p1023, %p1022, %p1019;
	@%p1023 bra 	$L__BB4_456;
	mad.lo.s32 	%r2670, %r291, %r5, %r1;
	add.s32 	%r2671, %r2670, %r6;
	add.s32 	%r2672, %r2671, %r6;
	sub.s32 	%r2673, %r2672, %r4;
	add.s32 	%r2674, %r2673, -2;
	mul.wide.s32 	%rd1365, %r2674, 4;
	add.s64 	%rd1366, %rd2, %rd1365;
	ld.global.f32 	%f909, [%rd1366];
	st.shared.f32 	[%r32+56], %f909;
	add.s32 	%r2675, %r2672, %r5;
	mul.wide.s32 	%rd1367, %r2675, 4;
	add.s64 	%rd1368, %rd2, %rd1367;
	ld.global.f32 	%f910, [%rd1368];
	st.shared.f32 	[%r34+56], %f910;
	mul.wide.s32 	%rd1369, %r2672, 4;
	add.s64 	%rd1370, %rd1, %rd1369;
	ld.global.f32 	%f911, [%rd1370+-4];
	st.shared.f32 	[%r33+56], %f911;
	ld.global.f32 	%f912, [%rd1370+4];
	st.shared.f32 	[%r35+56], %f912;
$L__BB4_456:
	setp.gt.u32 	%p1024, %r291, %r4;
	mad.lo.s32 	%r2676, %r291, %r5, %r1;
	add.s32 	%r2677, %r2676, %r6;
	add.s32 	%r2678, %r2677, %r6;
	add.s32 	%r292, %r2678, %r6;
	mad.lo.s32 	%r2679, %r6, 15, %r1;
	mad.lo.s32 	%r2680, %r6, -14, %r2679;
	add.s32 	%r2681, %r2680, %r6;
	add.s32 	%r2682, %r2681, %r6;
	setp.lt.s32 	%p1025, %r2682, 1;
	setp.gt.s32 	%p1026, %r2682, %r4;
	or.pred  	%p1027, %p1025, %p1026;
	or.pred  	%p1028, %p1027, %p1024;
	@%p1028 bra 	$L__BB4_458;
	sub.s32 	%r2683, %r292, %r4;
	add.s32 	%r2684, %r2683, -2;
	mul.wide.s32 	%rd1371, %r2684, 4;
	add.s64 	%rd1372, %rd2, %rd1371;
	ld.global.f32 	%f913, [%rd1372];
	st.shared.f32 	[%r38+56], %f913;
	add.s32 	%r2685, %r292, %r5;
	mul.wide.s32 	%rd1373, %r2685, 4;
	add.s64 	%rd1374, %rd2, %rd1373;
	ld.global.f32 	%f914, [%rd1374];
	shl.b32 	%r2686, %r11, 2;
	add.s32 	%r2687, %r38, %r2686;
	st.shared.f32 	[%r2687+56], %f914;
	mul.wide.s32 	%rd1375, %r292, 4;
	add.s64 	%rd1376, %rd1, %rd1375;
	ld.global.f32 	%f915, [%rd1376+-4];
	st.shared.f32 	[%r39+56], %f915;
	ld.global.f32 	%f916, [%rd1376+4];
	add.s32 	%r2688, %r39, %r2686;
	st.shared.f32 	[%r2688+56], %f916;
$L__BB4_458:
	setp.gt.u32 	%p1029, %r291, %r4;
	add.s32 	%r293, %r292, %r6;
	mad.lo.s32 	%r2689, %r6, 15, %r1;
	mad.lo.s32 	%r2690, %r6, -14, %r2689;
	add.s32 	%r2691, %r2690, %r6;
	add.s32 	%r2692, %r2691, %r6;
	add.s32 	%r2693, %r2692, %r6;
	setp.lt.s32 	%p1030, %r2693, 1;
	setp.gt.s32 	%p1031, %r2693, %r4;
	or.pred  	%p1032, %p1030, %p1031;
	or.pred  	%p1033, %p1032, %p1029;
	@%p1033 bra 	$L__BB4_460;
	sub.s32 	%r2694, %r293, %r4;
	add.s32 	%r2695, %r2694, -2;
	mul.wide.s32 	%rd1377, %r2695, 4;
	add.s64 	%rd1378, %rd2, %rd1377;
	ld.global.f32 	%f917, [%rd1378];
	st.shared.f32 	[%r45+56], %f917;
	add.s32 	%r2696, %r293, %r5;
	mul.wide.s32 	%rd1379, %r2696, 4;
	add.s64 	%rd1380, %rd2, %rd1379;
	ld.global.f32 	%f918, [%rd1380];
	shl.b32 	%r2697, %r11, 2;
	add.s32 	%r2698, %r45, %r2697;
	st.shared.f32 	[%r2698+56], %f918;
	mul.wide.s32 	%rd1381, %r293, 4;
	add.s64 	%rd1382, %rd1, %rd1381;
	ld.global.f32 	%f919, [%rd1382+-4];
	st.shared.f32 	[%r46+56], %f919;
	ld.global.f32 	%f920, [%rd1382+4];
	add.s32 	%r2699, %r46, %r2697;
	st.shared.f32 	[%r2699+56], %f920;
$L__BB4_460:
	setp.gt.u32 	%p1034, %r291, %r4;
	add.s32 	%r294, %r293, %r6;
	mad.lo.s32 	%r2700, %r6, 15, %r1;
	mad.lo.s32 	%r2701, %r6, -14, %r2700;
	add.s32 	%r2702, %r2701, %r6;
	add.s32 	%r2703, %r2702, %r6;
	add.s32 	%r2704, %r2703, %r6;
	add.s32 	%r2705, %r2704, %r6;
	setp.lt.s32 	%p1035, %r2705, 1;
	setp.gt.s32 	%p1036, %r2705, %r4;
	or.pred  	%p1037, %p1035, %p1036;
	or.pred  	%p1038, %p1037, %p1034;
	@%p1038 bra 	$L__BB4_462;
	sub.s32 	%r2706, %r294, %r4;
	add.s32 	%r2707, %r2706, -2;
	mul.wide.s32 	%rd1383, %r2707, 4;
	add.s64 	%rd1384, %rd2, %rd1383;
	ld.global.f32 	%f921, [%rd1384];
	st.shared.f32 	[%r52+56], %f921;
	add.s32 	%r2708, %r294, %r5;
	mul.wide.s32 	%rd1385, %r2708, 4;
	add.s64 	%rd1386, %rd2, %rd1385;
	ld.global.f32 	%f922, [%rd1386];
	shl.b32 	%r2709, %r11, 2;
	add.s32 	%r2710, %r52, %r2709;
	st.shared.f32 	[%r2710+56], %f922;
	mul.wide.s32 	%rd1387, %r294, 4;
	add.s64 	%rd1388, %rd1, %rd1387;
	ld.global.f32 	%f923, [%rd1388+-4];
	st.shared.f32 	[%r53+56], %f923;
	ld.global.f32 	%f924, [%rd1388+4];
	add.s32 	%r2711, %r53, %r2709;
	st.shared.f32 	[%r2711+56], %f924;
$L__BB4_462:
	setp.gt.u32 	%p1039, %r291, %r4;
	add.s32 	%r295, %r294, %r6;
	mad.lo.s32 	%r2712, %r6, 15, %r1;
	mad.lo.s32 	%r2713, %r6, -14, %r2712;
	add.s32 	%r2714, %r2713, %r6;
	add.s32 	%r2715, %r2714, %r6;
	add.s32 	%r2716, %r2715, %r6;
	add.s32 	%r2717, %r2716, %r6;
	add.s32 	%r2718, %r2717, %r6;
	setp.lt.s32 	%p1040, %r2718, 1;
	setp.gt.s32 	%p1041, %r2718, %r4;
	or.pred  	%p1042, %p1040, %p1041;
	or.pred  	%p1043, %p1042, %p1039;
	@%p1043 bra 	$L__BB4_464;
	sub.s32 	%r2719, %r295, %r4;
	add.s32 	%r2720, %r2719, -2;
	mul.wide.s32 	%rd1389, %r2720, 4;
	add.s64 	%rd1390, %rd2, %rd1389;
	ld.global.f32 	%f925, [%rd1390];
	st.shared.f32 	[%r59+56], %f925;
	add.s32 	%r2721, %r295, %r5;
	mul.wide.s32 	%rd1391, %r2721, 4;
	add.s64 	%rd1392, %rd2, %rd1391;
	ld.global.f32 	%f926, [%rd1392];
	shl.b32 	%r2722, %r11, 2;
	add.s32 	%r2723, %r59, %r2722;
	st.shared.f32 	[%r2723+56], %f926;
	mul.wide.s32 	%rd1393, %r295, 4;
	add.s64 	%rd1394, %rd1, %rd1393;
	ld.global.f32 	%f927, [%rd1394+-4];
	st.shared.f32 	[%r60+56], %f927;
	ld.global.f32 	%f928, [%rd1394+4];
	add.s32 	%r2724, %r60, %r2722;
	st.shared.f32 	[%r2724+56], %f928;
$L__BB4_464:
	setp.gt.u32 	%p1044, %r291, %r4;
	add.s32 	%r296, %r295, %r6;
	mad.lo.s32 	%r2725, %r6, 15, %r1;
	mad.lo.s32 	%r2726, %r6, -14, %r2725;
	add.s32 	%r2727, %r2726, %r6;
	add.s32 	%r2728, %r2727, %r6;
	add.s32 	%r2729, %r2728, %r6;
	add.s32 	%r2730, %r2729, %r6;
	add.s32 	%r2731, %r2730, %r6;
	add.s32 	%r2732, %r2731, %r6;
	setp.lt.s32 	%p1045, %r2732, 1;
	setp.gt.s32 	%p1046, %r2732, %r4;
	or.pred  	%p1047, %p1045, %p1046;
	or.pred  	%p1048, %p1047, %p1044;
	@%p1048 bra 	$L__BB4_466;
	sub.s32 	%r2733, %r296, %r4;
	add.s32 	%r2734, %r2733, -2;
	mul.wide.s32 	%rd1395, %r2734, 4;
	add.s64 	%rd1396, %rd2, %rd1395;
	ld.global.f32 	%f929, [%rd1396];
	st.shared.f32 	[%r66+56], %f929;
	add.s32 	%r2735, %r296, %r5;
	mul.wide.s32 	%rd1397, %r2735, 4;
	add.s64 	%rd1398, %rd2, %rd1397;
	ld.global.f32 	%f930, [%rd1398];
	shl.b32 	%r2736, %r11, 2;
	add.s32 	%r2737, %r66, %r2736;
	st.shared.f32 	[%r2737+56], %f930;
	mul.wide.s32 	%rd1399, %r296, 4;
	add.s64 	%rd1400, %rd1, %rd1399;
	ld.global.f32 	%f931, [%rd1400+-4];
	st.shared.f32 	[%r67+56], %f931;
	ld.global.f32 	%f932, [%rd1400+4];
	add.s32 	%r2738, %r67, %r2736;
	st.shared.f32 	[%r2738+56], %f932;
$L__BB4_466:
	setp.gt.u32 	%p1049, %r291, %r4;
	add.s32 	%r297, %r296, %r6;
	mad.lo.s32 	%r2739, %r6, 15, %r1;
	mad.lo.s32 	%r2740, %r6, -14, %r2739;
	add.s32 	%r2741, %r2740, %r6;
	add.s32 	%r2742, %r2741, %r6;
	add.s32 	%r2743, %r2742, %r6;
	add.s32 	%r2744, %r2743, %r6;
	add.s32 	%r2745, %r2744, %r6;
	add.s32 	%r2746, %r2745, %r6;
	add.s32 	%r2747, %r2746, %r6;
	setp.lt.s32 	%p1050, %r2747, 1;
	setp.gt.s32 	%p1051, %r2747, %r4;
	or.pred  	%p1052, %p1050, %p1051;
	or.pred  	%p1053, %p1052, %p1049;
	@%p1053 bra 	$L__BB4_468;
	sub.s32 	%r2748, %r297, %r4;
	add.s32 	%r2749, %r2748, -2;
	mul.wide.s32 	%rd1401, %r2749, 4;
	add.s64 	%rd1402, %rd2, %rd1401;
	ld.global.f32 	%f933, [%rd1402];
	st.shared.f32 	[%r73+56], %f933;
	add.s32 	%r2750, %r297, %r5;
	mul.wide.s32 	%rd1403, %r2750, 4;
	add.s64 	%rd1404, %rd2, %rd1403;
	ld.global.f32 	%f934, [%rd1404];
	shl.b32 	%r2751, %r11, 2;
	add.s32 	%r2752, %r73, %r2751;
	st.shared.f32 	[%r2752+56], %f934;
	mul.wide.s32 	%rd1405, %r297, 4;
	add.s64 	%rd1406, %rd1, %rd1405;
	ld.global.f32 	%f935, [%rd1406+-4];
	st.shared.f32 	[%r74+56], %f935;
	ld.global.f32 	%f936, [%rd1406+4];
	add.s32 	%r2753, %r74, %r2751;
	st.shared.f32 	[%r2753+56], %f936;
$L__BB4_468:
	setp.gt.u32 	%p1054, %r291, %r4;
	add.s32 	%r298, %r297, %r6;
	mad.lo.s32 	%r2754, %r6, 15, %r1;
	mad.lo.s32 	%r2755, %r6, -14, %r2754;
	add.s32 	%r2756, %r2755, %r6;
	add.s32 	%r2757, %r2756, %r6;
	add.s32 	%r2758, %r2757, %r6;
	add.s32 	%r2759, %r2758, %r6;
	add.s32 	%r2760, %r2759, %r6;
	add.s32 	%r2761, %r2760, %r6;
	add.s32 	%r2762, %r2761, %r6;
	add.s32 	%r2763, %r2762, %r6;
	setp.lt.s32 	%p1055, %r2763, 1;
	setp.gt.s32 	%p1056, %r2763, %r4;
	or.pred  	%p1057, %p1055, %p1056;
	or.pred  	%p1058, %p1057, %p1054;
	@%p1058 bra 	$L__BB4_470;
	sub.s32 	%r2764, %r298, %r4;
	add.s32 	%r2765, %r2764, -2;
	mul.wide.s32 	%rd1407, %r2765, 4;
	add.s64 	%rd1408, %rd2, %rd1407;
	ld.global.f32 	%f937, [%rd1408];
	st.shared.f32 	[%r80+56], %f937;
	add.s32 	%r2766, %r298, %r5;
	mul.wide.s32 	%rd1409, %r2766, 4;
	add.s64 	%rd1410, %rd2, %rd1409;
	ld.global.f32 	%f938, [%rd1410];
	shl.b32 	%r2767, %r11, 2;
	add.s32 	%r2768, %r80, %r2767;
	st.shared.f32 	[%r2768+56], %f938;
	mul.wide.s32 	%rd1411, %r298, 4;
	add.s64 	%rd1412, %rd1, %rd1411;
	ld.global.f32 	%f939, [%rd1412+-4];
	st.shared.f32 	[%r81+56], %f939;
	ld.global.f32 	%f940, [%rd1412+4];
	st.shared.f32 	[%r83+56], %f940;
$L__BB4_470:
	setp.gt.u32 	%p1059, %r291, %r4;
	add.s32 	%r299, %r298, %r6;
	mad.lo.s32 	%r2769, %r6, 15, %r1;
	mad.lo.s32 	%r2770, %r6, -14, %r2769;
	add.s32 	%r2771, %r2770, %r6;
	add.s32 	%r2772, %r2771, %r6;
	add.s32 	%r2773, %r2772, %r6;
	add.s32 	%r2774, %r2773, %r6;
	add.s32 	%r2775, %r2774, %r6;
	add.s32 	%r2776, %r2775, %r6;
	add.s32 	%r2777, %r2776, %r6;
	add.s32 	%r2778, %r2777, %r6;
	add.s32 	%r2779, %r2778, %r6;
	setp.lt.s32 	%p1060, %r2779, 1;
	setp.gt.s32 	%p1061, %r2779, %r4;
	or.pred  	%p1062, %p1060, %p1061;
	or.pred  	%p1063, %p1062, %p1059;
	@%p1063 bra 	$L__BB4_472;
	sub.s32 	%r2780, %r299, %r4;
	add.s32 	%r2781, %r2780, -2;
	mul.wide.s32 	%rd1413, %r2781, 4;
	add.s64 	%rd1414, %rd2, %rd1413;
	ld.global.f32 	%f941, [%rd1414];
	st.shared.f32 	[%r87+56], %f941;
	add.s32 	%r2782, %r299, %r5;
	mul.wide.s32 	%rd1415, %r2782, 4;
	add.s64 	%rd1416, %rd2, %rd1415;
	ld.global.f32 	%f942, [%rd1416];
	st.shared.f32 	[%r89+56], %f942;
	mul.wide.s32 	%rd1417, %r299, 4;
	add.s64 	%rd1418, %rd1, %rd1417;
	ld.global.f32 	%f943, [%rd1418+-4];
	st.shared.f32 	[%r88+56], %f943;
	ld.global.f32 	%f944, [%rd1418+4];
	st.shared.f32 	[%r90+56], %f944;
$L__BB4_472:
	add.s32 	%r300, %r299, %r6;
	or.pred  	%p1065, %p3, %p1059;
	@%p1065 bra 	$L__BB4_474;
	sub.s32 	%r2783, %r300, %r4;
	add.s32 	%r2784, %r2783, -2;
	mul.wide.s32 	%rd1419, %r2784, 4;
	add.s64 	%rd1420, %rd2, %rd1419;
	ld.global.f32 	%f945, [%rd1420];
	st.shared.f32 	[%r94+56], %f945;
	add.s32 	%r2785, %r300, %r5;
	mul.wide.s32 	%rd1421, %r2785, 4;
	add.s64 	%rd1422, %rd2, %rd1421;
	ld.global.f32 	%f946, [%rd1422];
	st.shared.f32 	[%r96+56], %f946;
	mul.wide.s32 	%rd1423, %r300, 4;
	add.s64 	%rd1424, %rd1, %rd1423;
	ld.global.f32 	%f947, [%rd1424+-4];
	st.shared.f32 	[%r95+56], %f947;
	ld.global.f32 	%f948, [%rd1424+4];
	st.shared.f32 	[%r97+56], %f948;
$L__BB4_474:
	setp.gt.u32 	%p1066, %r291, %r4;
	add.s32 	%r301, %r300, %r6;
	or.pred  	%p1067, %p4, %p1066;
	@%p1067 bra 	$L__BB4_476;
	sub.s32 	%r2786, %r301, %r4;
	add.s32 	%r2787, %r2786, -2;
	mul.wide.s32 	%rd1425, %r2787, 4;
	add.s64 	%rd1426, %rd2, %rd1425;
	ld.global.f32 	%f949, [%rd1426];
	st.shared.f32 	[%r101+56], %f949;
	add.s32 	%r2788, %r301, %r5;
	mul.wide.s32 	%rd1427, %r2788, 4;
	add.s64 	%rd1428, %rd2, %rd1427;
	ld.global.f32 	%f950, [%rd1428];
	st.shared.f32 	[%r103+56], %f950;
	mul.wide.s32 	%rd1429, %r301, 4;
	add.s64 	%rd1430, %rd1, %rd1429;
	ld.global.f32 	%f951, [%rd1430+-4];
	st.shared.f32 	[%r102+56], %f951;
	ld.global.f32 	%f952, [%rd1430+4];
	st.shared.f32 	[%r104+56], %f952;
$L__BB4_476:
	add.s32 	%r302, %r301, %r6;
	or.pred  	%p1069, %p1, %p1066;
	@%p1069 bra 	$L__BB4_478;
	sub.s32 	%r2789, %r302, %r4;
	add.s32 	%r2790, %r2789, -2;
	mul.wide.s32 	%rd1431, %r2790, 4;
	add.s64 	%rd1432, %rd2, %rd1431;
	ld.global.f32 	%f953, [%rd1432];
	st.shared.f32 	[%r108+56], %f953;
	add.s32 	%r2791, %r302, %r5;
	mul.wide.s32 	%rd1433, %r2791, 4;
	add.s64 	%rd1434, %rd2, %rd1433;
	ld.global.f32 	%f954, [%rd1434];
	st.shared.f32 	[%r110+56], %f954;
	mul.wide.s32 	%rd1435, %r302, 4;
	add.s64 	%rd1436, %rd1, %rd1435;
	ld.global.f32 	%f955, [%rd1436+-4];
	st.shared.f32 	[%r109+56], %f955;
	ld.global.f32 	%f956, [%rd1436+4];
	st.shared.f32 	[%r111+56], %f956;
$L__BB4_478:
	setp.gt.u32 	%p1070, %r291, %r4;
	add.s32 	%r303, %r302, %r6;
	or.pred  	%p1071, %p2, %p1070;
	@%p1071 bra 	$L__BB4_480;
	sub.s32 	%r2792, %r303, %r4;
	add.s32 	%r2793, %r2792, -2;
	mul.wide.s32 	%rd1437, %r2793, 4;
	add.s64 	%rd1438, %rd2, %rd1437;
	ld.global.f32 	%f957, [%rd1438];
	st.shared.f32 	[%r114+56], %f957;
	add.s32 	%r2794, %r303, %r5;
	mul.wide.s32 	%rd1439, %r2794, 4;
	add.s64 	%rd1440, %rd2, %rd1439;
	ld.global.f32 	%f958, [%rd1440];
	st.shared.f32 	[%r116+56], %f958;
	mul.wide.s32 	%rd1441, %r303, 4;
	add.s64 	%rd1442, %rd1, %rd1441;
	ld.global.f32 	%f959, [%rd1442+-4];
	st.shared.f32 	[%r115+56], %f959;
	ld.global.f32 	%f960, [%rd1442+4];
	st.shared.f32 	[%r117+56], %f960;
$L__BB4_480:
	setp.gt.u32 	%p1072, %r291, %r4;
	mad.lo.s32 	%r2795, %r6, 15, %r1;
	setp.lt.s32 	%p1073, %r2795, 1;
	setp.gt.s32 	%p1074, %r2795, %r4;
	or.pred  	%p1075, %p1073, %p1074;
	or.pred  	%p1076, %p1075, %p1072;
	@%p1076 bra 	$L__BB4_482;
	add.s32 	%r2796, %r303, %r6;
	sub.s32 	%r2797, %r2796, %r4;
	add.s32 	%r2798, %r2797, -2;
	mul.wide.s32 	%rd1443, %r2798, 4;
	add.s64 	%rd1444, %rd2, %rd1443;
	ld.global.f32 	%f961, [%rd1444];
	st.shared.f32 	[%r118+56], %f961;
	add.s32 	%r2799, %r2796, %r5;
	mul.wide.s32 	%rd1445, %r2799, 4;
	add.s64 	%rd1446, %rd2, %rd1445;
	ld.global.f32 	%f962, [%rd1446];
	st.shared.f32 	[%r120+56], %f962;
	mul.wide.s32 	%rd1447, %r2796, 4;
	add.s64 	%rd1448, %rd1, %rd1447;
	ld.global.f32 	%f963, [%rd1448+-4];
	st.shared.f32 	[%r119+56], %f963;
	ld.global.f32 	%f964, [%rd1448+4];
	st.shared.f32 	[%r121+56], %f964;
$L__BB4_482:
	setp.lt.s32 	%p1077, %r1, 1;
	max.s32 	%r2800, %r1, %r14;
	setp.gt.s32 	%p1078, %r2800, %r4;
	or.pred  	%p1079, %p1078, %p1077;
	@%p1079 bra 	$L__BB4_484;
	mad.lo.s32 	%r2801, %r14, %r5, %r1;
	sub.s32 	%r2802, %r2801, %r4;
	add.s32 	%r2803, %r2802, -2;
	mul.wide.s32 	%rd1449, %r2803, 4;
	add.s64 	%rd1450, %rd2, %rd1449;
	ld.global.f32 	%f965, [%rd1450];
	st.shared.f32 	[%r18+60], %f965;
	add.s32 	%r2804, %r2801, %r5;
	mul.wide.s32 	%rd1451, %r2804, 4;
	add.s64 	%rd1452, %rd2, %rd1451;
	ld.global.f32 	%f966, [%rd1452];
	st.shared.f32 	[%r21+60], %f966;
	mul.wide.s32 	%rd1453, %r2801, 4;
	add.s64 	%rd1454, %rd1, %rd1453;
	ld.global.f32 	%f967, [%rd1454+-4];
	st.shared.f32 	[%r19+60], %f967;
	ld.global.f32 	%f968, [%rd1454+4];
	st.shared.f32 	[%r22+60], %f968;
$L__BB4_484:
	mad.lo.s32 	%r2805, %r6, 15, %r1;
	mad.lo.s32 	%r2806, %r6, -14, %r2805;
	setp.lt.s32 	%p1080, %r2806, 1;
	max.s32 	%r2807, %r2806, %r14;
	setp.gt.s32 	%p1081, %r2807, %r4;
	or.pred  	%p1082, %p1081, %p1080;
	@%p1082 bra 	$L__BB4_486;
	mad.lo.s32 	%r2808, %r14, %r5, %r1;
	add.s32 	%r2809, %r2808, %r6;
	sub.s32 	%r2810, %r2809, %r4;
	add.s32 	%r2811, %r2810, -2;
	mul.wide.s32 	%rd1455, %r2811, 4;
	add.s64 	%rd1456, %rd2, %rd1455;
	ld.global.f32 	%f969, [%rd1456];
	st.shared.f32 	[%r27+64], %f969;
	add.s32 	%r2812, %r2809, %r5;
	mul.wide.s32 	%rd1457, %r2812, 4;
	add.s64 	%rd1458, %rd2, %rd1457;
	ld.global.f32 	%f970, [%rd1458];
	st.shared.f32 	[%r28+64], %f970;
	mul.wide.s32 	%rd1459, %r2809, 4;
	add.s64 	%rd1460, %rd1, %rd1459;
	ld.global.f32 	%f971, [%rd1460+-4];
	st.shared.f32 	[%r25+64], %f971;
	ld.global.f32 	%f972, [%rd1460+4];
	st.shared.f32 	[%r26+64], %f972;
$L__BB4_486:
	mad.lo.s32 	%r2813, %r6, 15, %r1;
	mad.lo.s32 	%r2814, %r6, -14, %r2813;
	add.s32 	%r2815, %r2814, %r6;
	setp.lt.s32 	%p1083, %r2815, 1;
	max.s32 	%r2816, %r2815, %r14;
	setp.gt.s32 	%p1084, %r2816, %r4;
	or.pred  	%p1085, %p1084, %p1083;
	@%p1085 bra 	$L__BB4_488;
	mad.lo.s32 	%r2817, %r14, %r5, %r1;
	add.s32 	%r2818, %r2817, %r6;
	add.s32 	%r2819, %r2818, %r6;
	sub.s32 	%r2820, %r2819, %r4;
	add.s32 	%r2821, %r2820, -2;
	mul.wide.s32 	%rd1461, %r2821, 4;
	add.s64 	%rd1462, %rd2, %rd1461;
	ld.global.f32 	%f973, [%rd1462];
	st.shared.f32 	[%r32+60], %f973;
	add.s32 	%r2822, %r2819, %r5;
	mul.wide.s32 	%rd1463, %r2822, 4;
	add.s64 	%rd1464, %rd2, %rd1463;
	ld.global.f32 	%f974, [%rd1464];
	st.shared.f32 	[%r34+60], %f974;
	mul.wide.s32 	%rd1465, %r2819, 4;
	add.s64 	%rd1466, %rd1, %rd1465;
	ld.global.f32 	%f975, [%rd1466+-4];
	st.shared.f32 	[%r33+60], %f975;
	ld.global.f32 	%f976, [%rd1466+4];
	st.shared.f32 	[%r35+60], %f976;
$L__BB4_488:
	mad.lo.s32 	%r2823, %r14, %r5, %r1;
	add.s32 	%r2824, %r2823, %r6;
	add.s32 	%r2825, %r2824, %r6;
	add.s32 	%r304, %r2825, %r6;
	mad.lo.s32 	%r2826, %r6, 15, %r1;
	mad.lo.s32 	%r2827, %r6, -14, %r2826;
	add.s32 	%r2828, %r2827, %r6;
	add.s32 	%r2829, %r2828, %r6;
	setp.lt.s32 	%p1086, %r2829, 1;
	max.s32 	%r2830, %r2829, %r14;
	setp.gt.s32 	%p1087, %r2830, %r4;
	or.pred  	%p1088, %p1087, %p1086;
	@%p1088 bra 	$L__BB4_490;
	sub.s32 	%r2831, %r304, %r4;
	add.s32 	%r2832, %r2831, -2;
	mul.wide.s32 	%rd1467, %r2832, 4;
	add.s64 	%rd1468, %rd2, %rd1467;
	ld.global.f32 	%f977, [%rd1468];
	st.shared.f32 	[%r38+60], %f977;
	add.s32 	%r2833, %r304, %r5;
	mul.wide.s32 	%rd1469, %r2833, 4;
	add.s64 	%rd1470, %rd2, %rd1469;
	ld.global.f32 	%f978, [%rd1470];
	shl.b32 	%r2834, %r11, 2;
	add.s32 	%r2835, %r38, %r2834;
	st.shared.f32 	[%r2835+60], %f978;
	mul.wide.s32 	%rd1471, %r304, 4;
	add.s64 	%rd1472, %rd1, %rd1471;
	ld.global.f32 	%f979, [%rd1472+-4];
	st.shared.f32 	[%r39+60], %f979;
	ld.global.f32 	%f980, [%rd1472+4];
	add.s32 	%r2836, %r39, %r2834;
	st.shared.f32 	[%r2836+60], %f980;
$L__BB4_490:
	add.s32 	%r305, %r304, %r6;
	mad.lo.s32 	%r2837, %r6, 15, %r1;
	mad.lo.s32 	%r2838, %r6, -14, %r2837;
	add.s32 	%r2839, %r2838, %r6;
	add.s32 	%r2840, %r2839, %r6;
	add.s32 	%r2841, %r2840, %r6;
	setp.lt.s32 	%p1089, %r2841, 1;
	max.s32 	%r2842, %r2841, %r14;
	setp.gt.s32 	%p1090, %r2842, %r4;
	or.pred  	%p1091, %p1090, %p1089;
	@%p1091 bra 	$L__BB4_492;
	sub.s32 	%r2843, %r305, %r4;
	add.s32 	%r2844, %r2843, -2;
	mul.wide.s32 	%rd1473, %r2844, 4;
	add.s64 	%rd1474, %rd2, %rd1473;
	ld.global.f32 	%f981, [%rd1474];
	st.shared.f32 	[%r45+60], %f981;
	add.s32 	%r2845, %r305, %r5;
	mul.wide.s32 	%rd1475, %r2845, 4;
	add.s64 	%rd1476, %rd2, %rd1475;
	ld.global.f32 	%f982, [%rd1476];
	shl.b32 	%r2846, %r11, 2;
	add.s32 	%r2847, %r45, %r2846;
	st.shared.f32 	[%r2847+60], %f982;
	mul.wide.s32 	%rd1477, %r305, 4;
	add.s64 	%rd1478, %rd1, %rd1477;
	ld.global.f32 	%f983, [%rd1478+-4];
	st.shared.f32 	[%r46+60], %f983;
	ld.global.f32 	%f984, [%rd1478+4];
	add.s32 	%r2848, %r46, %r2846;
	st.shared.f32 	[%r2848+60], %f984;
$L__BB4_492:
	add.s32 	%r306, %r305, %r6;
	mad.lo.s32 	%r2849, %r6, 15, %r1;
	mad.lo.s32 	%r2850, %r6, -14, %r2849;
	add.s32 	%r2851, %r2850, %r6;
	add.s32 	%r2852, %r2851, %r6;
	add.s32 	%r2853, %r2852, %r6;
	add.s32 	%r2854, %r2853, %r6;
	setp.lt.s32 	%p1092, %r2854, 1;
	max.s32 	%r2855, %r2854, %r14;
	setp.gt.s32 	%p1093, %r2855, %r4;
	or.pred  	%p1094, %p1093, %p1092;
	@%p1094 bra 	$L__BB4_494;
	sub.s32 	%r2856, %r306, %r4;
	add.s32 	%r2857, %r2856, -2;
	mul.wide.s32 	%rd1479, %r2857, 4;
	add.s64 	%rd1480, %rd2, %rd1479;
	ld.global.f32 	%f985, [%rd1480];
	st.shared.f32 	[%r52+60], %f985;
	add.s32 	%r2858, %r306, %r5;
	mul.wide.s32 	%rd1481, %r2858, 4;
	add.s64 	%rd1482, %rd2, %rd1481;
	ld.global.f32 	%f986, [%rd1482];
	shl.b32 	%r2859, %r11, 2;
	add.s32 	%r2860, %r52, %r2859;
	st.shared.f32 	[%r2860+60], %f986;
	mul.wide.s32 	%rd1483, %r306, 4;
	add.s64 	%rd1484, %rd1, %rd1483;
	ld.global.f32 	%f987, [%rd1484+-4];
	st.shared.f32 	[%r53+60], %f987;
	ld.global.f32 	%f988, [%rd1484+4];
	add.s32 	%r2861, %r53, %r2859;
	st.shared.f32 	[%r2861+60], %f988;
$L__BB4_494:
	add.s32 	%r307, %r306, %r6;
	add.s32 	%r2868, %r2854, %r6;
	setp.lt.s32 	%p1095, %r2868, 1;
	max.s32 	%r2869, %r2868, %r14;
	setp.gt.s32 	%p1096, %r2869, %r4;
	or.pred  	%p1097, %p1096, %p1095;
	@%p1097 bra 	$L__BB4_496;
	sub.s32 	%r2870, %r307, %r4;
	add.s32 	%r2871, %r2870, -2;
	mul.wide.s32 	%rd1485, %r2871, 4;
	add.s64 	%rd1486, %rd2, %rd1485;
	ld.global.f32 	%f989, [%rd1486];
	st.shared.f32 	[%r59+60], %f989;
	add.s32 	%r2872, %r307, %r5;
	mul.wide.s32 	%rd1487, %r2872, 4;
	add.s64 	%rd1488, %rd2, %rd1487;
	ld.global.f32 	%f990, [%rd1488];
	shl.b32 	%r2873, %r11, 2;
	add.s32 	%r2874, %r59, %r2873;
	st.shared.f32 	[%r2874+60], %f990;
	mul.wide.s32 	%rd1489, %r307, 4;
	add.s64 	%rd1490, %rd1, %rd1489;
	ld.global.f32 	%f991, [%rd1490+-4];
	st.shared.f32 	[%r60+60], %f991;
	ld.global.f32 	%f992, [%rd1490+4];
	add.s32 	%r2875, %r60, %r2873;
	st.shared.f32 	[%r2875+60], %f992;
$L__BB4_496:
	add.s32 	%r308, %r307, %r6;
	add.s32 	%r2883, %r2868, %r6;
	setp.lt.s32 	%p1098, %r2883, 1;
	max.s32 	%r2884, %r2883, %r14;
	setp.gt.s32 	%p1099, %r2884, %r4;
	or.pred  	%p1100, %p1099, %p1098;
	@%p1100 bra 	$L__BB4_498;
	sub.s32 	%r2885, %r308, %r4;
	add.s32 	%r2886, %r2885, -2;
	mul.wide.s32 	%rd1491, %r2886, 4;
	add.s64 	%rd1492, %rd2, %rd1491;
	ld.global.f32 	%f993, [%rd1492];
	st.shared.f32 	[%r66+60], %f993;
	add.s32 	%r2887, %r308, %r5;
	mul.wide.s32 	%rd1493, %r2887, 4;
	add.s64 	%rd1494, %rd2, %rd1493;
	ld.global.f32 	%f994, [%rd1494];
	shl.b32 	%r2888, %r11, 2;
	add.s32 	%r2889, %r66, %r2888;
	st.shared.f32 	[%r2889+60], %f994;
	mul.wide.s32 	%rd1495, %r308, 4;
	add.s64 	%rd1496, %rd1, %rd1495;
	ld.global.f32 	%f995, [%rd1496+-4];
	st.shared.f32 	[%r67+60], %f995;
	ld.global.f32 	%f996, [%rd1496+4];
	add.s32 	%r2890, %r67, %r2888;
	st.shared.f32 	[%r2890+60], %f996;
$L__BB4_498:
	add.s32 	%r309, %r308, %r6;
	add.s32 	%r2899, %r2883, %r6;
	setp.lt.s32 	%p1101, %r2899, 1;
	max.s32 	%r2900, %r2899, %r14;
	setp.gt.s32 	%p1102, %r2900, %r4;
	or.pred  	%p1103, %p1102, %p1101;
	@%p1103 bra 	$L__BB4_500;
	sub.s32 	%r2901, %r309, %r4;
	add.s32 	%r2902, %r2901, -2;
	mul.wide.s32 	%rd1497, %r2902, 4;
	add.s64 	%rd1498, %rd2, %rd1497;
	ld.global.f32 	%f997, [%rd1498];
	st.shared.f32 	[%r73+60], %f997;
	add.s32 	%r2903, %r309, %r5;
	mul.wide.s32 	%rd1499, %r2903, 4;
	add.s64 	%rd1500, %rd2, %rd1499;
	ld.global.f32 	%f998, [%rd1500];
	shl.b32 	%r2904, %r11, 2;
	add.s32 	%r2905, %r73, %r2904;
	st.shared.f32 	[%r2905+60], %f998;
	mul.wide.s32 	%rd1501, %r309, 4;
	add.s64 	%rd1502, %rd1, %rd1501;
	ld.global.f32 	%f999, [%rd1502+-4];
	st.shared.f32 	[%r74+60], %f999;
	ld.global.f32 	%f1000, [%rd1502+4];
	add.s32 	%r2906, %r74, %r2904;
	st.shared.f32 	[%r2906+60], %f1000;
$L__BB4_500:
	add.s32 	%r310, %r309, %r6;
	add.s32 	%r2916, %r2899, %r6;
	setp.lt.s32 	%p1104, %r2916, 1;
	max.s32 	%r2917, %r2916, %r14;
	setp.gt.s32 	%p1105, %r2917, %r4;
	or.pred  	%p1106, %p1105, %p1104;
	@%p1106 bra 	$L__BB4_502;
	sub.s32 	%r2918, %r310, %r4;
	add.s32 	%r2919, %r2918, -2;
	mul.wide.s32 	%rd1503, %r2919, 4;
	add.s64 	%rd1504, %rd2, %rd1503;
	ld.global.f32 	%f1001, [%rd1504];
	st.shared.f32 	[%r80+60], %f1001;
	add.s32 	%r2920, %r310, %r5;
	mul.wide.s32 	%rd1505, %r2920, 4;
	add.s64 	%rd1506, %rd2, %rd1505;
	ld.global.f32 	%f1002, [%rd1506];
	shl.b32 	%r2921, %r11, 2;
	add.s32 	%r2922, %r80, %r2921;
	st.shared.f32 	[%r2922+60], %f1002;
	mul.wide.s32 	%rd1507, %r310, 4;
	add.s64 	%rd1508, %rd1, %rd1507;
	ld.global.f32 	%f1003, [%rd1508+-4];
	st.shared.f32 	[%r81+60], %f1003;
	ld.global.f32 	%f1004, [%rd1508+4];
	st.shared.f32 	[%r83+60], %f1004;
$L__BB4_502:
	add.s32 	%r311, %r310, %r6;
	add.s32 	%r2933, %r2916, %r6;
	setp.lt.s32 	%p1107, %r2933, 1;
	max.s32 	%r2934, %r2933, %r14;
	setp.gt.s32 	%p1108, %r2934, %r4;
	or.pred  	%p1109, %p1108, %p1107;
	@%p1109 bra 	$L__BB4_504;
	sub.s32 	%r2935, %r311, %r4;
	add.s32 	%r2936, %r2935, -2;
	mul.wide.s32 	%rd1509, %r2936, 4;
	add.s64 	%rd1510, %rd2, %rd1509;
	ld.global.f32 	%f1005, [%rd1510];
	st.shared.f32 	[%r87+60], %f1005;
	add.s32 	%r2937, %r311, %r5;
	mul.wide.s32 	%rd1511, %r2937, 4;
	add.s64 	%rd1512, %rd2, %rd1511;
	ld.global.f32 	%f1006, [%rd1512];
	st.shared.f32 	[%r89+60], %f1006;
	mul.wide.s32 	%rd1513, %r311, 4;
	add.s64 	%rd1514, %rd1, %rd1513;
	ld.global.f32 	%f1007, [%rd1514+-4];
	st.shared.f32 	[%r88+60], %f1007;
	ld.global.f32 	%f1008, [%rd1514+4];
	st.shared.f32 	[%r90+60], %f1008;
$L__BB4_504:
	setp.gt.s32 	%p1110, %r14, %r4;
	add.s32 	%r312, %r311, %r6;
	or.pred  	%p1111, %p3, %p1110;
	@%p1111 bra 	$L__BB4_506;
	sub.s32 	%r2938, %r312, %r4;
	add.s32 	%r2939, %r2938, -2;
	mul.wide.s32 	%rd1515, %r2939, 4;
	add.s64 	%rd1516, %rd2, %rd1515;
	ld.global.f32 	%f1009, [%rd1516];
	st.shared.f32 	[%r94+60], %f1009;
	add.s32 	%r2940, %r312, %r5;
	mul.wide.s32 	%rd1517, %r2940, 4;
	add.s64 	%rd1518, %rd2, %rd1517;
	ld.global.f32 	%f1010, [%rd1518];
	st.shared.f32 	[%r96+60], %f1010;
	mul.wide.s32 	%rd1519, %r312, 4;
	add.s64 	%rd1520, %rd1, %rd1519;
	ld.global.f32 	%f1011, [%rd1520+-4];
	st.shared.f32 	[%r95+60], %f1011;
	ld.global.f32 	%f1012, [%rd1520+4];
	st.shared.f32 	[%r97+60], %f1012;
$L__BB4_506:
	setp.gt.s32 	%p1112, %r14, %r4;
	add.s32 	%r313, %r312, %r6;
	or.pred  	%p1113, %p4, %p1112;
	@%p1113 bra 	$L__BB4_508;
	sub.s32 	%r2941, %r313, %r4;
	add.s32 	%r2942, %r2941, -2;
	mul.wide.s32 	%rd1521, %r2942, 4;
	add.s64 	%rd1522, %rd2, %rd1521;
	ld.global.f32 	%f1013, [%rd1522];
	st.shared.f32 	[%r101+60], %f1013;
	add.s32 	%r2943, %r313, %r5;
	mul.wide.s32 	%rd1523, %r2943, 4;
	add.s64 	%rd1524, %rd2, %rd1523;
	ld.global.f32 	%f1014, [%rd1524];
	st.shared.f32 	[%r103+60], %f1014;
	mul.wide.s32 	%rd1525, %r313, 4;
	add.s64 	%rd1526, %rd1, %rd1525;
	ld.global.f32 	%f1015, [%rd1526+-4];
	st.shared.f32 	[%r102+60], %f1015;
	ld.global.f32 	%f1016, [%rd1526+4];
	st.shared.f32 	[%r104+60], %f1016;
$L__BB4_508:
	setp.gt.s32 	%p1114, %r14, %r4;
	add.s32 	%r314, %r313, %r6;
	or.pred  	%p1115, %p1, %p1114;
	@%p1115 bra 	$L__BB4_510;
	sub.s32 	%r2944, %r314, %r4;
	add.s32 	%r2945, %r2944, -2;
	mul.wide.s32 	%rd1527, %r2945, 4;
	add.s64 	%rd1528, %rd2, %rd1527;
	ld.global.f32 	%f1017, [%rd1528];
	st.shared.f32 	[%r108+60], %f1017;
	add.s32 	%r2946, %r314, %r5;
	mul.wide.s32 	%rd1529, %r2946, 4;
	add.s64 	%rd1530, %rd2, %rd1529;
	ld.global.f32 	%f1018, [%rd1530];
	st.shared.f32 	[%r110+60], %f1018;
	mul.wide.s32 	%rd1531, %r314, 4;
	add.s64 	%rd1532, %rd1, %rd1531;
	ld.global.f32 	%f1019, [%rd1532+-4];
	st.shared.f32 	[%r109+60], %f1019;
	ld.global.f32 	%f1020, [%rd1532+4];
	st.shared.f32 	[%r111+60], %f1020;
$L__BB4_510:
	setp.gt.s32 	%p1116, %r14, %r4;
	add.s32 	%r315, %r314, %r6;
	or.pred  	%p1117, %p2, %p1116;
	@%p1117 bra 	$L__BB4_512;
	sub.s32 	%r2947, %r315, %r4;
	add.s32 	%r2948, %r2947, -2;
	mul.wide.s32 	%rd1533, %r2948, 4;
	add.s64 	%rd1534, %rd2, %rd1533;
	ld.global.f32 	%f1021, [%rd1534];
	st.shared.f32 	[%r114+60], %f1021;
	add.s32 	%r2949, %r315, %r5;
	mul.wide.s32 	%rd1535, %r2949, 4;
	add.s64 	%rd1536, %rd2, %rd1535;
	ld.global.f32 	%f1022, [%rd1536];
	st.shared.f32 	[%r116+60], %f1022;
	mul.wide.s32 	%rd1537, %r315, 4;
	add.s64 	%rd1538, %rd1, %rd1537;
	ld.global.f32 	%f1023, [%rd1538+-4];
	st.shared.f32 	[%r115+60], %f1023;
	ld.global.f32 	%f1024, [%rd1538+4];
	st.shared.f32 	[%r117+60], %f1024;
$L__BB4_512:
	setp.lt.s32 	%p1118, %r2849, 1;
	max.s32 	%r2951, %r2849, %r14;
	setp.gt.s32 	%p1119, %r2951, %r4;
	or.pred  	%p1120, %p1119, %p1118;
	@%p1120 bra 	$L__BB4_514;
	add.s32 	%r2952, %r315, %r6;
	sub.s32 	%r2953, %r2952, %r4;
	add.s32 	%r2954, %r2953, -2;
	mul.wide.s32 	%rd1539, %r2954, 4;
	add.s64 	%rd1540, %rd2, %rd1539;
	ld.global.f32 	%f1025, [%rd1540];
	st.shared.f32 	[%r118+60], %f1025;
	add.s32 	%r2955, %r2952, %r5;
	mul.wide.s32 	%rd1541, %r2955, 4;
	add.s64 	%rd1542, %rd2, %rd1541;
	ld.global.f32 	%f1026, [%rd1542];
	st.shared.f32 	[%r120+60], %f1026;
	mul.wide.s32 	%rd1543, %r2952, 4;
	add.s64 	%rd1544, %rd1, %rd1543;
	ld.global.f32 	%f1027, [%rd1544+-4];
	st.shared.f32 	[%r119+60], %f1027;
	ld.global.f32 	%f1028, [%rd1544+4];
	st.shared.f32 	[%r121+60], %f1028;
$L__BB4_514:
	add.s32 	%r5345, %r14, %r9;
	setp.ge.s32 	%p1121, %r5345, %r5;
	@%p1121 bra 	$L__BB4_522;
	shl.b32 	%r2957, %r6, 4;
	add.s32 	%r317, %r1, %r2957;
	mul.lo.s32 	%r318, %r10, %r3;
	ld.const.u32 	%r319, [N];
	add.s32 	%r320, %r319, 2;
	mov.b32 	%r5340, 16;
	mov.u32 	%r5341, %r5345;
$L__BB4_516:
	setp.ge.s32 	%p1122, %r317, %r5;
	@%p1122 bra 	$L__BB4_521;
	mul.lo.s32 	%r323, %r5341, %r5;
	mad.lo.s32 	%r324, %r5340, %r8, %r318;
	mov.b32 	%r5342, 16;
	mov.u32 	%r5343, %r317;
$L__BB4_518:
	setp.lt.s32 	%p1123, %r5343, 1;
	max.s32 	%r2959, %r5343, %r5341;
	setp.gt.s32 	%p1124, %r2959, %r319;
	or.pred  	%p1125, %p1123, %p1124;
	@%p1125 bra 	$L__BB4_520;
	add.s32 	%r2960, %r5343, %r323;
	add.s32 	%r2961, %r324, %r5342;
	sub.s32 	%r2962, %r2960, %r319;
	add.s32 	%r2963, %r2962, -2;
	mul.wide.s32 	%rd1545, %r2963, 4;
	add.s64 	%rd1546, %rd2, %rd1545;
	ld.global.f32 	%f1029, [%rd1546];
	mov.u32 	%r2964, sharedMem;
	shl.b32 	%r2965, %r2961, 2;
	add.s32 	%r2966, %r2964, %r2965;
	add.s32 	%r2967, %r2966, %r12;
	st.shared.f32 	[%r2967], %f1029;
	add.s32 	%r2968, %r2960, %r320;
	mul.wide.s32 	%rd1547, %r2968, 4;
	add.s64 	%rd1548, %rd2, %rd1547;
	ld.global.f32 	%f1030, [%rd1548];
	shl.b32 	%r2969, %r11, 2;
	add.s32 	%r2970, %r2967, %r2969;
	st.shared.f32 	[%r2970], %f1030;
	mul.wide.s32 	%rd1549, %r2960, 4;
	add.s64 	%rd1550, %rd1, %rd1549;
	ld.global.f32 	%f1031, [%rd1550+-4];
	st.shared.f32 	[%r2966], %f1031;
	ld.global.f32 	%f1032, [%rd1550+4];
	add.s32 	%r2971, %r2966, %r2969;
	st.shared.f32 	[%r2971], %f1032;
$L__BB4_520:
	add.s32 	%r5343, %r5343, %r6;
	add.s32 	%r5342, %r5342, 1;
	setp.lt.s32 	%p1126, %r5343, %r5;
	@%p1126 bra 	$L__BB4_518;
$L__BB4_521:
	add.s32 	%r5341, %r5341, %r9;
	add.s32 	%r5340, %r5340, 1;
	setp.lt.s32 	%p1127, %r5341, %r5;
	@%p1127 bra 	$L__BB4_516;
$L__BB4_522:
	setp.ge.s32 	%p1128, %r14, %r5;
	bar.sync 	0;
	@%p1128 bra 	$L__BB4_1036;
	mad.lo.s32 	%r331, %r6, 15, %r1;
	setp.ge.s32 	%p1129, %r331, %r5;
	mul.lo.s32 	%r332, %r10, %r3;
	ld.const.u32 	%r333, [N];
	mul.f32 	%f2, %f1, 0fBF000000;
	@%p1129 bra 	$L__BB4_1036;
	setp.eq.s32 	%p1130, %r2, 0;
	setp.gt.s32 	%p1131, %r2, %r333;
	mad.lo.s32 	%r334, %r2, %r5, %r1;
	setp.lt.s32 	%p1132, %r1, 1;
	setp.gt.s32 	%p1133, %r1, %r333;
	or.pred  	%p1134, %p1132, %p1133;
	or.pred  	%p1135, %p1134, %p1130;
	or.pred  	%p1136, %p1135, %p1131;
	shl.b32 	%r2972, %r332, 2;
	mov.u32 	%r2973, sharedMem;
	add.s32 	%r335, %r2973, %r2972;
	add.s32 	%r336, %r335, %r12;
	@%p1136 bra 	$L__BB4_526;
	shl.b32 	%r2974, %r11, 2;
	add.s32 	%r2975, %r335, %r2974;
	ld.shared.f32 	%f1033, [%r2975];
	ld.shared.f32 	%f1034, [%r335];
	sub.f32 	%f1035, %f1033, %f1034;
	add.s32 	%r2976, %r2975, %r12;
	ld.shared.f32 	%f1036, [%r2976];
	add.f32 	%f1037, %f1035, %f1036;
	ld.shared.f32 	%f1038, [%r336];
	sub.f32 	%f1039, %f1037, %f1038;
	mul.f32 	%f1040, %f2, %f1039;
	mul.wide.s32 	%rd1551, %r334, 4;
	add.s64 	%rd1552, %rd4, %rd1551;
	st.global.f32 	[%rd1552], %f1040;
	add.s64 	%rd1553, %rd3, %rd1551;
	mov.b32 	%r2977, 0;
	st.global.u32 	[%rd1553], %r2977;
$L__BB4_526:
	setp.gt.s32 	%p1137, %r2, %r333;
	setp.eq.s32 	%p1138, %r2, 0;
	mad.lo.s32 	%r337, %r6, -14, %r331;
	add.s32 	%r338, %r334, %r6;
	setp.lt.s32 	%p1139, %r337, 1;
	setp.gt.s32 	%p1140, %r337, %r333;
	or.pred  	%p1141, %p1139, %p1140;
	or.pred  	%p1142, %p1141, %p1138;
	or.pred  	%p1143, %p1142, %p1137;
	shl.b32 	%r2978, %r7, 2;
	add.s32 	%r339, %r335, %r2978;
	add.s32 	%r340, %r339, %r12;
	@%p1143 bra 	$L__BB4_528;
	shl.b32 	%r2979, %r11, 2;
	add.s32 	%r2980, %r339, %r2979;
	ld.shared.f32 	%f1041, [%r2980+4];
	ld.shared.f32 	%f1042, [%r339+4];
	sub.f32 	%f1043, %f1041, %f1042;
	add.s32 	%r2981, %r2980, %r12;
	ld.shared.f32 	%f1044, [%r2981+4];
	add.f32 	%f1045, %f1043, %f1044;
	ld.shared.f32 	%f1046, [%r340+4];
	sub.f32 	%f1047, %f1045, %f1046;
	mul.f32 	%f1048, %f2, %f1047;
	mul.wide.s32 	%rd1554, %r338, 4;
	add.s64 	%rd1555, %rd4, %rd1554;
	st.global.f32 	[%rd1555], %f1048;
	add.s64 	%rd1556, %rd3, %rd1554;
	mov.b32 	%r2982, 0;
	st.global.u32 	[%rd1556], %r2982;
$L__BB4_528:
	setp.gt.s32 	%p1144, %r2, %r333;
	setp.eq.s32 	%p1145, %r2, 0;
	add.s32 	%r341, %r337, %r6;
	add.s32 	%r342, %r338, %r6;
	shl.b32 	%r2983, %r8, 1;
	add.s32 	%r343, %r332, %r2983;
	setp.lt.s32 	%p1146, %r341, 1;
	setp.gt.s32 	%p1147, %r341, %r333;
	or.pred  	%p1148, %p1146, %p1147;
	or.pred  	%p1149, %p1148, %p1145;
	or.pred  	%p1150, %p1149, %p1144;
	shl.b32 	%r2984, %r8, 3;
	add.s32 	%r344, %r335, %r2984;
	add.s32 	%r345, %r344, %r12;
	@%p1150 bra 	$L__BB4_530;
	shl.b32 	%r2985, %r11, 2;
	add.s32 	%r2986, %r344, %r2985;
	ld.shared.f32 	%f1049, [%r2986];
	ld.shared.f32 	%f1050, [%r344];
	sub.f32 	%f1051, %f1049, %f1050;
	add.s32 	%r2987, %r2986, %r12;
	ld.shared.f32 	%f1052, [%r2987];
	add.f32 	%f1053, %f1051, %f1052;
	ld.shared.f32 	%f1054, [%r345];
	sub.f32 	%f1055, %f1053, %f1054;
	mul.f32 	%f1056, %f2, %f1055;
	mul.wide.s32 	%rd1557, %r342, 4;
	add.s64 	%rd1558, %rd4, %rd1557;
	st.global.f32 	[%rd1558], %f1056;
	add.s64 	%rd1559, %rd3, %rd1557;
	mov.b32 	%r2988, 0;
	st.global.u32 	[%rd1559], %r2988;
$L__BB4_530:
	setp.gt.s32 	%p1151, %r2, %r333;
	setp.eq.s32 	%p1152, %r2, 0;
	add.s32 	%r346, %r341, %r6;
	add.s32 	%r347, %r342, %r6;
	setp.lt.s32 	%p1153, %r346, 1;
	setp.gt.s32 	%p1154, %r346, %r333;
	or.pred  	%p1155, %p1153, %p1154;
	or.pred  	%p1156, %p1155, %p1152;
	or.pred  	%p1157, %p1156, %p1151;
	shl.b32 	%r2989, %r8, 2;
	add.s32 	%r348, %r344, %r2989;
	add.s32 	%r349, %r348, %r12;
	@%p1157 bra 	$L__BB4_532;
	shl.b32 	%r2990, %r11, 2;
	add.s32 	%r2991, %r348, %r2990;
	ld.shared.f32 	%f1057, [%r2991];
	ld.shared.f32 	%f1058, [%r348];
	sub.f32 	%f1059, %f1057, %f1058;
	add.s32 	%r2992, %r2991, %r12;
	ld.shared.f32 	%f1060, [%r2992];
	add.f32 	%f1061, %f1059, %f1060;
	ld.shared.f32 	%f1062, [%r349];
	sub.f32 	%f1063, %f1061, %f1062;
	mul.f32 	%f1064, %f2, %f1063;
	mul.wide.s32 	%rd1560, %r347, 4;
	add.s64 	%rd1561, %rd4, %rd1560;
	st.global.f32 	[%rd1561], %f1064;
	add.s64 	%rd1562, %rd3, %rd1560;
	mov.b32 	%r2993, 0;
	st.global.u32 	[%rd1562], %r2993;
$L__BB4_532:
	setp.gt.s32 	%p1158, %r2, %r333;
	setp.eq.s32 	%p1159, %r2, 0;
	add.s32 	%r350, %r346, %r6;
	add.s32 	%r351, %r347, %r6;
	add.s32 	%r352, %r343, %r8;
	setp.lt.s32 	%p1160, %r350, 1;
	setp.gt.s32 	%p1161, %r350, %r333;
	or.pred  	%p1162, %p1160, %p1161;
	or.pred  	%p1163, %p1162, %p1159;
	or.pred  	%p1164, %p1163, %p1158;
	add.s32 	%r353, %r348, %r2989;
	add.s32 	%r354, %r353, %r12;
	@%p1164 bra 	$L__BB4_534;
	shl.b32 	%r2995, %r11, 2;
	add.s32 	%r2996, %r353, %r2995;
	ld.shared.f32 	%f1065, [%r2996];
	ld.shared.f32 	%f1066, [%r353];
	sub.f32 	%f1067, %f1065, %f1066;
	add.s32 	%r2997, %r2996, %r12;
	ld.shared.f32 	%f1068, [%r2997];
	add.f32 	%f1069, %f1067, %f1068;
	ld.shared.f32 	%f1070, [%r354];
	sub.f32 	%f1071, %f1069, %f1070;
	mul.f32 	%f1072, %f2, %f1071;
	mul.wide.s32 	%rd1563, %r351, 4;
	add.s64 	%rd1564, %rd4, %rd1563;
	st.global.f32 	[%rd1564], %f1072;
	add.s64 	%rd1565, %rd3, %rd1563;
	mov.b32 	%r2998, 0;
	st.global.u32 	[%rd1565], %r2998;
$L__BB4_534:
	setp.gt.s32 	%p1165, %r2, %r333;
	setp.eq.s32 	%p1166, %r2, 0;
	add.s32 	%r355, %r350, %r6;
	add.s32 	%r356, %r351, %r6;
	add.s32 	%r357, %r352, %r8;
	setp.lt.s32 	%p1167, %r355, 1;
	setp.gt.s32 	%p1168, %r355, %r333;
	or.pred  	%p1169, %p1167, %p1168;
	or.pred  	%p1170, %p1169, %p1166;
	or.pred  	%p1171, %p1170, %p1165;
	add.s32 	%r358, %r353, %r2989;
	add.s32 	%r359, %r358, %r12;
	@%p1171 bra 	$L__BB4_536;
	shl.b32 	%r3000, %r11, 2;
	add.s32 	%r3001, %r358, %r3000;
	ld.shared.f32 	%f1073, [%r3001];
	ld.shared.f32 	%f1074, [%r358];
	sub.f32 	%f1075, %f1073, %f1074;
	add.s32 	%r3002, %r3001, %r12;
	ld.shared.f32 	%f1076, [%r3002];
	add.f32 	%f1077, %f1075, %f1076;
	ld.shared.f32 	%f1078, [%r359];
	sub.f32 	%f1079, %f1077, %f1078;
	mul.f32 	%f1080, %f2, %f1079;
	mul.wide.s32 	%rd1566, %r356, 4;
	add.s64 	%rd1567, %rd4, %rd1566;
	st.global.f32 	[%rd1567], %f1080;
	add.s64 	%rd1568, %rd3, %rd1566;
	mov.b32 	%r3003, 0;
	st.global.u32 	[%rd1568], %r3003;
$L__BB4_536:
	setp.gt.s32 	%p1172, %r2, %r333;
	setp.eq.s32 	%p1173, %r2, 0;
	add.s32 	%r360, %r355, %r6;
	add.s32 	%r361, %r356, %r6;
	add.s32 	%r362, %r357, %r8;
	setp.lt.s32 	%p1174, %r360, 1;
	setp.gt.s32 	%p1175, %r360, %r333;
	or.pred  	%p1176, %p1174, %p1175;
	or.pred  	%p1177, %p1176, %p1173;
	or.pred  	%p1178, %p1177, %p1172;
	add.s32 	%r363, %r358, %r2989;
	add.s32 	%r364, %r363, %r12;
	@%p1178 bra 	$L__BB4_538;
	shl.b32 	%r3005, %r11, 2;
	add.s32 	%r3006, %r363, %r3005;
	ld.shared.f32 	%f1081, [%r3006];
	ld.shared.f32 	%f1082, [%r363];
	sub.f32 	%f1083, %f1081, %f1082;
	add.s32 	%r3007, %r3006, %r12;
	ld.shared.f32 	%f1084, [%r3007];
	add.f32 	%f1085, %f1083, %f1084;
	ld.shared.f32 	%f1086, [%r364];
	sub.f32 	%f1087, %f1085, %f1086;
	mul.f32 	%f1088, %f2, %f1087;
	mul.wide.s32 	%rd1569, %r361, 4;
	add.s64 	%rd1570, %rd4, %rd1569;
	st.global.f32 	[%rd1570], %f1088;
	add.s64 	%rd1571, %rd3, %rd1569;
	mov.b32 	%r3008, 0;
	st.global.u32 	[%rd1571], %r3008;
$L__BB4_538:
	setp.gt.s32 	%p1179, %r2, %r333;
	setp.eq.s32 	%p1180, %r2, 0;
	add.s32 	%r365, %r360, %r6;
	add.s32 	%r366, %r361, %r6;
	add.s32 	%r367, %r362, %r8;
	setp.lt.s32 	%p1181, %r365, 1;
	setp.gt.s32 	%p1182, %r365, %r333;
	or.pred  	%p1183, %p1181, %p1182;
	or.pred  	%p1184, %p1183, %p1180;
	or.pred  	%p1185, %p1184, %p1179;
	add.s32 	%r368, %r363, %r2989;
	add.s32 	%r369, %r368, %r12;
	@%p1185 bra 	$L__BB4_540;
	shl.b32 	%r3010, %r11, 2;
	add.s32 	%r3011, %r368, %r3010;
	ld.shared.f32 	%f1089, [%r3011];
	ld.shared.f32 	%f1090, [%r368];
	sub.f32 	%f1091, %f1089, %f1090;
	add.s32 	%r3012, %r3011, %r12;
	ld.shared.f32 	%f1092, [%r3012];
	add.f32 	%f1093, %f1091, %f1092;
	ld.shared.f32 	%f1094, [%r369];
	sub.f32 	%f1095, %f1093, %f1094;
	mul.f32 	%f1096, %f2, %f1095;
	mul.wide.s32 	%rd1572, %r366, 4;
	add.s64 	%rd1573, %rd4, %rd1572;
	st.global.f32 	[%rd1573], %f1096;
	add.s64 	%rd1574, %rd3, %rd1572;
	mov.b32 	%r3013, 0;
	st.global.u32 	[%rd1574], %r3013;
$L__BB4_540:
	setp.gt.s32 	%p1186, %r2, %r333;
	setp.eq.s32 	%p1187, %r2, 0;
	add.s32 	%r370, %r365, %r6;
	add.s32 	%r371, %r366, %r6;
	add.s32 	%r372, %r367, %r8;
	setp.lt.s32 	%p1188, %r370, 1;
	setp.gt.s32 	%p1189, %r370, %r333;
	or.pred  	%p1190, %p1188, %p1189;
	or.pred  	%p1191, %p1190, %p1187;
	or.pred  	%p1192, %p1191, %p1186;
	add.s32 	%r373, %r368, %r2989;
	add.s32 	%r374, %r373, %r12;
	@%p1192 bra 	$L__BB4_542;
	shl.b32 	%r3015, %r11, 2;
	add.s32 	%r3016, %r373, %r3015;
	ld.shared.f32 	%f1097, [%r3016];
	ld.shared.f32 	%f1098, [%r373];
	sub.f32 	%f1099, %f1097, %f1098;
	add.s32 	%r3017, %r3016, %r12;
	ld.shared.f32 	%f1100, [%r3017];
	add.f32 	%f1101, %f1099, %f1100;
	ld.shared.f32 	%f1102, [%r374];
	sub.f32 	%f1103, %f1101, %f1102;
	mul.f32 	%f1104, %f2, %f1103;
	mul.wide.s32 	%rd1575, %r371, 4;
	add.s64 	%rd1576, %rd4, %rd1575;
	st.global.f32 	[%rd1576], %f1104;
	add.s64 	%rd1577, %rd3, %rd1575;
	mov.b32 	%r3018, 0;
	st.global.u32 	[%rd1577], %r3018;
$L__BB4_542:
	setp.gt.s32 	%p1193, %r2, %r333;
	setp.eq.s32 	%p1194, %r2, 0;
	add.s32 	%r375, %r370, %r6;
	add.s32 	%r376, %r371, %r6;
	add.s32 	%r377, %r372, %r8;
	setp.lt.s32 	%p1195, %r375, 1;
	setp.gt.s32 	%p1196, %r375, %r333;
	or.pred  	%p1197, %p1195, %p1196;
	or.pred  	%p1198, %p1197, %p1194;
	or.pred  	%p1199, %p1198, %p1193;
	add.s32 	%r378, %r373, %r2989;
	add.s32 	%r379, %r378, %r12;
	@%p1199 bra 	$L__BB4_544;
	shl.b32 	%r3020, %r11, 2;
	add.s32 	%r3021, %r378, %r3020;
	ld.shared.f32 	%f1105, [%r3021];
	ld.shared.f32 	%f1106, [%r378];
	sub.f32 	%f1107, %f1105, %f1106;
	add.s32 	%r3022, %r3021, %r12;
	ld.shared.f32 	%f1108, [%r3022];
	add.f32 	%f1109, %f1107, %f1108;
	ld.shared.f32 	%f1110, [%r379];
	sub.f32 	%f1111, %f1109, %f1110;
	mul.f32 	%f1112, %f2, %f1111;
	mul.wide.s32 	%rd1578, %r376, 4;
	add.s64 	%rd1579, %rd4, %rd1578;
	st.global.f32 	[%rd1579], %f1112;
	add.s64 	%rd1580, %rd3, %rd1578;
	mov.b32 	%r3023, 0;
	st.global.u32 	[%rd1580], %r3023;
$L__BB4_544:
	setp.gt.s32 	%p1200, %r2, %r333;
	setp.eq.s32 	%p1201, %r2, 0;
	add.s32 	%r380, %r375, %r6;
	add.s32 	%r381, %r376, %r6;
	add.s32 	%r382, %r377, %r8;
	setp.lt.s32 	%p1202, %r380, 1;
	setp.gt.s32 	%p1203, %r380, %r333;
	or.pred  	%p1204, %p1202, %p1203;
	or.pred  	%p1205, %p1204, %p1201;
	or.pred  	%p1206, %p1205, %p1200;
	add.s32 	%r383, %r378, %r2989;
	add.s32 	%r384, %r383, %r12;
	@%p1206 bra 	$L__BB4_546;
	shl.b32 	%r3025, %r11, 2;
	add.s32 	%r3026, %r383, %r3025;
	ld.shared.f32 	%f1113, [%r3026];
	ld.shared.f32 	%f1114, [%r383];
	sub.f32 	%f1115, %f1113, %f1114;
	add.s32 	%r3027, %r3026, %r12;
	ld.shared.f32 	%f1116, [%r3027];
	add.f32 	%f1117, %f1115, %f1116;
	ld.shared.f32 	%f1118, [%r384];
	sub.f32 	%f1119, %f1117, %f1118;
	mul.f32 	%f1120, %f2, %f1119;
	mul.wide.s32 	%rd1581, %r381, 4;
	add.s64 	%rd1582, %rd4, %rd1581;
	st.global.f32 	[%rd1582], %f1120;
	add.s64 	%rd1583, %rd3, %rd1581;
	mov.b32 	%r3028, 0;
	st.global.u32 	[%rd1583], %r3028;
$L__BB4_546:
	setp.gt.s32 	%p1207, %r2, %r333;
	setp.eq.s32 	%p1208, %r2, 0;
	add.s32 	%r385, %r380, %r6;
	add.s32 	%r386, %r381, %r6;
	add.s32 	%r387, %r382, %r8;
	setp.lt.s32 	%p1209, %r385, 1;
	setp.gt.s32 	%p1210, %r385, %r333;
	or.pred  	%p1211, %p1209, %p1210;
	or.pred  	%p1212, %p1211, %p1208;
	or.pred  	%p1213, %p1212, %p1207;
	add.s32 	%r388, %r383, %r2989;
	add.s32 	%r389, %r388, %r12;
	@%p1213 bra 	$L__BB4_548;
	shl.b32 	%r3030, %r11, 2;
	add.s32 	%r3031, %r388, %r3030;
	ld.shared.f32 	%f1121, [%r3031];
	ld.shared.f32 	%f1122, [%r388];
	sub.f32 	%f1123, %f1121, %f1122;
	add.s32 	%r3032, %r3031, %r12;
	ld.shared.f32 	%f1124, [%r3032];
	add.f32 	%f1125, %f1123, %f1124;
	ld.shared.f32 	%f1126, [%r389];
	sub.f32 	%f1127, %f1125, %f1126;
	mul.f32 	%f1128, %f2, %f1127;
	mul.wide.s32 	%rd1584, %r386, 4;
	add.s64 	%rd1585, %rd4, %rd1584;
	st.global.f32 	[%rd1585], %f1128;
	add.s64 	%rd1586, %rd3, %rd1584;
	mov.b32 	%r3033, 0;
	st.global.u32 	[%rd1586], %r3033;
$L__BB4_548:
	setp.gt.s32 	%p1214, %r2, %r333;
	setp.eq.s32 	%p1215, %r2, 0;
	add.s32 	%r390, %r385, %r6;
	add.s32 	%r391, %r386, %r6;
	add.s32 	%r392, %r387, %r8;
	setp.lt.s32 	%p1216, %r390, 1;
	setp.gt.s32 	%p1217, %r390, %r333;
	or.pred  	%p1218, %p1216, %p1217;
	or.pred  	%p1219, %p1218, %p1215;
	or.pred  	%p1220, %p1219, %p1214;
	add.s32 	%r393, %r388, %r2989;
	add.s32 	%r394, %r393, %r12;
	@%p1220 bra 	$L__BB4_550;
	shl.b32 	%r3035, %r11, 2;
	add.s32 	%r3036, %r393, %r3035;
	ld.shared.f32 	%f1129, [%r3036];
	ld.shared.f32 	%f1130, [%r393];
	sub.f32 	%f1131, %f1129, %f1130;
	add.s32 	%r3037, %r3036, %r12;
	ld.shared.f32 	%f1132, [%r3037];
	add.f32 	%f1133, %f1131, %f1132;
	ld.shared.f32 	%f1134, [%r394];
	sub.f32 	%f1135, %f1133, %f1134;
	mul.f32 	%f1136, %f2, %f1135;
	mul.wide.s32 	%rd1587, %r391, 4;
	add.s64 	%rd1588, %rd4, %rd1587;
	st.global.f32 	[%rd1588], %f1136;
	add.s64 	%rd1589, %rd3, %rd1587;
	mov.b32 	%r3038, 0;
	st.global.u32 	[%rd1589], %r3038;
$L__BB4_550:
	setp.gt.s32 	%p1221, %r2, %r333;
	setp.eq.s32 	%p1222, %r2, 0;
	add.s32 	%r395, %r390, %r6;
	add.s32 	%r396, %r391, %r6;
	add.s32 	%r3039, %r392, %r8;
	add.s32 	%r397, %r3039, %r8;
	setp.lt.s32 	%p1223, %r395, 1;
	setp.gt.s32 	%p1224, %r395, %r333;
	or.pred  	%p5, %p1223, %p1224;
	or.pred  	%p1225, %p5, %p1222;
	or.pred  	%p1226, %p1225, %p1221;
	add.s32 	%r398, %r393, %r2989;
	add.s32 	%r399, %r398, %r12;
	@%p1226 bra 	$L__BB4_552;
	add.s32 	%r3041, %r397, %r11;
	shl.b32 	%r3042, %r3041, 2;
	add.s32 	%r3044, %r2973, %r3042;
	ld.shared.f32 	%f1137, [%r3044];
	ld.shared.f32 	%f1138, [%r398];
	sub.f32 	%f1139, %f1137, %f1138;
	add.s32 	%r3045, %r3044, %r12;
	ld.shared.f32 	%f1140, [%r3045];
	add.f32 	%f1141, %f1139, %f1140;
	ld.shared.f32 	%f1142, [%r399];
	sub.f32 	%f1143, %f1141, %f1142;
	mul.f32 	%f1144, %f2, %f1143;
	mul.wide.s32 	%rd1590, %r396, 4;
	add.s64 	%rd1591, %rd4, %rd1590;
	st.global.f32 	[%rd1591], %f1144;
	add.s64 	%rd1592, %rd3, %rd1590;
	mov.b32 	%r3046, 0;
	st.global.u32 	[%rd1592], %r3046;
$L__BB4_552:
	add.s32 	%r3047, %r395, %r6;
	add.s32 	%r400, %r396, %r6;
	add.s32 	%r401, %r397, %r8;
	setp.lt.s32 	%p1229, %r3047, 1;
	setp.gt.s32 	%p1230, %r3047, %r333;
	or.pred  	%p6, %p1229, %p1230;
	or.pred  	%p1231, %p6, %p1222;
	or.pred  	%p1232, %p1231, %p1221;
	shl.b32 	%r3048, %r401, 2;
	add.s32 	%r402, %r2973, %r3048;
	add.s32 	%r403, %r402, %r12;
	@%p1232 bra 	$L__BB4_554;
	add.s32 	%r3050, %r401, %r11;
	shl.b32 	%r3051, %r3050, 2;
	mov.u32 	%r3052, sharedMem;
	add.s32 	%r3053, %r3052, %r3051;
	ld.shared.f32 	%f1145, [%r3053];
	ld.shared.f32 	%f1146, [%r402];
	sub.f32 	%f1147, %f1145, %f1146;
	add.s32 	%r3054, %r3053, %r12;
	ld.shared.f32 	%f1148, [%r3054];
	add.f32 	%f1149, %f1147, %f1148;
	ld.shared.f32 	%f1150, [%r403];
	sub.f32 	%f1151, %f1149, %f1150;
	mul.f32 	%f1152, %f2, %f1151;
	mul.wide.s32 	%rd1593, %r400, 4;
	add.s64 	%rd1594, %rd4, %rd1593;
	st.global.f32 	[%rd1594], %f1152;
	add.s64 	%rd1595, %rd3, %rd1593;
	mov.b32 	%r3055, 0;
	st.global.u32 	[%rd1595], %r3055;
$L__BB4_554:
	setp.gt.s32 	%p1233, %r2, %r333;
	setp.eq.s32 	%p1234, %r2, 0;
	add.s32 	%r404, %r401, %r8;
	setp.lt.s32 	%p1235, %r331, 1;
	setp.gt.s32 	%p1236, %r331, %r333;
	or.pred  	%p1237, %p1235, %p1236;
	or.pred  	%p1238, %p1237, %p1234;
	or.pred  	%p1239, %p1238, %p1233;
	shl.b32 	%r3056, %r404, 2;
	mov.u32 	%r3057, sharedMem;
	add.s32 	%r405, %r3057, %r3056;
	add.s32 	%r406, %r405, %r12;
	@%p1239 bra 	$L__BB4_556;
	add.s32 	%r3058, %r404, %r11;
	shl.b32 	%r3059, %r3058, 2;
	add.s32 	%r3061, %r3057, %r3059;
	ld.shared.f32 	%f1153, [%r3061];
	ld.shared.f32 	%f1154, [%r405];
	sub.f32 	%f1155, %f1153, %f1154;
	add.s32 	%r3062, %r3061, %r12;
	ld.shared.f32 	%f1156, [%r3062];
	add.f32 	%f1157, %f1155, %f1156;
	ld.shared.f32 	%f1158, [%r406];
	sub.f32 	%f1159, %f1157, %f1158;
	mul.f32 	%f1160, %f2, %f1159;
	add.s32 	%r3063, %r400, %r6;
	mul.wide.s32 	%rd1596, %r3063, 4;
	add.s64 	%rd1597, %rd4, %rd1596;
	st.global.f32 	[%rd1597], %f1160;
	add.s64 	%rd1598, %rd3, %rd1596;
	mov.b32 	%r3064, 0;
	st.global.u32 	[%rd1598], %r3064;
$L__BB4_556:
	mad.lo.s32 	%r407, %r9, -15, %r5345;
	mad.lo.s32 	%r408, %r407, %r5, %r1;
	setp.lt.s32 	%p1240, %r1, 1;
	max.s32 	%r3065, %r1, %r407;
	setp.gt.s32 	%p1241, %r3065, %r333;
	or.pred  	%p1242, %p1241, %p1240;
	@%p1242 bra 	$L__BB4_558;
	shl.b32 	%r3066, %r11, 2;
	add.s32 	%r3067, %r335, %r3066;
	ld.shared.f32 	%f1161, [%r3067+4];
	ld.shared.f32 	%f1162, [%r335+4];
	sub.f32 	%f1163, %f1161, %f1162;
	add.s32 	%r3068, %r3067, %r12;
	ld.shared.f32 	%f1164, [%r3068+4];
	add.f32 	%f1165, %f1163, %f1164;
	ld.shared.f32 	%f1166, [%r336+4];
	sub.f32 	%f1167, %f1165, %f1166;
	mul.f32 	%f1168, %f2, %f1167;
	mul.wide.s32 	%rd1599, %r408, 4;
	add.s64 	%rd1600, %rd4, %rd1599;
	st.global.f32 	[%rd1600], %f1168;
	add.s64 	%rd1601, %rd3, %rd1599;
	mov.b32 	%r3069, 0;
	st.global.u32 	[%rd1601], %r3069;
$L__BB4_558:
	add.s32 	%r409, %r408, %r6;
	mad.lo.s32 	%r3070, %r6, 15, %r1;
	mad.lo.s32 	%r3071, %r6, -14, %r3070;
	setp.lt.s32 	%p1243, %r3071, 1;
	max.s32 	%r3072, %r3071, %r407;
	setp.gt.s32 	%p1244, %r3072, %r333;
	or.pred  	%p1245, %p1244, %p1243;
	add.s32 	%r410, %r339, 4;
	add.s32 	%r411, %r410, %r12;
	@%p1245 bra 	$L__BB4_560;
	shl.b32 	%r3073, %r11, 2;
	add.s32 	%r3074, %r410, %r3073;
	ld.shared.f32 	%f1169, [%r3074+4];
	ld.shared.f32 	%f1170, [%r410+4];
	sub.f32 	%f1171, %f1169, %f1170;
	add.s32 	%r3075, %r3074, %r12;
	ld.shared.f32 	%f1172, [%r3075+4];
	add.f32 	%f1173, %f1171, %f1172;
	ld.shared.f32 	%f1174, [%r411+4];
	sub.f32 	%f1175, %f1173, %f1174;
	mul.f32 	%f1176, %f2, %f1175;
	mul.wide.s32 	%rd1602, %r409, 4;
	add.s64 	%rd1603, %rd4, %rd1602;
	st.global.f32 	[%rd1603], %f1176;
	add.s64 	%rd1604, %rd3, %rd1602;
	mov.b32 	%r3076, 0;
	st.global.u32 	[%rd1604], %r3076;
$L__BB4_560:
	add.s32 	%r412, %r409, %r6;
	add.s32 	%r3079, %r3071, %r6;
	setp.lt.s32 	%p1246, %r3079, 1;
	max.s32 	%r3080, %r3079, %r407;
	setp.gt.s32 	%p1247, %r3080, %r333;
	or.pred  	%p1248, %p1247, %p1246;
	@%p1248 bra 	$L__BB4_562;
	shl.b32 	%r3081, %r11, 2;
	add.s32 	%r3082, %r344, %r3081;
	ld.shared.f32 	%f1177, [%r3082+4];
	ld.shared.f32 	%f1178, [%r344+4];
	sub.f32 	%f1179, %f1177, %f1178;
	add.s32 	%r3083, %r3082, %r12;
	ld.shared.f32 	%f1180, [%r3083+4];
	add.f32 	%f1181, %f1179, %f1180;
	ld.shared.f32 	%f1182, [%r345+4];
	sub.f32 	%f1183, %f1181, %f1182;
	mul.f32 	%f1184, %f2, %f1183;
	mul.wide.s32 	%rd1605, %r412, 4;
	add.s64 	%rd1606, %rd4, %rd1605;
	st.global.f32 	[%rd1606], %f1184;
	add.s64 	%rd1607, %rd3, %rd1605;
	mov.b32 	%r3084, 0;
	st.global.u32 	[%rd1607], %r3084;
$L__BB4_562:
	add.s32 	%r413, %r412, %r6;
	add.s32 	%r3088, %r3079, %r6;
	setp.lt.s32 	%p1249, %r3088, 1;
	max.s32 	%r3089, %r3088, %r407;
	setp.gt.s32 	%p1250, %r3089, %r333;
	or.pred  	%p1251, %p1250, %p1249;
	@%p1251 bra 	$L__BB4_564;
	shl.b32 	%r3090, %r11, 2;
	add.s32 	%r3091, %r348, %r3090;
	ld.shared.f32 	%f1185, [%r3091+4];
	ld.shared.f32 	%f1186, [%r348+4];
	sub.f32 	%f1187, %f1185, %f1186;
	add.s32 	%r3092, %r3091, %r12;
	ld.shared.f32 	%f1188, [%r3092+4];
	add.f32 	%f1189, %f1187, %f1188;
	ld.shared.f32 	%f1190, [%r349+4];
	sub.f32 	%f1191, %f1189, %f1190;
	mul.f32 	%f1192, %f2, %f1191;
	mul.wide.s32 	%rd1608, %r413, 4;
	add.s64 	%rd1609, %rd4, %rd1608;
	st.global.f32 	[%rd1609], %f1192;
	add.s64 	%rd1610, %rd3, %rd1608;
	mov.b32 	%r3093, 0;
	st.global.u32 	[%rd1610], %r3093;
$L__BB4_564:
	add.s32 	%r414, %r413, %r6;
	add.s32 	%r3097, %r3079, %r6;
	add.s32 	%r3098, %r3097, %r6;
	setp.lt.s32 	%p1252, %r3098, 1;
	max.s32 	%r3099, %r3098, %r407;
	setp.gt.s32 	%p1253, %r3099, %r333;
	or.pred  	%p1254, %p1253, %p1252;
	@%p1254 bra 	$L__BB4_566;
	shl.b32 	%r3100, %r11, 2;
	add.s32 	%r3101, %r353, %r3100;
	ld.shared.f32 	%f1193, [%r3101+4];
	ld.shared.f32 	%f1194, [%r353+4];
	sub.f32 	%f1195, %f1193, %f1194;
	add.s32 	%r3102, %r3101, %r12;
	ld.shared.f32 	%f1196, [%r3102+4];
	add.f32 	%f1197, %f1195, %f1196;
	ld.shared.f32 	%f1198, [%r354+4];
	sub.f32 	%f1199, %f1197, %f1198;
	mul.f32 	%f1200, %f2, %f1199;
	mul.wide.s32 	%rd1611, %r414, 4;
	add.s64 	%rd1612, %rd4, %rd1611;
	st.global.f32 	[%rd1612], %f1200;
	add.s64 	%rd1613, %rd3, %rd1611;
	mov.b32 	%r3103, 0;
	st.global.u32 	[%rd1613], %r3103;
$L__BB4_566:
	add.s32 	%r415, %r414, %r6;
	add.s32 	%r3107, %r3079, %r6;
	add.s32 	%r3108, %r3107, %r6;
	add.s32 	%r3109, %r3108, %r6;
	setp.lt.s32 	%p1255, %r3109, 1;
	max.s32 	%r3110, %r3109, %r407;
	setp.gt.s32 	%p1256, %r3110, %r333;
	or.pred  	%p1257, %p1256, %p1255;
	@%p1257 bra 	$L__BB4_568;
	shl.b32 	%r3111, %r11, 2;
	add.s32 	%r3112, %r358, %r3111;
	ld.shared.f32 	%f1201, [%r3112+4];
	ld.shared.f32 	%f1202, [%r358+4];
	sub.f32 	%f1203, %f1201, %f1202;
	add.s32 	%r3113, %r3112, %r12;
	ld.shared.f32 	%f1204, [%r3113+4];
	add.f32 	%f1205, %f1203, %f1204;
	ld.shared.f32 	%f1206, [%r359+4];
	sub.f32 	%f1207, %f1205, %f1206;
	mul.f32 	%f1208, %f2, %f1207;
	mul.wide.s32 	%rd1614, %r415, 4;
	add.s64 	%rd1615, %rd4, %rd1614;
	st.global.f32 	[%rd1615], %f1208;
	add.s64 	%rd1616, %rd3, %rd1614;
	mov.b32 	%r3114, 0;
	st.global.u32 	[%rd1616], %r3114;
$L__BB4_568:
	add.s32 	%r416, %r415, %r6;
	add.s32 	%r3118, %r3079, %r6;
	add.s32 	%r3119, %r3118, %r6;
	add.s32 	%r3120, %r3119, %r6;
	add.s32 	%r3121, %r3120, %r6;
	setp.lt.s32 	%p1258, %r3121, 1;
	max.s32 	%r3122, %r3121, %r407;
	setp.gt.s32 	%p1259, %r3122, %r333;
	or.pred  	%p1260, %p1259, %p1258;
	@%p1260 bra 	$L__BB4_570;
	shl.b32 	%r3123, %r11, 2;
	add.s32 	%r3124, %r363, %r3123;
	ld.shared.f32 	%f1209, [%r3124+4];
	ld.shared.f32 	%f1210, [%r363+4];
	sub.f32 	%f1211, %f1209, %f1210;
	add.s32 	%r3125, %r3124, %r12;
	ld.shared.f32 	%f1212, [%r3125+4];
	add.f32 	%f1213, %f1211, %f1212;
	ld.shared.f32 	%f1214, [%r364+4];
	sub.f32 	%f1215, %f1213, %f1214;
	mul.f32 	%f1216, %f2, %f1215;
	mul.wide.s32 	%rd1617, %r416, 4;
	add.s64 	%rd1618, %rd4, %rd1617;
	st.global.f32 	[%rd1618], %f1216;
	add.s64 	%rd1619, %rd3, %rd1617;
	mov.b32 	%r3126, 0;
	st.global.u32 	[%rd1619], %r3126;
$L__BB4_570:
	add.s32 	%r417, %r416, %r6;
	add.s32 	%r3130, %r3079, %r6;
	add.s32 	%r3131, %r3130, %r6;
	add.s32 	%r3132, %r3131, %r6;
	add.s32 	%r3133, %r3132, %r6;
	add.s32 	%r3134, %r3133, %r6;
	setp.lt.s32 	%p1261, %r3134, 1;
	max.s32 	%r3135, %r3134, %r407;
	setp.gt.s32 	%p1262, %r3135, %r333;
	or.pred  	%p1263, %p1262, %p1261;
	@%p1263 bra 	$L__BB4_572;
	shl.b32 	%r3136, %r11, 2;
	add.s32 	%r3137, %r368, %r3136;
	ld.shared.f32 	%f1217, [%r3137+4];
	ld.shared.f32 	%f1218, [%r368+4];
	sub.f32 	%f1219, %f1217, %f1218;
	add.s32 	%r3138, %r3137, %r12;
	ld.shared.f32 	%f1220, [%r3138+4];
	add.f32 	%f1221, %f1219, %f1220;
	ld.shared.f32 	%f1222, [%r369+4];
	sub.f32 	%f1223, %f1221, %f1222;
	mul.f32 	%f1224, %f2, %f1223;
	mul.wide.s32 	%rd1620, %r417, 4;
	add.s64 	%rd1621, %rd4, %rd1620;
	st.global.f32 	[%rd1621], %f1224;
	add.s64 	%rd1622, %rd3, %rd1620;
	mov.b32 	%r3139, 0;
	st.global.u32 	[%rd1622], %r3139;
$L__BB4_572:
	add.s32 	%r418, %r417, %r6;
	add.s32 	%r3143, %r3079, %r6;
	add.s32 	%r3144, %r3143, %r6;
	add.s32 	%r3145, %r3144, %r6;
	add.s32 	%r3146, %r3145, %r6;
	add.s32 	%r3147, %r3146, %r6;
	add.s32 	%r3148, %r3147, %r6;
	setp.lt.s32 	%p1264, %r3148, 1;
	max.s32 	%r3149, %r3148, %r407;
	setp.gt.s32 	%p1265, %r3149, %r333;
	or.pred  	%p1266, %p1265, %p1264;
	@%p1266 bra 	$L__BB4_574;
	shl.b32 	%r3150, %r11, 2;
	add.s32 	%r3151, %r373, %r3150;
	ld.shared.f32 	%f1225, [%r3151+4];
	ld.shared.f32 	%f1226, [%r373+4];
	sub.f32 	%f1227, %f1225, %f1226;
	add.s32 	%r3152, %r3151, %r12;
	ld.shared.f32 	%f1228, [%r3152+4];
	add.f32 	%f1229, %f1227, %f1228;
	ld.shared.f32 	%f1230, [%r374+4];
	sub.f32 	%f1231, %f1229, %f1230;
	mul.f32 	%f1232, %f2, %f1231;
	mul.wide.s32 	%rd1623, %r418, 4;
	add.s64 	%rd1624, %rd4, %rd1623;
	st.global.f32 	[%rd1624], %f1232;
	add.s64 	%rd1625, %rd3, %rd1623;
	mov.b32 	%r3153, 0;
	st.global.u32 	[%rd1625], %r3153;
$L__BB4_574:
	add.s32 	%r419, %r418, %r6;
	add.s32 	%r3157, %r3079, %r6;
	add.s32 	%r3158, %r3157, %r6;
	add.s32 	%r3159, %r3158, %r6;
	add.s32 	%r3160, %r3159, %r6;
	add.s32 	%r3161, %r3160, %r6;
	add.s32 	%r3162, %r3161, %r6;
	add.s32 	%r3163, %r3162, %r6;
	setp.lt.s32 	%p1267, %r3163, 1;
	max.s32 	%r3164, %r3163, %r407;
	setp.gt.s32 	%p1268, %r3164, %r333;
	or.pred  	%p1269, %p1268, %p1267;
	@%p1269 bra 	$L__BB4_576;
	shl.b32 	%r3165, %r11, 2;
	add.s32 	%r3166, %r378, %r3165;
	ld.shared.f32 	%f1233, [%r3166+4];
	ld.shared.f32 	%f1234, [%r378+4];
	sub.f32 	%f1235, %f1233, %f1234;
	add.s32 	%r3167, %r3166, %r12;
	ld.shared.f32 	%f1236, [%r3167+4];
	add.f32 	%f1237, %f1235, %f1236;
	ld.shared.f32 	%f1238, [%r379+4];
	sub.f32 	%f1239, %f1237, %f1238;
	mul.f32 	%f1240, %f2, %f1239;
	mul.wide.s32 	%rd1626, %r419, 4;
	add.s64 	%rd1627, %rd4, %rd1626;
	st.global.f32 	[%rd1627], %f1240;
	add.s64 	%rd1628, %rd3, %rd1626;
	mov.b32 	%r3168, 0;
	st.global.u32 	[%rd1628], %r3168;
$L__BB4_576:
	add.s32 	%r420, %r419, %r6;
	add.s32 	%r3172, %r3079, %r6;
	add.s32 	%r3173, %r3172, %r6;
	add.s32 	%r3174, %r3173, %r6;
	add.s32 	%r3175, %r3174, %r6;
	add.s32 	%r3176, %r3175, %r6;
	add.s32 	%r3177, %r3176, %r6;
	add.s32 	%r3178, %r3177, %r6;
	add.s32 	%r3179, %r3178, %r6;
	setp.lt.s32 	%p1270, %r3179, 1;
	max.s32 	%r3180, %r3179, %r407;
	setp.gt.s32 	%p1271, %r3180, %r333;
	or.pred  	%p1272, %p1271, %p1270;
	@%p1272 bra 	$L__BB4_578;
	shl.b32 	%r3181, %r11, 2;
	add.s32 	%r3182, %r383, %r3181;
	ld.shared.f32 	%f1241, [%r3182+4];
	ld.shared.f32 	%f1242, [%r383+4];
	sub.f32 	%f1243, %f1241, %f1242;
	add.s32 	%r3183, %r3182, %r12;
	ld.shared.f32 	%f1244, [%r3183+4];
	add.f32 	%f1245, %f1243, %f1244;
	ld.shared.f32 	%f1246, [%r384+4];
	sub.f32 	%f1247, %f1245, %f1246;
	mul.f32 	%f1248, %f2, %f1247;
	mul.wide.s32 	%rd1629, %r420, 4;
	add.s64 	%rd1630, %rd4, %rd1629;
	st.global.f32 	[%rd1630], %f1248;
	add.s64 	%rd1631, %rd3, %rd1629;
	mov.b32 	%r3184, 0;
	st.global.u32 	[%rd1631], %r3184;
$L__BB4_578:
	setp.gt.s32 	%p1273, %r407, %r333;
	add.s32 	%r421, %r420, %r6;
	add.s32 	%r3188, %r3079, %r6;
	add.s32 	%r3189, %r3188, %r6;
	add.s32 	%r3190, %r3189, %r6;
	add.s32 	%r3191, %r3190, %r6;
	add.s32 	%r3192, %r3191, %r6;
	add.s32 	%r3193, %r3192, %r6;
	add.s32 	%r3194, %r3193, %r6;
	add.s32 	%r3195, %r3194, %r6;
	add.s32 	%r3196, %r3195, %r6;
	setp.lt.s32 	%p1274, %r3196, 1;
	setp.gt.s32 	%p1275, %r3196, %r333;
	or.pred  	%p7, %p1274, %p1275;
	or.pred  	%p1276, %p7, %p1273;
	@%p1276 bra 	$L__BB4_580;
	shl.b32 	%r3197, %r11, 2;
	add.s32 	%r3198, %r388, %r3197;
	ld.shared.f32 	%f1249, [%r3198+4];
	ld.shared.f32 	%f1250, [%r388+4];
	sub.f32 	%f1251, %f1249, %f1250;
	add.s32 	%r3199, %r3198, %r12;
	ld.shared.f32 	%f1252, [%r3199+4];
	add.f32 	%f1253, %f1251, %f1252;
	ld.shared.f32 	%f1254, [%r389+4];
	sub.f32 	%f1255, %f1253, %f1254;
	mul.f32 	%f1256, %f2, %f1255;
	mul.wide.s32 	%rd1632, %r421, 4;
	add.s64 	%rd1633, %rd4, %rd1632;
	st.global.f32 	[%rd1633], %f1256;
	add.s64 	%rd1634, %rd3, %rd1632;
	mov.b32 	%r3200, 0;
	st.global.u32 	[%rd1634], %r3200;
$L__BB4_580:
	setp.gt.s32 	%p1277, %r407, %r333;
	add.s32 	%r422, %r421, %r6;
	add.s32 	%r3204, %r3079, %r6;
	add.s32 	%r3205, %r3204, %r6;
	add.s32 	%r3206, %r3205, %r6;
	add.s32 	%r3207, %r3206, %r6;
	add.s32 	%r3208, %r3207, %r6;
	add.s32 	%r3209, %r3208, %r6;
	add.s32 	%r3210, %r3209, %r6;
	add.s32 	%r3211, %r3210, %r6;
	add.s32 	%r3212, %r3211, %r6;
	add.s32 	%r3213, %r3212, %r6;
	setp.lt.s32 	%p1278, %r3213, 1;
	setp.gt.s32 	%p1279, %r3213, %r333;
	or.pred  	%p8, %p1278, %p1279;
	or.pred  	%p1280, %p8, %p1277;
	@%p1280 bra 	$L__BB4_582;
	shl.b32 	%r3214, %r11, 2;
	add.s32 	%r3215, %r393, %r3214;
	ld.shared.f32 	%f1257, [%r3215+4];
	ld.shared.f32 	%f1258, [%r393+4];
	sub.f32 	%f1259, %f1257, %f1258;
	add.s32 	%r3216, %r3215, %r12;
	ld.shared.f32 	%f1260, [%r3216+4];
	add.f32 	%f1261, %f1259, %f1260;
	ld.shared.f32 	%f1262, [%r394+4];
	sub.f32 	%f1263, %f1261, %f1262;
	mul.f32 	%f1264, %f2, %f1263;
	mul.wide.s32 	%rd1635, %r422, 4;
	add.s64 	%rd1636, %rd4, %rd1635;
	st.global.f32 	[%rd1636], %f1264;
	add.s64 	%rd1637, %rd3, %rd1635;
	mov.b32 	%r3217, 0;
	st.global.u32 	[%rd1637], %r3217;
$L__BB4_582:
	add.s32 	%r423, %r422, %r6;
	or.pred  	%p1282, %p5, %p1277;
	@%p1282 bra 	$L__BB4_584;
	add.s32 	%r3218, %r397, %r11;
	shl.b32 	%r3219, %r3218, 2;
	add.s32 	%r3221, %r3057, %r3219;
	ld.shared.f32 	%f1265, [%r3221+4];
	ld.shared.f32 	%f1266, [%r398+4];
	sub.f32 	%f1267, %f1265, %f1266;
	add.s32 	%r3222, %r3221, %r12;
	ld.shared.f32 	%f1268, [%r3222+4];
	add.f32 	%f1269, %f1267, %f1268;
	ld.shared.f32 	%f1270, [%r399+4];
	sub.f32 	%f1271, %f1269, %f1270;
	mul.f32 	%f1272, %f2, %f1271;
	mul.wide.s32 	%rd1638, %r423, 4;
	add.s64 	%rd1639, %rd4, %rd1638;
	st.global.f32 	[%rd1639], %f1272;
	add.s64 	%rd1640, %rd3, %rd1638;
	mov.b32 	%r3223, 0;
	st.global.u32 	[%rd1640], %r3223;
$L__BB4_584:
	setp.gt.s32 	%p1283, %r407, %r333;
	add.s32 	%r424, %r423, %r6;
	or.pred  	%p1284, %p6, %p1283;
	@%p1284 bra 	$L__BB4_586;
	add.s32 	%r3224, %r401, %r11;
	shl.b32 	%r3225, %r3224, 2;
	add.s32 	%r3227, %r3057, %r3225;
	ld.shared.f32 	%f1273, [%r3227+4];
	ld.shared.f32 	%f1274, [%r402+4];
	sub.f32 	%f1275, %f1273, %f1274;
	add.s32 	%r3228, %r3227, %r12;
	ld.shared.f32 	%f1276, [%r3228+4];
	add.f32 	%f1277, %f1275, %f1276;
	ld.shared.f32 	%f1278, [%r403+4];
	sub.f32 	%f1279, %f1277, %f1278;
	mul.f32 	%f1280, %f2, %f1279;
	mul.wide.s32 	%rd1641, %r424, 4;
	add.s64 	%rd1642, %rd4, %rd1641;
	st.global.f32 	[%rd1642], %f1280;
	add.s64 	%rd1643, %rd3, %rd1641;
	mov.b32 	%r3229, 0;
	st.global.u32 	[%rd1643], %r3229;
$L__BB4_586:
	mad.lo.s32 	%r3230, %r6, 15, %r1;
	setp.lt.s32 	%p1285, %r3230, 1;
	max.s32 	%r3231, %r3230, %r407;
	setp.gt.s32 	%p1286, %r3231, %r333;
	or.pred  	%p1287, %p1286, %p1285;
	@%p1287 bra 	$L__BB4_588;
	add.s32 	%r3232, %r404, %r11;
	shl.b32 	%r3233, %r3232, 2;
	add.s32 	%r3235, %r3057, %r3233;
	ld.shared.f32 	%f1281, [%r3235+4];
	ld.shared.f32 	%f1282, [%r405+4];
	sub.f32 	%f1283, %f1281, %f1282;
	add.s32 	%r3236, %r3235, %r12;
	ld.shared.f32 	%f1284, [%r3236+4];
	add.f32 	%f1285, %f1283, %f1284;
	ld.shared.f32 	%f1286, [%r406+4];
	sub.f32 	%f1287, %f1285, %f1286;
	mul.f32 	%f1288, %f2, %f1287;
	add.s32 	%r3237, %r424, %r6;
	mul.wide.s32 	%rd1644, %r3237, 4;
	add.s64 	%rd1645, %rd4, %rd1644;
	st.global.f32 	[%rd1645], %f1288;
	add.s64 	%rd1646, %rd3, %rd1644;
	mov.b32 	%r3238, 0;
	st.global.u32 	[%rd1646], %r3238;
$L__BB4_588:
	add.s32 	%r425, %r407, %r9;
	mad.lo.s32 	%r426, %r425, %r5, %r1;
	setp.lt.s32 	%p1288, %r1, 1;
	max.s32 	%r3239, %r1, %r425;
	setp.gt.s32 	%p1289, %r3239, %r333;
	or.pred  	%p1290, %p1289, %p1288;
	@%p1290 bra 	$L__BB4_590;
	shl.b32 	%r3240, %r11, 2;
	add.s32 	%r3241, %r335, %r3240;
	ld.shared.f32 	%f1289, [%r3241+8];
	ld.shared.f32 	%f1290, [%r335+8];
	sub.f32 	%f1291, %f1289, %f1290;
	add.s32 	%r3242, %r3241, %r12;
	ld.shared.f32 	%f1292, [%r3242+8];
	add.f32 	%f1293, %f1291, %f1292;
	ld.shared.f32 	%f1294, [%r336+8];
	sub.f32 	%f1295, %f1293, %f1294;
	mul.f32 	%f1296, %f2, %f1295;
	mul.wide.s32 	%rd1647, %r426, 4;
	add.s64 	%rd1648, %rd4, %rd1647;
	st.global.f32 	[%rd1648], %f1296;
	add.s64 	%rd1649, %rd3, %rd1647;
	mov.b32 	%r3243, 0;
	st.global.u32 	[%rd1649], %r3243;
$L__BB4_590:
	add.s32 	%r427, %r426, %r6;
	mad.lo.s32 	%r3245, %r6, -14, %r3230;
	setp.lt.s32 	%p1291, %r3245, 1;
	max.s32 	%r3246, %r3245, %r425;
	setp.gt.s32 	%p1292, %r3246, %r333;
	or.pred  	%p1293, %p1292, %p1291;
	@%p1293 bra 	$L__BB4_592;
	shl.b32 	%r3247, %r11, 2;
	add.s32 	%r3248, %r410, %r3247;
	ld.shared.f32 	%f1297, [%r3248+8];
	ld.shared.f32 	%f1298, [%r410+8];
	sub.f32 	%f1299, %f1297, %f1298;
	add.s32 	%r3249, %r3248, %r12;
	ld.shared.f32 	%f1300, [%r3249+8];
	add.f32 	%f1301, %f1299, %f1300;
	ld.shared.f32 	%f1302, [%r411+8];
	sub.f32 	%f1303, %f1301, %f1302;
	mul.f32 	%f1304, %f2, %f1303;
	mul.wide.s32 	%rd1650, %r427, 4;
	add.s64 	%rd1651, %rd4, %rd1650;
	st.global.f32 	[%rd1651], %f1304;
	add.s64 	%rd1652, %rd3, %rd1650;
	mov.b32 	%r3250, 0;
	st.global.u32 	[%rd1652], %r3250;
$L__BB4_592:
	add.s32 	%r428, %r427, %r6;
	add.s32 	%r3253, %r3245, %r6;
	setp.lt.s32 	%p1294, %r3253, 1;
	max.s32 	%r3254, %r3253, %r425;
	setp.gt.s32 	%p1295, %r3254, %r333;
	or.pred  	%p1296, %p1295, %p1294;
	@%p1296 bra 	$L__BB4_594;
	shl.b32 	%r3255, %r11, 2;
	add.s32 	%r3256, %r344, %r3255;
	ld.shared.f32 	%f1305, [%r3256+8];
	ld.shared.f32 	%f1306, [%r344+8];
	sub.f32 	%f1307, %f1305, %f1306;
	add.s32 	%r3257, %r3256, %r12;
	ld.shared.f32 	%f1308, [%r3257+8];
	add.f32 	%f1309, %f1307, %f1308;
	ld.shared.f32 	%f1310, [%r345+8];
	sub.f32 	%f1311, %f1309, %f1310;
	mul.f32 	%f1312, %f2, %f1311;
	mul.wide.s32 	%rd1653, %r428, 4;
	add.s64 	%rd1654, %rd4, %rd1653;
	st.global.f32 	[%rd1654], %f1312;
	add.s64 	%rd1655, %rd3, %rd1653;
	mov.b32 	%r3258, 0;
	st.global.u32 	[%rd1655], %r3258;
$L__BB4_594:
	add.s32 	%r429, %r428, %r6;
	add.s32 	%r3261, %r3245, %r6;
	add.s32 	%r3262, %r3261, %r6;
	setp.lt.s32 	%p1297, %r3262, 1;
	max.s32 	%r3263, %r3262, %r425;
	setp.gt.s32 	%p1298, %r3263, %r333;
	or.pred  	%p1299, %p1298, %p1297;
	@%p1299 bra 	$L__BB4_596;
	shl.b32 	%r3264, %r11, 2;
	add.s32 	%r3265, %r348, %r3264;
	ld.shared.f32 	%f1313, [%r3265+8];
	ld.shared.f32 	%f1314, [%r348+8];
	sub.f32 	%f1315, %f1313, %f1314;
	add.s32 	%r3266, %r3265, %r12;
	ld.shared.f32 	%f1316, [%r3266+8];
	add.f32 	%f1317, %f1315, %f1316;
	ld.shared.f32 	%f1318, [%r349+8];
	sub.f32 	%f1319, %f1317, %f1318;
	mul.f32 	%f1320, %f2, %f1319;
	mul.wide.s32 	%rd1656, %r429, 4;
	add.s64 	%rd1657, %rd4, %rd1656;
	st.global.f32 	[%rd1657], %f1320;
	add.s64 	%rd1658, %rd3, %rd1656;
	mov.b32 	%r3267, 0;
	st.global.u32 	[%rd1658], %r3267;
$L__BB4_596:
	add.s32 	%r430, %r429, %r6;
	add.s32 	%r3270, %r3245, %r6;
	add.s32 	%r3271, %r3270, %r6;
	add.s32 	%r3272, %r3271, %r6;
	setp.lt.s32 	%p1300, %r3272, 1;
	max.s32 	%r3273, %r3272, %r425;
	setp.gt.s32 	%p1301, %r3273, %r333;
	or.pred  	%p1302, %p1301, %p1300;
	@%p1302 bra 	$L__BB4_598;
	shl.b32 	%r3274, %r11, 2;
	add.s32 	%r3275, %r353, %r3274;
	ld.shared.f32 	%f1321, [%r3275+8];
	ld.shared.f32 	%f1322, [%r353+8];
	sub.f32 	%f1323, %f1321, %f1322;
	add.s32 	%r3276, %r3275, %r12;
	ld.shared.f32 	%f1324, [%r3276+8];
	add.f32 	%f1325, %f1323, %f1324;
	ld.shared.f32 	%f1326, [%r354+8];
	sub.f32 	%f1327, %f1325, %f1326;
	mul.f32 	%f1328, %f2, %f1327;
	mul.wide.s32 	%rd1659, %r430, 4;
	add.s64 	%rd1660, %rd4, %rd1659;
	st.global.f32 	[%rd1660], %f1328;
	add.s64 	%rd1661, %rd3, %rd1659;
	mov.b32 	%r3277, 0;
	st.global.u32 	[%rd1661], %r3277;
$L__BB4_598:
	add.s32 	%r431, %r430, %r6;
	add.s32 	%r3280, %r3245, %r6;
	add.s32 	%r3281, %r3280, %r6;
	add.s32 	%r3282, %r3281, %r6;
	add.s32 	%r3283, %r3282, %r6;
	setp.lt.s32 	%p1303, %r3283, 1;
	max.s32 	%r3284, %r3283, %r425;
	setp.gt.s32 	%p1304, %r3284, %r333;
	or.pred  	%p1305, %p1304, %p1303;
	@%p1305 bra 	$L__BB4_600;
	shl.b32 	%r3285, %r11, 2;
	add.s32 	%r3286, %r358, %r3285;
	ld.shared.f32 	%f1329, [%r3286+8];
	ld.shared.f32 	%f1330, [%r358+8];
	sub.f32 	%f1331, %f1329, %f1330;
	add.s32 	%r3287, %r3286, %r12;
	ld.shared.f32 	%f1332, [%r3287+8];
	add.f32 	%f1333, %f1331, %f1332;
	ld.shared.f32 	%f1334, [%r359+8];
	sub.f32 	%f1335, %f1333, %f1334;
	mul.f32 	%f1336, %f2, %f1335;
	mul.wide.s32 	%rd1662, %r431, 4;
	add.s64 	%rd1663, %rd4, %rd1662;
	st.global.f32 	[%rd1663], %f1336;
	add.s64 	%rd1664, %rd3, %rd1662;
	mov.b32 	%r3288, 0;
	st.global.u32 	[%rd1664], %r3288;
$L__BB4_600:
	add.s32 	%r432, %r431, %r6;
	add.s32 	%r3291, %r3245, %r6;
	add.s32 	%r3292, %r3291, %r6;
	add.s32 	%r3293, %r3292, %r6;
	add.s32 	%r3294, %r3293, %r6;
	add.s32 	%r3295, %r3294, %r6;
	setp.lt.s32 	%p1306, %r3295, 1;
	max.s32 	%r3296, %r3295, %r425;
	setp.gt.s32 	%p1307, %r3296, %r333;
	or.pred  	%p1308, %p1307, %p1306;
	@%p1308 bra 	$L__BB4_602;
	shl.b32 	%r3297, %r11, 2;
	add.s32 	%r3298, %r363, %r3297;
	ld.shared.f32 	%f1337, [%r3298+8];
	ld.shared.f32 	%f1338, [%r363+8];
	sub.f32 	%f1339, %f1337, %f1338;
	add.s32 	%r3299, %r3298, %r12;
	ld.shared.f32 	%f1340, [%r3299+8];
	add.f32 	%f1341, %f1339, %f1340;
	ld.shared.f32 	%f1342, [%r364+8];
	sub.f32 	%f1343, %f1341, %f1342;
	mul.f32 	%f1344, %f2, %f1343;
	mul.wide.s32 	%rd1665, %r432, 4;
	add.s64 	%rd1666, %rd4, %rd1665;
	st.global.f32 	[%rd1666], %f1344;
	add.s64 	%rd1667, %rd3, %rd1665;
	mov.b32 	%r3300, 0;
	st.global.u32 	[%rd1667], %r3300;
$L__BB4_602:
	add.s32 	%r433, %r432, %r6;
	add.s32 	%r3303, %r3245, %r6;
	add.s32 	%r3304, %r3303, %r6;
	add.s32 	%r3305, %r3304, %r6;
	add.s32 	%r3306, %r3305, %r6;
	add.s32 	%r3307, %r3306, %r6;
	add.s32 	%r3308, %r3307, %r6;
	setp.lt.s32 	%p1309, %r3308, 1;
	max.s32 	%r3309, %r3308, %r425;
	setp.gt.s32 	%p1310, %r3309, %r333;
	or.pred  	%p1311, %p1310, %p1309;
	@%p1311 bra 	$L__BB4_604;
	shl.b32 	%r3310, %r11, 2;
	add.s32 	%r3311, %r368, %r3310;
	ld.shared.f32 	%f1345, [%r3311+8];
	ld.shared.f32 	%f1346, [%r368+8];
	sub.f32 	%f1347, %f1345, %f1346;
	add.s32 	%r3312, %r3311, %r12;
	ld.shared.f32 	%f1348, [%r3312+8];
	add.f32 	%f1349, %f1347, %f1348;
	ld.shared.f32 	%f1350, [%r369+8];
	sub.f32 	%f1351, %f1349, %f1350;
	mul.f32 	%f1352, %f2, %f1351;
	mul.wide.s32 	%rd1668, %r433, 4;
	add.s64 	%rd1669, %rd4, %rd1668;
	st.global.f32 	[%rd1669], %f1352;
	add.s64 	%rd1670, %rd3, %rd1668;
	mov.b32 	%r3313, 0;
	st.global.u32 	[%rd1670], %r3313;
$L__BB4_604:
	add.s32 	%r434, %r433, %r6;
	add.s32 	%r3316, %r3245, %r6;
	add.s32 	%r3317, %r3316, %r6;
	add.s32 	%r3318, %r3317, %r6;
	add.s32 	%r3319, %r3318, %r6;
	add.s32 	%r3320, %r3319, %r6;
	add.s32 	%r3321, %r3320, %r6;
	add.s32 	%r3322, %r3321, %r6;
	setp.lt.s32 	%p1312, %r3322, 1;
	max.s32 	%r3323, %r3322, %r425;
	setp.gt.s32 	%p1313, %r3323, %r333;
	or.pred  	%p1314, %p1313, %p1312;
	@%p1314 bra 	$L__BB4_606;
	shl.b32 	%r3324, %r11, 2;
	add.s32 	%r3325, %r373, %r3324;
	ld.shared.f32 	%f1353, [%r3325+8];
	ld.shared.f32 	%f1354, [%r373+8];
	sub.f32 	%f1355, %f1353, %f1354;
	add.s32 	%r3326, %r3325, %r12;
	ld.shared.f32 	%f1356, [%r3326+8];
	add.f32 	%f1357, %f1355, %f1356;
	ld.shared.f32 	%f1358, [%r374+8];
	sub.f32 	%f1359, %f1357, %f1358;
	mul.f32 	%f1360, %f2, %f1359;
	mul.wide.s32 	%rd1671, %r434, 4;
	add.s64 	%rd1672, %rd4, %rd1671;
	st.global.f32 	[%rd1672], %f1360;
	add.s64 	%rd1673, %rd3, %rd1671;
	mov.b32 	%r3327, 0;
	st.global.u32 	[%rd1673], %r3327;
$L__BB4_606:
	add.s32 	%r435, %r434, %r6;
	add.s32 	%r3330, %r3245, %r6;
	add.s32 	%r3331, %r3330, %r6;
	add.s32 	%r3332, %r3331, %r6;
	add.s32 	%r3333, %r3332, %r6;
	add.s32 	%r3334, %r3333, %r6;
	add.s32 	%r3335, %r3334, %r6;
	add.s32 	%r3336, %r3335, %r6;
	add.s32 	%r3337, %r3336, %r6;
	setp.lt.s32 	%p1315, %r3337, 1;
	max.s32 	%r3338, %r3337, %r425;
	setp.gt.s32 	%p1316, %r3338, %r333;
	or.pred  	%p1317, %p1316, %p1315;
	@%p1317 bra 	$L__BB4_608;
	shl.b32 	%r3339, %r11, 2;
	add.s32 	%r3340, %r378, %r3339;
	ld.shared.f32 	%f1361, [%r3340+8];
	ld.shared.f32 	%f1362, [%r378+8];
	sub.f32 	%f1363, %f1361, %f1362;
	add.s32 	%r3341, %r3340, %r12;
	ld.shared.f32 	%f1364, [%r3341+8];
	add.f32 	%f1365, %f1363, %f1364;
	ld.shared.f32 	%f1366, [%r379+8];
	sub.f32 	%f1367, %f1365, %f1366;
	mul.f32 	%f1368, %f2, %f1367;
	mul.wide.s32 	%rd1674, %r435, 4;
	add.s64 	%rd1675, %rd4, %rd1674;
	st.global.f32 	[%rd1675], %f1368;
	add.s64 	%rd1676, %rd3, %rd1674;
	mov.b32 	%r3342, 0;
	st.global.u32 	[%rd1676], %r3342;
$L__BB4_608:
	add.s32 	%r436, %r435, %r6;
	add.s32 	%r3345, %r3245, %r6;
	add.s32 	%r3346, %r3345, %r6;
	add.s32 	%r3347, %r3346, %r6;
	add.s32 	%r3348, %r3347, %r6;
	add.s32 	%r3349, %r3348, %r6;
	add.s32 	%r3350, %r3349, %r6;
	add.s32 	%r3351, %r3350, %r6;
	add.s32 	%r3352, %r3351, %r6;
	add.s32 	%r3353, %r3352, %r6;
	setp.lt.s32 	%p1318, %r3353, 1;
	max.s32 	%r3354, %r3353, %r425;
	setp.gt.s32 	%p1319, %r3354, %r333;
	or.pred  	%p1320, %p1319, %p1318;
	@%p1320 bra 	$L__BB4_610;
	shl.b32 	%r3355, %r11, 2;
	add.s32 	%r3356, %r383, %r3355;
	ld.shared.f32 	%f1369, [%r3356+8];
	ld.shared.f32 	%f1370, [%r383+8];
	sub.f32 	%f1371, %f1369, %f1370;
	add.s32 	%r3357, %r3356, %r12;
	ld.shared.f32 	%f1372, [%r3357+8];
	add.f32 	%f1373, %f1371, %f1372;
	ld.shared.f32 	%f1374, [%r384+8];
	sub.f32 	%f1375, %f1373, %f1374;
	mul.f32 	%f1376, %f2, %f1375;
	mul.wide.s32 	%rd1677, %r436, 4;
	add.s64 	%rd1678, %rd4, %rd1677;
	st.global.f32 	[%rd1678], %f1376;
	add.s64 	%rd1679, %rd3, %rd1677;
	mov.b32 	%r3358, 0;
	st.global.u32 	[%rd1679], %r3358;
$L__BB4_610:
	setp.gt.s32 	%p1321, %r425, %r333;
	add.s32 	%r437, %r436, %r6;
	or.pred  	%p1322, %p7, %p1321;
	@%p1322 bra 	$L__BB4_612;
	shl.b32 	%r3359, %r11, 2;
	add.s32 	%r3360, %r388, %r3359;
	ld.shared.f32 	%f1377, [%r3360+8];
	ld.shared.f32 	%f1378, [%r388+8];
	sub.f32 	%f1379, %f1377, %f1378;
	add.s32 	%r3361, %r3360, %r12;
	ld.shared.f32 	%f1380, [%r3361+8];
	add.f32 	%f1381, %f1379, %f1380;
	ld.shared.f32 	%f1382, [%r389+8];
	sub.f32 	%f1383, %f1381, %f1382;
	mul.f32 	%f1384, %f2, %f1383;
	mul.wide.s32 	%rd1680, %r437, 4;
	add.s64 	%rd1681, %rd4, %rd1680;
	st.global.f32 	[%rd1681], %f1384;
	add.s64 	%rd1682, %rd3, %rd1680;
	mov.b32 	%r3362, 0;
	st.global.u32 	[%rd1682], %r3362;
$L__BB4_612:
	add.s32 	%r438, %r437, %r6;
	or.pred  	%p1324, %p8, %p1321;
	@%p1324 bra 	$L__BB4_614;
	shl.b32 	%r3363, %r11, 2;
	add.s32 	%r3364, %r393, %r3363;
	ld.shared.f32 	%f1385, [%r3364+8];
	ld.shared.f32 	%f1386, [%r393+8];
	sub.f32 	%f1387, %f1385, %f1386;
	add.s32 	%r3365, %r3364, %r12;
	ld.shared.f32 	%f1388, [%r3365+8];
	add.f32 	%f1389, %f1387, %f1388;
	ld.shared.f32 	%f1390, [%r394+8];
	sub.f32 	%f1391, %f1389, %f1390;
	mul.f32 	%f1392, %f2, %f1391;
	mul.wide.s32 	%rd1683, %r438, 4;
	add.s64 	%rd1684, %rd4, %rd1683;
	st.global.f32 	[%rd1684], %f1392;
	add.s64 	%rd1685, %rd3, %rd1683;
	mov.b32 	%r3366, 0;
	st.global.u32 	[%rd1685], %r3366;
$L__BB4_614:
	setp.gt.s32 	%p1325, %r425, %r333;
	add.s32 	%r439, %r438, %r6;
	or.pred  	%p1326, %p5, %p1325;
	@%p1326 bra 	$L__BB4_616;
	add.s32 	%r3367, %r397, %r11;
	shl.b32 	%r3368, %r3367, 2;
	add.s32 	%r3370, %r3057, %r3368;
	ld.shared.f32 	%f1393, [%r3370+8];
	ld.shared.f32 	%f1394, [%r398+8];
	sub.f32 	%f1395, %f1393, %f1394;
	add.s32 	%r3371, %r3370, %r12;
	ld.shared.f32 	%f1396, [%r3371+8];
	add.f32 	%f1397, %f1395, %f1396;
	ld.shared.f32 	%f1398, [%r399+8];
	sub.f32 	%f1399, %f1397, %f1398;
	mul.f32 	%f1400, %f2, %f1399;
	mul.wide.s32 	%rd1686, %r439, 4;
	add.s64 	%rd1687, %rd4, %rd1686;
	st.global.f32 	[%rd1687], %f1400;
	add.s64 	%rd1688, %rd3, %rd1686;
	mov.b32 	%r3372, 0;
	st.global.u32 	[%rd1688], %r3372;
$L__BB4_616:
	add.s32 	%r440, %r439, %r6;
	or.pred  	%p1328, %p6, %p1325;
	@%p1328 bra 	$L__BB4_618;
	add.s32 	%r3373, %r401, %r11;
	shl.b32 	%r3374, %r3373, 2;
	add.s32 	%r3376, %r3057, %r3374;
	ld.shared.f32 	%f1401, [%r3376+8];
	ld.shared.f32 	%f1402, [%r402+8];
	sub.f32 	%f1403, %f1401, %f1402;
	add.s32 	%r3377, %r3376, %r12;
	ld.shared.f32 	%f1404, [%r3377+8];
	add.f32 	%f1405, %f1403, %f1404;
	ld.shared.f32 	%f1406, [%r403+8];
	sub.f32 	%f1407, %f1405, %f1406;
	mul.f32 	%f1408, %f2, %f1407;
	mul.wide.s32 	%rd1689, %r440, 4;
	add.s64 	%rd1690, %rd4, %rd1689;
	st.global.f32 	[%rd1690], %f1408;
	add.s64 	%rd1691, %rd3, %rd1689;
	mov.b32 	%r3378, 0;
	st.global.u32 	[%rd1691], %r3378;
$L__BB4_618:
	mad.lo.s32 	%r3379, %r6, 15, %r1;
	setp.lt.s32 	%p1329, %r3379, 1;
	max.s32 	%r3380, %r3379, %r425;
	setp.gt.s32 	%p1330, %r3380, %r333;
	or.pred  	%p1331, %p1330, %p1329;
	@%p1331 bra 	$L__BB4_620;
	add.s32 	%r3381, %r404, %r11;
	shl.b32 	%r3382, %r3381, 2;
	add.s32 	%r3384, %r3057, %r3382;
	ld.shared.f32 	%f1409, [%r3384+8];
	ld.shared.f32 	%f1410, [%r405+8];
	sub.f32 	%f1411, %f1409, %f1410;
	add.s32 	%r3385, %r3384, %r12;
	ld.shared.f32 	%f1412, [%r3385+8];
	add.f32 	%f1413, %f1411, %f1412;
	ld.shared.f32 	%f1414, [%r406+8];
	sub.f32 	%f1415, %f1413, %f1414;
	mul.f32 	%f1416, %f2, %f1415;
	add.s32 	%r3386, %r440, %r6;
	mul.wide.s32 	%rd1692, %r3386, 4;
	add.s64 	%rd1693, %rd4, %rd1692;
	st.global.f32 	[%rd1693], %f1416;
	add.s64 	%rd1694, %rd3, %rd1692;
	mov.b32 	%r3387, 0;
	st.global.u32 	[%rd1694], %r3387;
$L__BB4_620:
	add.s32 	%r441, %r425, %r9;
	mad.lo.s32 	%r442, %r441, %r5, %r1;
	setp.lt.s32 	%p1332, %r1, 1;
	max.s32 	%r3388, %r1, %r441;
	setp.gt.s32 	%p1333, %r3388, %r333;
	or.pred  	%p1334, %p1333, %p1332;
	@%p1334 bra 	$L__BB4_622;
	shl.b32 	%r3389, %r11, 2;
	add.s32 	%r3390, %r335, %r3389;
	ld.shared.f32 	%f1417, [%r3390+12];
	ld.shared.f32 	%f1418, [%r335+12];
	sub.f32 	%f1419, %f1417, %f1418;
	add.s32 	%r3391, %r3390, %r12;
	ld.shared.f32 	%f1420, [%r3391+12];
	add.f32 	%f1421, %f1419, %f1420;
	ld.shared.f32 	%f1422, [%r336+12];
	sub.f32 	%f1423, %f1421, %f1422;
	mul.f32 	%f1424, %f2, %f1423;
	mul.wide.s32 	%rd1695, %r442, 4;
	add.s64 	%rd1696, %rd4, %rd1695;
	st.global.f32 	[%rd1696], %f1424;
	add.s64 	%rd1697, %rd3, %rd1695;
	mov.b32 	%r3392, 0;
	st.global.u32 	[%rd1697], %r3392;
$L__BB4_622:
	add.s32 	%r443, %r442, %r6;
	mad.lo.s32 	%r3394, %r6, -14, %r3379;
	setp.lt.s32 	%p1335, %r3394, 1;
	max.s32 	%r3395, %r3394, %r441;
	setp.gt.s32 	%p1336, %r3395, %r333;
	or.pred  	%p1337, %p1336, %p1335;
	@%p1337 bra 	$L__BB4_624;
	shl.b32 	%r3396, %r11, 2;
	add.s32 	%r3397, %r410, %r3396;
	ld.shared.f32 	%f1425, [%r3397+12];
	ld.shared.f32 	%f1426, [%r410+12];
	sub.f32 	%f1427, %f1425, %f1426;
	add.s32 	%r3398, %r3397, %r12;
	ld.shared.f32 	%f1428, [%r3398+12];
	add.f32 	%f1429, %f1427, %f1428;
	ld.shared.f32 	%f1430, [%r411+12];
	sub.f32 	%f1431, %f1429, %f1430;
	mul.f32 	%f1432, %f2, %f1431;
	mul.wide.s32 	%rd1698, %r443, 4;
	add.s64 	%rd1699, %rd4, %rd1698;
	st.global.f32 	[%rd1699], %f1432;
	add.s64 	%rd1700, %rd3, %rd1698;
	mov.b32 	%r3399, 0;
	st.global.u32 	[%rd1700], %r3399;
$L__BB4_624:
	add.s32 	%r444, %r443, %r6;
	add.s32 	%r3402, %r3394, %r6;
	setp.lt.s32 	%p1338, %r3402, 1;
	max.s32 	%r3403, %r3402, %r441;
	setp.gt.s32 	%p1339, %r3403, %r333;
	or.pred  	%p1340, %p1339, %p1338;
	@%p1340 bra 	$L__BB4_626;
	shl.b32 	%r3404, %r11, 2;
	add.s32 	%r3405, %r344, %r3404;
	ld.shared.f32 	%f1433, [%r3405+12];
	ld.shared.f32 	%f1434, [%r344+12];
	sub.f32 	%f1435, %f1433, %f1434;
	add.s32 	%r3406, %r3405, %r12;
	ld.shared.f32 	%f1436, [%r3406+12];
	add.f32 	%f1437, %f1435, %f1436;
	ld.shared.f32 	%f1438, [%r345+12];
	sub.f32 	%f1439, %f1437, %f1438;
	mul.f32 	%f1440, %f2, %f1439;
	mul.wide.s32 	%rd1701, %r444, 4;
	add.s64 	%rd1702, %rd4, %rd1701;
	st.global.f32 	[%rd1702], %f1440;
	add.s64 	%rd1703, %rd3, %rd1701;
	mov.b32 	%r3407, 0;
	st.global.u32 	[%rd1703], %r3407;
$L__BB4_626:
	add.s32 	%r445, %r444, %r6;
	add.s32 	%r3410, %r3394, %r6;
	add.s32 	%r3411, %r3410, %r6;
	setp.lt.s32 	%p1341, %r3411, 1;
	max.s32 	%r3412, %r3411, %r441;
	setp.gt.s32 	%p1342, %r3412, %r333;
	or.pred  	%p1343, %p1342, %p1341;
	@%p1343 bra 	$L__BB4_628;
	shl.b32 	%r3413, %r11, 2;
	add.s32 	%r3414, %r348, %r3413;
	ld.shared.f32 	%f1441, [%r3414+12];
	ld.shared.f32 	%f1442, [%r348+12];
	sub.f32 	%f1443, %f1441, %f1442;
	add.s32 	%r3415, %r3414, %r12;
	ld.shared.f32 	%f1444, [%r3415+12];
	add.f32 	%f1445, %f1443, %f1444;
	ld.shared.f32 	%f1446, [%r349+12];
	sub.f32 	%f1447, %f1445, %f1446;
	mul.f32 	%f1448, %f2, %f1447;
	mul.wide.s32 	%rd1704, %r445, 4;
	add.s64 	%rd1705, %rd4, %rd1704;
	st.global.f32 	[%rd1705], %f1448;
	add.s64 	%rd1706, %rd3, %rd1704;
	mov.b32 	%r3416, 0;
	st.global.u32 	[%rd1706], %r3416;
$L__BB4_628:
	add.s32 	%r446, %r445, %r6;
	add.s32 	%r3419, %r3394, %r6;
	add.s32 	%r3420, %r3419, %r6;
	add.s32 	%r3421, %r3420, %r6;
	setp.lt.s32 	%p1344, %r3421, 1;
	max.s32 	%r3422, %r3421, %r441;
	setp.gt.s32 	%p1345, %r3422, %r333;
	or.pred  	%p1346, %p1345, %p1344;
	@%p1346 bra 	$L__BB4_630;
	shl.b32 	%r3423, %r11, 2;
	add.s32 	%r3424, %r353, %r3423;
	ld.shared.f32 	%f1449, [%r3424+12];
	ld.shared.f32 	%f1450, [%r353+12];
	sub.f32 	%f1451, %f1449, %f1450;
	add.s32 	%r3425, %r3424, %r12;
	ld.shared.f32 	%f1452, [%r3425+12];
	add.f32 	%f1453, %f1451, %f1452;
	ld.shared.f32 	%f1454, [%r354+12];
	sub.f32 	%f1455, %f1453, %f1454;
	mul.f32 	%f1456, %f2, %f1455;
	mul.wide.s32 	%rd1707, %r446, 4;
	add.s64 	%rd1708, %rd4, %rd1707;
	st.global.f32 	[%rd1708], %f1456;
	add.s64 	%rd1709, %rd3, %rd1707;
	mov.b32 	%r3426, 0;
	st.global.u32 	[%rd1709], %r3426;
$L__BB4_630:
	add.s32 	%r447, %r446, %r6;
	add.s32 	%r3429, %r3394, %r6;
	add.s32 	%r3430, %r3429, %r6;
	add.s32 	%r3431, %r3430, %r6;
	add.s32 	%r3432, %r3431, %r6;
	setp.lt.s32 	%p1347, %r3432, 1;
	max.s32 	%r3433, %r3432, %r441;
	setp.gt.s32 	%p1348, %r3433, %r333;
	or.pred  	%p1349, %p1348, %p1347;
	@%p1349 bra 	$L__BB4_632;
	shl.b32 	%r3434, %r11, 2;
	add.s32 	%r3435, %r358, %r3434;
	ld.shared.f32 	%f1457, [%r3435+12];
	ld.shared.f32 	%f1458, [%r358+12];
	sub.f32 	%f1459, %f1457, %f1458;
	add.s32 	%r3436, %r3435, %r12;
	ld.shared.f32 	%f1460, [%r3436+12];
	add.f32 	%f1461, %f1459, %f1460;
	ld.shared.f32 	%f1462, [%r359+12];
	sub.f32 	%f1463, %f1461, %f1462;
	mul.f32 	%f1464, %f2, %f1463;
	mul.wide.s32 	%rd1710, %r447, 4;
	add.s64 	%rd1711, %rd4, %rd1710;
	st.global.f32 	[%rd1711], %f1464;
	add.s64 	%rd1712, %rd3, %rd1710;
	mov.b32 	%r3437, 0;
	st.global.u32 	[%rd1712], %r3437;
$L__BB4_632:
	add.s32 	%r448, %r447, %r6;
	add.s32 	%r3440, %r3394, %r6;
	add.s32 	%r3441, %r3440, %r6;
	add.s32 	%r3442, %r3441, %r6;
	add.s32 	%r3443, %r3442, %r6;
	add.s32 	%r3444, %r3443, %r6;
	setp.lt.s32 	%p1350, %r3444, 1;
	max.s32 	%r3445, %r3444, %r441;
	setp.gt.s32 	%p1351, %r3445, %r333;
	or.pred  	%p1352, %p1351, %p1350;
	@%p1352 bra 	$L__BB4_634;
	shl.b32 	%r3446, %r11, 2;
	add.s32 	%r3447, %r363, %r3446;
	ld.shared.f32 	%f1465, [%r3447+12];
	ld.shared.f32 	%f1466, [%r363+12];
	sub.f32 	%f1467, %f1465, %f1466;
	add.s32 	%r3448, %r3447, %r12;
	ld.shared.f32 	%f1468, [%r3448+12];
	add.f32 	%f1469, %f1467, %f1468;
	ld.shared.f32 	%f1470, [%r364+12];
	sub.f32 	%f1471, %f1469, %f1470;
	mul.f32 	%f1472, %f2, %f1471;
	mul.wide.s32 	%rd1713, %r448, 4;
	add.s64 	%rd1714, %rd4, %rd1713;
	st.global.f32 	[%rd1714], %f1472;
	add.s64 	%rd1715, %rd3, %rd1713;
	mov.b32 	%r3449, 0;
	st.global.u32 	[%rd1715], %r3449;
$L__BB4_634:
	add.s32 	%r449, %r448, %r6;
	add.s32 	%r3452, %r3394, %r6;
	add.s32 	%r3453, %r3452, %r6;
	add.s32 	%r3454, %r3453, %r6;
	add.s32 	%r3455, %r3454, %r6;
	add.s32 	%r3456, %r3455, %r6;
	add.s32 	%r3457, %r3456, %r6;
	setp.lt.s32 	%p1353, %r3457, 1;
	max.s32 	%r3458, %r3457, %r441;
	setp.gt.s32 	%p1354, %r3458, %r333;
	or.pred  	%p1355, %p1354, %p1353;
	@%p1355 bra 	$L__BB4_636;
	shl.b32 	%r3459, %r11, 2;
	add.s32 	%r3460, %r368, %r3459;
	ld.shared.f32 	%f1473, [%r3460+12];
	ld.shared.f32 	%f1474, [%r368+12];
	sub.f32 	%f1475, %f1473, %f1474;
	add.s32 	%r3461, %r3460, %r12;
	ld.shared.f32 	%f1476, [%r3461+12];
	add.f32 	%f1477, %f1475, %f1476;
	ld.shared.f32 	%f1478, [%r369+12];
	sub.f32 	%f1479, %f1477, %f1478;
	mul.f32 	%f1480, %f2, %f1479;
	mul.wide.s32 	%rd1716, %r449, 4;
	add.s64 	%rd1717, %rd4, %rd1716;
	st.global.f32 	[%rd1717], %f1480;
	add.s64 	%rd1718, %rd3, %rd1716;
	mov.b32 	%r3462, 0;
	st.global.u32 	[%rd1718], %r3462;
$L__BB4_636:
	add.s32 	%r450, %r449, %r6;
	add.s32 	%r3465, %r3394, %r6;
	add.s32 	%r3466, %r3465, %r6;
	add.s32 	%r3467, %r3466, %r6;
	add.s32 	%r3468, %r3467, %r6;
	add.s32 	%r3469, %r3468, %r6;
	add.s32 	%r3470, %r3469, %r6;
	add.s32 	%r3471, %r3470, %r6;
	setp.lt.s32 	%p1356, %r3471, 1;
	max.s32 	%r3472, %r3471, %r441;
	setp.gt.s32 	%p1357, %r3472, %r333;
	or.pred  	%p1358, %p1357, %p1356;
	@%p1358 bra 	$L__BB4_638;
	shl.b32 	%r3473, %r11, 2;
	add.s32 	%r3474, %r373, %r3473;
	ld.shared.f32 	%f1481, [%r3474+12];
	ld.shared.f32 	%f1482, [%r373+12];
	sub.f32 	%f1483, %f1481, %f1482;
	add.s32 	%r3475, %r3474, %r12;
	ld.shared.f32 	%f1484, [%r3475+12];
	add.f32 	%f1485, %f1483, %f1484;
	ld.shared.f32 	%f1486, [%r374+12];
	sub.f32 	%f1487, %f1485, %f1486;
	mul.f32 	%f1488, %f2, %f1487;
	mul.wide.s32 	%rd1719, %r450, 4;
	add.s64 	%rd1720, %rd4, %rd1719;
	st.global.f32 	[%rd1720], %f1488;
	add.s64 	%rd1721, %rd3, %rd1719;
	mov.b32 	%r3476, 0;
	st.global.u32 	[%rd1721], %r3476;
$L__BB4_638:
	add.s32 	%r451, %r450, %r6;
	add.s32 	%r3479, %r3394, %r6;
	add.s32 	%r3480, %r3479, %r6;
	add.s32 	%r3481, %r3480, %r6;
	add.s32 	%r3482, %r3481, %r6;
	add.s32 	%r3483, %r3482, %r6;
	add.s32 	%r3484, %r3483, %r6;
	add.s32 	%r3485, %r3484, %r6;
	add.s32 	%r3486, %r3485, %r6;
	setp.lt.s32 	%p1359, %r3486, 1;
	max.s32 	%r3487, %r3486, %r441;
	setp.gt.s32 	%p1360, %r3487, %r333;
	or.pred  	%p1361, %p1360, %p1359;
	@%p1361 bra 	$L__BB4_640;
	shl.b32 	%r3488, %r11, 2;
	add.s32 	%r3489, %r378, %r3488;
	ld.shared.f32 	%f1489, [%r3489+12];
	ld.shared.f32 	%f1490, [%r378+12];
	sub.f32 	%f1491, %f1489, %f1490;
	add.s32 	%r3490, %r3489, %r12;
	ld.shared.f32 	%f1492, [%r3490+12];
	add.f32 	%f1493, %f1491, %f1492;
	ld.shared.f32 	%f1494, [%r379+12];
	sub.f32 	%f1495, %f1493, %f1494;
	mul.f32 	%f1496, %f2, %f1495;
	mul.wide.s32 	%rd1722, %r451, 4;
	add.s64 	%rd1723, %rd4, %rd1722;
	st.global.f32 	[%rd1723], %f1496;
	add.s64 	%rd1724, %rd3, %rd1722;
	mov.b32 	%r3491, 0;
	st.global.u32 	[%rd1724], %r3491;
$L__BB4_640:
	add.s32 	%r452, %r451, %r6;
	add.s32 	%r3494, %r3394, %r6;
	add.s32 	%r3495, %r3494, %r6;
	add.s32 	%r3496, %r3495, %r6;
	add.s32 	%r3497, %r3496, %r6;
	add.s32 	%r3498, %r3497, %r6;
	add.s32 	%r3499, %r3498, %r6;
	add.s32 	%r3500, %r3499, %r6;
	add.s32 	%r3501, %r3500, %r6;
	add.s32 	%r3502, %r3501, %r6;
	setp.lt.s32 	%p1362, %r3502, 1;
	max.s32 	%r3503, %r3502, %r441;
	setp.gt.s32 	%p1363, %r3503, %r333;
	or.pred  	%p1364, %p1363, %p1362;
	@%p1364 bra 	$L__BB4_642;
	shl.b32 	%r3504, %r11, 2;
	add.s32 	%r3505, %r383, %r3504;
	ld.shared.f32 	%f1497, [%r3505+12];
	ld.shared.f32 	%f1498, [%r383+12];
	sub.f32 	%f1499, %f1497, %f1498;
	add.s32 	%r3506, %r3505, %r12;
	ld.shared.f32 	%f1500, [%r3506+12];
	add.f32 	%f1501, %f1499, %f1500;
	ld.shared.f32 	%f1502, [%r384+12];
	sub.f32 	%f1503, %f1501, %f1502;
	mul.f32 	%f1504, %f2, %f1503;
	mul.wide.s32 	%rd1725, %r452, 4;
	add.s64 	%rd1726, %rd4, %rd1725;
	st.global.f32 	[%rd1726], %f1504;
	add.s64 	%rd1727, %rd3, %rd1725;
	mov.b32 	%r3507, 0;
	st.global.u32 	[%rd1727], %r3507;
$L__BB4_642:
	setp.gt.s32 	%p1365, %r441, %r333;
	add.s32 	%r453, %r452, %r6;
	or.pred  	%p1366, %p7, %p1365;
	@%p1366 bra 	$L__BB4_644;
	shl.b32 	%r3508, %r11, 2;
	add.s32 	%r3509, %r388, %r3508;
	ld.shared.f32 	%f1505, [%r3509+12];
	ld.shared.f32 	%f1506, [%r388+12];
	sub.f32 	%f1507, %f1505, %f1506;
	add.s32 	%r3510, %r3509, %r12;
	ld.shared.f32 	%f1508, [%r3510+12];
	add.f32 	%f1509, %f1507, %f1508;
	ld.shared.f32 	%f1510, [%r389+12];
	sub.f32 	%f1511, %f1509, %f1510;
	mul.f32 	%f1512, %f2, %f1511;
	mul.wide.s32 	%rd1728, %r453, 4;
	add.s64 	%rd1729, %rd4, %rd1728;
	st.global.f32 	[%rd1729], %f1512;
	add.s64 	%rd1730, %rd3, %rd1728;
	mov.b32 	%r3511, 0;
	st.global.u32 	[%rd1730], %r3511;
$L__BB4_644:
	add.s32 	%r454, %r453, %r6;
	or.pred  	%p1368, %p8, %p1365;
	@%p1368 bra 	$L__BB4_646;
	shl.b32 	%r3512, %r11, 2;
	add.s32 	%r3513, %r393, %r3512;
	ld.shared.f32 	%f1513, [%r3513+12];
	ld.shared.f32 	%f1514, [%r393+12];
	sub.f32 	%f1515, %f1513, %f1514;
	add.s32 	%r3514, %r3513, %r12;
	ld.shared.f32 	%f1516, [%r3514+12];
	add.f32 	%f1517, %f1515, %f1516;
	ld.shared.f32 	%f1518, [%r394+12];
	sub.f32 	%f1519, %f1517, %f1518;
	mul.f32 	%f1520, %f2, %f1519;
	mul.wide.s32 	%rd1731, %r454, 4;
	add.s64 	%rd1732, %rd4, %rd1731;
	st.global.f32 	[%rd1732], %f1520;
	add.s64 	%rd1733, %rd3, %rd1731;
	mov.b32 	%r3515, 0;
	st.global.u32 	[%rd1733], %r3515;
$L__BB4_646:
	setp.gt.s32 	%p1369, %r441, %r333;
	add.s32 	%r455, %r454, %r6;
	or.pred  	%p1370, %p5, %p1369;
	@%p1370 bra 	$L__BB4_648;
	add.s32 	%r3516, %r397, %r11;
	shl.b32 	%r3517, %r3516, 2;
	add.s32 	%r3519, %r3057, %r3517;
	ld.shared.f32 	%f1521, [%r3519+12];
	ld.shared.f32 	%f1522, [%r398+12];
	sub.f32 	%f1523, %f1521, %f1522;
	add.s32 	%r3520, %r3519, %r12;
	ld.shared.f32 	%f1524, [%r3520+12];
	add.f32 	%f1525, %f1523, %f1524;
	ld.shared.f32 	%f1526, [%r399+12];
	sub.f32 	%f1527, %f1525, %f1526;
	mul.f32 	%f1528, %f2, %f1527;
	mul.wide.s32 	%rd1734, %r455, 4;
	add.s64 	%rd1735, %rd4, %rd1734;
	st.global.f32 	[%rd1735], %f1528;
	add.s64 	%rd1736, %rd3, %rd1734;
	mov.b32 	%r3521, 0;
	st.global.u32 	[%rd1736], %r3521;
$L__BB4_648:
	add.s32 	%r456, %r455, %r6;
	or.pred  	%p1372, %p6, %p1369;
	@%p1372 bra 	$L__BB4_650;
	add.s32 	%r3522, %r401, %r11;
	shl.b32 	%r3523, %r3522, 2;
	add.s32 	%r3525, %r3057, %r3523;
	ld.shared.f32 	%f1529, [%r3525+12];
	ld.shared.f32 	%f1530, [%r402+12];
	sub.f32 	%f1531, %f1529, %f1530;
	add.s32 	%r3526, %r3525, %r12;
	ld.shared.f32 	%f1532, [%r3526+12];
	add.f32 	%f1533, %f1531, %f1532;
	ld.shared.f32 	%f1534, [%r403+12];
	sub.f32 	%f1535, %f1533, %f1534;
	mul.f32 	%f1536, %f2, %f1535;
	mul.wide.s32 	%rd1737, %r456, 4;
	add.s64 	%rd1738, %rd4, %rd1737;
	st.global.f32 	[%rd1738], %f1536;
	add.s64 	%rd1739, %rd3, %rd1737;
	mov.b32 	%r3527, 0;
	st.global.u32 	[%rd1739], %r3527;
$L__BB4_650:
	mad.lo.s32 	%r3528, %r6, 15, %r1;
	setp.lt.s32 	%p1373, %r3528, 1;
	max.s32 	%r3529, %r3528, %r441;
	setp.gt.s32 	%p1374, %r3529, %r333;
	or.pred  	%p1375, %p1374, %p1373;
	@%p1375 bra 	$L__BB4_652;
	add.s32 	%r3530, %r404, %r11;
	shl.b32 	%r3531, %r3530, 2;
	add.s32 	%r3533, %r3057, %r3531;
	ld.shared.f32 	%f1537, [%r3533+12];
	ld.shared.f32 	%f1538, [%r405+12];
	sub.f32 	%f1539, %f1537, %f1538;
	add.s32 	%r3534, %r3533, %r12;
	ld.shared.f32 	%f1540, [%r3534+12];
	add.f32 	%f1541, %f1539, %f1540;
	ld.shared.f32 	%f1542, [%r406+12];
	sub.f32 	%f1543, %f1541, %f1542;
	mul.f32 	%f1544, %f2, %f1543;
	add.s32 	%r3535, %r456, %r6;
	mul.wide.s32 	%rd1740, %r3535, 4;
	add.s64 	%rd1741, %rd4, %rd1740;
	st.global.f32 	[%rd1741], %f1544;
	add.s64 	%rd1742, %rd3, %rd1740;
	mov.b32 	%r3536, 0;
	st.global.u32 	[%rd1742], %r3536;
$L__BB4_652:
	add.s32 	%r457, %r441, %r9;
	mad.lo.s32 	%r458, %r457, %r5, %r1;
	setp.lt.s32 	%p1376, %r1, 1;
	max.s32 	%r3537, %r1, %r457;
	setp.gt.s32 	%p1377, %r3537, %r333;
	or.pred  	%p1378, %p1377, %p1376;
	@%p1378 bra 	$L__BB4_654;
	shl.b32 	%r3538, %r11, 2;
	add.s32 	%r3539, %r335, %r3538;
	ld.shared.f32 	%f1545, [%r3539+16];
	ld.shared.f32 	%f1546, [%r335+16];
	sub.f32 	%f1547, %f1545, %f1546;
	add.s32 	%r3540, %r3539, %r12;
	ld.shared.f32 	%f1548, [%r3540+16];
	add.f32 	%f1549, %f1547, %f1548;
	ld.shared.f32 	%f1550, [%r336+16];
	sub.f32 	%f1551, %f1549, %f1550;
	mul.f32 	%f1552, %f2, %f1551;
	mul.wide.s32 	%rd1743, %r458, 4;
	add.s64 	%rd1744, %rd4, %rd1743;
	st.global.f32 	[%rd1744], %f1552;
	add.s64 	%rd1745, %rd3, %rd1743;
	mov.b32 	%r3541, 0;
	st.global.u32 	[%rd1745], %r3541;
$L__BB4_654:
	add.s32 	%r459, %r458, %r6;
	mad.lo.s32 	%r3543, %r6, -14, %r3528;
	setp.lt.s32 	%p1379, %r3543, 1;
	max.s32 	%r3544, %r3543, %r457;
	setp.gt.s32 	%p1380, %r3544, %r333;
	or.pred  	%p1381, %p1380, %p1379;
	@%p1381 bra 	$L__BB4_656;
	shl.b32 	%r3545, %r11, 2;
	add.s32 	%r3546, %r410, %r3545;
	ld.shared.f32 	%f1553, [%r3546+16];
	ld.shared.f32 	%f1554, [%r410+16];
	sub.f32 	%f1555, %f1553, %f1554;
	add.s32 	%r3547, %r3546, %r12;
	ld.shared.f32 	%f1556, [%r3547+16];
	add.f32 	%f1557, %f1555, %f1556;
	ld.shared.f32 	%f1558, [%r411+16];
	sub.f32 	%f1559, %f1557, %f1558;
	mul.f32 	%f1560, %f2, %f1559;
	mul.wide.s32 	%rd1746, %r459, 4;
	add.s64 	%rd1747, %rd4, %rd1746;
	st.global.f32 	[%rd1747], %f1560;
	add.s64 	%rd1748, %rd3, %rd1746;
	mov.b32 	%r3548, 0;
	st.global.u32 	[%rd1748], %r3548;
$L__BB4_656:
	add.s32 	%r460, %r459, %r6;
	add.s32 	%r3551, %r3543, %r6;
	setp.lt.s32 	%p1382, %r3551, 1;
	max.s32 	%r3552, %r3551, %r457;
	setp.gt.s32 	%p1383, %r3552, %r333;
	or.pred  	%p1384, %p1383, %p1382;
	@%p1384 bra 	$L__BB4_658;
	shl.b32 	%r3553, %r11, 2;
	add.s32 	%r3554, %r344, %r3553;
	ld.shared.f32 	%f1561, [%r3554+16];
	ld.shared.f32 	%f1562, [%r344+16];
	sub.f32 	%f1563, %f1561, %f1562;
	add.s32 	%r3555, %r3554, %r12;
	ld.shared.f32 	%f1564, [%r3555+16];
	add.f32 	%f1565, %f1563, %f1564;
	ld.shared.f32 	%f1566, [%r345+16];
	sub.f32 	%f1567, %f1565, %f1566;
	mul.f32 	%f1568, %f2, %f1567;
	mul.wide.s32 	%rd1749, %r460, 4;
	add.s64 	%rd1750, %rd4, %rd1749;
	st.global.f32 	[%rd1750], %f1568;
	add.s64 	%rd1751, %rd3, %rd1749;
	mov.b32 	%r3556, 0;
	st.global.u32 	[%rd1751], %r3556;
$L__BB4_658:
	add.s32 	%r461, %r460, %r6;
	add.s32 	%r3559, %r3543, %r6;
	add.s32 	%r3560, %r3559, %r6;
	setp.lt.s32 	%p1385, %r3560, 1;
	max.s32 	%r3561, %r3560, %r457;
	setp.gt.s32 	%p1386, %r3561, %r333;
	or.pred  	%p1387, %p1386, %p1385;
	@%p1387 bra 	$L__BB4_660;
	shl.b32 	%r3562, %r11, 2;
	add.s32 	%r3563, %r348, %r3562;
	ld.shared.f32 	%f1569, [%r3563+16];
	ld.shared.f32 	%f1570, [%r348+16];
	sub.f32 	%f1571, %f1569, %f1570;
	add.s32 	%r3564, %r3563, %r12;
	ld.shared.f32 	%f1572, [%r3564+16];
	add.f32 	%f1573, %f1571, %f1572;
	ld.shared.f32 	%f1574, [%r349+16];
	sub.f32 	%f1575, %f1573, %f1574;
	mul.f32 	%f1576, %f2, %f1575;
	mul.wide.s32 	%rd1752, %r461, 4;
	add.s64 	%rd1753, %rd4, %rd1752;
	st.global.f32 	[%rd1753], %f1576;
	add.s64 	%rd1754, %rd3, %rd1752;
	mov.b32 	%r3565, 0;
	st.global.u32 	[%rd1754], %r3565;
$L__BB4_660:
	add.s32 	%r462, %r461, %r6;
	add.s32 	%r3568, %r3543, %r6;
	add.s32 	%r3569, %r3568, %r6;
	add.s32 	%r3570, %r3569, %r6;
	setp.lt.s32 	%p1388, %r3570, 1;
	max.s32 	%r3571, %r3570, %r457;
	setp.gt.s32 	%p1389, %r3571, %r333;
	or.pred  	%p1390, %p1389, %p1388;
	@%p1390 bra 	$L__BB4_662;
	shl.b32 	%r3572, %r11, 2;
	add.s32 	%r3573, %r353, %r3572;
	ld.shared.f32 	%f1577, [%r3573+16];
	ld.shared.f32 	%f1578, [%r353+16];
	sub.f32 	%f1579, %f1577, %f1578;
	add.s32 	%r3574, %r3573, %r12;
	ld.shared.f32 	%f1580, [%r3574+16];
	add.f32 	%f1581, %f1579, %f1580;
	ld.shared.f32 	%f1582, [%r354+16];
	sub.f32 	%f1583, %f1581, %f1582;
	mul.f32 	%f1584, %f2, %f1583;
	mul.wide.s32 	%rd1755, %r462, 4;
	add.s64 	%rd1756, %rd4, %rd1755;
	st.global.f32 	[%rd1756], %f1584;
	add.s64 	%rd1757, %rd3, %rd1755;
	mov.b32 	%r3575, 0;
	st.global.u32 	[%rd1757], %r3575;
$L__BB4_662:
	add.s32 	%r463, %r462, %r6;
	add.s32 	%r3578, %r3543, %r6;
	add.s32 	%r3579, %r3578, %r6;
	add.s32 	%r3580, %r3579, %r6;
	add.s32 	%r3581, %r3580, %r6;
	setp.lt.s32 	%p1391, %r3581, 1;
	max.s32 	%r3582, %r3581, %r457;
	setp.gt.s32 	%p1392, %r3582, %r333;
	or.pred  	%p1393, %p1392, %p1391;
	@%p1393 bra 	$L__BB4_664;
	shl.b32 	%r3583, %r11, 2;
	add.s32 	%r3584, %r358, %r3583;
	ld.shared.f32 	%f1585, [%r3584+16];
	ld.shared.f32 	%f1586, [%r358+16];
	sub.f32 	%f1587, %f1585, %f1586;
	add.s32 	%r3585, %r3584, %r12;
	ld.shared.f32 	%f1588, [%r3585+16];
	add.f32 	%f1589, %f1587, %f1588;
	ld.shared.f32 	%f1590, [%r359+16];
	sub.f32 	%f1591, %f1589, %f1590;
	mul.f32 	%f1592, %f2, %f1591;
	mul.wide.s32 	%rd1758, %r463, 4;
	add.s64 	%rd1759, %rd4, %rd1758;
	st.global.f32 	[%rd1759], %f1592;
	add.s64 	%rd1760, %rd3, %rd1758;
	mov.b32 	%r3586, 0;
	st.global.u32 	[%rd1760], %r3586;
$L__BB4_664:
	add.s32 	%r464, %r463, %r6;
	add.s32 	%r3589, %r3543, %r6;
	add.s32 	%r3590, %r3589, %r6;
	add.s32 	%r3591, %r3590, %r6;
	add.s32 	%r3592, %r3591, %r6;
	add.s32 	%r3593, %r3592, %r6;
	setp.lt.s32 	%p1394, %r3593, 1;
	max.s32 	%r3594, %r3593, %r457;
	setp.gt.s32 	%p1395, %r3594, %r333;
	or.pred  	%p1396, %p1395, %p1394;
	@%p1396 bra 	$L__BB4_666;
	shl.b32 	%r3595, %r11, 2;
	add.s32 	%r3596, %r363, %r3595;
	ld.shared.f32 	%f1593, [%r3596+16];
	ld.shared.f32 	%f1594, [%r363+16];
	sub.f32 	%f1595, %f1593, %f1594;
	add.s32 	%r3597, %r3596, %r12;
	ld.shared.f32 	%f1596, [%r3597+16];
	add.f32 	%f1597, %f1595, %f1596;
	ld.shared.f32 	%f1598, [%r364+16];
	sub.f32 	%f1599, %f1597, %f1598;
	mul.f32 	%f1600, %f2, %f1599;
	mul.wide.s32 	%rd1761, %r464, 4;
	add.s64 	%rd1762, %rd4, %rd1761;
	st.global.f32 	[%rd1762], %f1600;
	add.s64 	%rd1763, %rd3, %rd1761;
	mov.b32 	%r3598, 0;
	st.global.u32 	[%rd1763], %r3598;
$L__BB4_666:
	add.s32 	%r465, %r464, %r6;
	add.s32 	%r3601, %r3543, %r6;
	add.s32 	%r3602, %r3601, %r6;
	add.s32 	%r3603, %r3602, %r6;
	add.s32 	%r3604, %r3603, %r6;
	add.s32 	%r3605, %r3604, %r6;
	add.s32 	%r3606, %r3605, %r6;
	setp.lt.s32 	%p1397, %r3606, 1;
	max.s32 	%r3607, %r3606, %r457;
	setp.gt.s32 	%p1398, %r3607, %r333;
	or.pred  	%p1399, %p1398, %p1397;
	@%p1399 bra 	$L__BB4_668;
	shl.b32 	%r3608, %r11, 2;
	add.s32 	%r3609, %r368, %r3608;
	ld.shared.f32 	%f1601, [%r3609+16];
	ld.shared.f32 	%f1602, [%r368+16];
	sub.f32 	%f1603, %f1601, %f1602;
	add.s32 	%r3610, %r3609, %r12;
	ld.shared.f32 	%f1604, [%r3610+16];
	add.f32 	%f1605, %f1603, %f1604;
	ld.shared.f32 	%f1606, [%r369+16];
	sub.f32 	%f1607, %f1605, %f1606;
	mul.f32 	%f1608, %f2, %f1607;
	mul.wide.s32 	%rd1764, %r465, 4;
	add.s64 	%rd1765, %rd4, %rd1764;
	st.global.f32 	[%rd1765], %f1608;
	add.s64 	%rd1766, %rd3, %rd1764;
	mov.b32 	%r3611, 0;
	st.global.u32 	[%rd1766], %r3611;
$L__BB4_668:
	add.s32 	%r466, %r465, %r6;
	add.s32 	%r3614, %r3543, %r6;
	add.s32 	%r3615, %r3614, %r6;
	add.s32 	%r3616, %r3615, %r6;
	add.s32 	%r3617, %r3616, %r6;
	add.s32 	%r3618, %r3617, %r6;
	add.s32 	%r3619, %r3618, %r6;
	add.s32 	%r3620, %r3619, %r6;
	setp.lt.s32 	%p1400, %r3620, 1;
	max.s32 	%r3621, %r3620, %r457;
	setp.gt.s32 	%p1401, %r3621, %r333;
	or.pred  	%p1402, %p1401, %p1400;
	@%p1402 bra 	$L__BB4_670;
	shl.b32 	%r3622, %r11, 2;
	add.s32 	%r3623, %r373, %r3622;
	ld.shared.f32 	%f1609, [%r3623+16];
	ld.shared.f32 	%f1610, [%r373+16];
	sub.f32 	%f1611, %f1609, %f1610;
	add.s32 	%r3624, %r3623, %r12;
	ld.shared.f32 	%f1612, [%r3624+16];
	add.f32 	%f1613, %f1611, %f1612;
	ld.shared.f32 	%f1614, [%r374+16];
	sub.f32 	%f1615, %f1613, %f1614;
	mul.f32 	%f1616, %f2, %f1615;
	mul.wide.s32 	%rd1767, %r466, 4;
	add.s64 	%rd1768, %rd4, %rd1767;
	st.global.f32 	[%rd1768], %f1616;
	add.s64 	%rd1769, %rd3, %rd1767;
	mov.b32 	%r3625, 0;
	st.global.u32 	[%rd1769], %r3625;
$L__BB4_670:
	add.s32 	%r467, %r466, %r6;
	add.s32 	%r3628, %r3543, %r6;
	add.s32 	%r3629, %r3628, %r6;
	add.s32 	%r3630, %r3629, %r6;
	add.s32 	%r3631, %r3630, %r6;
	add.s32 	%r3632, %r3631, %r6;
	add.s32 	%r3633, %r3632, %r6;
	add.s32 	%r3634, %r3633, %r6;
	add.s32 	%r3635, %r3634, %r6;
	setp.lt.s32 	%p1403, %r3635, 1;
	max.s32 	%r3636, %r3635, %r457;
	setp.gt.s32 	%p1404, %r3636, %r333;
	or.pred  	%p1405, %p1404, %p1403;
	@%p1405 bra 	$L__BB4_672;
	shl.b32 	%r3637, %r11, 2;
	add.s32 	%r3638, %r378, %r3637;
	ld.shared.f32 	%f1617, [%r3638+16];
	ld.shared.f32 	%f1618, [%r378+16];
	sub.f32 	%f1619, %f1617, %f1618;
	add.s32 	%r3639, %r3638, %r12;
	ld.shared.f32 	%f1620, [%r3639+16];
	add.f32 	%f1621, %f1619, %f1620;
	ld.shared.f32 	%f1622, [%r379+16];
	sub.f32 	%f1623, %f1621, %f1622;
	mul.f32 	%f1624, %f2, %f1623;
	mul.wide.s32 	%rd1770, %r467, 4;
	add.s64 	%rd1771, %rd4, %rd1770;
	st.global.f32 	[%rd1771], %f1624;
	add.s64 	%rd1772, %rd3, %rd1770;
	mov.b32 	%r3640, 0;
	st.global.u32 	[%rd1772], %r3640;
$L__BB4_672:
	add.s32 	%r468, %r467, %r6;
	add.s32 	%r3643, %r3543, %r6;
	add.s32 	%r3644, %r3643, %r6;
	add.s32 	%r3645, %r3644, %r6;
	add.s32 	%r3646, %r3645, %r6;
	add.s32 	%r3647, %r3646, %r6;
	add.s32 	%r3648, %r3647, %r6;
	add.s32 	%r3649, %r3648, %r6;
	add.s32 	%r3650, %r3649, %r6;
	add.s32 	%r3651, %r3650, %r6;
	setp.lt.s32 	%p1406, %r3651, 1;
	max.s32 	%r3652, %r3651, %r457;
	setp.gt.s32 	%p1407, %r3652, %r333;
	or.pred  	%p1408, %p1407, %p1406;
	@%p1408 bra 	$L__BB4_674;
	shl.b32 	%r3653, %r11, 2;
	add.s32 	%r3654, %r383, %r3653;
	ld.shared.f32 	%f1625, [%r3654+16];
	ld.shared.f32 	%f1626, [%r383+16];
	sub.f32 	%f1627, %f1625, %f1626;
	add.s32 	%r3655, %r3654, %r12;
	ld.shared.f32 	%f1628, [%r3655+16];
	add.f32 	%f1629, %f1627, %f1628;
	ld.shared.f32 	%f1630, [%r384+16];
	sub.f32 	%f1631, %f1629, %f1630;
	mul.f32 	%f1632, %f2, %f1631;
	mul.wide.s32 	%rd1773, %r468, 4;
	add.s64 	%rd1774, %rd4, %rd1773;
	st.global.f32 	[%rd1774], %f1632;
	add.s64 	%rd1775, %rd3, %rd1773;
	mov.b32 	%r3656, 0;
	st.global.u32 	[%rd1775], %r3656;
$L__BB4_674:
	setp.gt.s32 	%p1409, %r457, %r333;
	add.s32 	%r469, %r468, %r6;
	or.pred  	%p1410, %p7, %p1409;
	@%p1410 bra 	$L__BB4_676;
	shl.b32 	%r3657, %r11, 2;
	add.s32 	%r3658, %r388, %r3657;
	ld.shared.f32 	%f1633, [%r3658+16];
	ld.shared.f32 	%f1634, [%r388+16];
	sub.f32 	%f1635, %f1633, %f1634;
	add.s32 	%r3659, %r3658, %r12;
	ld.shared.f32 	%f1636, [%r3659+16];
	add.f32 	%f1637, %f1635, %f1636;
	ld.shared.f32 	%f1638, [%r389+16];
	sub.f32 	%f1639, %f1637, %f1638;
	mul.f32 	%f1640, %f2, %f1639;
	mul.wide.s32 	%rd1776, %r469, 4;
	add.s64 	%rd1777, %rd4, %rd1776;
	st.global.f32 	[%rd1777], %f1640;
	add.s64 	%rd1778, %rd3, %rd1776;
	mov.b32 	%r3660, 0;
	st.global.u32 	[%rd1778], %r3660;
$L__BB4_676:
	add.s32 	%r470, %r469, %r6;
	or.pred  	%p1412, %p8, %p1409;
	@%p1412 bra 	$L__BB4_678;
	shl.b32 	%r3661, %r11, 2;
	add.s32 	%r3662, %r393, %r3661;
	ld.shared.f32 	%f1641, [%r3662+16];
	ld.shared.f32 	%f1642, [%r393+16];
	sub.f32 	%f1643, %f1641, %f1642;
	add.s32 	%r3663, %r3662, %r12;
	ld.shared.f32 	%f1644, [%r3663+16];
	add.f32 	%f1645, %f1643, %f1644;
	ld.shared.f32 	%f1646, [%r394+16];
	sub.f32 	%f1647, %f1645, %f1646;
	mul.f32 	%f1648, %f2, %f1647;
	mul.wide.s32 	%rd1779, %r470, 4;
	add.s64 	%rd1780, %rd4, %rd1779;
	st.global.f32 	[%rd1780], %f1648;
	add.s64 	%rd1781, %rd3, %rd1779;
	mov.b32 	%r3664, 0;
	st.global.u32 	[%rd1781], %r3664;
$L__BB4_678:
	setp.gt.s32 	%p1413, %r457, %r333;
	add.s32 	%r471, %r470, %r6;
	or.pred  	%p1414, %p5, %p1413;
	@%p1414 bra 	$L__BB4_680;
	add.s32 	%r3665, %r397, %r11;
	shl.b32 	%r3666, %r3665, 2;
	add.s32 	%r3668, %r3057, %r3666;
	ld.shared.f32 	%f1649, [%r3668+16];
	ld.shared.f32 	%f1650, [%r398+16];
	sub.f32 	%f1651, %f1649, %f1650;
	add.s32 	%r3669, %r3668, %r12;
	ld.shared.f32 	%f1652, [%r3669+16];
	add.f32 	%f1653, %f1651, %f1652;
	ld.shared.f32 	%f1654, [%r399+16];
	sub.f32 	%f1655, %f1653, %f1654;
	mul.f32 	%f1656, %f2, %f1655;
	mul.wide.s32 	%rd1782, %r471, 4;
	add.s64 	%rd1783, %rd4, %rd1782;
	st.global.f32 	[%rd1783], %f1656;
	add.s64 	%rd1784, %rd3, %rd1782;
	mov.b32 	%r3670, 0;
	st.global.u32 	[%rd1784], %r3670;
$L__BB4_680:
	add.s32 	%r472, %r471, %r6;
	or.pred  	%p1416, %p6, %p1413;
	@%p1416 bra 	$L__BB4_682;
	add.s32 	%r3671, %r401, %r11;
	shl.b32 	%r3672, %r3671, 2;
	add.s32 	%r3674, %r3057, %r3672;
	ld.shared.f32 	%f1657, [%r3674+16];
	ld.shared.f32 	%f1658, [%r402+16];
	sub.f32 	%f1659, %f1657, %f1658;
	add.s32 	%r3675, %r3674, %r12;
	ld.shared.f32 	%f1660, [%r3675+16];
	add.f32 	%f1661, %f1659, %f1660;
	ld.shared.f32 	%f1662, [%r403+16];
	sub.f32 	%f1663, %f1661, %f1662;
	mul.f32 	%f1664, %f2, %f1663;
	mul.wide.s32 	%rd1785, %r472, 4;
	add.s64 	%rd1786, %rd4, %rd1785;
	st.global.f32 	[%rd1786], %f1664;
	add.s64 	%rd1787, %rd3, %rd1785;
	mov.b32 	%r3676, 0;
	st.global.u32 	[%rd1787], %r3676;
$L__BB4_682:
	mad.lo.s32 	%r3677, %r6, 15, %r1;
	setp.lt.s32 	%p1417, %r3677, 1;
	max.s32 	%r3678, %r3677, %r457;
	setp.gt.s32 	%p1418, %r3678, %r333;
	or.pred  	%p1419, %p1418, %p1417;
	@%p1419 bra 	$L__BB4_684;
	add.s32 	%r3679, %r404, %r11;
	shl.b32 	%r3680, %r3679, 2;
	add.s32 	%r3682, %r3057, %r3680;
	ld.shared.f32 	%f1665, [%r3682+16];
	ld.shared.f32 	%f1666, [%r405+16];
	sub.f32 	%f1667, %f1665, %f1666;
	add.s32 	%r3683, %r3682, %r12;
	ld.shared.f32 	%f1668, [%r3683+16];
	add.f32 	%f1669, %f1667, %f1668;
	ld.shared.f32 	%f1670, [%r406+16];
	sub.f32 	%f1671, %f1669, %f1670;
	mul.f32 	%f1672, %f2, %f1671;
	add.s32 	%r3684, %r472, %r6;
	mul.wide.s32 	%rd1788, %r3684, 4;
	add.s64 	%rd1789, %rd4, %rd1788;
	st.global.f32 	[%rd1789], %f1672;
	add.s64 	%rd1790, %rd3, %rd1788;
	mov.b32 	%r3685, 0;
	st.global.u32 	[%rd1790], %r3685;
$L__BB4_684:
	add.s32 	%r473, %r457, %r9;
	mad.lo.s32 	%r474, %r473, %r5, %r1;
	setp.lt.s32 	%p1420, %r1, 1;
	max.s32 	%r3686, %r1, %r473;
	setp.gt.s32 	%p1421, %r3686, %r333;
	or.pred  	%p1422, %p1421, %p1420;
	@%p1422 bra 	$L__BB4_686;
	shl.b32 	%r3687, %r11, 2;
	add.s32 	%r3688, %r335, %r3687;
	ld.shared.f32 	%f1673, [%r3688+20];
	ld.shared.f32 	%f1674, [%r335+20];
	sub.f32 	%f1675, %f1673, %f1674;
	add.s32 	%r3689, %r3688, %r12;
	ld.shared.f32 	%f1676, [%r3689+20];
	add.f32 	%f1677, %f1675, %f1676;
	ld.shared.f32 	%f1678, [%r336+20];
	sub.f32 	%f1679, %f1677, %f1678;
	mul.f32 	%f1680, %f2, %f1679;
	mul.wide.s32 	%rd1791, %r474, 4;
	add.s64 	%rd1792, %rd4, %rd1791;
	st.global.f32 	[%rd1792], %f1680;
	add.s64 	%rd1793, %rd3, %rd1791;
	mov.b32 	%r3690, 0;
	st.global.u32 	[%rd1793], %r3690;
$L__BB4_686:
	add.s32 	%r475, %r474, %r6;
	mad.lo.s32 	%r3692, %r6, -14, %r3677;
	setp.lt.s32 	%p1423, %r3692, 1;
	max.s32 	%r3693, %r3692, %r473;
	setp.gt.s32 	%p1424, %r3693, %r333;
	or.pred  	%p1425, %p1424, %p1423;
	@%p1425 bra 	$L__BB4_688;
	shl.b32 	%r3694, %r11, 2;
	add.s32 	%r3695, %r410, %r3694;
	ld.shared.f32 	%f1681, [%r3695+20];
	ld.shared.f32 	%f1682, [%r410+20];
	sub.f32 	%f1683, %f1681, %f1682;
	add.s32 	%r3696, %r3695, %r12;
	ld.shared.f32 	%f1684, [%r3696+20];
	add.f32 	%f1685, %f1683, %f1684;
	ld.shared.f32 	%f1686, [%r411+20];
	sub.f32 	%f1687, %f1685, %f1686;
	mul.f32 	%f1688, %f2, %f1687;
	mul.wide.s32 	%rd1794, %r475, 4;
	add.s64 	%rd1795, %rd4, %rd1794;
	st.global.f32 	[%rd1795], %f1688;
	add.s64 	%rd1796, %rd3, %rd1794;
	mov.b32 	%r3697, 0;
	st.global.u32 	[%rd1796], %r3697;
$L__BB4_688:
	add.s32 	%r476, %r475, %r6;
	add.s32 	%r3700, %r3692, %r6;
	setp.lt.s32 	%p1426, %r3700, 1;
	max.s32 	%r3701, %r3700, %r473;
	setp.gt.s32 	%p1427, %r3701, %r333;
	or.pred  	%p1428, %p1427, %p1426;
	@%p1428 bra 	$L__BB4_690;
	shl.b32 	%r3702, %r11, 2;
	add.s32 	%r3703, %r344, %r3702;
	ld.shared.f32 	%f1689, [%r3703+20];
	ld.shared.f32 	%f1690, [%r344+20];
	sub.f32 	%f1691, %f1689, %f1690;
	add.s32 	%r3704, %r3703, %r12;
	ld.shared.f32 	%f1692, [%r3704+20];
	add.f32 	%f1693, %f1691, %f1692;
	ld.shared.f32 	%f1694, [%r345+20];
	sub.f32 	%f1695, %f1693, %f1694;
	mul.f32 	%f1696, %f2, %f1695;
	mul.wide.s32 	%rd1797, %r476, 4;
	add.s64 	%rd1798, %rd4, %rd1797;
	st.global.f32 	[%rd1798], %f1696;
	add.s64 	%rd1799, %rd3, %rd1797;
	mov.b32 	%r3705, 0;
	st.global.u32 	[%rd1799], %r3705;
$L__BB4_690:
	add.s32 	%r477, %r476, %r6;
	add.s32 	%r3708, %r3692, %r6;
	add.s32 	%r3709, %r3708, %r6;
	setp.lt.s32 	%p1429, %r3709, 1;
	max.s32 	%r3710, %r3709, %r473;
	setp.gt.s32 	%p1430, %r3710, %r333;
	or.pred  	%p1431, %p1430, %p1429;
	@%p1431 bra 	$L__BB4_692;
	shl.b32 	%r3711, %r11, 2;
	add.s32 	%r3712, %r348, %r3711;
	ld.shared.f32 	%f1697, [%r3712+20];
	ld.shared.f32 	%f1698, [%r348+20];
	sub.f32 	%f1699, %f1697, %f1698;
	add.s32 	%r3713, %r3712, %r12;
	ld.shared.f32 	%f1700, [%r3713+20];
	add.f32 	%f1701, %f1699, %f1700;
	ld.shared.f32 	%f1702, [%r349+20];
	sub.f32 	%f1703, %f1701, %f1702;
	mul.f32 	%f1704, %f2, %f1703;
	mul.wide.s32 	%rd1800, %r477, 4;
	add.s64 	%rd1801, %rd4, %rd1800;
	st.global.f32 	[%rd1801], %f1704;
	add.s64 	%rd1802, %rd3, %rd1800;
	mov.b32 	%r3714, 0;
	st.global.u32 	[%rd1802], %r3714;
$L__BB4_692:
	add.s32 	%r478, %r477, %r6;
	add.s32 	%r3717, %r3692, %r6;
	add.s32 	%r3718, %r3717, %r6;
	add.s32 	%r3719, %r3718, %r6;
	setp.lt.s32 	%p1432, %r3719, 1;
	max.s32 	%r3720, %r3719, %r473;
	setp.gt.s32 	%p1433, %r3720, %r333;
	or.pred  	%p1434, %p1433, %p1432;
	@%p1434 bra 	$L__BB4_694;
	shl.b32 	%r3721, %r11, 2;
	add.s32 	%r3722, %r353, %r3721;
	ld.shared.f32 	%f1705, [%r3722+20];
	ld.shared.f32 	%f1706, [%r353+20];
	sub.f32 	%f1707, %f1705, %f1706;
	add.s32 	%r3723, %r3722, %r12;
	ld.shared.f32 	%f1708, [%r3723+20];
	add.f32 	%f1709, %f1707, %f1708;
	ld.shared.f32 	%f1710, [%r354+20];
	sub.f32 	%f1711, %f1709, %f1710;
	mul.f32 	%f1712, %f2, %f1711;
	mul.wide.s32 	%rd1803, %r478, 4;
	add.s64 	%rd1804, %rd4, %rd1803;
	st.global.f32 	[%rd1804], %f1712;
	add.s64 	%rd1805, %rd3, %rd1803;
	mov.b32 	%r3724, 0;
	st.global.u32 	[%rd1805], %r3724;
$L__BB4_694:
	add.s32 	%r479, %r478, %r6;
	add.s32 	%r3727, %r3692, %r6;
	add.s32 	%r3728, %r3727, %r6;
	add.s32 	%r3729, %r3728, %r6;
	add.s32 	%r3730, %r3729, %r6;
	setp.lt.s32 	%p1435, %r3730, 1;
	max.s32 	%r3731, %r3730, %r473;
	setp.gt.s32 	%p1436, %r3731, %r333;
	or.pred  	%p1437, %p1436, %p1435;
	@%p1437 bra 	$L__BB4_696;
	shl.b32 	%r3732, %r11, 2;
	add.s32 	%r3733, %r358, %r3732;
	ld.shared.f32 	%f1713, [%r3733+20];
	ld.shared.f32 	%f1714, [%r358+20];
	sub.f32 	%f1715, %f1713, %f1714;
	add.s32 	%r3734, %r3733, %r12;
	ld.shared.f32 	%f1716, [%r3734+20];
	add.f32 	%f1717, %f1715, %f1716;
	ld.shared.f32 	%f1718, [%r359+20];
	sub.f32 	%f1719, %f1717, %f1718;
	mul.f32 	%f1720, %f2, %f1719;
	mul.wide.s32 	%rd1806, %r479, 4;
	add.s64 	%rd1807, %rd4, %rd1806;
	st.global.f32 	[%rd1807], %f1720;
	add.s64 	%rd1808, %rd3, %rd1806;
	mov.b32 	%r3735, 0;
	st.global.u32 	[%rd1808], %r3735;
$L__BB4_696:
	add.s32 	%r480, %r479, %r6;
	add.s32 	%r3738, %r3692, %r6;
	add.s32 	%r3739, %r3738, %r6;
	add.s32 	%r3740, %r3739, %r6;
	add.s32 	%r3741, %r3740, %r6;
	add.s32 	%r3742, %r3741, %r6;
	setp.lt.s32 	%p1438, %r3742, 1;
	max.s32 	%r3743, %r3742, %r473;
	setp.gt.s32 	%p1439, %r3743, %r333;
	or.pred  	%p1440, %p1439, %p1438;
	@%p1440 bra 	$L__BB4_698;
	shl.b32 	%r3744, %r11, 2;
	add.s32 	%r3745, %r363, %r3744;
	ld.shared.f32 	%f1721, [%r3745+20];
	ld.shared.f32 	%f1722, [%r363+20];
	sub.f32 	%f1723, %f1721, %f1722;
	add.s32 	%r3746, %r3745, %r12;
	ld.shared.f32 	%f1724, [%r3746+20];
	add.f32 	%f1725, %f1723, %f1724;
	ld.shared.f32 	%f1726, [%r364+20];
	sub.f32 	%f1727, %f1725, %f1726;
	mul.f32 	%f1728, %f2, %f1727;
	mul.wide.s32 	%rd1809, %r480, 4;
	add.s64 	%rd1810, %rd4, %rd1809;
	st.global.f32 	[%rd1810], %f1728;
	add.s64 	%rd1811, %rd3, %rd1809;
	mov.b32 	%r3747, 0;
	st.global.u32 	[%rd1811], %r3747;
$L__BB4_698:
	add.s32 	%r481, %r480, %r6;
	add.s32 	%r3750, %r3692, %r6;
	add.s32 	%r3751, %r3750, %r6;
	add.s32 	%r3752, %r3751, %r6;
	add.s32 	%r3753, %r3752, %r6;
	add.s32 	%r3754, %r3753, %r6;
	add.s32 	%r3755, %r3754, %r6;
	setp.lt.s32 	%p1441, %r3755, 1;
	max.s32 	%r3756, %r3755, %r473;
	setp.gt.s32 	%p1442, %r3756, %r333;
	or.pred  	%p1443, %p1442, %p1441;
	@%p1443 bra 	$L__BB4_700;
	shl.b32 	%r3757, %r11, 2;
	add.s32 	%r3758, %r368, %r3757;
	ld.shared.f32 	%f1729, [%r3758+20];
	ld.shared.f32 	%f1730, [%r368+20];
	sub.f32 	%f1731, %f1729, %f1730;
	add.s32 	%r3759, %r3758, %r12;
	ld.shared.f32 	%f1732, [%r3759+20];
	add.f32 	%f1733, %f1731, %f1732;
	ld.shared.f32 	%f1734, [%r369+20];
	sub.f32 	%f1735, %f1733, %f1734;
	mul.f32 	%f1736, %f2, %f1735;
	mul.wide.s32 	%rd1812, %r481, 4;
	add.s64 	%rd1813, %rd4, %rd1812;
	st.global.f32 	[%rd1813], %f1736;
	add.s64 	%rd1814, %rd3, %rd1812;
	mov.b32 	%r3760, 0;
	st.global.u32 	[%rd1814], %r3760;
$L__BB4_700:
	add.s32 	%r482, %r481, %r6;
	add.s32 	%r3763, %r3692, %r6;
	add.s32 	%r3764, %r3763, %r6;
	add.s32 	%r3765, %r3764, %r6;
	add.s32 	%r3766, %r3765, %r6;
	add.s32 	%r3767, %r3766, %r6;
	add.s32 	%r3768, %r3767, %r6;
	add.s32 	%r3769, %r3768, %r6;
	setp.lt.s32 	%p1444, %r3769, 1;
	max.s32 	%r3770, %r3769, %r473;
	setp.gt.s32 	%p1445, %r3770, %r333;
	or.pred  	%p1446, %p1445, %p1444;
	@%p1446 bra 	$L__BB4_702;
	shl.b32 	%r3771, %r11, 2;
	add.s32 	%r3772, %r373, %r3771;
	ld.shared.f32 	%f1737, [%r3772+20];
	ld.shared.f32 	%f1738, [%r373+20];
	sub.f32 	%f1739, %f1737, %f1738;
	add.s32 	%r3773, %r3772, %r12;
	ld.shared.f32 	%f1740, [%r3773+20];
	add.f32 	%f1741, %f1739, %f1740;
	ld.shared.f32 	%f1742, [%r374+20];
	sub.f32 	%f1743, %f1741, %f1742;
	mul.f32 	%f1744, %f2, %f1743;
	mul.wide.s32 	%rd1815, %r482, 4;
	add.s64 	%rd1816, %rd4, %rd1815;
	st.global.f32 	[%rd1816], %f1744;
	add.s64 	%rd1817, %rd3, %rd1815;
	mov.b32 	%r3774, 0;
	st.global.u32 	[%rd1817], %r3774;
$L__BB4_702:
	add.s32 	%r483, %r482, %r6;
	add.s32 	%r3777, %r3692, %r6;
	add.s32 	%r3778, %r3777, %r6;
	add.s32 	%r3779, %r3778, %r6;
	add.s32 	%r3780, %r3779, %r6;
	add.s32 	%r3781, %r3780, %r6;
	add.s32 	%r3782, %r3781, %r6;
	add.s32 	%r3783, %r3782, %r6;
	add.s32 	%r3784, %r3783, %r6;
	setp.lt.s32 	%p1447, %r3784, 1;
	max.s32 	%r3785, %r3784, %r473;
	setp.gt.s32 	%p1448, %r3785, %r333;
	or.pred  	%p1449, %p1448, %p1447;
	@%p1449 bra 	$L__BB4_704;
	shl.b32 	%r3786, %r11, 2;
	add.s32 	%r3787, %r378, %r3786;
	ld.shared.f32 	%f1745, [%r3787+20];
	ld.shared.f32 	%f1746, [%r378+20];
	sub.f32 	%f1747, %f1745, %f1746;
	add.s32 	%r3788, %r3787, %r12;
	ld.shared.f32 	%f1748, [%r3788+20];
	add.f32 	%f1749, %f1747, %f1748;
	ld.shared.f32 	%f1750, [%r379+20];
	sub.f32 	%f1751, %f1749, %f1750;
	mul.f32 	%f1752, %f2, %f1751;
	mul.wide.s32 	%rd1818, %r483, 4;
	add.s64 	%rd1819, %rd4, %rd1818;
	st.global.f32 	[%rd1819], %f1752;
	add.s64 	%rd1820, %rd3, %rd1818;
	mov.b32 	%r3789, 0;
	st.global.u32 	[%rd1820], %r3789;
$L__BB4_704:
	add.s32 	%r484, %r483, %r6;
	add.s32 	%r3792, %r3692, %r6;
	add.s32 	%r3793, %r3792, %r6;
	add.s32 	%r3794, %r3793, %r6;
	add.s32 	%r3795, %r3794, %r6;
	add.s32 	%r3796, %r3795, %r6;
	add.s32 	%r3797, %r3796, %r6;
	add.s32 	%r3798, %r3797, %r6;
	add.s32 	%r3799, %r3798, %r6;
	add.s32 	%r3800, %r3799, %r6;
	setp.lt.s32 	%p1450, %r3800, 1;
	max.s32 	%r3801, %r3800, %r473;
	setp.gt.s32 	%p1451, %r3801, %r333;
	or.pred  	%p1452, %p1451, %p1450;
	@%p1452 bra 	$L__BB4_706;
	shl.b32 	%r3802, %r11, 2;
	add.s32 	%r3803, %r383, %r3802;
	ld.shared.f32 	%f1753, [%r3803+20];
	ld.shared.f32 	%f1754, [%r383+20];
	sub.f32 	%f1755, %f1753, %f1754;
	add.s32 	%r3804, %r3803, %r12;
	ld.shared.f32 	%f1756, [%r3804+20];
	add.f32 	%f1757, %f1755, %f1756;
	ld.shared.f32 	%f1758, [%r384+20];
	sub.f32 	%f1759, %f1757, %f1758;
	mul.f32 	%f1760, %f2, %f1759;
	mul.wide.s32 	%rd1821, %r484, 4;
	add.s64 	%rd1822, %rd4, %rd1821;
	st.global.f32 	[%rd1822], %f1760;
	add.s64 	%rd1823, %rd3, %rd1821;
	mov.b32 	%r3805, 0;
	st.global.u32 	[%rd1823], %r3805;
$L__BB4_706:
	setp.gt.s32 	%p1453, %r473, %r333;
	add.s32 	%r485, %r484, %r6;
	or.pred  	%p1454, %p7, %p1453;
	@%p1454 bra 	$L__BB4_708;
	shl.b32 	%r3806, %r11, 2;
	add.s32 	%r3807, %r388, %r3806;
	ld.shared.f32 	%f1761, [%r3807+20];
	ld.shared.f32 	%f1762, [%r388+20];
	sub.f32 	%f1763, %f1761, %f1762;
	add.s32 	%r3808, %r3807, %r12;
	ld.shared.f32 	%f1764, [%r3808+20];
	add.f32 	%f1765, %f1763, %f1764;
	ld.shared.f32 	%f1766, [%r389+20];
	sub.f32 	%f1767, %f1765, %f1766;
	mul.f32 	%f1768, %f2, %f1767;
	mul.wide.s32 	%rd1824, %r485, 4;
	add.s64 	%rd1825, %rd4, %rd1824;
	st.global.f32 	[%rd1825], %f1768;
	add.s64 	%rd1826, %rd3, %rd1824;
	mov.b32 	%r3809, 0;
	st.global.u32 	[%rd1826], %r3809;
$L__BB4_708:
	add.s32 	%r486, %r485, %r6;
	or.pred  	%p1456, %p8, %p1453;
	@%p1456 bra 	$L__BB4_710;
	shl.b32 	%r3810, %r11, 2;
	add.s32 	%r3811, %r393, %r3810;
	ld.shared.f32 	%f1769, [%r3811+20];
	ld.shared.f32 	%f1770, [%r393+20];
	sub.f32 	%f1771, %f1769, %f1770;
	add.s32 	%r3812, %r3811, %r12;
	ld.shared.f32 	%f1772, [%r3812+20];
	add.f32 	%f1773, %f1771, %f1772;
	ld.shared.f32 	%f1774, [%r394+20];
	sub.f32 	%f1775, %f1773, %f1774;
	mul.f32 	%f1776, %f2, %f1775;
	mul.wide.s32 	%rd1827, %r486, 4;
	add.s64 	%rd1828, %rd4, %rd1827;
	st.global.f32 	[%rd1828], %f1776;
	add.s64 	%rd1829, %rd3, %rd1827;
	mov.b32 	%r3813, 0;
	st.global.u32 	[%rd1829], %r3813;
$L__BB4_710:
	setp.gt.s32 	%p1457, %r473, %r333;
	add.s32 	%r487, %r486, %r6;
	or.pred  	%p1458, %p5, %p1457;
	@%p1458 bra 	$L__BB4_712;
	add.s32 	%r3814, %r397, %r11;
	shl.b32 	%r3815, %r3814, 2;
	add.s32 	%r3817, %r3057, %r3815;
	ld.shared.f32 	%f1777, [%r3817+20];
	ld.shared.f32 	%f1778, [%r398+20];
	sub.f32 	%f1779, %f1777, %f1778;
	add.s32 	%r3818, %r3817, %r12;
	ld.shared.f32 	%f1780, [%r3818+20];
	add.f32 	%f1781, %f1779, %f1780;
	ld.shared.f32 	%f1782, [%r399+20];
	sub.f32 	%f1783, %f1781, %f1782;
	mul.f32 	%f1784, %f2, %f1783;
	mul.wide.s32 	%rd1830, %r487, 4;
	add.s64 	%rd1831, %rd4, %rd1830;
	st.global.f32 	[%rd1831], %f1784;
	add.s64 	%rd1832, %rd3, %rd1830;
	mov.b32 	%r3819, 0;
	st.global.u32 	[%rd1832], %r3819;
$L__BB4_712:
	add.s32 	%r488, %r487, %r6;
	or.pred  	%p1460, %p6, %p1457;
	@%p1460 bra 	$L__BB4_714;
	add.s32 	%r3820, %r401, %r11;
	shl.b32 	%r3821, %r3820, 2;
	add.s32 	%r3823, %r3057, %r3821;
	ld.shared.f32 	%f1785, [%r3823+20];
	ld.shared.f32 	%f1786, [%r402+20];
	sub.f32 	%f1787, %f1785, %f1786;
	add.s32 	%r3824, %r3823, %r12;
	ld.shared.f32 	%f1788, [%r3824+20];
	add.f32 	%f1789, %f1787, %f1788;
	ld.shared.f32 	%f1790, [%r403+20];
	sub.f32 	%f1791, %f1789, %f1790;
	mul.f32 	%f1792, %f2, %f1791;
	mul.wide.s32 	%rd1833, %r488, 4;
	add.s64 	%rd1834, %rd4, %rd1833;
	st.global.f32 	[%rd1834], %f1792;
	add.s64 	%rd1835, %rd3, %rd1833;
	mov.b32 	%r3825, 0;
	st.global.u32 	[%rd1835], %r3825;
$L__BB4_714:
	mad.lo.s32 	%r3826, %r6, 15, %r1;
	setp.lt.s32 	%p1461, %r3826, 1;
	max.s32 	%r3827, %r3826, %r473;
	setp.gt.s32 	%p1462, %r3827, %r333;
	or.pred  	%p1463, %p1462, %p1461;
	@%p1463 bra 	$L__BB4_716;
	add.s32 	%r3828, %r404, %r11;
	shl.b32 	%r3829, %r3828, 2;
	add.s32 	%r3831, %r3057, %r3829;
	ld.shared.f32 	%f1793, [%r3831+20];
	ld.shared.f32 	%f1794, [%r405+20];
	sub.f32 	%f1795, %f1793, %f1794;
	add.s32 	%r3832, %r3831, %r12;
	ld.shared.f32 	%f1796, [%r3832+20];
	add.f32 	%f1797, %f1795, %f1796;
	ld.shared.f32 	%f1798, [%r406+20];
	sub.f32 	%f1799, %f1797, %f1798;
	mul.f32 	%f1800, %f2, %f1799;
	add.s32 	%r3833, %r488, %r6;
	mul.wide.s32 	%rd1836, %r3833, 4;
	add.s64 	%rd1837, %rd4, %rd1836;
	st.global.f32 	[%rd1837], %f1800;
	add.s64 	%rd1838, %rd3, %rd1836;
	mov.b32 	%r3834, 0;
	st.global.u32 	[%rd1838], %r3834;
$L__BB4_716:
	add.s32 	%r489, %r473, %r9;
	mad.lo.s32 	%r490, %r489, %r5, %r1;
	setp.lt.s32 	%p1464, %r1, 1;
	max.s32 	%r3835, %r1, %r489;
	setp.gt.s32 	%p1465, %r3835, %r333;
	or.pred  	%p1466, %p1465, %p1464;
	@%p1466 bra 	$L__BB4_718;
	shl.b32 	%r3836, %r11, 2;
	add.s32 	%r3837, %r335, %r3836;
	ld.shared.f32 	%f1801, [%r3837+24];
	ld.shared.f32 	%f1802, [%r335+24];
	sub.f32 	%f1803, %f1801, %f1802;
	add.s32 	%r3838, %r3837, %r12;
	ld.shared.f32 	%f1804, [%r3838+24];
	add.f32 	%f1805, %f1803, %f1804;
	ld.shared.f32 	%f1806, [%r336+24];
	sub.f32 	%f1807, %f1805, %f1806;
	mul.f32 	%f1808, %f2, %f1807;
	mul.wide.s32 	%rd1839, %r490, 4;
	add.s64 	%rd1840, %rd4, %rd1839;
	st.global.f32 	[%rd1840], %f1808;
	add.s64 	%rd1841, %rd3, %rd1839;
	mov.b32 	%r3839, 0;
	st.global.u32 	[%rd1841], %r3839;
$L__BB4_718:
	add.s32 	%r491, %r490, %r6;
	mad.lo.s32 	%r3841, %r6, -14, %r3826;
	setp.lt.s32 	%p1467, %r3841, 1;
	max.s32 	%r3842, %r3841, %r489;
	setp.gt.s32 	%p1468, %r3842, %r333;
	or.pred  	%p1469, %p1468, %p1467;
	@%p1469 bra 	$L__BB4_720;
	shl.b32 	%r3843, %r11, 2;
	add.s32 	%r3844, %r410, %r3843;
	ld.shared.f32 	%f1809, [%r3844+24];
	ld.shared.f32 	%f1810, [%r410+24];
	sub.f32 	%f1811, %f1809, %f1810;
	add.s32 	%r3845, %r3844, %r12;
	ld.shared.f32 	%f1812, [%r3845+24];
	add.f32 	%f1813, %f1811, %f1812;
	ld.shared.f32 	%f1814, [%r411+24];
	sub.f32 	%f1815, %f1813, %f1814;
	mul.f32 	%f1816, %f2, %f1815;
	mul.wide.s32 	%rd1842, %r491, 4;
	add.s64 	%rd1843, %rd4, %rd1842;
	st.global.f32 	[%rd1843], %f1816;
	add.s64 	%rd1844, %rd3, %rd1842;
	mov.b32 	%r3846, 0;
	st.global.u32 	[%rd1844], %r3846;
$L__BB4_720:
	add.s32 	%r492, %r491, %r6;
	add.s32 	%r3849, %r3841, %r6;
	setp.lt.s32 	%p1470, %r3849, 1;
	max.s32 	%r3850, %r3849, %r489;
	setp.gt.s32 	%p1471, %r3850, %r333;
	or.pred  	%p1472, %p1471, %p1470;
	@%p1472 bra 	$L__BB4_722;
	shl.b32 	%r3851, %r11, 2;
	add.s32 	%r3852, %r344, %r3851;
	ld.shared.f32 	%f1817, [%r3852+24];
	ld.shared.f32 	%f1818, [%r344+24];
	sub.f32 	%f1819, %f1817, %f1818;
	add.s32 	%r3853, %r3852, %r12;
	ld.shared.f32 	%f1820, [%r3853+24];
	add.f32 	%f1821, %f1819, %f1820;
	ld.shared.f32 	%f1822, [%r345+24];
	sub.f32 	%f1823, %f1821, %f1822;
	mul.f32 	%f1824, %f2, %f1823;
	mul.wide.s32 	%rd1845, %r492, 4;
	add.s64 	%rd1846, %rd4, %rd1845;
	st.global.f32 	[%rd1846], %f1824;
	add.s64 	%rd1847, %rd3, %rd1845;
	mov.b32 	%r3854, 0;
	st.global.u32 	[%rd1847], %r3854;
$L__BB4_722:
	add.s32 	%r493, %r492, %r6;
	add.s32 	%r3857, %r3841, %r6;
	add.s32 	%r3858, %r3857, %r6;
	setp.lt.s32 	%p1473, %r3858, 1;
	max.s32 	%r3859, %r3858, %r489;
	setp.gt.s32 	%p1474, %r3859, %r333;
	or.pred  	%p1475, %p1474, %p1473;
	@%p1475 bra 	$L__BB4_724;
	shl.b32 	%r3860, %r11, 2;
	add.s32 	%r3861, %r348, %r3860;
	ld.shared.f32 	%f1825, [%r3861+24];
	ld.shared.f32 	%f1826, [%r348+24];
	sub.f32 	%f1827, %f1825, %f1826;
	add.s32 	%r3862, %r3861, %r12;
	ld.shared.f32 	%f1828, [%r3862+24];
	add.f32 	%f1829, %f1827, %f1828;
	ld.shared.f32 	%f1830, [%r349+24];
	sub.f32 	%f1831, %f1829, %f1830;
	mul.f32 	%f1832, %f2, %f1831;
	mul.wide.s32 	%rd1848, %r493, 4;
	add.s64 	%rd1849, %rd4, %rd1848;
	st.global.f32 	[%rd1849], %f1832;
	add.s64 	%rd1850, %rd3, %rd1848;
	mov.b32 	%r3863, 0;
	st.global.u32 	[%rd1850], %r3863;
$L__BB4_724:
	add.s32 	%r494, %r493, %r6;
	add.s32 	%r3866, %r3841, %r6;
	add.s32 	%r3867, %r3866, %r6;
	add.s32 	%r3868, %r3867, %r6;
	setp.lt.s32 	%p1476, %r3868, 1;
	max.s32 	%r3869, %r3868, %r489;
	setp.gt.s32 	%p1477, %r3869, %r333;
	or.pred  	%p1478, %p1477, %p1476;
	@%p1478 bra 	$L__BB4_726;
	shl.b32 	%r3870, %r11, 2;
	add.s32 	%r3871, %r353, %r3870;
	ld.shared.f32 	%f1833, [%r3871+24];
	ld.shared.f32 	%f1834, [%r353+24];
	sub.f32 	%f1835, %f1833, %f1834;
	add.s32 	%r3872, %r3871, %r12;
	ld.shared.f32 	%f1836, [%r3872+24];
	add.f32 	%f1837, %f1835, %f1836;
	ld.shared.f32 	%f1838, [%r354+24];
	sub.f32 	%f1839, %f1837, %f1838;
	mul.f32 	%f1840, %f2, %f1839;
	mul.wide.s32 	%rd1851, %r494, 4;
	add.s64 	%rd1852, %rd4, %rd1851;
	st.global.f32 	[%rd1852], %f1840;
	add.s64 	%rd1853, %rd3, %rd1851;
	mov.b32 	%r3873, 0;
	st.global.u32 	[%rd1853], %r3873;
$L__BB4_726:
	add.s32 	%r495, %r494, %r6;
	add.s32 	%r3876, %r3841, %r6;
	add.s32 	%r3877, %r3876, %r6;
	add.s32 	%r3878, %r3877, %r6;
	add.s32 	%r3879, %r3878, %r6;
	setp.lt.s32 	%p1479, %r3879, 1;
	max.s32 	%r3880, %r3879, %r489;
	setp.gt.s32 	%p1480, %r3880, %r333;
	or.pred  	%p1481, %p1480, %p1479;
	@%p1481 bra 	$L__BB4_728;
	shl.b32 	%r3881, %r11, 2;
	add.s32 	%r3882, %r358, %r3881;
	ld.shared.f32 	%f1841, [%r3882+24];
	ld.shared.f32 	%f1842, [%r358+24];
	sub.f32 	%f1843, %f1841, %f1842;
	add.s32 	%r3883, %r3882, %r12;
	ld.shared.f32 	%f1844, [%r3883+24];
	add.f32 	%f1845, %f1843, %f1844;
	ld.shared.f32 	%f1846, [%r359+24];
	sub.f32 	%f1847, %f1845, %f1846;
	mul.f32 	%f1848, %f2, %f1847;
	mul.wide.s32 	%rd1854, %r495, 4;
	add.s64 	%rd1855, %rd4, %rd1854;
	st.global.f32 	[%rd1855], %f1848;
	add.s64 	%rd1856, %rd3, %rd1854;
	mov.b32 	%r3884, 0;
	st.global.u32 	[%rd1856], %r3884;
$L__BB4_728:
	add.s32 	%r496, %r495, %r6;
	add.s32 	%r3887, %r3841, %r6;
	add.s32 	%r3888, %r3887, %r6;
	add.s32 	%r3889, %r3888, %r6;
	add.s32 	%r3890, %r3889, %r6;
	add.s32 	%r3891, %r3890, %r6;
	setp.lt.s32 	%p1482, %r3891, 1;
	max.s32 	%r3892, %r3891, %r489;
	setp.gt.s32 	%p1483, %r3892, %r333;
	or.pred  	%p1484, %p1483, %p1482;
	@%p1484 bra 	$L__BB4_730;
	shl.b32 	%r3893, %r11, 2;
	add.s32 	%r3894, %r363, %r3893;
	ld.shared.f32 	%f1849, [%r3894+24];
	ld.shared.f32 	%f1850, [%r363+24];
	sub.f32 	%f1851, %f1849, %f1850;
	add.s32 	%r3895, %r3894, %r12;
	ld.shared.f32 	%f1852, [%r3895+24];
	add.f32 	%f1853, %f1851, %f1852;
	ld.shared.f32 	%f1854, [%r364+24];
	sub.f32 	%f1855, %f1853, %f1854;
	mul.f32 	%f1856, %f2, %f1855;
	mul.wide.s32 	%rd1857, %r496, 4;
	add.s64 	%rd1858, %rd4, %rd1857;
	st.global.f32 	[%rd1858], %f1856;
	add.s64 	%rd1859, %rd3, %rd1857;
	mov.b32 	%r3896, 0;
	st.global.u32 	[%rd1859], %r3896;
$L__BB4_730:
	add.s32 	%r497, %r496, %r6;
	add.s32 	%r3899, %r3841, %r6;
	add.s32 	%r3900, %r3899, %r6;
	add.s32 	%r3901, %r3900, %r6;
	add.s32 	%r3902, %r3901, %r6;
	add.s32 	%r3903, %r3902, %r6;
	add.s32 	%r3904, %r3903, %r6;
	setp.lt.s32 	%p1485, %r3904, 1;
	max.s32 	%r3905, %r3904, %r489;
	setp.gt.s32 	%p1486, %r3905, %r333;
	or.pred  	%p1487, %p1486, %p1485;
	@%p1487 bra 	$L__BB4_732;
	shl.b32 	%r3906, %r11, 2;
	add.s32 	%r3907, %r368, %r3906;
	ld.shared.f32 	%f1857, [%r3907+24];
	ld.shared.f32 	%f1858, [%r368+24];
	sub.f32 	%f1859, %f1857, %f1858;
	add.s32 	%r3908, %r3907, %r12;
	ld.shared.f32 	%f1860, [%r3908+24];
	add.f32 	%f1861, %f1859, %f1860;
	ld.shared.f32 	%f1862, [%r369+24];
	sub.f32 	%f1863, %f1861, %f1862;
	mul.f32 	%f1864, %f2, %f1863;
	mul.wide.s32 	%rd1860, %r497, 4;
	add.s64 	%rd1861, %rd4, %rd1860;
	st.global.f32 	[%rd1861], %f1864;
	add.s64 	%rd1862, %rd3, %rd1860;
	mov.b32 	%r3909, 0;
	st.global.u32 	[%rd1862], %r3909;
$L__BB4_732:
	add.s32 	%r498, %r497, %r6;
	add.s32 	%r3912, %r3841, %r6;
	add.s32 	%r3913, %r3912, %r6;
	add.s32 	%r3914, %r3913, %r6;
	add.s32 	%r3915, %r3914, %r6;
	add.s32 	%r3916, %r3915, %r6;
	add.s32 	%r3917, %r3916, %r6;
	add.s32 	%r3918, %r3917, %r6;
	setp.lt.s32 	%p1488, %r3918, 1;
	max.s32 	%r3919, %r3918, %r489;
	setp.gt.s32 	%p1489, %r3919, %r333;
	or.pred  	%p1490, %p1489, %p1488;
	@%p1490 bra 	$L__BB4_734;
	shl.b32 	%r3920, %r11, 2;
	add.s32 	%r3921, %r373, %r3920;
	ld.shared.f32 	%f1865, [%r3921+24];
	ld.shared.f32 	%f1866, [%r373+24];
	sub.f32 	%f1867, %f1865, %f1866;
	add.s32 	%r3922, %r3921, %r12;
	ld.shared.f32 	%f1868, [%r3922+24];
	add.f32 	%f1869, %f1867, %f1868;
	ld.shared.f32 	%f1870, [%r374+24];
	sub.f32 	%f1871, %f1869, %f1870;
	mul.f32 	%f1872, %f2, %f1871;
	mul.wide.s32 	%rd1863, %r498, 4;
	add.s64 	%rd1864, %rd4, %rd1863;
	st.global.f32 	[%rd1864], %f1872;
	add.s64 	%rd1865, %rd3, %rd1863;
	mov.b32 	%r3923, 0;
	st.global.u32 	[%rd1865], %r3923;
$L__BB4_734:
	add.s32 	%r499, %r498, %r6;
	add.s32 	%r3926, %r3841, %r6;
	add.s32 	%r3927, %r3926, %r6;
	add.s32 	%r3928, %r3927, %r6;
	add.s32 	%r3929, %r3928, %r6;
	add.s32 	%r3930, %r3929, %r6;
	add.s32 	%r3931, %r3930, %r6;
	add.s32 	%r3932, %r3931, %r6;
	add.s32 	%r3933, %r3932, %r6;
	setp.lt.s32 	%p1491, %r3933, 1;
	max.s32 	%r3934, %r3933, %r489;
	setp.gt.s32 	%p1492, %r3934, %r333;
	or.pred  	%p1493, %p1492, %p1491;
	@%p1493 bra 	$L__BB4_736;
	shl.b32 	%r3935, %r11, 2;
	add.s32 	%r3936, %r378, %r3935;
	ld.shared.f32 	%f1873, [%r3936+24];
	ld.shared.f32 	%f1874, [%r378+24];
	sub.f32 	%f1875, %f1873, %f1874;
	add.s32 	%r3937, %r3936, %r12;
	ld.shared.f32 	%f1876, [%r3937+24];
	add.f32 	%f1877, %f1875, %f1876;
	ld.shared.f32 	%f1878, [%r379+24];
	sub.f32 	%f1879, %f1877, %f1878;
	mul.f32 	%f1880, %f2, %f1879;
	mul.wide.s32 	%rd1866, %r499, 4;
	add.s64 	%rd1867, %rd4, %rd1866;
	st.global.f32 	[%rd1867], %f1880;
	add.s64 	%rd1868, %rd3, %rd1866;
	mov.b32 	%r3938, 0;
	st.global.u32 	[%rd1868], %r3938;
$L__BB4_736:
	add.s32 	%r500, %r499, %r6;
	add.s32 	%r3941, %r3841, %r6;
	add.s32 	%r3942, %r3941, %r6;
	add.s32 	%r3943, %r3942, %r6;
	add.s32 	%r3944, %r3943, %r6;
	add.s32 	%r3945, %r3944, %r6;
	add.s32 	%r3946, %r3945, %r6;
	add.s32 	%r3947, %r3946, %r6;
	add.s32 	%r3948, %r3947, %r6;
	add.s32 	%r3949, %r3948, %r6;
	setp.lt.s32 	%p1494, %r3949, 1;
	max.s32 	%r3950, %r3949, %r489;
	setp.gt.s32 	%p1495, %r3950, %r333;
	or.pred  	%p1496, %p1495, %p1494;
	@%p1496 bra 	$L__BB4_738;
	shl.b32 	%r3951, %r11, 2;
	add.s32 	%r3952, %r383, %r3951;
	ld.shared.f32 	%f1881, [%r3952+24];
	ld.shared.f32 	%f1882, [%r383+24];
	sub.f32 	%f1883, %f1881, %f1882;
	add.s32 	%r3953, %r3952, %r12;
	ld.shared.f32 	%f1884, [%r3953+24];
	add.f32 	%f1885, %f1883, %f1884;
	ld.shared.f32 	%f1886, [%r384+24];
	sub.f32 	%f1887, %f1885, %f1886;
	mul.f32 	%f1888, %f2, %f1887;
	mul.wide.s32 	%rd1869, %r500, 4;
	add.s64 	%rd1870, %rd4, %rd1869;
	st.global.f32 	[%rd1870], %f1888;
	add.s64 	%rd1871, %rd3, %rd1869;
	mov.b32 	%r3954, 0;
	st.global.u32 	[%rd1871], %r3954;
$L__BB4_738:
	setp.gt.s32 	%p1497, %r489, %r333;
	add.s32 	%r501, %r500, %r6;
	or.pred  	%p1498, %p7, %p1497;
	@%p1498 bra 	$L__BB4_740;
	shl.b32 	%r3955, %r11, 2;
	add.s32 	%r3956, %r388, %r3955;
	ld.shared.f32 	%f1889, [%r3956+24];
	ld.shared.f32 	%f1890, [%r388+24];
	sub.f32 	%f1891, %f1889, %f1890;
	add.s32 	%r3957, %r3956, %r12;
	ld.shared.f32 	%f1892, [%r3957+24];
	add.f32 	%f1893, %f1891, %f1892;
	ld.shared.f32 	%f1894, [%r389+24];
	sub.f32 	%f1895, %f1893, %f1894;
	mul.f32 	%f1896, %f2, %f1895;
	mul.wide.s32 	%rd1872, %r501, 4;
	add.s64 	%rd1873, %rd4, %rd1872;
	st.global.f32 	[%rd1873], %f1896;
	add.s64 	%rd1874, %rd3, %rd1872;
	mov.b32 	%r3958, 0;
	st.global.u32 	[%rd1874], %r3958;
$L__BB4_740:
	add.s32 	%r502, %r501, %r6;
	or.pred  	%p1500, %p8, %p1497;
	@%p1500 bra 	$L__BB4_742;
	shl.b32 	%r3959, %r11, 2;
	add.s32 	%r3960, %r393, %r3959;
	ld.shared.f32 	%f1897, [%r3960+24];
	ld.shared.f32 	%f1898, [%r393+24];
	sub.f32 	%f1899, %f1897, %f1898;
	add.s32 	%r3961, %r3960, %r12;
	ld.shared.f32 	%f1900, [%r3961+24];
	add.f32 	%f1901, %f1899, %f1900;
	ld.shared.f32 	%f1902, [%r394+24];
	sub.f32 	%f1903, %f1901, %f1902;
	mul.f32 	%f1904, %f2, %f1903;
	mul.wide.s32 	%rd1875, %r502, 4;
	add.s64 	%rd1876, %rd4, %rd1875;
	st.global.f32 	[%rd1876], %f1904;
	add.s64 	%rd1877, %rd3, %rd1875;
	mov.b32 	%r3962, 0;
	st.global.u32 	[%rd1877], %r3962;
$L__BB4_742:
	setp.gt.s32 	%p1501, %r489, %r333;
	add.s32 	%r503, %r502, %r6;
	or.pred  	%p1502, %p5, %p1501;
	@%p1502 bra 	$L__BB4_744;
	add.s32 	%r3963, %r397, %r11;
	shl.b32 	%r3964, %r3963, 2;
	add.s32 	%r3966, %r3057, %r3964;
	ld.shared.f32 	%f1905, [%r3966+24];
	ld.shared.f32 	%f1906, [%r398+24];
	sub.f32 	%f1907, %f1905, %f1906;
	add.s32 	%r3967, %r3966, %r12;
	ld.shared.f32 	%f1908, [%r3967+24];
	add.f32 	%f1909, %f1907, %f1908;
	ld.shared.f32 	%f1910, [%r399+24];
	sub.f32 	%f1911, %f1909, %f1910;
	mul.f32 	%f1912, %f2, %f1911;
	mul.wide.s32 	%rd1878, %r503, 4;
	add.s64 	%rd1879, %rd4, %rd1878;
	st.global.f32 	[%rd1879], %f1912;
	add.s64 	%rd1880, %rd3, %rd1878;
	mov.b32 	%r3968, 0;
	st.global.u32 	[%rd1880], %r3968;
$L__BB4_744:
	add.s32 	%r504, %r503, %r6;
	or.pred  	%p1504, %p6, %p1501;
	@%p1504 bra 	$L__BB4_746;
	add.s32 	%r3969, %r401, %r11;
	shl.b32 	%r3970, %r3969, 2;
	add.s32 	%r3972, %r3057, %r3970;
	ld.shared.f32 	%f1913, [%r3972+24];
	ld.shared.f32 	%f1914, [%r402+24];
	sub.f32 	%f1915, %f1913, %f1914;
	add.s32 	%r3973, %r3972, %r12;
	ld.shared.f32 	%f1916, [%r3973+24];
	add.f32 	%f1917, %f1915, %f1916;
	ld.shared.f32 	%f1918, [%r403+24];
	sub.f32 	%f1919, %f1917, %f1918;
	mul.f32 	%f1920, %f2, %f1919;
	mul.wide.s32 	%rd1881, %r504, 4;
	add.s64 	%rd1882, %rd4, %rd1881;
	st.global.f32 	[%rd1882], %f1920;
	add.s64 	%rd1883, %rd3, %rd1881;
	mov.b32 	%r3974, 0;
	st.global.u32 	[%rd1883], %r3974;
$L__BB4_746:
	mad.lo.s32 	%r3975, %r6, 15, %r1;
	setp.lt.s32 	%p1505, %r3975, 1;
	max.s32 	%r3976, %r3975, %r489;
	setp.gt.s32 	%p1506, %r3976, %r333;
	or.pred  	%p1507, %p1506, %p1505;
	@%p1507 bra 	$L__BB4_748;
	add.s32 	%r3977, %r404, %r11;
	shl.b32 	%r3978, %r3977, 2;
	add.s32 	%r3980, %r3057, %r3978;
	ld.shared.f32 	%f1921, [%r3980+24];
	ld.shared.f32 	%f1922, [%r405+24];
	sub.f32 	%f1923, %f1921, %f1922;
	add.s32 	%r3981, %r3980, %r12;
	ld.shared.f32 	%f1924, [%r3981+24];
	add.f32 	%f1925, %f1923, %f1924;
	ld.shared.f32 	%f1926, [%r406+24];
	sub.f32 	%f1927, %f1925, %f1926;
	mul.f32 	%f1928, %f2, %f1927;
	add.s32 	%r3982, %r504, %r6;
	mul.wide.s32 	%rd1884, %r3982, 4;
	add.s64 	%rd1885, %rd4, %rd1884;
	st.global.f32 	[%rd1885], %f1928;
	add.s64 	%rd1886, %rd3, %rd1884;
	mov.b32 	%r3983, 0;
	st.global.u32 	[%rd1886], %r3983;
$L__BB4_748:
	add.s32 	%r505, %r489, %r9;
	mad.lo.s32 	%r506, %r505, %r5, %r1;
	setp.lt.s32 	%p1508, %r1, 1;
	max.s32 	%r3984, %r1, %r505;
	setp.gt.s32 	%p1509, %r3984, %r333;
	or.pred  	%p1510, %p1509, %p1508;
	@%p1510 bra 	$L__BB4_750;
	shl.b32 	%r3985, %r11, 2;
	add.s32 	%r3986, %r335, %r3985;
	ld.shared.f32 	%f1929, [%r3986+28];
	ld.shared.f32 	%f1930, [%r335+28];
	sub.f32 	%f1931, %f1929, %f1930;
	add.s32 	%r3987, %r3986, %r12;
	ld.shared.f32 	%f1932, [%r3987+28];
	add.f32 	%f1933, %f1931, %f1932;
	ld.shared.f32 	%f1934, [%r336+28];
	sub.f32 	%f1935, %f1933, %f1934;
	mul.f32 	%f1936, %f2, %f1935;
	mul.wide.s32 	%rd1887, %r506, 4;
	add.s64 	%rd1888, %rd4, %rd1887;
	st.global.f32 	[%rd1888], %f1936;
	add.s64 	%rd1889, %rd3, %rd1887;
	mov.b32 	%r3988, 0;
	st.global.u32 	[%rd1889], %r3988;
$L__BB4_750:
	add.s32 	%r507, %r506, %r6;
	mad.lo.s32 	%r3990, %r6, -14, %r3975;
	setp.lt.s32 	%p1511, %r3990, 1;
	max.s32 	%r3991, %r3990, %r505;
	setp.gt.s32 	%p1512, %r3991, %r333;
	or.pred  	%p1513, %p1512, %p1511;
	@%p1513 bra 	$L__BB4_752;
	shl.b32 	%r3992, %r11, 2;
	add.s32 	%r3993, %r410, %r3992;
	ld.shared.f32 	%f1937, [%r3993+28];
	ld.shared.f32 	%f1938, [%r410+28];
	sub.f32 	%f1939, %f1937, %f1938;
	add.s32 	%r3994, %r3993, %r12;
	ld.shared.f32 	%f1940, [%r3994+28];
	add.f32 	%f1941, %f1939, %f1940;
	ld.shared.f32 	%f1942, [%r411+28];
	sub.f32 	%f1943, %f1941, %f1942;
	mul.f32 	%f1944, %f2, %f1943;
	mul.wide.s32 	%rd1890, %r507, 4;
	add.s64 	%rd1891, %rd4, %rd1890;
	st.global.f32 	[%rd1891], %f1944;
	add.s64 	%rd1892, %rd3, %rd1890;
	mov.b32 	%r3995, 0;
	st.global.u32 	[%rd1892], %r3995;
$L__BB4_752:
	add.s32 	%r508, %r507, %r6;
	add.s32 	%r3998, %r3990, %r6;
	setp.lt.s32 	%p1514, %r3998, 1;
	max.s32 	%r3999, %r3998, %r505;
	setp.gt.s32 	%p1515, %r3999, %r333;
	or.pred  	%p1516, %p1515, %p1514;
	@%p1516 bra 	$L__BB4_754;
	shl.b32 	%r4000, %r11, 2;
	add.s32 	%r4001, %r344, %r4000;
	ld.shared.f32 	%f1945, [%r4001+28];
	ld.shared.f32 	%f1946, [%r344+28];
	sub.f32 	%f1947, %f1945, %f1946;
	add.s32 	%r4002, %r4001, %r12;
	ld.shared.f32 	%f1948, [%r4002+28];
	add.f32 	%f1949, %f1947, %f1948;
	ld.shared.f32 	%f1950, [%r345+28];
	sub.f32 	%f1951, %f1949, %f1950;
	mul.f32 	%f1952, %f2, %f1951;
	mul.wide.s32 	%rd1893, %r508, 4;
	add.s64 	%rd1894, %rd4, %rd1893;
	st.global.f32 	[%rd1894], %f1952;
	add.s64 	%rd1895, %rd3, %rd1893;
	mov.b32 	%r4003, 0;
	st.global.u32 	[%rd1895], %r4003;
$L__BB4_754:
	add.s32 	%r509, %r508, %r6;
	add.s32 	%r4006, %r3990, %r6;
	add.s32 	%r4007, %r4006, %r6;
	setp.lt.s32 	%p1517, %r4007, 1;
	max.s32 	%r4008, %r4007, %r505;
	setp.gt.s32 	%p1518, %r4008, %r333;
	or.pred  	%p1519, %p1518, %p1517;
	@%p1519 bra 	$L__BB4_756;
	shl.b32 	%r4009, %r11, 2;
	add.s32 	%r4010, %r348, %r4009;
	ld.shared.f32 	%f1953, [%r4010+28];
	ld.shared.f32 	%f1954, [%r348+28];
	sub.f32 	%f1955, %f1953, %f1954;
	add.s32 	%r4011, %r4010, %r12;
	ld.shared.f32 	%f1956, [%r4011+28];
	add.f32 	%f1957, %f1955, %f1956;
	ld.shared.f32 	%f1958, [%r349+28];
	sub.f32 	%f1959, %f1957, %f1958;
	mul.f32 	%f1960, %f2, %f1959;
	mul.wide.s32 	%rd1896, %r509, 4;
	add.s64 	%rd1897, %rd4, %rd1896;
	st.global.f32 	[%rd1897], %f1960;
	add.s64 	%rd1898, %rd3, %rd1896;
	mov.b32 	%r4012, 0;
	st.global.u32 	[%rd1898], %r4012;
$L__BB4_756:
	add.s32 	%r510, %r509, %r6;
	add.s32 	%r4015, %r3990, %r6;
	add.s32 	%r4016, %r4015, %r6;
	add.s32 	%r4017, %r4016, %r6;
	setp.lt.s32 	%p1520, %r4017, 1;
	max.s32 	%r4018, %r4017, %r505;
	setp.gt.s32 	%p1521, %r4018, %r333;
	or.pred  	%p1522, %p1521, %p1520;
	@%p1522 bra 	$L__BB4_758;
	shl.b32 	%r4019, %r11, 2;
	add.s32 	%r4020, %r353, %r4019;
	ld.shared.f32 	%f1961, [%r4020+28];
	ld.shared.f32 	%f1962, [%r353+28];
	sub.f32 	%f1963, %f1961, %f1962;
	add.s32 	%r4021, %r4020, %r12;
	ld.shared.f32 	%f1964, [%r4021+28];
	add.f32 	%f1965, %f1963, %f1964;
	ld.shared.f32 	%f1966, [%r354+28];
	sub.f32 	%f1967, %f1965, %f1966;
	mul.f32 	%f1968, %f2, %f1967;
	mul.wide.s32 	%rd1899, %r510, 4;
	add.s64 	%rd1900, %rd4, %rd1899;
	st.global.f32 	[%rd1900], %f1968;
	add.s64 	%rd1901, %rd3, %rd1899;
	mov.b32 	%r4022, 0;
	st.global.u32 	[%rd1901], %r4022;
$L__BB4_758:
	add.s32 	%r511, %r510, %r6;
	add.s32 	%r4025, %r3990, %r6;
	add.s32 	%r4026, %r4025, %r6;
	add.s32 	%r4027, %r4026, %r6;
	add.s32 	%r4028, %r4027, %r6;
	setp.lt.s32 	%p1523, %r4028, 1;
	max.s32 	%r4029, %r4028, %r505;
	setp.gt.s32 	%p1524, %r4029, %r333;
	or.pred  	%p1525, %p1524, %p1523;
	@%p1525 bra 	$L__BB4_760;
	shl.b32 	%r4030, %r11, 2;
	add.s32 	%r4031, %r358, %r4030;
	ld.shared.f32 	%f1969, [%r4031+28];
	ld.shared.f32 	%f1970, [%r358+28];
	sub.f32 	%f1971, %f1969, %f1970;
	add.s32 	%r4032, %r4031, %r12;
	ld.shared.f32 	%f1972, [%r4032+28];
	add.f32 	%f1973, %f1971, %f1972;
	ld.shared.f32 	%f1974, [%r359+28];
	sub.f32 	%f1975, %f1973, %f1974;
	mul.f32 	%f1976, %f2, %f1975;
	mul.wide.s32 	%rd1902, %r511, 4;
	add.s64 	%rd1903, %rd4, %rd1902;
	st.global.f32 	[%rd1903], %f1976;
	add.s64 	%rd1904, %rd3, %rd1902;
	mov.b32 	%r4033, 0;
	st.global.u32 	[%rd1904], %r4033;
$L__BB4_760:
	add.s32 	%r512, %r511, %r6;
	add.s32 	%r4036, %r3990, %r6;
	add.s32 	%r4037, %r4036, %r6;
	add.s32 	%r4038, %r4037, %r6;
	add.s32 	%r4039, %r4038, %r6;
	add.s32 	%r4040, %r4039, %r6;
	setp.lt.s32 	%p1526, %r4040, 1;
	max.s32 	%r4041, %r4040, %r505;
	setp.gt.s32 	%p1527, %r4041, %r333;
	or.pred  	%p1528, %p1527, %p1526;
	@%p1528 bra 	$L__BB4_762;
	shl.b32 	%r4042, %r11, 2;
	add.s32 	%r4043, %r363, %r4042;
	ld.shared.f32 	%f1977, [%r4043+28];
	ld.shared.f32 	%f1978, [%r363+28];
	sub.f32 	%f1979, %f1977, %f1978;
	add.s32 	%r4044, %r4043, %r12;
	ld.shared.f32 	%f1980, [%r4044+28];
	add.f32 	%f1981, %f1979, %f1980;
	ld.shared.f32 	%f1982, [%r364+28];
	sub.f32 	%f1983, %f1981, %f1982;
	mul.f32 	%f1984, %f2, %f1983;
	mul.wide.s32 	%rd1905, %r512, 4;
	add.s64 	%rd1906, %rd4, %rd1905;
	st.global.f32 	[%rd1906], %f1984;
	add.s64 	%rd1907, %rd3, %rd1905;
	mov.b32 	%r4045, 0;
	st.global.u32 	[%rd1907], %r4045;
$L__BB4_762:
	add.s32 	%r513, %r512, %r6;
	add.s32 	%r4048, %r3990, %r6;
	add.s32 	%r4049, %r4048, %r6;
	add.s32 	%r4050, %r4049, %r6;
	add.s32 	%r4051, %r4050, %r6;
	add.s32 	%r4052, %r4051, %r6;
	add.s32 	%r4053, %r4052, %r6;
	setp.lt.s32 	%p1529, %r4053, 1;
	max.s32 	%r4054, %r4053, %r505;
	setp.gt.s32 	%p1530, %r4054, %r333;
	or.pred  	%p1531, %p1530, %p1529;
	@%p1531 bra 	$L__BB4_764;
	shl.b32 	%r4055, %r11, 2;
	add.s32 	%r4056, %r368, %r4055;
	ld.shared.f32 	%f1985, [%r4056+28];
	ld.shared.f32 	%f1986, [%r368+28];
	sub.f32 	%f1987, %f1985, %f1986;
	add.s32 	%r4057, %r4056, %r12;
	ld.shared.f32 	%f1988, [%r4057+28];
	add.f32 	%f1989, %f1987, %f1988;
	ld.shared.f32 	%f1990, [%r369+28];
	sub.f32 	%f1991, %f1989, %f1990;
	mul.f32 	%f1992, %f2, %f1991;
	mul.wide.s32 	%rd1908, %r513, 4;
	add.s64 	%rd1909, %rd4, %rd1908;
	st.global.f32 	[%rd1909], %f1992;
	add.s64 	%rd1910, %rd3, %rd1908;
	mov.b32 	%r4058, 0;
	st.global.u32 	[%rd1910], %r4058;
$L__BB4_764:
	add.s32 	%r514, %r513, %r6;
	add.s32 	%r4061, %r3990, %r6;
	add.s32 	%r4062, %r4061, %r6;
	add.s32 	%r4063, %r4062, %r6;
	add.s32 	%r4064, %r4063, %r6;
	add.s32 	%r4065, %r4064, %r6;
	add.s32 	%r4066, %r4065, %r6;
	add.s32 	%r4067, %r4066, %r6;
	setp.lt.s32 	%p1532, %r4067, 1;
	max.s32 	%r4068, %r4067, %r505;
	setp.gt.s32 	%p1533, %r4068, %r333;
	or.pred  	%p1534, %p1533, %p1532;
	@%p1534 bra 	$L__BB4_766;
	shl.b32 	%r4069, %r11, 2;
	add.s32 	%r4070, %r373, %r4069;
	ld.shared.f32 	%f1993, [%r4070+28];
	ld.shared.f32 	%f1994, [%r373+28];
	sub.f32 	%f1995, %f1993, %f1994;
	add.s32 	%r4071, %r4070, %r12;
	ld.shared.f32 	%f1996, [%r4071+28];
	add.f32 	%f1997, %f1995, %f1996;
	ld.shared.f32 	%f1998, [%r374+28];
	sub.f32 	%f1999, %f1997, %f1998;
	mul.f32 	%f2000, %f2, %f1999;
	mul.wide.s32 	%rd1911, %r514, 4;
	add.s64 	%rd1912, %rd4, %rd1911;
	st.global.f32 	[%rd1912], %f2000;
	add.s64 	%rd1913, %rd3, %rd1911;
	mov.b32 	%r4072, 0;
	st.global.u32 	[%rd1913], %r4072;
$L__BB4_766:
	add.s32 	%r515, %r514, %r6;
	add.s32 	%r4075, %r3990, %r6;
	add.s32 	%r4076, %r4075, %r6;
	add.s32 	%r4077, %r4076, %r6;
	add.s32 	%r4078, %r4077, %r6;
	add.s32 	%r4079, %r4078, %r6;
	add.s32 	%r4080, %r4079, %r6;
	add.s32 	%r4081, %r4080, %r6;
	add.s32 	%r4082, %r4081, %r6;
	setp.lt.s32 	%p1535, %r4082, 1;
	max.s32 	%r4083, %r4082, %r505;
	setp.gt.s32 	%p1536, %r4083, %r333;
	or.pred  	%p1537, %p1536, %p1535;
	@%p1537 bra 	$L__BB4_768;
	shl.b32 	%r4084, %r11, 2;
	add.s32 	%r4085, %r378, %r4084;
	ld.shared.f32 	%f2001, [%r4085+28];
	ld.shared.f32 	%f2002, [%r378+28];
	sub.f32 	%f2003, %f2001, %f2002;
	add.s32 	%r4086, %r4085, %r12;
	ld.shared.f32 	%f2004, [%r4086+28];
	add.f32 	%f2005, %f2003, %f2004;
	ld.shared.f32 	%f2006, [%r379+28];
	sub.f32 	%f2007, %f2005, %f2006;
	mul.f32 	%f2008, %f2, %f2007;
	mul.wide.s32 	%rd1914, %r515, 4;
	add.s64 	%rd1915, %rd4, %rd1914;
	st.global.f32 	[%rd1915], %f2008;
	add.s64 	%rd1916, %rd3, %rd1914;
	mov.b32 	%r4087, 0;
	st.global.u32 	[%rd1916], %r4087;
$L__BB4_768:
	add.s32 	%r516, %r515, %r6;
	add.s32 	%r4090, %r3990, %r6;
	add.s32 	%r4091, %r4090, %r6;
	add.s32 	%r4092, %r4091, %r6;
	add.s32 	%r4093, %r4092, %r6;
	add.s32 	%r4094, %r4093, %r6;
	add.s32 	%r4095, %r4094, %r6;
	add.s32 	%r4096, %r4095, %r6;
	add.s32 	%r4097, %r4096, %r6;
	add.s32 	%r4098, %r4097, %r6;
	setp.lt.s32 	%p1538, %r4098, 1;
	max.s32 	%r4099, %r4098, %r505;
	setp.gt.s32 	%p1539, %r4099, %r333;
	or.pred  	%p1540, %p1539, %p1538;
	@%p1540 bra 	$L__BB4_770;
	shl.b32 	%r4100, %r11, 2;
	add.s32 	%r4101, %r383, %r4100;
	ld.shared.f32 	%f2009, [%r4101+28];
	ld.shared.f32 	%f2010, [%r383+28];
	sub.f32 	%f2011, %f2009, %f2010;
	add.s32 	%r4102, %r4101, %r12;
	ld.shared.f32 	%f2012, [%r4102+28];
	add.f32 	%f2013, %f2011, %f2012;
	ld.shared.f32 	%f2014, [%r384+28];
	sub.f32 	%f2015, %f2013, %f2014;
	mul.f32 	%f2016, %f2, %f2015;
	mul.wide.s32 	%rd1917, %r516, 4;
	add.s64 	%rd1918, %rd4, %rd1917;
	st.global.f32 	[%rd1918], %f2016;
	add.s64 	%rd1919, %rd3, %rd1917;
	mov.b32 	%r4103, 0;
	st.global.u32 	[%rd1919], %r4103;
$L__BB4_770:
	setp.gt.s32 	%p1541, %r505, %r333;
	add.s32 	%r517, %r516, %r6;
	or.pred  	%p1542, %p7, %p1541;
	@%p1542 bra 	$L__BB4_772;
	shl.b32 	%r4104, %r11, 2;
	add.s32 	%r4105, %r388, %r4104;
	ld.shared.f32 	%f2017, [%r4105+28];
	ld.shared.f32 	%f2018, [%r388+28];
	sub.f32 	%f2019, %f2017, %f2018;
	add.s32 	%r4106, %r4105, %r12;
	ld.shared.f32 	%f2020, [%r4106+28];
	add.f32 	%f2021, %f2019, %f2020;
	ld.shared.f32 	%f2022, [%r389+28];
	sub.f32 	%f2023, %f2021, %f2022;
	mul.f32 	%f2024, %f2, %f2023;
	mul.wide.s32 	%rd1920, %r517, 4;
	add.s64 	%rd1921, %rd4, %rd1920;
	st.global.f32 	[%rd1921], %f2024;
	add.s64 	%rd1922, %rd3, %rd1920;
	mov.b32 	%r4107, 0;
	st.global.u32 	[%rd1922], %r4107;
$L__BB4_772:
	add.s32 	%r518, %r517, %r6;
	or.pred  	%p1544, %p8, %p1541;
	@%p1544 bra 	$L__BB4_774;
	shl.b32 	%r4108, %r11, 2;
	add.s32 	%r4109, %r393, %r4108;
	ld.shared.f32 	%f2025, [%r4109+28];
	ld.shared.f32 	%f2026, [%r393+28];
	sub.f32 	%f2027, %f2025, %f2026;
	add.s32 	%r4110, %r4109, %r12;
	ld.shared.f32 	%f2028, [%r4110+28];
	add.f32 	%f2029, %f2027, %f2028;
	ld.shared.f32 	%f2030, [%r394+28];
	sub.f32 	%f2031, %f2029, %f2030;
	mul.f32 	%f2032, %f2, %f2031;
	mul.wide.s32 	%rd1923, %r518, 4;
	add.s64 	%rd1924, %rd4, %rd1923;
	st.global.f32 	[%rd1924], %f2032;
	add.s64 	%rd1925, %rd3, %rd1923;
	mov.b32 	%r4111, 0;
	st.global.u32 	[%rd1925], %r4111;
$L__BB4_774:
	setp.gt.s32 	%p1545, %r505, %r333;
	add.s32 	%r519, %r518, %r6;
	or.pred  	%p1546, %p5, %p1545;
	@%p1546 bra 	$L__BB4_776;
	add.s32 	%r4112, %r397, %r11;
	shl.b32 	%r4113, %r4112, 2;
	add.s32 	%r4115, %r3057, %r4113;
	ld.shared.f32 	%f2033, [%r4115+28];
	ld.shared.f32 	%f2034, [%r398+28];
	sub.f32 	%f2035, %f2033, %f2034;
	add.s32 	%r4116, %r4115, %r12;
	ld.shared.f32 	%f2036, [%r4116+28];
	add.f32 	%f2037, %f2035, %f2036;
	ld.shared.f32 	%f2038, [%r399+28];
	sub.f32 	%f2039, %f2037, %f2038;
	mul.f32 	%f2040, %f2, %f2039;
	mul.wide.s32 	%rd1926, %r519, 4;
	add.s64 	%rd1927, %rd4, %rd1926;
	st.global.f32 	[%rd1927], %f2040;
	add.s64 	%rd1928, %rd3, %rd1926;
	mov.b32 	%r4117, 0;
	st.global.u32 	[%rd1928], %r4117;
$L__BB4_776:
	add.s32 	%r520, %r519, %r6;
	or.pred  	%p1548, %p6, %p1545;
	@%p1548 bra 	$L__BB4_778;
	add.s32 	%r4118, %r401, %r11;
	shl.b32 	%r4119, %r4118, 2;
	add.s32 	%r4121, %r3057, %r4119;
	ld.shared.f32 	%f2041, [%r4121+28];
	ld.shared.f32 	%f2042, [%r402+28];
	sub.f32 	%f2043, %f2041, %f2042;
	add.s32 	%r4122, %r4121, %r12;
	ld.shared.f32 	%f2044, [%r4122+28];
	add.f32 	%f2045, %f2043, %f2044;
	ld.shared.f32 	%f2046, [%r403+28];
	sub.f32 	%f2047, %f2045, %f2046;
	mul.f32 	%f2048, %f2, %f2047;
	mul.wide.s32 	%rd1929, %r520, 4;
	add.s64 	%rd1930, %rd4, %rd1929;
	st.global.f32 	[%rd1930], %f2048;
	add.s64 	%rd1931, %rd3, %rd1929;
	mov.b32 	%r4123, 0;
	st.global.u32 	[%rd1931], %r4123;
$L__BB4_778:
	mad.lo.s32 	%r4124, %r6, 15, %r1;
	setp.lt.s32 	%p1549, %r4124, 1;
	max.s32 	%r4125, %r4124, %r505;
	setp.gt.s32 	%p1550, %r4125, %r333;
	or.pred  	%p1551, %p1550, %p1549;
	@%p1551 bra 	$L__BB4_780;
	add.s32 	%r4126, %r404, %r11;
	shl.b32 	%r4127, %r4126, 2;
	add.s32 	%r4129, %r3057, %r4127;
	ld.shared.f32 	%f2049, [%r4129+28];
	ld.shared.f32 	%f2050, [%r405+28];
	sub.f32 	%f2051, %f2049, %f2050;
	add.s32 	%r4130, %r4129, %r12;
	ld.shared.f32 	%f2052, [%r4130+28];
	add.f32 	%f2053, %f2051, %f2052;
	ld.shared.f32 	%f2054, [%r406+28];
	sub.f32 	%f2055, %f2053, %f2054;
	mul.f32 	%f2056, %f2, %f2055;
	add.s32 	%r4131, %r520, %r6;
	mul.wide.s32 	%rd1932, %r4131, 4;
	add.s64 	%rd1933, %rd4, %rd1932;
	st.global.f32 	[%rd1933], %f2056;
	add.s64 	%rd1934, %rd3, %rd1932;
	mov.b32 	%r4132, 0;
	st.global.u32 	[%rd1934], %r4132;
$L__BB4_780:
	add.s32 	%r521, %r505, %r9;
	mad.lo.s32 	%r522, %r521, %r5, %r1;
	setp.lt.s32 	%p1552, %r1, 1;
	max.s32 	%r4133, %r1, %r521;
	setp.gt.s32 	%p1553, %r4133, %r333;
	or.pred  	%p1554, %p1553, %p1552;
	@%p1554 bra 	$L__BB4_782;
	shl.b32 	%r4134, %r11, 2;
	add.s32 	%r4135, %r335, %r4134;
	ld.shared.f32 	%f2057, [%r4135+32];
	ld.shared.f32 	%f2058, [%r335+32];
	sub.f32 	%f2059, %f2057, %f2058;
	add.s32 	%r4136, %r4135, %r12;
	ld.shared.f32 	%f2060, [%r4136+32];
	add.f32 	%f2061, %f2059, %f2060;
	ld.shared.f32 	%f2062, [%r336+32];
	sub.f32 	%f2063, %f2061, %f2062;
	mul.f32 	%f2064, %f2, %f2063;
	mul.wide.s32 	%rd1935, %r522, 4;
	add.s64 	%rd1936, %rd4, %rd1935;
	st.global.f32 	[%rd1936], %f2064;
	add.s64 	%rd1937, %rd3, %rd1935;
	mov.b32 	%r4137, 0;
	st.global.u32 	[%rd1937], %r4137;
$L__BB4_782:
	add.s32 	%r523, %r522, %r6;
	mad.lo.s32 	%r4139, %r6, -14, %r4124;
	setp.lt.s32 	%p1555, %r4139, 1;
	max.s32 	%r4140, %r4139, %r521;
	setp.gt.s32 	%p1556, %r4140, %r333;
	or.pred  	%p1557, %p1556, %p1555;
	@%p1557 bra 	$L__BB4_784;
	shl.b32 	%r4141, %r11, 2;
	add.s32 	%r4142, %r410, %r4141;
	ld.shared.f32 	%f2065, [%r4142+32];
	ld.shared.f32 	%f2066, [%r410+32];
	sub.f32 	%f2067, %f2065, %f2066;
	add.s32 	%r4143, %r4142, %r12;
	ld.shared.f32 	%f2068, [%r4143+32];
	add.f32 	%f2069, %f2067, %f2068;
	ld.shared.f32 	%f2070, [%r411+32];
	sub.f32 	%f2071, %f2069, %f2070;
	mul.f32 	%f2072, %f2, %f2071;
	mul.wide.s32 	%rd1938, %r523, 4;
	add.s64 	%rd1939, %rd4, %rd1938;
	st.global.f32 	[%rd1939], %f2072;
	add.s64 	%rd1940, %rd3, %rd1938;
	mov.b32 	%r4144, 0;
	st.global.u32 	[%rd1940], %r4144;
$L__BB4_784:
	add.s32 	%r524, %r523, %r6;
	add.s32 	%r4147, %r4139, %r6;
	setp.lt.s32 	%p1558, %r4147, 1;
	max.s32 	%r4148, %r4147, %r521;
	setp.gt.s32 	%p1559, %r4148, %r333;
	or.pred  	%p1560, %p1559, %p1558;
	@%p1560 bra 	$L__BB4_786;
	shl.b32 	%r4149, %r11, 2;
	add.s32 	%r4150, %r344, %r4149;
	ld.shared.f32 	%f2073, [%r4150+32];
	ld.shared.f32 	%f2074, [%r344+32];
	sub.f32 	%f2075, %f2073, %f2074;
	add.s32 	%r4151, %r4150, %r12;
	ld.shared.f32 	%f2076, [%r4151+32];
	add.f32 	%f2077, %f2075, %f2076;
	ld.shared.f32 	%f2078, [%r345+32];
	sub.f32 	%f2079, %f2077, %f2078;
	mul.f32 	%f2080, %f2, %f2079;
	mul.wide.s32 	%rd1941, %r524, 4;
	add.s64 	%rd1942, %rd4, %rd1941;
	st.global.f32 	[%rd1942], %f2080;
	add.s64 	%rd1943, %rd3, %rd1941;
	mov.b32 	%r4152, 0;
	st.global.u32 	[%rd1943], %r4152;
$L__BB4_786:
	add.s32 	%r525, %r524, %r6;
	add.s32 	%r4155, %r4139, %r6;
	add.s32 	%r4156, %r4155, %r6;
	setp.lt.s32 	%p1561, %r4156, 1;
	max.s32 	%r4157, %r4156, %r521;
	setp.gt.s32 	%p1562, %r4157, %r333;
	or.pred  	%p1563, %p1562, %p1561;
	@%p1563 bra 	$L__BB4_788;
	shl.b32 	%r4158, %r11, 2;
	add.s32 	%r4159, %r348, %r4158;
	ld.shared.f32 	%f2081, [%r4159+32];
	ld.shared.f32 	%f2082, [%r348+32];
	sub.f32 	%f2083, %f2081, %f2082;
	add.s32 	%r4160, %r4159, %r12;
	ld.shared.f32 	%f2084, [%r4160+32];
	add.f32 	%f2085, %f2083, %f2084;
	ld.shared.f32 	%f2086, [%r349+32];
	sub.f32 	%f2087, %f2085, %f2086;
	mul.f32 	%f2088, %f2, %f2087;
	mul.wide.s32 	%rd1944, %r525, 4;
	add.s64 	%rd1945, %rd4, %rd1944;
	st.global.f32 	[%rd1945], %f2088;
	add.s64 	%rd1946, %rd3, %rd1944;
	mov.b32 	%r4161, 0;
	st.global.u32 	[%rd1946], %r4161;
$L__BB4_788:
	add.s32 	%r526, %r525, %r6;
	add.s32 	%r4164, %r4139, %r6;
	add.s32 	%r4165, %r4164, %r6;
	add.s32 	%r4166, %r4165, %r6;
	setp.lt.s32 	%p1564, %r4166, 1;
	max.s32 	%r4167, %r4166, %r521;
	setp.gt.s32 	%p1565, %r4167, %r333;
	or.pred  	%p1566, %p1565, %p1564;
	@%p1566 bra 	$L__BB4_790;
	shl.b32 	%r4168, %r11, 2;
	add.s32 	%r4169, %r353, %r4168;
	ld.shared.f32 	%f2089, [%r4169+32];
	ld.shared.f32 	%f2090, [%r353+32];
	sub.f32 	%f2091, %f2089, %f2090;
	add.s32 	%r4170, %r4169, %r12;
	ld.shared.f32 	%f2092, [%r4170+32];
	add.f32 	%f2093, %f2091, %f2092;
	ld.shared.f32 	%f2094, [%r354+32];
	sub.f32 	%f2095, %f2093, %f2094;
	mul.f32 	%f2096, %f2, %f2095;
	mul.wide.s32 	%rd1947, %r526, 4;
	add.s64 	%rd1948, %rd4, %rd1947;
	st.global.f32 	[%rd1948], %f2096;
	add.s64 	%rd1949, %rd3, %rd1947;
	mov.b32 	%r4171, 0;
	st.global.u32 	[%rd1949], %r4171;
$L__BB4_790:
	add.s32 	%r527, %r526, %r6;
	add.s32 	%r4174, %r4139, %r6;
	add.s32 	%r4175, %r4174, %r6;
	add.s32 	%r4176, %r4175, %r6;
	add.s32 	%r4177, %r4176, %r6;
	setp.lt.s32 	%p1567, %r4177, 1;
	max.s32 	%r4178, %r4177, %r521;
	setp.gt.s32 	%p1568, %r4178, %r333;
	or.pred  	%p1569, %p1568, %p1567;
	@%p1569 bra 	$L__BB4_792;
	shl.b32 	%r4179, %r11, 2;
	add.s32 	%r4180, %r358, %r4179;
	ld.shared.f32 	%f2097, [%r4180+32];
	ld.shared.f32 	%f2098, [%r358+32];
	sub.f32 	%f2099, %f2097, %f2098;
	add.s32 	%r4181, %r4180, %r12;
	ld.shared.f32 	%f2100, [%r4181+32];
	add.f32 	%f2101, %f2099, %f2100;
	ld.shared.f32 	%f2102, [%r359+32];
	sub.f32 	%f2103, %f2101, %f2102;
	mul.f32 	%f2104, %f2, %f2103;
	mul.wide.s32 	%rd1950, %r527, 4;
	add.s64 	%rd1951, %rd4, %rd1950;
	st.global.f32 	[%rd1951], %f2104;
	add.s64 	%rd1952, %rd3, %rd1950;
	mov.b32 	%r4182, 0;
	st.global.u32 	[%rd1952], %r4182;
$L__BB4_792:
	add.s32 	%r528, %r527, %r6;
	add.s32 	%r4185, %r4139, %r6;
	add.s32 	%r4186, %r4185, %r6;
	add.s32 	%r4187, %r4186, %r6;
	add.s32 	%r4188, %r4187, %r6;
	add.s32 	%r4189, %r4188, %r6;
	setp.lt.s32 	%p1570, %r4189, 1;
	max.s32 	%r4190, %r4189, %r521;
	setp.gt.s32 	%p1571, %r4190, %r333;
	or.pred  	%p1572, %p1571, %p1570;
	@%p1572 bra 	$L__BB4_794;
	shl.b32 	%r4191, %r11, 2;
	add.s32 	%r4192, %r363, %r4191;
	ld.shared.f32 	%f2105, [%r4192+32];
	ld.shared.f32 	%f2106, [%r363+32];
	sub.f32 	%f2107, %f2105, %f2106;
	add.s32 	%r4193, %r4192, %r12;
	ld.shared.f32 	%f2108, [%r4193+32];
	add.f32 	%f2109, %f2107, %f2108;
	ld.shared.f32 	%f2110, [%r364+32];
	sub.f32 	%f2111, %f2109, %f2110;
	mul.f32 	%f2112, %f2, %f2111;
	mul.wide.s32 	%rd1953, %r528, 4;
	add.s64 	%rd1954, %rd4, %rd1953;
	st.global.f32 	[%rd1954], %f2112;
	add.s64 	%rd1955, %rd3, %rd1953;
	mov.b32 	%r4194, 0;
	st.global.u32 	[%rd1955], %r4194;
$L__BB4_794:
	add.s32 	%r529, %r528, %r6;
	add.s32 	%r4197, %r4139, %r6;
	add.s32 	%r4198, %r4197, %r6;
	add.s32 	%r4199, %r4198, %r6;
	add.s32 	%r4200, %r4199, %r6;
	add.s32 	%r4201, %r4200, %r6;
	add.s32 	%r4202, %r4201, %r6;
	setp.lt.s32 	%p1573, %r4202, 1;
	max.s32 	%r4203, %r4202, %r521;
	setp.gt.s32 	%p1574, %r4203, %r333;
	or.pred  	%p1575, %p1574, %p1573;
	@%p1575 bra 	$L__BB4_796;
	shl.b32 	%r4204, %r11, 2;
	add.s32 	%r4205, %r368, %r4204;
	ld.shared.f32 	%f2113, [%r4205+32];
	ld.shared.f32 	%f2114, [%r368+32];
	sub.f32 	%f2115, %f2113, %f2114;
	add.s32 	%r4206, %r4205, %r12;
	ld.shared.f32 	%f2116, [%r4206+32];
	add.f32 	%f2117, %f2115, %f2116;
	ld.shared.f32 	%f2118, [%r369+32];
	sub.f32 	%f2119, %f2117, %f2118;
	mul.f32 	%f2120, %f2, %f2119;
	mul.wide.s32 	%rd1956, %r529, 4;
	add.s64 	%rd1957, %rd4, %rd1956;
	st.global.f32 	[%rd1957], %f2120;
	add.s64 	%rd1958, %rd3, %rd1956;
	mov.b32 	%r4207, 0;
	st.global.u32 	[%rd1958], %r4207;
$L__BB4_796:
	add.s32 	%r530, %r529, %r6;
	add.s32 	%r4210, %r4139, %r6;
	add.s32 	%r4211, %r4210, %r6;
	add.s32 	%r4212, %r4211, %r6;
	add.s32 	%r4213, %r4212, %r6;
	add.s32 	%r4214, %r4213, %r6;
	add.s32 	%r4215, %r4214, %r6;
	add.s32 	%r4216, %r4215, %r6;
	setp.lt.s32 	%p1576, %r4216, 1;
	max.s32 	%r4217, %r4216, %r521;
	setp.gt.s32 	%p1577, %r4217, %r333;
	or.pred  	%p1578, %p1577, %p1576;
	@%p1578 bra 	$L__BB4_798;
	shl.b32 	%r4218, %r11, 2;
	add.s32 	%r4219, %r373, %r4218;
	ld.shared.f32 	%f2121, [%r4219+32];
	ld.shared.f32 	%f2122, [%r373+32];
	sub.f32 	%f2123, %f2121, %f2122;
	add.s32 	%r4220, %r4219, %r12;
	ld.shared.f32 	%f2124, [%r4220+32];
	add.f32 	%f2125, %f2123, %f2124;
	ld.shared.f32 	%f2126, [%r374+32];
	sub.f32 	%f2127, %f2125, %f2126;
	mul.f32 	%f2128, %f2, %f2127;
	mul.wide.s32 	%rd1959, %r530, 4;
	add.s64 	%rd1960, %rd4, %rd1959;
	st.global.f32 	[%rd1960], %f2128;
	add.s64 	%rd1961, %rd3, %rd1959;
	mov.b32 	%r4221, 0;
	st.global.u32 	[%rd1961], %r4221;
$L__BB4_798:
	add.s32 	%r531, %r530, %r6;
	add.s32 	%r4224, %r4139, %r6;
	add.s32 	%r4225, %r4224, %r6;
	add.s32 	%r4226, %r4225, %r6;
	add.s32 	%r4227, %r4226, %r6;
	add.s32 	%r4228, %r4227, %r6;
	add.s32 	%r4229, %r4228, %r6;
	add.s32 	%r4230, %r4229, %r6;
	add.s32 	%r4231, %r4230, %r6;
	setp.lt.s32 	%p1579, %r4231, 1;
	max.s32 	%r4232, %r4231, %r521;
	setp.gt.s32 	%p1580, %r4232, %r333;
	or.pred  	%p1581, %p1580, %p1579;
	@%p1581 bra 	$L__BB4_800;
	shl.b32 	%r4233, %r11, 2;
	add.s32 	%r4234, %r378, %r4233;
	ld.shared.f32 	%f2129, [%r4234+32];
	ld.shared.f32 	%f2130, [%r378+32];
	sub.f32 	%f2131, %f2129, %f2130;
	add.s32 	%r4235, %r4234, %r12;
	ld.shared.f32 	%f2132, [%r4235+32];
	add.f32 	%f2133, %f2131, %f2132;
	ld.shared.f32 	%f2134, [%r379+32];
	sub.f32 	%f2135, %f2133, %f2134;
	mul.f32 	%f2136, %f2, %f2135;
	mul.wide.s32 	%rd1962, %r531, 4;
	add.s64 	%rd1963, %rd4, %rd1962;
	st.global.f32 	[%rd1963], %f2136;
	add.s64 	%rd1964, %rd3, %rd1962;
	mov.b32 	%r4236, 0;
	st.global.u32 	[%rd1964], %r4236;
$L__BB4_800:
	add.s32 	%r532, %r531, %r6;
	add.s32 	%r4239, %r4139, %r6;
	add.s32 	%r4240, %r4239, %r6;
	add.s32 	%r4241, %r4240, %r6;
	add.s32 	%r4242, %r4241, %r6;
	add.s32 	%r4243, %r4242, %r6;
	add.s32 	%r4244, %r4243, %r6;
	add.s32 	%r4245, %r4244, %r6;
	add.s32 	%r4246, %r4245, %r6;
	add.s32 	%r4247, %r4246, %r6;
	setp.lt.s32 	%p1582, %r4247, 1;
	max.s32 	%r4248, %r4247, %r521;
	setp.gt.s32 	%p1583, %r4248, %r333;
	or.pred  	%p1584, %p1583, %p1582;
	@%p1584 bra 	$L__BB4_802;
	shl.b32 	%r4249, %r11, 2;
	add.s32 	%r4250, %r383, %r4249;
	ld.shared.f32 	%f2137, [%r4250+32];
	ld.shared.f32 	%f2138, [%r383+32];
	sub.f32 	%f2139, %f2137, %f2138;
	add.s32 	%r4251, %r4250, %r12;
	ld.shared.f32 	%f2140, [%r4251+32];
	add.f32 	%f2141, %f2139, %f2140;
	ld.shared.f32 	%f2142, [%r384+32];
	sub.f32 	%f2143, %f2141, %f2142;
	mul.f32 	%f2144, %f2, %f2143;
	mul.wide.s32 	%rd1965, %r532, 4;
	add.s64 	%rd1966, %rd4, %rd1965;
	st.global.f32 	[%rd1966], %f2144;
	add.s64 	%rd1967, %rd3, %rd1965;
	mov.b32 	%r4252, 0;
	st.global.u32 	[%rd1967], %r4252;
$L__BB4_802:
	setp.gt.s32 	%p1585, %r521, %r333;
	add.s32 	%r533, %r532, %r6;
	or.pred  	%p1586, %p7, %p1585;
	@%p1586 bra 	$L__BB4_804;
	shl.b32 	%r4253, %r11, 2;
	add.s32 	%r4254, %r388, %r4253;
	ld.shared.f32 	%f2145, [%r4254+32];
	ld.shared.f32 	%f2146, [%r388+32];
	sub.f32 	%f2147, %f2145, %f2146;
	add.s32 	%r4255, %r4254, %r12;
	ld.shared.f32 	%f2148, [%r4255+32];
	add.f32 	%f2149, %f2147, %f2148;
	ld.shared.f32 	%f2150, [%r389+32];
	sub.f32 	%f2151, %f2149, %f2150;
	mul.f32 	%f2152, %f2, %f2151;
	mul.wide.s32 	%rd1968, %r533, 4;
	add.s64 	%rd1969, %rd4, %rd1968;
	st.global.f32 	[%rd1969], %f2152;
	add.s64 	%rd1970, %rd3, %rd1968;
	mov.b32 	%r4256, 0;
	st.global.u32 	[%rd1970], %r4256;
$L__BB4_804:
	add.s32 	%r534, %r533, %r6;
	or.pred  	%p1588, %p8, %p1585;
	@%p1588 bra 	$L__BB4_806;
	shl.b32 	%r4257, %r11, 2;
	add.s32 	%r4258, %r393, %r4257;
	ld.shared.f32 	%f2153, [%r4258+32];
	ld.shared.f32 	%f2154, [%r393+32];
	sub.f32 	%f2155, %f2153, %f2154;
	add.s32 	%r4259, %r4258, %r12;
	ld.shared.f32 	%f2156, [%r4259+32];
	add.f32 	%f2157, %f2155, %f2156;
	ld.shared.f32 	%f2158, [%r394+32];
	sub.f32 	%f2159, %f2157, %f2158;
	mul.f32 	%f2160, %f2, %f2159;
	mul.wide.s32 	%rd1971, %r534, 4;
	add.s64 	%rd1972, %rd4, %rd1971;
	st.global.f32 	[%rd1972], %f2160;
	add.s64 	%rd1973, %rd3, %rd1971;
	mov.b32 	%r4260, 0;
	st.global.u32 	[%rd1973], %r4260;
$L__BB4_806:
	setp.gt.s32 	%p1589, %r521, %r333;
	add.s32 	%r535, %r534, %r6;
	or.pred  	%p1590, %p5, %p1589;
	@%p1590 bra 	$L__BB4_808;
	add.s32 	%r4261, %r397, %r11;
	shl.b32 	%r4262, %r4261, 2;
	add.s32 	%r4264, %r3057, %r4262;
	ld.shared.f32 	%f2161, [%r4264+32];
	ld.shared.f32 	%f2162, [%r398+32];
	sub.f32 	%f2163, %f2161, %f2162;
	add.s32 	%r4265, %r4264, %r12;
	ld.shared.f32 	%f2164, [%r4265+32];
	add.f32 	%f2165, %f2163, %f2164;
	ld.shared.f32 	%f2166, [%r399+32];
	sub.f32 	%f2167, %f2165, %f2166;
	mul.f32 	%f2168, %f2, %f2167;
	mul.wide.s32 	%rd1974, %r535, 4;
	add.s64 	%rd1975, %rd4, %rd1974;
	st.global.f32 	[%rd1975], %f2168;
	add.s64 	%rd1976, %rd3, %rd1974;
	mov.b32 	%r4266, 0;
	st.global.u32 	[%rd1976], %r4266;
$L__BB4_808:
	add.s32 	%r536, %r535, %r6;
	or.pred  	%p1592, %p6, %p1589;
	@%p1592 bra 	$L__BB4_810;
	add.s32 	%r4267, %r401, %r11;
	shl.b32 	%r4268, %r4267, 2;
	add.s32 	%r4270, %r3057, %r4268;
	ld.shared.f32 	%f2169, [%r4270+32];
	ld.shared.f32 	%f2170, [%r402+32];
	sub.f32 	%f2171, %f2169, %f2170;
	add.s32 	%r4271, %r4270, %r12;
	ld.shared.f32 	%f2172, [%r4271+32];
	add.f32 	%f2173, %f2171, %f2172;
	ld.shared.f32 	%f2174, [%r403+32];
	sub.f32 	%f2175, %f2173, %f2174;
	mul.f32 	%f2176, %f2, %f2175;
	mul.wide.s32 	%rd1977, %r536, 4;
	add.s64 	%rd1978, %rd4, %rd1977;
	st.global.f32 	[%rd1978], %f2176;
	add.s64 	%rd1979, %rd3, %rd1977;
	mov.b32 	%r4272, 0;
	st.global.u32 	[%rd1979], %r4272;
$L__BB4_810:
	mad.lo.s32 	%r4273, %r6, 15, %r1;
	setp.lt.s32 	%p1593, %r4273, 1;
	max.s32 	%r4274, %r4273, %r521;
	setp.gt.s32 	%p1594, %r4274, %r333;
	or.pred  	%p1595, %p1594, %p1593;
	@%p1595 bra 	$L__BB4_812;
	add.s32 	%r4275, %r404, %r11;
	shl.b32 	%r4276, %r4275, 2;
	add.s32 	%r4278, %r3057, %r4276;
	ld.shared.f32 	%f2177, [%r4278+32];
	ld.shared.f32 	%f2178, [%r405+32];
	sub.f32 	%f2179, %f2177, %f2178;
	add.s32 	%r4279, %r4278, %r12;
	ld.shared.f32 	%f2180, [%r4279+32];
	add.f32 	%f2181, %f2179, %f2180;
	ld.shared.f32 	%f2182, [%r406+32];
	sub.f32 	%f2183, %f2181, %f2182;
	mul.f32 	%f2184, %f2, %f2183;
	add.s32 	%r4280, %r536, %r6;
	mul.wide.s32 	%rd1980, %r4280, 4;
	add.s64 	%rd1981, %rd4, %rd1980;
	st.global.f32 	[%rd1981], %f2184;
	add.s64 	%rd1982, %rd3, %rd1980;
	mov.b32 	%r4281, 0;
	st.global.u32 	[%rd1982], %r4281;
$L__BB4_812:
	add.s32 	%r537, %r521, %r9;
	mad.lo.s32 	%r538, %r537, %r5, %r1;
	setp.lt.s32 	%p1596, %r1, 1;
	max.s32 	%r4282, %r1, %r537;
	setp.gt.s32 	%p1597, %r4282, %r333;
	or.pred  	%p1598, %p1597, %p1596;
	@%p1598 bra 	$L__BB4_814;
	shl.b32 	%r4283, %r11, 2;
	add.s32 	%r4284, %r335, %r4283;
	ld.shared.f32 	%f2185, [%r4284+36];
	ld.shared.f32 	%f2186, [%r335+36];
	sub.f32 	%f2187, %f2185, %f2186;
	add.s32 	%r4285, %r4284, %r12;
	ld.shared.f32 	%f2188, [%r4285+36];
	add.f32 	%f2189, %f2187, %f2188;
	ld.shared.f32 	%f2190, [%r336+36];
	sub.f32 	%f2191, %f2189, %f2190;
	mul.f32 	%f2192, %f2, %f2191;
	mul.wide.s32 	%rd1983, %r538, 4;
	add.s64 	%rd1984, %rd4, %rd1983;
	st.global.f32 	[%rd1984], %f2192;
	add.s64 	%rd1985, %rd3, %rd1983;
	mov.b32 	%r4286, 0;
	st.global.u32 	[%rd1985], %r4286;
$L__BB4_814:
	add.s32 	%r539, %r538, %r6;
	mad.lo.s32 	%r4288, %r6, -14, %r4273;
	setp.lt.s32 	%p1599, %r4288, 1;
	max.s32 	%r4289, %r4288, %r537;
	setp.gt.s32 	%p1600, %r4289, %r333;
	or.pred  	%p1601, %p1600, %p1599;
	@%p1601 bra 	$L__BB4_816;
	shl.b32 	%r4290, %r11, 2;
	add.s32 	%r4291, %r410, %r4290;
	ld.shared.f32 	%f2193, [%r4291+36];
	ld.shared.f32 	%f2194, [%r410+36];
	sub.f32 	%f2195, %f2193, %f2194;
	add.s32 	%r4292, %r4291, %r12;
	ld.shared.f32 	%f2196, [%r4292+36];
	add.f32 	%f2197, %f2195, %f2196;
	ld.shared.f32 	%f2198, [%r411+36];
	sub.f32 	%f2199, %f2197, %f2198;
	mul.f32 	%f2200, %f2, %f2199;
	mul.wide.s32 	%rd1986, %r539, 4;
	add.s64 	%rd1987, %rd4, %rd1986;
	st.global.f32 	[%rd1987], %f2200;
	add.s64 	%rd1988, %rd3, %rd1986;
	mov.b32 	%r4293, 0;
	st.global.u32 	[%rd1988], %r4293;
$L__BB4_816:
	add.s32 	%r540, %r539, %r6;
	add.s32 	%r4296, %r4288, %r6;
	setp.lt.s32 	%p1602, %r4296, 1;
	max.s32 	%r4297, %r4296, %r537;
	setp.gt.s32 	%p1603, %r4297, %r333;
	or.pred  	%p1604, %p1603, %p1602;
	@%p1604 bra 	$L__BB4_818;
	shl.b32 	%r4298, %r11, 2;
	add.s32 	%r4299, %r344, %r4298;
	ld.shared.f32 	%f2201, [%r4299+36];
	ld.shared.f32 	%f2202, [%r344+36];
	sub.f32 	%f2203, %f2201, %f2202;
	add.s32 	%r4300, %r4299, %r12;
	ld.shared.f32 	%f2204, [%r4300+36];
	add.f32 	%f2205, %f2203, %f2204;
	ld.shared.f32 	%f2206, [%r345+36];
	sub.f32 	%f2207, %f2205, %f2206;
	mul.f32 	%f2208, %f2, %f2207;
	mul.wide.s32 	%rd1989, %r540, 4;
	add.s64 	%rd1990, %rd4, %rd1989;
	st.global.f32 	[%rd1990], %f2208;
	add.s64 	%rd1991, %rd3, %rd1989;
	mov.b32 	%r4301, 0;
	st.global.u32 	[%rd1991], %r4301;
$L__BB4_818:
	add.s32 	%r541, %r540, %r6;
	add.s32 	%r4304, %r4288, %r6;
	add.s32 	%r4305, %r4304, %r6;
	setp.lt.s32 	%p1605, %r4305, 1;
	max.s32 	%r4306, %r4305, %r537;
	setp.gt.s32 	%p1606, %r4306, %r333;
	or.pred  	%p1607, %p1606, %p1605;
	@%p1607 bra 	$L__BB4_820;
	shl.b32 	%r4307, %r11, 2;
	add.s32 	%r4308, %r348, %r4307;
	ld.shared.f32 	%f2209, [%r4308+36];
	ld.shared.f32 	%f2210, [%r348+36];
	sub.f32 	%f2211, %f2209, %f2210;
	add.s32 	%r4309, %r4308, %r12;
	ld.shared.f32 	%f2212, [%r4309+36];
	add.f32 	%f2213, %f2211, %f2212;
	ld.shared.f32 	%f2214, [%r349+36];
	sub.f32 	%f2215, %f2213, %f2214;
	mul.f32 	%f2216, %f2, %f2215;
	mul.wide.s32 	%rd1992, %r541, 4;
	add.s64 	%rd1993, %rd4, %rd1992;
	st.global.f32 	[%rd1993], %f2216;
	add.s64 	%rd1994, %rd3, %rd1992;
	mov.b32 	%r4310, 0;
	st.global.u32 	[%rd1994], %r4310;
$L__BB4_820:
	add.s32 	%r542, %r541, %r6;
	add.s32 	%r4313, %r4288, %r6;
	add.s32 	%r4314, %r4313, %r6;
	add.s32 	%r4315, %r4314, %r6;
	setp.lt.s32 	%p1608, %r4315, 1;
	max.s32 	%r4316, %r4315, %r537;
	setp.gt.s32 	%p1609, %r4316, %r333;
	or.pred  	%p1610, %p1609, %p1608;
	@%p1610 bra 	$L__BB4_822;
	shl.b32 	%r4317, %r11, 2;
	add.s32 	%r4318, %r353, %r4317;
	ld.shared.f32 	%f2217, [%r4318+36];
	ld.shared.f32 	%f2218, [%r353+36];
	sub.f32 	%f2219, %f2217, %f2218;
	add.s32 	%r4319, %r4318, %r12;
	ld.shared.f32 	%f2220, [%r4319+36];
	add.f32 	%f2221, %f2219, %f2220;
	ld.shared.f32 	%f2222, [%r354+36];
	sub.f32 	%f2223, %f2221, %f2222;
	mul.f32 	%f2224, %f2, %f2223;
	mul.wide.s32 	%rd1995, %r542, 4;
	add.s64 	%rd1996, %rd4, %rd1995;
	st.global.f32 	[%rd1996], %f2224;
	add.s64 	%rd1997, %rd3, %rd1995;
	mov.b32 	%r4320, 0;
	st.global.u32 	[%rd1997], %r4320;
$L__BB4_822:
	add.s32 	%r543, %r542, %r6;
	add.s32 	%r4323, %r4288, %r6;
	add.s32 	%r4324, %r4323, %r6;
	add.s32 	%r4325, %r4324, %r6;
	add.s32 	%r4326, %r4325, %r6;
	setp.lt.s32 	%p1611, %r4326, 1;
	max.s32 	%r4327, %r4326, %r537;
	setp.gt.s32 	%p1612, %r4327, %r333;
	or.pred  	%p1613, %p1612, %p1611;
	@%p1613 bra 	$L__BB4_824;
	shl.b32 	%r4328, %r11, 2;
	add.s32 	%r4329, %r358, %r4328;
	ld.shared.f32 	%f2225, [%r4329+36];
	ld.shared.f32 	%f2226, [%r358+36];
	sub.f32 	%f2227, %f2225, %f2226;
	add.s32 	%r4330, %r4329, %r12;
	ld.shared.f32 	%f2228, [%r4330+36];
	add.f32 	%f2229, %f2227, %f2228;
	ld.shared.f32 	%f2230, [%r359+36];
	sub.f32 	%f2231, %f2229, %f2230;
	mul.f32 	%f2232, %f2, %f2231;
	mul.wide.s32 	%rd1998, %r543, 4;
	add.s64 	%rd1999, %rd4, %rd1998;
	st.global.f32 	[%rd1999], %f2232;
	add.s64 	%rd2000, %rd3, %rd1998;
	mov.b32 	%r4331, 0;
	st.global.u32 	[%rd2000], %r4331;
$L__BB4_824:
	add.s32 	%r544, %r543, %r6;
	add.s32 	%r4334, %r4288, %r6;
	add.s32 	%r4335, %r4334, %r6;
	add.s32 	%r4336, %r4335, %r6;
	add.s32 	%r4337, %r4336, %r6;
	add.s32 	%r4338, %r4337, %r6;
	setp.lt.s32 	%p1614, %r4338, 1;
	max.s32 	%r4339, %r4338, %r537;
	setp.gt.s32 	%p1615, %r4339, %r333;
	or.pred  	%p1616, %p1615, %p1614;
	@%p1616 bra 	$L__BB4_826;
	shl.b32 	%r4340, %r11, 2;
	add.s32 	%r4341, %r363, %r4340;
	ld.shared.f32 	%f2233, [%r4341+36];
	ld.shared.f32 	%f2234, [%r363+36];
	sub.f32 	%f2235, %f2233, %f2234;
	add.s32 	%r4342, %r4341, %r12;
	ld.shared.f32 	%f2236, [%r4342+36];
	add.f32 	%f2237, %f2235, %f2236;
	ld.shared.f32 	%f2238, [%r364+36];
	sub.f32 	%f2239, %f2237, %f2238;
	mul.f32 	%f2240, %f2, %f2239;
	mul.wide.s32 	%rd2001, %r544, 4;
	add.s64 	%rd2002, %rd4, %rd2001;
	st.global.f32 	[%rd2002], %f2240;
	add.s64 	%rd2003, %rd3, %rd2001;
	mov.b32 	%r4343, 0;
	st.global.u32 	[%rd2003], %r4343;
$L__BB4_826:
	add.s32 	%r545, %r544, %r6;
	add.s32 	%r4346, %r4288, %r6;
	add.s32 	%r4347, %r4346, %r6;
	add.s32 	%r4348, %r4347, %r6;
	add.s32 	%r4349, %r4348, %r6;
	add.s32 	%r4350, %r4349, %r6;
	add.s32 	%r4351, %r4350, %r6;
	setp.lt.s32 	%p1617, %r4351, 1;
	max.s32 	%r4352, %r4351, %r537;
	setp.gt.s32 	%p1618, %r4352, %r333;
	or.pred  	%p1619, %p1618, %p1617;
	@%p1619 bra 	$L__BB4_828;
	shl.b32 	%r4353, %r11, 2;
	add.s32 	%r4354, %r368, %r4353;
	ld.shared.f32 	%f2241, [%r4354+36];
	ld.shared.f32 	%f2242, [%r368+36];
	sub.f32 	%f2243, %f2241, %f2242;
	add.s32 	%r4355, %r4354, %r12;
	ld.shared.f32 	%f2244, [%r4355+36];
	add.f32 	%f2245, %f2243, %f2244;
	ld.shared.f32 	%f2246, [%r369+36];
	sub.f32 	%f2247, %f2245, %f2246;
	mul.f32 	%f2248, %f2, %f2247;
	mul.wide.s32 	%rd2004, %r545, 4;
	add.s64 	%rd2005, %rd4, %rd2004;
	st.global.f32 	[%rd2005], %f2248;
	add.s64 	%rd2006, %rd3, %rd2004;
	mov.b32 	%r4356, 0;
	st.global.u32 	[%rd2006], %r4356;
$L__BB4_828:
	add.s32 	%r546, %r545, %r6;
	add.s32 	%r4359, %r4288, %r6;
	add.s32 	%r4360, %r4359, %r6;
	add.s32 	%r4361, %r4360, %r6;
	add.s32 	%r4362, %r4361, %r6;
	add.s32 	%r4363, %r4362, %r6;
	add.s32 	%r4364, %r4363, %r6;
	add.s32 	%r4365, %r4364, %r6;
	setp.lt.s32 	%p1620, %r4365, 1;
	max.s32 	%r4366, %r4365, %r537;
	setp.gt.s32 	%p1621, %r4366, %r333;
	or.pred  	%p1622, %p1621, %p1620;
	@%p1622 bra 	$L__BB4_830;
	shl.b32 	%r4367, %r11, 2;
	add.s32 	%r4368, %r373, %r4367;
	ld.shared.f32 	%f2249, [%r4368+36];
	ld.shared.f32 	%f2250, [%r373+36];
	sub.f32 	%f2251, %f2249, %f2250;
	add.s32 	%r4369, %r4368, %r12;
	ld.shared.f32 	%f2252, [%r4369+36];
	add.f32 	%f2253, %f2251, %f2252;
	ld.shared.f32 	%f2254, [%r374+36];
	sub.f32 	%f2255, %f2253, %f2254;
	mul.f32 	%f2256, %f2, %f2255;
	mul.wide.s32 	%rd2007, %r546, 4;
	add.s64 	%rd2008, %rd4, %rd2007;
	st.global.f32 	[%rd2008], %f2256;
	add.s64 	%rd2009, %rd3, %rd2007;
	mov.b32 	%r4370, 0;
	st.global.u32 	[%rd2009], %r4370;
$L__BB4_830:
	add.s32 	%r547, %r546, %r6;
	add.s32 	%r4373, %r4288, %r6;
	add.s32 	%r4374, %r4373, %r6;
	add.s32 	%r4375, %r4374, %r6;
	add.s32 	%r4376, %r4375, %r6;
	add.s32 	%r4377, %r4376, %r6;
	add.s32 	%r4378, %r4377, %r6;
	add.s32 	%r4379, %r4378, %r6;
	add.s32 	%r4380, %r4379, %r6;
	setp.lt.s32 	%p1623, %r4380, 1;
	max.s32 	%r4381, %r4380, %r537;
	setp.gt.s32 	%p1624, %r4381, %r333;
	or.pred  	%p1625, %p1624, %p1623;
	@%p1625 bra 	$L__BB4_832;
	shl.b32 	%r4382, %r11, 2;
	add.s32 	%r4383, %r378, %r4382;
	ld.shared.f32 	%f2257, [%r4383+36];
	ld.shared.f32 	%f2258, [%r378+36];
	sub.f32 	%f2259, %f2257, %f2258;
	add.s32 	%r4384, %r4383, %r12;
	ld.shared.f32 	%f2260, [%r4384+36];
	add.f32 	%f2261, %f2259, %f2260;
	ld.shared.f32 	%f2262, [%r379+36];
	sub.f32 	%f2263, %f2261, %f2262;
	mul.f32 	%f2264, %f2, %f2263;
	mul.wide.s32 	%rd2010, %r547, 4;
	add.s64 	%rd2011, %rd4, %rd2010;
	st.global.f32 	[%rd2011], %f2264;
	add.s64 	%rd2012, %rd3, %rd2010;
	mov.b32 	%r4385, 0;
	st.global.u32 	[%rd2012], %r4385;
$L__BB4_832:
	add.s32 	%r548, %r547, %r6;
	add.s32 	%r4388, %r4288, %r6;
	add.s32 	%r4389, %r4388, %r6;
	add.s32 	%r4390, %r4389, %r6;
	add.s32 	%r4391, %r4390, %r6;
	add.s32 	%r4392, %r4391, %r6;
	add.s32 	%r4393, %r4392, %r6;
	add.s32 	%r4394, %r4393, %r6;
	add.s32 	%r4395, %r4394, %r6;
	add.s32 	%r4396, %r4395, %r6;
	setp.lt.s32 	%p1626, %r4396, 1;
	max.s32 	%r4397, %r4396, %r537;
	setp.gt.s32 	%p1627, %r4397, %r333;
	or.pred  	%p1628, %p1627, %p1626;
	@%p1628 bra 	$L__BB4_834;
	shl.b32 	%r4398, %r11, 2;
	add.s32 	%r4399, %r383, %r4398;
	ld.shared.f32 	%f2265, [%r4399+36];
	ld.shared.f32 	%f2266, [%r383+36];
	sub.f32 	%f2267, %f2265, %f2266;
	add.s32 	%r4400, %r4399, %r12;
	ld.shared.f32 	%f2268, [%r4400+36];
	add.f32 	%f2269, %f2267, %f2268;
	ld.shared.f32 	%f2270, [%r384+36];
	sub.f32 	%f2271, %f2269, %f2270;
	mul.f32 	%f2272, %f2, %f2271;
	mul.wide.s32 	%rd2013, %r548, 4;
	add.s64 	%rd2014, %rd4, %rd2013;
	st.global.f32 	[%rd2014], %f2272;
	add.s64 	%rd2015, %rd3, %rd2013;
	mov.b32 	%r4401, 0;
	st.global.u32 	[%rd2015], %r4401;
$L__BB4_834:
	setp.gt.s32 	%p1629, %r537, %r333;
	add.s32 	%r549, %r548, %r6;
	or.pred  	%p1630, %p7, %p1629;
	@%p1630 bra 	$L__BB4_836;
	shl.b32 	%r4402, %r11, 2;
	add.s32 	%r4403, %r388, %r4402;
	ld.shared.f32 	%f2273, [%r4403+36];
	ld.shared.f32 	%f2274, [%r388+36];
	sub.f32 	%f2275, %f2273, %f2274;
	add.s32 	%r4404, %r4403, %r12;
	ld.shared.f32 	%f2276, [%r4404+36];
	add.f32 	%f2277, %f2275, %f2276;
	ld.shared.f32 	%f2278, [%r389+36];
	sub.f32 	%f2279, %f2277, %f2278;
	mul.f32 	%f2280, %f2, %f2279;
	mul.wide.s32 	%rd2016, %r549, 4;
	add.s64 	%rd2017, %rd4, %rd2016;
	st.global.f32 	[%rd2017], %f2280;
	add.s64 	%rd2018, %rd3, %rd2016;
	mov.b32 	%r4405, 0;
	st.global.u32 	[%rd2018], %r4405;
$L__BB4_836:
	add.s32 	%r550, %r549, %r6;
	or.pred  	%p1632, %p8, %p1629;
	@%p1632 bra 	$L__BB4_838;
	shl.b32 	%r4406, %r11, 2;
	add.s32 	%r4407, %r393, %r4406;
	ld.shared.f32 	%f2281, [%r4407+36];
	ld.shared.f32 	%f2282, [%r393+36];
	sub.f32 	%f2283, %f2281, %f2282;
	add.s32 	%r4408, %r4407, %r12;
	ld.shared.f32 	%f2284, [%r4408+36];
	add.f32 	%f2285, %f2283, %f2284;
	ld.shared.f32 	%f2286, [%r394+36];
	sub.f32 	%f2287, %f2285, %f2286;
	mul.f32 	%f2288, %f2, %f2287;
	mul.wide.s32 	%rd2019, %r550, 4;
	add.s64 	%rd2020, %rd4, %rd2019;
	st.global.f32 	[%rd2020], %f2288;
	add.s64 	%rd2021, %rd3, %rd2019;
	mov.b32 	%r4409, 0;
	st.global.u32 	[%rd2021], %r4409;
$L__BB4_838:
	setp.gt.s32 	%p1633, %r537, %r333;
	add.s32 	%r551, %r550, %r6;
	or.pred  	%p1634, %p5, %p1633;
	@%p1634 bra 	$L__BB4_840;
	add.s32 	%r4410, %r397, %r11;
	shl.b32 	%r4411, %r4410, 2;
	add.s32 	%r4413, %r3057, %r4411;
	ld.shared.f32 	%f2289, [%r4413+36];
	ld.shared.f32 	%f2290, [%r398+36];
	sub.f32 	%f2291, %f2289, %f2290;
	add.s32 	%r4414, %r4413, %r12;
	ld.shared.f32 	%f2292, [%r4414+36];
	add.f32 	%f2293, %f2291, %f2292;
	ld.shared.f32 	%f2294, [%r399+36];
	sub.f32 	%f2295, %f2293, %f2294;
	mul.f32 	%f2296, %f2, %f2295;
	mul.wide.s32 	%rd2022, %r551, 4;
	add.s64 	%rd2023, %rd4, %rd2022;
	st.global.f32 	[%rd2023], %f2296;
	add.s64 	%rd2024, %rd3, %rd2022;
	mov.b32 	%r4415, 0;
	st.global.u32 	[%rd2024], %r4415;
$L__BB4_840:
	add.s32 	%r552, %r551, %r6;
	or.pred  	%p1636, %p6, %p1633;
	@%p1636 bra 	$L__BB4_842;
	add.s32 	%r4416, %r401, %r11;
	shl.b32 	%r4417, %r4416, 2;
	add.s32 	%r4419, %r3057, %r4417;
	ld.shared.f32 	%f2297, [%r4419+36];
	ld.shared.f32 	%f2298, [%r402+36];
	sub.f32 	%f2299, %f2297, %f2298;
	add.s32 	%r4420, %r4419, %r12;
	ld.shared.f32 	%f2300, [%r4420+36];
	add.f32 	%f2301, %f2299, %f2300;
	ld.shared.f32 	%f2302, [%r403+36];
	sub.f32 	%f2303, %f2301, %f2302;
	mul.f32 	%f2304, %f2, %f2303;
	mul.wide.s32 	%rd2025, %r552, 4;
	add.s64 	%rd2026, %rd4, %rd2025;
	st.global.f32 	[%rd2026], %f2304;
	add.s64 	%rd2027, %rd3, %rd2025;
	mov.b32 	%r4421, 0;
	st.global.u32 	[%rd2027], %r4421;
$L__BB4_842:
	mad.lo.s32 	%r4422, %r6, 15, %r1;
	setp.lt.s32 	%p1637, %r4422, 1;
	max.s32 	%r4423, %r4422, %r537;
	setp.gt.s32 	%p1638, %r4423, %r333;
	or.pred  	%p1639, %p1638, %p1637;
	@%p1639 bra 	$L__BB4_844;
	add.s32 	%r4424, %r404, %r11;
	shl.b32 	%r4425, %r4424, 2;
	add.s32 	%r4427, %r3057, %r4425;
	ld.shared.f32 	%f2305, [%r4427+36];
	ld.shared.f32 	%f2306, [%r405+36];
	sub.f32 	%f2307, %f2305, %f2306;
	add.s32 	%r4428, %r4427, %r12;
	ld.shared.f32 	%f2308, [%r4428+36];
	add.f32 	%f2309, %f2307, %f2308;
	ld.shared.f32 	%f2310, [%r406+36];
	sub.f32 	%f2311, %f2309, %f2310;
	mul.f32 	%f2312, %f2, %f2311;
	add.s32 	%r4429, %r552, %r6;
	mul.wide.s32 	%rd2028, %r4429, 4;
	add.s64 	%rd2029, %rd4, %rd2028;
	st.global.f32 	[%rd2029], %f2312;
	add.s64 	%rd2030, %rd3, %rd2028;
	mov.b32 	%r4430, 0;
	st.global.u32 	[%rd2030], %r4430;
$L__BB4_844:
	add.s32 	%r553, %r537, %r9;
	mad.lo.s32 	%r554, %r553, %r5, %r1;
	setp.lt.s32 	%p1640, %r1, 1;
	max.s32 	%r4431, %r1, %r553;
	setp.gt.s32 	%p1641, %r4431, %r333;
	or.pred  	%p1642, %p1641, %p1640;
	@%p1642 bra 	$L__BB4_846;
	shl.b32 	%r4432, %r11, 2;
	add.s32 	%r4433, %r335, %r4432;
	ld.shared.f32 	%f2313, [%r4433+40];
	ld.shared.f32 	%f2314, [%r335+40];
	sub.f32 	%f2315, %f2313, %f2314;
	add.s32 	%r4434, %r4433, %r12;
	ld.shared.f32 	%f2316, [%r4434+40];
	add.f32 	%f2317, %f2315, %f2316;
	ld.shared.f32 	%f2318, [%r336+40];
	sub.f32 	%f2319, %f2317, %f2318;
	mul.f32 	%f2320, %f2, %f2319;
	mul.wide.s32 	%rd2031, %r554, 4;
	add.s64 	%rd2032, %rd4, %rd2031;
	st.global.f32 	[%rd2032], %f2320;
	add.s64 	%rd2033, %rd3, %rd2031;
	mov.b32 	%r4435, 0;
	st.global.u32 	[%rd2033], %r4435;
$L__BB4_846:
	add.s32 	%r555, %r554, %r6;
	mad.lo.s32 	%r4437, %r6, -14, %r4422;
	setp.lt.s32 	%p1643, %r4437, 1;
	max.s32 	%r4438, %r4437, %r553;
	setp.gt.s32 	%p1644, %r4438, %r333;
	or.pred  	%p1645, %p1644, %p1643;
	@%p1645 bra 	$L__BB4_848;
	shl.b32 	%r4439, %r11, 2;
	add.s32 	%r4440, %r410, %r4439;
	ld.shared.f32 	%f2321, [%r4440+40];
	ld.shared.f32 	%f2322, [%r410+40];
	sub.f32 	%f2323, %f2321, %f2322;
	add.s32 	%r4441, %r4440, %r12;
	ld.shared.f32 	%f2324, [%r4441+40];
	add.f32 	%f2325, %f2323, %f2324;
	ld.shared.f32 	%f2326, [%r411+40];
	sub.f32 	%f2327, %f2325, %f2326;
	mul.f32 	%f2328, %f2, %f2327;
	mul.wide.s32 	%rd2034, %r555, 4;
	add.s64 	%rd2035, %rd4, %rd2034;
	st.global.f32 	[%rd2035], %f2328;
	add.s64 	%rd2036, %rd3, %rd2034;
	mov.b32 	%r4442, 0;
	st.global.u32 	[%rd2036], %r4442;
$L__BB4_848:
	add.s32 	%r556, %r555, %r6;
	add.s32 	%r4445, %r4437, %r6;
	setp.lt.s32 	%p1646, %r4445, 1;
	max.s32 	%r4446, %r4445, %r553;
	setp.gt.s32 	%p1647, %r4446, %r333;
	or.pred  	%p1648, %p1647, %p1646;
	@%p1648 bra 	$L__BB4_850;
	shl.b32 	%r4447, %r11, 2;
	add.s32 	%r4448, %r344, %r4447;
	ld.shared.f32 	%f2329, [%r4448+40];
	ld.shared.f32 	%f2330, [%r344+40];
	sub.f32 	%f2331, %f2329, %f2330;
	add.s32 	%r4449, %r4448, %r12;
	ld.shared.f32 	%f2332, [%r4449+40];
	add.f32 	%f2333, %f2331, %f2332;
	ld.shared.f32 	%f2334, [%r345+40];
	sub.f32 	%f2335, %f2333, %f2334;
	mul.f32 	%f2336, %f2, %f2335;
	mul.wide.s32 	%rd2037, %r556, 4;
	add.s64 	%rd2038, %rd4, %rd2037;
	st.global.f32 	[%rd2038], %f2336;
	add.s64 	%rd2039, %rd3, %rd2037;
	mov.b32 	%r4450, 0;
	st.global.u32 	[%rd2039], %r4450;
$L__BB4_850:
	add.s32 	%r557, %r556, %r6;
	add.s32 	%r4453, %r4437, %r6;
	add.s32 	%r4454, %r4453, %r6;
	setp.lt.s32 	%p1649, %r4454, 1;
	max.s32 	%r4455, %r4454, %r553;
	setp.gt.s32 	%p1650, %r4455, %r333;
	or.pred  	%p1651, %p1650, %p1649;
	@%p1651 bra 	$L__BB4_852;
	shl.b32 	%r4456, %r11, 2;
	add.s32 	%r4457, %r348, %r4456;
	ld.shared.f32 	%f2337, [%r4457+40];
	ld.shared.f32 	%f2338, [%r348+40];
	sub.f32 	%f2339, %f2337, %f2338;
	add.s32 	%r4458, %r4457, %r12;
	ld.shared.f32 	%f2340, [%r4458+40];
	add.f32 	%f2341, %f2339, %f2340;
	ld.shared.f32 	%f2342, [%r349+40];
	sub.f32 	%f2343, %f2341, %f2342;
	mul.f32 	%f2344, %f2, %f2343;
	mul.wide.s32 	%rd2040, %r557, 4;
	add.s64 	%rd2041, %rd4, %rd2040;
	st.global.f32 	[%rd2041], %f2344;
	add.s64 	%rd2042, %rd3, %rd2040;
	mov.b32 	%r4459, 0;
	st.global.u32 	[%rd2042], %r4459;
$L__BB4_852:
	add.s32 	%r558, %r557, %r6;
	add.s32 	%r4462, %r4437, %r6;
	add.s32 	%r4463, %r4462, %r6;
	add.s32 	%r4464, %r4463, %r6;
	setp.lt.s32 	%p1652, %r4464, 1;
	max.s32 	%r4465, %r4464, %r553;
	setp.gt.s32 	%p1653, %r4465, %r333;
	or.pred  	%p1654, %p1653, %p1652;
	@%p1654 bra 	$L__BB4_854;
	shl.b32 	%r4466, %r11, 2;
	add.s32 	%r4467, %r353, %r4466;
	ld.shared.f32 	%f2345, [%r4467+40];
	ld.shared.f32 	%f2346, [%r353+40];
	sub.f32 	%f2347, %f2345, %f2346;
	add.s32 	%r4468, %r4467, %r12;
	ld.shared.f32 	%f2348, [%r4468+40];
	add.f32 	%f2349, %f2347, %f2348;
	ld.shared.f32 	%f2350, [%r354+40];
	sub.f32 	%f2351, %f2349, %f2350;
	mul.f32 	%f2352, %f2, %f2351;
	mul.wide.s32 	%rd2043, %r558, 4;
	add.s64 	%rd2044, %rd4, %rd2043;
	st.global.f32 	[%rd2044], %f2352;
	add.s64 	%rd2045, %rd3, %rd2043;
	mov.b32 	%r4469, 0;
	st.global.u32 	[%rd2045], %r4469;
$L__BB4_854:
	add.s32 	%r559, %r558, %r6;
	add.s32 	%r4472, %r4437, %r6;
	add.s32 	%r4473, %r4472, %r6;
	add.s32 	%r4474, %r4473, %r6;
	add.s32 	%r4475, %r4474, %r6;
	setp.lt.s32 	%p1655, %r4475, 1;
	max.s32 	%r4476, %r4475, %r553;
	setp.gt.s32 	%p1656, %r4476, %r333;
	or.pred  	%p1657, %p1656, %p1655;
	@%p1657 bra 	$L__BB4_856;
	shl.b32 	%r4477, %r11, 2;
	add.s32 	%r4478, %r358, %r4477;
	ld.shared.f32 	%f2353, [%r4478+40];
	ld.shared.f32 	%f2354, [%r358+40];
	sub.f32 	%f2355, %f2353, %f2354;
	add.s32 	%r4479, %r4478, %r12;
	ld.shared.f32 	%f2356, [%r4479+40];
	add.f32 	%f2357, %f2355, %f2356;
	ld.shared.f32 	%f2358, [%r359+40];
	sub.f32 	%f2359, %f2357, %f2358;
	mul.f32 	%f2360, %f2, %f2359;
	mul.wide.s32 	%rd2046, %r559, 4;
	add.s64 	%rd2047, %rd4, %rd2046;
	st.global.f32 	[%rd2047], %f2360;
	add.s64 	%rd2048, %rd3, %rd2046;
	mov.b32 	%r4480, 0;
	st.global.u32 	[%rd2048], %r4480;
$L__BB4_856:
	add.s32 	%r560, %r559, %r6;
	add.s32 	%r4483, %r4437, %r6;
	add.s32 	%r4484, %r4483, %r6;
	add.s32 	%r4485, %r4484, %r6;
	add.s32 	%r4486, %r4485, %r6;
	add.s32 	%r4487, %r4486, %r6;
	setp.lt.s32 	%p1658, %r4487, 1;
	max.s32 	%r4488, %r4487, %r553;
	setp.gt.s32 	%p1659, %r4488, %r333;
	or.pred  	%p1660, %p1659, %p1658;
	@%p1660 bra 	$L__BB4_858;
	shl.b32 	%r4489, %r11, 2;
	add.s32 	%r4490, %r363, %r4489;
	ld.shared.f32 	%f2361, [%r4490+40];
	ld.shared.f32 	%f2362, [%r363+40];
	sub.f32 	%f2363, %f2361, %f2362;
	add.s32 	%r4491, %r4490, %r12;
	ld.shared.f32 	%f2364, [%r4491+40];
	add.f32 	%f2365, %f2363, %f2364;
	ld.shared.f32 	%f2366, [%r364+40];
	sub.f32 	%f2367, %f2365, %f2366;
	mul.f32 	%f2368, %f2, %f2367;
	mul.wide.s32 	%rd2049, %r560, 4;
	add.s64 	%rd2050, %rd4, %rd2049;
	st.global.f32 	[%rd2050], %f2368;
	add.s64 	%rd2051, %rd3, %rd2049;
	mov.b32 	%r4492, 0;
	st.global.u32 	[%rd2051], %r4492;
$L__BB4_858:
	add.s32 	%r561, %r560, %r6;
	add.s32 	%r4495, %r4437, %r6;
	add.s32 	%r4496, %r4495, %r6;
	add.s32 	%r4497, %r4496, %r6;
	add.s32 	%r4498, %r4497, %r6;
	add.s32 	%r4499, %r4498, %r6;
	add.s32 	%r4500, %r4499, %r6;
	setp.lt.s32 	%p1661, %r4500, 1;
	max.s32 	%r4501, %r4500, %r553;
	setp.gt.s32 	%p1662, %r4501, %r333;
	or.pred  	%p1663, %p1662, %p1661;
	@%p1663 bra 	$L__BB4_860;
	shl.b32 	%r4502, %r11, 2;
	add.s32 	%r4503, %r368, %r4502;
	ld.shared.f32 	%f2369, [%r4503+40];
	ld.shared.f32 	%f2370, [%r368+40];
	sub.f32 	%f2371, %f2369, %f2370;
	add.s32 	%r4504, %r4503, %r12;
	ld.shared.f32 	%f2372, [%r4504+40];
	add.f32 	%f2373, %f2371, %f2372;
	ld.shared.f32 	%f2374, [%r369+40];
	sub.f32 	%f2375, %f2373, %f2374;
	mul.f32 	%f2376, %f2, %f2375;
	mul.wide.s32 	%rd2052, %r561, 4;
	add.s64 	%rd2053, %rd4, %rd2052;
	st.global.f32 	[%rd2053], %f2376;
	add.s64 	%rd2054, %rd3, %rd2052;
	mov.b32 	%r4505, 0;
	st.global.u32 	[%rd2054], %r4505;
$L__BB4_860:
	add.s32 	%r562, %r561, %r6;
	add.s32 	%r4508, %r4437, %r6;
	add.s32 	%r4509, %r4508, %r6;
	add.s32 	%r4510, %r4509, %r6;
	add.s32 	%r4511, %r4510, %r6;
	add.s32 	%r4512, %r4511, %r6;
	add.s32 	%r4513, %r4512, %r6;
	add.s32 	%r4514, %r4513, %r6;
	setp.lt.s32 	%p1664, %r4514, 1;
	max.s32 	%r4515, %r4514, %r553;
	setp.gt.s32 	%p1665, %r4515, %r333;
	or.pred  	%p1666, %p1665, %p1664;
	@%p1666 bra 	$L__BB4_862;
	shl.b32 	%r4516, %r11, 2;
	add.s32 	%r4517, %r373, %r4516;
	ld.shared.f32 	%f2377, [%r4517+40];
	ld.shared.f32 	%f2378, [%r373+40];
	sub.f32 	%f2379, %f2377, %f2378;
	add.s32 	%r4518, %r4517, %r12;
	ld.shared.f32 	%f2380, [%r4518+40];
	add.f32 	%f2381, %f2379, %f2380;
	ld.shared.f32 	%f2382, [%r374+40];
	sub.f32 	%f2383, %f2381, %f2382;
	mul.f32 	%f2384, %f2, %f2383;
	mul.wide.s32 	%rd2055, %r562, 4;
	add.s64 	%rd2056, %rd4, %rd2055;
	st.global.f32 	[%rd2056], %f2384;
	add.s64 	%rd2057, %rd3, %rd2055;
	mov.b32 	%r4519, 0;
	st.global.u32 	[%rd2057], %r4519;
$L__BB4_862:
	add.s32 	%r563, %r562, %r6;
	add.s32 	%r4522, %r4437, %r6;
	add.s32 	%r4523, %r4522, %r6;
	add.s32 	%r4524, %r4523, %r6;
	add.s32 	%r4525, %r4524, %r6;
	add.s32 	%r4526, %r4525, %r6;
	add.s32 	%r4527, %r4526, %r6;
	add.s32 	%r4528, %r4527, %r6;
	add.s32 	%r4529, %r4528, %r6;
	setp.lt.s32 	%p1667, %r4529, 1;
	max.s32 	%r4530, %r4529, %r553;
	setp.gt.s32 	%p1668, %r4530, %r333;
	or.pred  	%p1669, %p1668, %p1667;
	@%p1669 bra 	$L__BB4_864;
	shl.b32 	%r4531, %r11, 2;
	add.s32 	%r4532, %r378, %r4531;
	ld.shared.f32 	%f2385, [%r4532+40];
	ld.shared.f32 	%f2386, [%r378+40];
	sub.f32 	%f2387, %f2385, %f2386;
	add.s32 	%r4533, %r4532, %r12;
	ld.shared.f32 	%f2388, [%r4533+40];
	add.f32 	%f2389, %f2387, %f2388;
	ld.shared.f32 	%f2390, [%r379+40];
	sub.f32 	%f2391, %f2389, %f2390;
	mul.f32 	%f2392, %f2, %f2391;
	mul.wide.s32 	%rd2058, %r563, 4;
	add.s64 	%rd2059, %rd4, %rd2058;
	st.global.f32 	[%rd2059], %f2392;
	add.s64 	%rd2060, %rd3, %rd2058;
	mov.b32 	%r4534, 0;
	st.global.u32 	[%rd2060], %r4534;
$L__BB4_864:
	add.s32 	%r564, %r563, %r6;
	add.s32 	%r4537, %r4437, %r6;
	add.s32 	%r4538, %r4537, %r6;
	add.s32 	%r4539, %r4538, %r6;
	add.s32 	%r4540, %r4539, %r6;
	add.s32 	%r4541, %r4540, %r6;
	add.s32 	%r4542, %r4541, %r6;
	add.s32 	%r4543, %r4542, %r6;
	add.s32 	%r4544, %r4543, %r6;
	add.s32 	%r4545, %r4544, %r6;
	setp.lt.s32 	%p1670, %r4545, 1;
	max.s32 	%r4546, %r4545, %r553;
	setp.gt.s32 	%p1671, %r4546, %r333;
	or.pred  	%p1672, %p1671, %p1670;
	@%p1672 bra 	$L__BB4_866;
	shl.b32 	%r4547, %r11, 2;
	add.s32 	%r4548, %r383, %r4547;
	ld.shared.f32 	%f2393, [%r4548+40];
	ld.shared.f32 	%f2394, [%r383+40];
	sub.f32 	%f2395, %f2393, %f2394;
	add.s32 	%r4549, %r4548, %r12;
	ld.shared.f32 	%f2396, [%r4549+40];
	add.f32 	%f2397, %f2395, %f2396;
	ld.shared.f32 	%f2398, [%r384+40];
	sub.f32 	%f2399, %f2397, %f2398;
	mul.f32 	%f2400, %f2, %f2399;
	mul.wide.s32 	%rd2061, %r564, 4;
	add.s64 	%rd2062, %rd4, %rd2061;
	st.global.f32 	[%rd2062], %f2400;
	add.s64 	%rd2063, %rd3, %rd2061;
	mov.b32 	%r4550, 0;
	st.global.u32 	[%rd2063], %r4550;
$L__BB4_866:
	setp.gt.s32 	%p1673, %r553, %r333;
	add.s32 	%r565, %r564, %r6;
	or.pred  	%p1674, %p7, %p1673;
	@%p1674 bra 	$L__BB4_868;
	shl.b32 	%r4551, %r11, 2;
	add.s32 	%r4552, %r388, %r4551;
	ld.shared.f32 	%f2401, [%r4552+40];
	ld.shared.f32 	%f2402, [%r388+40];
	sub.f32 	%f2403, %f2401, %f2402;
	add.s32 	%r4553, %r4552, %r12;
	ld.shared.f32 	%f2404, [%r4553+40];
	add.f32 	%f2405, %f2403, %f2404;
	ld.shared.f32 	%f2406, [%r389+40];
	sub.f32 	%f2407, %f2405, %f2406;
	mul.f32 	%f2408, %f2, %f2407;
	mul.wide.s32 	%rd2064, %r565, 4;
	add.s64 	%rd2065, %rd4, %rd2064;
	st.global.f32 	[%rd2065], %f2408;
	add.s64 	%rd2066, %rd3, %rd2064;
	mov.b32 	%r4554, 0;
	st.global.u32 	[%rd2066], %r4554;
$L__BB4_868:
	add.s32 	%r566, %r565, %r6;
	or.pred  	%p1676, %p8, %p1673;
	@%p1676 bra 	$L__BB4_870;
	shl.b32 	%r4555, %r11, 2;
	add.s32 	%r4556, %r393, %r4555;
	ld.shared.f32 	%f2409, [%r4556+40];
	ld.shared.f32 	%f2410, [%r393+40];
	sub.f32 	%f2411, %f2409, %f2410;
	add.s32 	%r4557, %r4556, %r12;
	ld.shared.f32 	%f2412, [%r4557+40];
	add.f32 	%f2413, %f2411, %f2412;
	ld.shared.f32 	%f2414, [%r394+40];
	sub.f32 	%f2415, %f2413, %f2414;
	mul.f32 	%f2416, %f2, %f2415;
	mul.wide.s32 	%rd2067, %r566, 4;
	add.s64 	%rd2068, %rd4, %rd2067;
	st.global.f32 	[%rd2068], %f2416;
	add.s64 	%rd2069, %rd3, %rd2067;
	mov.b32 	%r4558, 0;
	st.global.u32 	[%rd2069], %r4558;
$L__BB4_870:
	setp.gt.s32 	%p1677, %r553, %r333;
	add.s32 	%r567, %r566, %r6;
	or.pred  	%p1678, %p5, %p1677;
	@%p1678 bra 	$L__BB4_872;
	add.s32 	%r4559, %r397, %r11;
	shl.b32 	%r4560, %r4559, 2;
	add.s32 	%r4562, %r3057, %r4560;
	ld.shared.f32 	%f2417, [%r4562+40];
	ld.shared.f32 	%f2418, [%r398+40];
	sub.f32 	%f2419, %f2417, %f2418;
	add.s32 	%r4563, %r4562, %r12;
	ld.shared.f32 	%f2420, [%r4563+40];
	add.f32 	%f2421, %f2419, %f2420;
	ld.shared.f32 	%f2422, [%r399+40];
	sub.f32 	%f2423, %f2421, %f2422;
	mul.f32 	%f2424, %f2, %f2423;
	mul.wide.s32 	%rd2070, %r567, 4;
	add.s64 	%rd2071, %rd4, %rd2070;
	st.global.f32 	[%rd2071], %f2424;
	add.s64 	%rd2072, %rd3, %rd2070;
	mov.b32 	%r4564, 0;
	st.global.u32 	[%rd2072], %r4564;
$L__BB4_872:
	add.s32 	%r568, %r567, %r6;
	or.pred  	%p1680, %p6, %p1677;
	@%p1680 bra 	$L__BB4_874;
	add.s32 	%r4565, %r401, %r11;
	shl.b32 	%r4566, %r4565, 2;
	add.s32 	%r4568, %r3057, %r4566;
	ld.shared.f32 	%f2425, [%r4568+40];
	ld.shared.f32 	%f2426, [%r402+40];
	sub.f32 	%f2427, %f2425, %f2426;
	add.s32 	%r4569, %r4568, %r12;
	ld.shared.f32 	%f2428, [%r4569+40];
	add.f32 	%f2429, %f2427, %f2428;
	ld.shared.f32 	%f2430, [%r403+40];
	sub.f32 	%f2431, %f2429, %f2430;
	mul.f32 	%f2432, %f2, %f2431;
	mul.wide.s32 	%rd2073, %r568, 4;
	add.s64 	%rd2074, %rd4, %rd2073;
	st.global.f32 	[%rd2074], %f2432;
	add.s64 	%rd2075, %rd3, %rd2073;
	mov.b32 	%r4570, 0;
	st.global.u32 	[%rd2075], %r4570;
$L__BB4_874:
	mad.lo.s32 	%r4571, %r6, 15, %r1;
	setp.lt.s32 	%p1681, %r4571, 1;
	max.s32 	%r4572, %r4571, %r553;
	setp.gt.s32 	%p1682, %r4572, %r333;
	or.pred  	%p1683, %p1682, %p1681;
	@%p1683 bra 	$L__BB4_876;
	add.s32 	%r4573, %r404, %r11;
	shl.b32 	%r4574, %r4573, 2;
	add.s32 	%r4576, %r3057, %r4574;
	ld.shared.f32 	%f2433, [%r4576+40];
	ld.shared.f32 	%f2434, [%r405+40];
	sub.f32 	%f2435, %f2433, %f2434;
	add.s32 	%r4577, %r4576, %r12;
	ld.shared.f32 	%f2436, [%r4577+40];
	add.f32 	%f2437, %f2435, %f2436;
	ld.shared.f32 	%f2438, [%r406+40];
	sub.f32 	%f2439, %f2437, %f2438;
	mul.f32 	%f2440, %f2, %f2439;
	add.s32 	%r4578, %r568, %r6;
	mul.wide.s32 	%rd2076, %r4578, 4;
	add.s64 	%rd2077, %rd4, %rd2076;
	st.global.f32 	[%rd2077], %f2440;
	add.s64 	%rd2078, %rd3, %rd2076;
	mov.b32 	%r4579, 0;
	st.global.u32 	[%rd2078], %r4579;
$L__BB4_876:
	add.s32 	%r569, %r553, %r9;
	mad.lo.s32 	%r570, %r569, %r5, %r1;
	setp.lt.s32 	%p1684, %r1, 1;
	max.s32 	%r4580, %r1, %r569;
	setp.gt.s32 	%p1685, %r4580, %r333;
	or.pred  	%p1686, %p1685, %p1684;
	@%p1686 bra 	$L__BB4_878;
	shl.b32 	%r4581, %r11, 2;
	add.s32 	%r4582, %r335, %r4581;
	ld.shared.f32 	%f2441, [%r4582+44];
	ld.shared.f32 	%f2442, [%r335+44];
	sub.f32 	%f2443, %f2441, %f2442;
	add.s32 	%r4583, %r4582, %r12;
	ld.shared.f32 	%f2444, [%r4583+44];
	add.f32 	%f2445, %f2443, %f2444;
	ld.shared.f32 	%f2446, [%r336+44];
	sub.f32 	%f2447, %f2445, %f2446;
	mul.f32 	%f2448, %f2, %f2447;
	mul.wide.s32 	%rd2079, %r570, 4;
	add.s64 	%rd2080, %rd4, %rd2079;
	st.global.f32 	[%rd2080], %f2448;
	add.s64 	%rd2081, %rd3, %rd2079;
	mov.b32 	%r4584, 0;
	st.global.u32 	[%rd2081], %r4584;
$L__BB4_878:
	add.s32 	%r571, %r570, %r6;
	mad.lo.s32 	%r4586, %r6, -14, %r4571;
	setp.lt.s32 	%p1687, %r4586, 1;
	max.s32 	%r4587, %r4586, %r569;
	setp.gt.s32 	%p1688, %r4587, %r333;
	or.pred  	%p1689, %p1688, %p1687;
	@%p1689 bra 	$L__BB4_880;
	shl.b32 	%r4588, %r11, 2;
	add.s32 	%r4589, %r410, %r4588;
	ld.shared.f32 	%f2449, [%r4589+44];
	ld.shared.f32 	%f2450, [%r410+44];
	sub.f32 	%f2451, %f2449, %f2450;
	add.s32 	%r4590, %r4589, %r12;
	ld.shared.f32 	%f2452, [%r4590+44];
	add.f32 	%f2453, %f2451, %f2452;
	ld.shared.f32 	%f2454, [%r411+44];
	sub.f32 	%f2455, %f2453, %f2454;
	mul.f32 	%f2456, %f2, %f2455;
	mul.wide.s32 	%rd2082, %r571, 4;
	add.s64 	%rd2083, %rd4, %rd2082;
	st.global.f32 	[%rd2083], %f2456;
	add.s64 	%rd2084, %rd3, %rd2082;
	mov.b32 	%r4591, 0;
	st.global.u32 	[%rd2084], %r4591;
$L__BB4_880:
	add.s32 	%r572, %r571, %r6;
	add.s32 	%r4594, %r4586, %r6;
	setp.lt.s32 	%p1690, %r4594, 1;
	max.s32 	%r4595, %r4594, %r569;
	setp.gt.s32 	%p1691, %r4595, %r333;
	or.pred  	%p1692, %p1691, %p1690;
	@%p1692 bra 	$L__BB4_882;
	shl.b32 	%r4596, %r11, 2;
	add.s32 	%r4597, %r344, %r4596;
	ld.shared.f32 	%f2457, [%r4597+44];
	ld.shared.f32 	%f2458, [%r344+44];
	sub.f32 	%f2459, %f2457, %f2458;
	add.s32 	%r4598, %r4597, %r12;
	ld.shared.f32 	%f2460, [%r4598+44];
	add.f32 	%f2461, %f2459, %f2460;
	ld.shared.f32 	%f2462, [%r345+44];
	sub.f32 	%f2463, %f2461, %f2462;
	mul.f32 	%f2464, %f2, %f2463;
	mul.wide.s32 	%rd2085, %r572, 4;
	add.s64 	%rd2086, %rd4, %rd2085;
	st.global.f32 	[%rd2086], %f2464;
	add.s64 	%rd2087, %rd3, %rd2085;
	mov.b32 	%r4599, 0;
	st.global.u32 	[%rd2087], %r4599;
$L__BB4_882:
	add.s32 	%r573, %r572, %r6;
	add.s32 	%r4602, %r4586, %r6;
	add.s32 	%r4603, %r4602, %r6;
	setp.lt.s32 	%p1693, %r4603, 1;
	max.s32 	%r4604, %r4603, %r569;
	setp.gt.s32 	%p1694, %r4604, %r333;
	or.pred  	%p1695, %p1694, %p1693;
	@%p1695 bra 	$L__BB4_884;
	shl.b32 	%r4605, %r11, 2;
	add.s32 	%r4606, %r348, %r4605;
	ld.shared.f32 	%f2465, [%r4606+44];
	ld.shared.f32 	%f2466, [%r348+44];
	sub.f32 	%f2467, %f2465, %f2466;
	add.s32 	%r4607, %r4606, %r12;
	ld.shared.f32 	%f2468, [%r4607+44];
	add.f32 	%f2469, %f2467, %f2468;
	ld.shared.f32 	%f2470, [%r349+44];
	sub.f32 	%f2471, %f2469, %f2470;
	mul.f32 	%f2472, %f2, %f2471;
	mul.wide.s32 	%rd2088, %r573, 4;
	add.s64 	%rd2089, %rd4, %rd2088;
	st.global.f32 	[%rd2089], %f2472;
	add.s64 	%rd2090, %rd3, %rd2088;
	mov.b32 	%r4608, 0;
	st.global.u32 	[%rd2090], %r4608;
$L__BB4_884:
	add.s32 	%r574, %r573, %r6;
	add.s32 	%r4611, %r4586, %r6;
	add.s32 	%r4612, %r4611, %r6;
	add.s32 	%r4613, %r4612, %r6;
	setp.lt.s32 	%p1696, %r4613, 1;
	max.s32 	%r4614, %r4613, %r569;
	setp.gt.s32 	%p1697, %r4614, %r333;
	or.pred  	%p1698, %p1697, %p1696;
	@%p1698 bra 	$L__BB4_886;
	shl.b32 	%r4615, %r11, 2;
	add.s32 	%r4616, %r353, %r4615;
	ld.shared.f32 	%f2473, [%r4616+44];
	ld.shared.f32 	%f2474, [%r353+44];
	sub.f32 	%f2475, %f2473, %f2474;
	add.s32 	%r4617, %r4616, %r12;
	ld.shared.f32 	%f2476, [%r4617+44];
	add.f32 	%f2477, %f2475, %f2476;
	ld.shared.f32 	%f2478, [%r354+44];
	sub.f32 	%f2479, %f2477, %f2478;
	mul.f32 	%f2480, %f2, %f2479;
	mul.wide.s32 	%rd2091, %r574, 4;
	add.s64 	%rd2092, %rd4, %rd2091;
	st.global.f32 	[%rd2092], %f2480;
	add.s64 	%rd2093, %rd3, %rd2091;
	mov.b32 	%r4618, 0;
	st.global.u32 	[%rd2093], %r4618;
$L__BB4_886:
	add.s32 	%r575, %r574, %r6;
	add.s32 	%r4621, %r4586, %r6;
	add.s32 	%r4622, %r4621, %r6;
	add.s32 	%r4623, %r4622, %r6;
	add.s32 	%r4624, %r4623, %r6;
	setp.lt.s32 	%p1699, %r4624, 1;
	max.s32 	%r4625, %r4624, %r569;
	setp.gt.s32 	%p1700, %r4625, %r333;
	or.pred  	%p1701, %p1700, %p1699;
	@%p1701 bra 	$L__BB4_888;
	shl.b32 	%r4626, %r11, 2;
	add.s32 	%r4627, %r358, %r4626;
	ld.shared.f32 	%f2481, [%r4627+44];
	ld.shared.f32 	%f2482, [%r358+44];
	sub.f32 	%f2483, %f2481, %f2482;
	add.s32 	%r4628, %r4627, %r12;
	ld.shared.f32 	%f2484, [%r4628+44];
	add.f32 	%f2485, %f2483, %f2484;
	ld.shared.f32 	%f2486, [%r359+44];
	sub.f32 	%f2487, %f2485, %f2486;
	mul.f32 	%f2488, %f2, %f2487;
	mul.wide.s32 	%rd2094, %r575, 4;
	add.s64 	%rd2095, %rd4, %rd2094;
	st.global.f32 	[%rd2095], %f2488;
	add.s64 	%rd2096, %rd3, %rd2094;
	mov.b32 	%r4629, 0;
	st.global.u32 	[%rd2096], %r4629;
$L__BB4_888:
	add.s32 	%r576, %r575, %r6;
	add.s32 	%r4632, %r4586, %r6;
	add.s32 	%r4633, %r4632, %r6;
	add.s32 	%r4634, %r4633, %r6;
	add.s32 	%r4635, %r4634, %r6;
	add.s32 	%r4636, %r4635, %r6;
	setp.lt.s32 	%p1702, %r4636, 1;
	max.s32 	%r4637, %r4636, %r569;
	setp.gt.s32 	%p1703, %r4637, %r333;
	or.pred  	%p1704, %p1703, %p1702;
	@%p1704 bra 	$L__BB4_890;
	shl.b32 	%r4638, %r11, 2;
	add.s32 	%r4639, %r363, %r4638;
	ld.shared.f32 	%f2489, [%r4639+44];
	ld.shared.f32 	%f2490, [%r363+44];
	sub.f32 	%f2491, %f2489, %f2490;
	add.s32 	%r4640, %r4639, %r12;
	ld.shared.f32 	%f2492, [%r4640+44];
	add.f32 	%f2493, %f2491, %f2492;
	ld.shared.f32 	%f2494, [%r364+44];
	sub.f32 	%f2495, %f2493, %f2494;
	mul.f32 	%f2496, %f2, %f2495;
	mul.wide.s32 	%rd2097, %r576, 4;
	add.s64 	%rd2098, %rd4, %rd2097;
	st.global.f32 	[%rd2098], %f2496;
	add.s64 	%rd2099, %rd3, %rd2097;
	mov.b32 	%r4641, 0;
	st.global.u32 	[%rd2099], %r4641;
$L__BB4_890:
	add.s32 	%r577, %r576, %r6;
	add.s32 	%r4644, %r4586, %r6;
	add.s32 	%r4645, %r4644, %r6;
	add.s32 	%r4646, %r4645, %r6;
	add.s32 	%r4647, %r4646, %r6;
	add.s32 	%r4648, %r4647, %r6;
	add.s32 	%r4649, %r4648, %r6;
	setp.lt.s32 	%p1705, %r4649, 1;
	max.s32 	%r4650, %r4649, %r569;
	setp.gt.s32 	%p1706, %r4650, %r333;
	or.pred  	%p1707, %p1706, %p1705;
	@%p1707 bra 	$L__BB4_892;
	shl.b32 	%r4651, %r11, 2;
	add.s32 	%r4652, %r368, %r4651;
	ld.shared.f32 	%f2497, [%r4652+44];
	ld.shared.f32 	%f2498, [%r368+44];
	sub.f32 	%f2499, %f2497, %f2498;
	add.s32 	%r4653, %r4652, %r12;
	ld.shared.f32 	%f2500, [%r4653+44];
	add.f32 	%f2501, %f2499, %f2500;
	ld.shared.f32 	%f2502, [%r369+44];
	sub.f32 	%f2503, %f2501, %f2502;
	mul.f32 	%f2504, %f2, %f2503;
	mul.wide.s32 	%rd2100, %r577, 4;
	add.s64 	%rd2101, %rd4, %rd2100;
	st.global.f32 	[%rd2101], %f2504;
	add.s64 	%rd2102, %rd3, %rd2100;
	mov.b32 	%r4654, 0;
	st.global.u32 	[%rd2102], %r4654;
$L__BB4_892:
	add.s32 	%r578, %r577, %r6;
	add.s32 	%r4657, %r4586, %r6;
	add.s32 	%r4658, %r4657, %r6;
	add.s32 	%r4659, %r4658, %r6;
	add.s32 	%r4660, %r4659, %r6;
	add.s32 	%r4661, %r4660, %r6;
	add.s32 	%r4662, %r4661, %r6;
	add.s32 	%r4663, %r4662, %r6;
	setp.lt.s32 	%p1708, %r4663, 1;
	max.s32 	%r4664, %r4663, %r569;
	setp.gt.s32 	%p1709, %r4664, %r333;
	or.pred  	%p1710, %p1709, %p1708;
	@%p1710 bra 	$L__BB4_894;
	shl.b32 	%r4665, %r11, 2;
	add.s32 	%r4666, %r373, %r4665;
	ld.shared.f32 	%f2505, [%r4666+44];
	ld.shared.f32 	%f2506, [%r373+44];
	sub.f32 	%f2507, %f2505, %f2506;
	add.s32 	%r4667, %r4666, %r12;
	ld.shared.f32 	%f2508, [%r4667+44];
	add.f32 	%f2509, %f2507, %f2508;
	ld.shared.f32 	%f2510, [%r374+44];
	sub.f32 	%f2511, %f2509, %f2510;
	mul.f32 	%f2512, %f2, %f2511;
	mul.wide.s32 	%rd2103, %r578, 4;
	add.s64 	%rd2104, %rd4, %rd2103;
	st.global.f32 	[%rd2104], %f2512;
	add.s64 	%rd2105, %rd3, %rd2103;
	mov.b32 	%r4668, 0;
	st.global.u32 	[%rd2105], %r4668;
$L__BB4_894:
	add.s32 	%r579, %r578, %r6;
	add.s32 	%r4671, %r4586, %r6;
	add.s32 	%r4672, %r4671, %r6;
	add.s32 	%r4673, %r4672, %r6;
	add.s32 	%r4674, %r4673, %r6;
	add.s32 	%r4675, %r4674, %r6;
	add.s32 	%r4676, %r4675, %r6;
	add.s32 	%r4677, %r4676, %r6;
	add.s32 	%r4678, %r4677, %r6;
	setp.lt.s32 	%p1711, %r4678, 1;
	max.s32 	%r4679, %r4678, %r569;
	setp.gt.s32 	%p1712, %r4679, %r333;
	or.pred  	%p1713, %p1712, %p1711;
	@%p1713 bra 	$L__BB4_896;
	shl.b32 	%r4680, %r11, 2;
	add.s32 	%r4681, %r378, %r4680;
	ld.shared.f32 	%f2513, [%r4681+44];
	ld.shared.f32 	%f2514, [%r378+44];
	sub.f32 	%f2515, %f2513, %f2514;
	add.s32 	%r4682, %r4681, %r12;
	ld.shared.f32 	%f2516, [%r4682+44];
	add.f32 	%f2517, %f2515, %f2516;
	ld.shared.f32 	%f2518, [%r379+44];
	sub.f32 	%f2519, %f2517, %f2518;
	mul.f32 	%f2520, %f2, %f2519;
	mul.wide.s32 	%rd2106, %r579, 4;
	add.s64 	%rd2107, %rd4, %rd2106;
	st.global.f32 	[%rd2107], %f2520;
	add.s64 	%rd2108, %rd3, %rd2106;
	mov.b32 	%r4683, 0;
	st.global.u32 	[%rd2108], %r4683;
$L__BB4_896:
	add.s32 	%r580, %r579, %r6;
	add.s32 	%r4686, %r4586, %r6;
	add.s32 	%r4687, %r4686, %r6;
	add.s32 	%r4688, %r4687, %r6;
	add.s32 	%r4689, %r4688, %r6;
	add.s32 	%r4690, %r4689, %r6;
	add.s32 	%r4691, %r4690, %r6;
	add.s32 	%r4692, %r4691, %r6;
	add.s32 	%r4693, %r4692, %r6;
	add.s32 	%r4694, %r4693, %r6;
	setp.lt.s32 	%p1714, %r4694, 1;
	max.s32 	%r4695, %r4694, %r569;
	setp.gt.s32 	%p1715, %r4695, %r333;
	or.pred  	%p1716, %p1715, %p1714;
	@%p1716 bra 	$L__BB4_898;
	shl.b32 	%r4696, %r11, 2;
	add.s32 	%r4697, %r383, %r4696;
	ld.shared.f32 	%f2521, [%r4697+44];
	ld.shared.f32 	%f2522, [%r383+44];
	sub.f32 	%f2523, %f2521, %f2522;
	add.s32 	%r4698, %r4697, %r12;
	ld.shared.f32 	%f2524, [%r4698+44];
	add.f32 	%f2525, %f2523, %f2524;
	ld.shared.f32 	%f2526, [%r384+44];
	sub.f32 	%f2527, %f2525, %f2526;
	mul.f32 	%f2528, %f2, %f2527;
	mul.wide.s32 	%rd2109, %r580, 4;
	add.s64 	%rd2110, %rd4, %rd2109;
	st.global.f32 	[%rd2110], %f2528;
	add.s64 	%rd2111, %rd3, %rd2109;
	mov.b32 	%r4699, 0;
	st.global.u32 	[%rd2111], %r4699;
$L__BB4_898:
	setp.gt.s32 	%p1717, %r569, %r333;
	add.s32 	%r581, %r580, %r6;
	or.pred  	%p1718, %p7, %p1717;
	@%p1718 bra 	$L__BB4_900;
	shl.b32 	%r4700, %r11, 2;
	add.s32 	%r4701, %r388, %r4700;
	ld.shared.f32 	%f2529, [%r4701+44];
	ld.shared.f32 	%f2530, [%r388+44];
	sub.f32 	%f2531, %f2529, %f2530;
	add.s32 	%r4702, %r4701, %r12;
	ld.shared.f32 	%f2532, [%r4702+44];
	add.f32 	%f2533, %f2531, %f2532;
	ld.shared.f32 	%f2534, [%r389+44];
	sub.f32 	%f2535, %f2533, %f2534;
	mul.f32 	%f2536, %f2, %f2535;
	mul.wide.s32 	%rd2112, %r581, 4;
	add.s64 	%rd2113, %rd4, %rd2112;
	st.global.f32 	[%rd2113], %f2536;
	add.s64 	%rd2114, %rd3, %rd2112;
	mov.b32 	%r4703, 0;
	st.global.u32 	[%rd2114], %r4703;
$L__BB4_900:
	add.s32 	%r582, %r581, %r6;
	or.pred  	%p1720, %p8, %p1717;
	@%p1720 bra 	$L__BB4_902;
	shl.b32 	%r4704, %r11, 2;
	add.s32 	%r4705, %r393, %r4704;
	ld.shared.f32 	%f2537, [%r4705+44];
	ld.shared.f32 	%f2538, [%r393+44];
	sub.f32 	%f2539, %f2537, %f2538;
	add.s32 	%r4706, %r4705, %r12;
	ld.shared.f32 	%f2540, [%r4706+44];
	add.f32 	%f2541, %f2539, %f2540;
	ld.shared.f32 	%f2542, [%r394+44];
	sub.f32 	%f2543, %f2541, %f2542;
	mul.f32 	%f2544, %f2, %f2543;
	mul.wide.s32 	%rd2115, %r582, 4;
	add.s64 	%rd2116, %rd4, %rd2115;
	st.global.f32 	[%rd2116], %f2544;
	add.s64 	%rd2117, %rd3, %rd2115;
	mov.b32 	%r4707, 0;
	st.global.u32 	[%rd2117], %r4707;
$L__BB4_902:
	setp.gt.s32 	%p1721, %r569, %r333;
	add.s32 	%r583, %r582, %r6;
	or.pred  	%p1722, %p5, %p1721;
	@%p1722 bra 	$L__BB4_904;
	add.s32 	%r4708, %r397, %r11;
	shl.b32 	%r4709, %r4708, 2;
	add.s32 	%r4711, %r3057, %r4709;
	ld.shared.f32 	%f2545, [%r4711+44];
	ld.shared.f32 	%f2546, [%r398+44];
	sub.f32 	%f2547, %f2545, %f2546;
	add.s32 	%r4712, %r4711, %r12;
	ld.shared.f32 	%f2548, [%r4712+44];
	add.f32 	%f2549, %f2547, %f2548;
	ld.shared.f32 	%f2550, [%r399+44];
	sub.f32 	%f2551, %f2549, %f2550;
	mul.f32 	%f2552, %f2, %f2551;
	mul.wide.s32 	%rd2118, %r583, 4;
	add.s64 	%rd2119, %rd4, %rd2118;
	st.global.f32 	[%rd2119], %f2552;
	add.s64 	%rd2120, %rd3, %rd2118;
	mov.b32 	%r4713, 0;
	st.global.u32 	[%rd2120], %r4713;
$L__BB4_904:
	add.s32 	%r584, %r583, %r6;
	or.pred  	%p1724, %p6, %p1721;
	@%p1724 bra 	$L__BB4_906;
	add.s32 	%r4714, %r401, %r11;
	shl.b32 	%r4715, %r4714, 2;
	add.s32 	%r4717, %r3057, %r4715;
	ld.shared.f32 	%f2553, [%r4717+44];
	ld.shared.f32 	%f2554, [%r402+44];
	sub.f32 	%f2555, %f2553, %f2554;
	add.s32 	%r4718, %r4717, %r12;
	ld.shared.f32 	%f2556, [%r4718+44];
	add.f32 	%f2557, %f2555, %f2556;
	ld.shared.f32 	%f2558, [%r403+44];
	sub.f32 	%f2559, %f2557, %f2558;
	mul.f32 	%f2560, %f2, %f2559;
	mul.wide.s32 	%rd2121, %r584, 4;
	add.s64 	%rd2122, %rd4, %rd2121;
	st.global.f32 	[%rd2122], %f2560;
	add.s64 	%rd2123, %rd3, %rd2121;
	mov.b32 	%r4719, 0;
	st.global.u32 	[%rd2123], %r4719;
$L__BB4_906:
	mad.lo.s32 	%r4720, %r6, 15, %r1;
	setp.lt.s32 	%p1725, %r4720, 1;
	max.s32 	%r4721, %r4720, %r569;
	setp.gt.s32 	%p1726, %r4721, %r333;
	or.pred  	%p1727, %p1726, %p1725;
	@%p1727 bra 	$L__BB4_908;
	add.s32 	%r4722, %r404, %r11;
	shl.b32 	%r4723, %r4722, 2;
	add.s32 	%r4725, %r3057, %r4723;
	ld.shared.f32 	%f2561, [%r4725+44];
	ld.shared.f32 	%f2562, [%r405+44];
	sub.f32 	%f2563, %f2561, %f2562;
	add.s32 	%r4726, %r4725, %r12;
	ld.shared.f32 	%f2564, [%r4726+44];
	add.f32 	%f2565, %f2563, %f2564;
	ld.shared.f32 	%f2566, [%r406+44];
	sub.f32 	%f2567, %f2565, %f2566;
	mul.f32 	%f2568, %f2, %f2567;
	add.s32 	%r4727, %r584, %r6;
	mul.wide.s32 	%rd2124, %r4727, 4;
	add.s64 	%rd2125, %rd4, %rd2124;
	st.global.f32 	[%rd2125], %f2568;
	add.s64 	%rd2126, %rd3, %rd2124;
	mov.b32 	%r4728, 0;
	st.global.u32 	[%rd2126], %r4728;
$L__BB4_908:
	add.s32 	%r585, %r569, %r9;
	mad.lo.s32 	%r586, %r585, %r5, %r1;
	setp.lt.s32 	%p1728, %r1, 1;
	max.s32 	%r4729, %r1, %r585;
	setp.gt.s32 	%p1729, %r4729, %r333;
	or.pred  	%p1730, %p1729, %p1728;
	@%p1730 bra 	$L__BB4_910;
	shl.b32 	%r4730, %r11, 2;
	add.s32 	%r4731, %r335, %r4730;
	ld.shared.f32 	%f2569, [%r4731+48];
	ld.shared.f32 	%f2570, [%r335+48];
	sub.f32 	%f2571, %f2569, %f2570;
	add.s32 	%r4732, %r4731, %r12;
	ld.shared.f32 	%f2572, [%r4732+48];
	add.f32 	%f2573, %f2571, %f2572;
	ld.shared.f32 	%f2574, [%r336+48];
	sub.f32 	%f2575, %f2573, %f2574;
	mul.f32 	%f2576, %f2, %f2575;
	mul.wide.s32 	%rd2127, %r586, 4;
	add.s64 	%rd2128, %rd4, %rd2127;
	st.global.f32 	[%rd2128], %f2576;
	add.s64 	%rd2129, %rd3, %rd2127;
	mov.b32 	%r4733, 0;
	st.global.u32 	[%rd2129], %r4733;
$L__BB4_910:
	add.s32 	%r587, %r586, %r6;
	mad.lo.s32 	%r4735, %r6, -14, %r4720;
	setp.lt.s32 	%p1731, %r4735, 1;
	max.s32 	%r4736, %r4735, %r585;
	setp.gt.s32 	%p1732, %r4736, %r333;
	or.pred  	%p1733, %p1732, %p1731;
	@%p1733 bra 	$L__BB4_912;
	shl.b32 	%r4737, %r11, 2;
	add.s32 	%r4738, %r410, %r4737;
	ld.shared.f32 	%f2577, [%r4738+48];
	ld.shared.f32 	%f2578, [%r339+52];
	sub.f32 	%f2579, %f2577, %f2578;
	add.s32 	%r4739, %r4738, %r12;
	ld.shared.f32 	%f2580, [%r4739+48];
	add.f32 	%f2581, %f2579, %f2580;
	ld.shared.f32 	%f2582, [%r340+52];
	sub.f32 	%f2583, %f2581, %f2582;
	mul.f32 	%f2584, %f2, %f2583;
	mul.wide.s32 	%rd2130, %r587, 4;
	add.s64 	%rd2131, %rd4, %rd2130;
	st.global.f32 	[%rd2131], %f2584;
	add.s64 	%rd2132, %rd3, %rd2130;
	mov.b32 	%r4740, 0;
	st.global.u32 	[%rd2132], %r4740;
$L__BB4_912:
	add.s32 	%r588, %r587, %r6;
	add.s32 	%r4743, %r4735, %r6;
	setp.lt.s32 	%p1734, %r4743, 1;
	max.s32 	%r4744, %r4743, %r585;
	setp.gt.s32 	%p1735, %r4744, %r333;
	or.pred  	%p1736, %p1735, %p1734;
	@%p1736 bra 	$L__BB4_914;
	shl.b32 	%r4745, %r11, 2;
	add.s32 	%r4746, %r344, %r4745;
	ld.shared.f32 	%f2585, [%r4746+48];
	ld.shared.f32 	%f2586, [%r344+48];
	sub.f32 	%f2587, %f2585, %f2586;
	add.s32 	%r4747, %r4746, %r12;
	ld.shared.f32 	%f2588, [%r4747+48];
	add.f32 	%f2589, %f2587, %f2588;
	ld.shared.f32 	%f2590, [%r345+48];
	sub.f32 	%f2591, %f2589, %f2590;
	mul.f32 	%f2592, %f2, %f2591;
	mul.wide.s32 	%rd2133, %r588, 4;
	add.s64 	%rd2134, %rd4, %rd2133;
	st.global.f32 	[%rd2134], %f2592;
	add.s64 	%rd2135, %rd3, %rd2133;
	mov.b32 	%r4748, 0;
	st.global.u32 	[%rd2135], %r4748;
$L__BB4_914:
	add.s32 	%r589, %r588, %r6;
	add.s32 	%r4752, %r4743, %r6;
	setp.lt.s32 	%p1737, %r4752, 1;
	max.s32 	%r4753, %r4752, %r585;
	setp.gt.s32 	%p1738, %r4753, %r333;
	or.pred  	%p1739, %p1738, %p1737;
	@%p1739 bra 	$L__BB4_916;
	shl.b32 	%r4754, %r11, 2;
	add.s32 	%r4755, %r348, %r4754;
	ld.shared.f32 	%f2593, [%r4755+48];
	ld.shared.f32 	%f2594, [%r348+48];
	sub.f32 	%f2595, %f2593, %f2594;
	add.s32 	%r4756, %r4755, %r12;
	ld.shared.f32 	%f2596, [%r4756+48];
	add.f32 	%f2597, %f2595, %f2596;
	ld.shared.f32 	%f2598, [%r349+48];
	sub.f32 	%f2599, %f2597, %f2598;
	mul.f32 	%f2600, %f2, %f2599;
	mul.wide.s32 	%rd2136, %r589, 4;
	add.s64 	%rd2137, %rd4, %rd2136;
	st.global.f32 	[%rd2137], %f2600;
	add.s64 	%rd2138, %rd3, %rd2136;
	mov.b32 	%r4757, 0;
	st.global.u32 	[%rd2138], %r4757;
$L__BB4_916:
	add.s32 	%r590, %r589, %r6;
	add.s32 	%r4762, %r4752, %r6;
	setp.lt.s32 	%p1740, %r4762, 1;
	max.s32 	%r4763, %r4762, %r585;
	setp.gt.s32 	%p1741, %r4763, %r333;
	or.pred  	%p1742, %p1741, %p1740;
	@%p1742 bra 	$L__BB4_918;
	shl.b32 	%r4764, %r11, 2;
	add.s32 	%r4765, %r353, %r4764;
	ld.shared.f32 	%f2601, [%r4765+48];
	ld.shared.f32 	%f2602, [%r353+48];
	sub.f32 	%f2603, %f2601, %f2602;
	add.s32 	%r4766, %r4765, %r12;
	ld.shared.f32 	%f2604, [%r4766+48];
	add.f32 	%f2605, %f2603, %f2604;
	ld.shared.f32 	%f2606, [%r354+48];
	sub.f32 	%f2607, %f2605, %f2606;
	mul.f32 	%f2608, %f2, %f2607;
	mul.wide.s32 	%rd2139, %r590, 4;
	add.s64 	%rd2140, %rd4, %rd2139;
	st.global.f32 	[%rd2140], %f2608;
	add.s64 	%rd2141, %rd3, %rd2139;
	mov.b32 	%r4767, 0;
	st.global.u32 	[%rd2141], %r4767;
$L__BB4_918:
	add.s32 	%r591, %r590, %r6;
	add.s32 	%r4772, %r4752, %r6;
	add.s32 	%r4773, %r4772, %r6;
	setp.lt.s32 	%p1743, %r4773, 1;
	max.s32 	%r4774, %r4773, %r585;
	setp.gt.s32 	%p1744, %r4774, %r333;
	or.pred  	%p1745, %p1744, %p1743;
	@%p1745 bra 	$L__BB4_920;
	shl.b32 	%r4775, %r11, 2;
	add.s32 	%r4776, %r358, %r4775;
	ld.shared.f32 	%f2609, [%r4776+48];
	ld.shared.f32 	%f2610, [%r358+48];
	sub.f32 	%f2611, %f2609, %f2610;
	add.s32 	%r4777, %r4776, %r12;
	ld.shared.f32 	%f2612, [%r4777+48];
	add.f32 	%f2613, %f2611, %f2612;
	ld.shared.f32 	%f2614, [%r359+48];
	sub.f32 	%f2615, %f2613, %f2614;
	mul.f32 	%f2616, %f2, %f2615;
	mul.wide.s32 	%rd2142, %r591, 4;
	add.s64 	%rd2143, %rd4, %rd2142;
	st.global.f32 	[%rd2143], %f2616;
	add.s64 	%rd2144, %rd3, %rd2142;
	mov.b32 	%r4778, 0;
	st.global.u32 	[%rd2144], %r4778;
$L__BB4_920:
	add.s32 	%r592, %r591, %r6;
	add.s32 	%r4783, %r4752, %r6;
	add.s32 	%r4784, %r4783, %r6;
	add.s32 	%r4785, %r4784, %r6;
	setp.lt.s32 	%p1746, %r4785, 1;
	max.s32 	%r4786, %r4785, %r585;
	setp.gt.s32 	%p1747, %r4786, %r333;
	or.pred  	%p1748, %p1747, %p1746;
	@%p1748 bra 	$L__BB4_922;
	shl.b32 	%r4787, %r11, 2;
	add.s32 	%r4788, %r363, %r4787;
	ld.shared.f32 	%f2617, [%r4788+48];
	ld.shared.f32 	%f2618, [%r363+48];
	sub.f32 	%f2619, %f2617, %f2618;
	add.s32 	%r4789, %r4788, %r12;
	ld.shared.f32 	%f2620, [%r4789+48];
	add.f32 	%f2621, %f2619, %f2620;
	ld.shared.f32 	%f2622, [%r364+48];
	sub.f32 	%f2623, %f2621, %f2622;
	mul.f32 	%f2624, %f2, %f2623;
	mul.wide.s32 	%rd2145, %r592, 4;
	add.s64 	%rd2146, %rd4, %rd2145;
	st.global.f32 	[%rd2146], %f2624;
	add.s64 	%rd2147, %rd3, %rd2145;
	mov.b32 	%r4790, 0;
	st.global.u32 	[%rd2147], %r4790;
$L__BB4_922:
	add.s32 	%r593, %r592, %r6;
	add.s32 	%r4795, %r4752, %r6;
	add.s32 	%r4796, %r4795, %r6;
	add.s32 	%r4797, %r4796, %r6;
	add.s32 	%r4798, %r4797, %r6;
	setp.lt.s32 	%p1749, %r4798, 1;
	max.s32 	%r4799, %r4798, %r585;
	setp.gt.s32 	%p1750, %r4799, %r333;
	or.pred  	%p1751, %p1750, %p1749;
	@%p1751 bra 	$L__BB4_924;
	shl.b32 	%r4800, %r11, 2;
	add.s32 	%r4801, %r368, %r4800;
	ld.shared.f32 	%f2625, [%r4801+48];
	ld.shared.f32 	%f2626, [%r368+48];
	sub.f32 	%f2627, %f2625, %f2626;
	add.s32 	%r4802, %r4801, %r12;
	ld.shared.f32 	%f2628, [%r4802+48];
	add.f32 	%f2629, %f2627, %f2628;
	ld.shared.f32 	%f2630, [%r369+48];
	sub.f32 	%f2631, %f2629, %f2630;
	mul.f32 	%f2632, %f2, %f2631;
	mul.wide.s32 	%rd2148, %r593, 4;
	add.s64 	%rd2149, %rd4, %rd2148;
	st.global.f32 	[%rd2149], %f2632;
	add.s64 	%rd2150, %rd3, %rd2148;
	mov.b32 	%r4803, 0;
	st.global.u32 	[%rd2150], %r4803;
$L__BB4_924:
	add.s32 	%r594, %r593, %r6;
	add.s32 	%r4808, %r4752, %r6;
	add.s32 	%r4809, %r4808, %r6;
	add.s32 	%r4810, %r4809, %r6;
	add.s32 	%r4811, %r4810, %r6;
	add.s32 	%r4812, %r4811, %r6;
	setp.lt.s32 	%p1752, %r4812, 1;
	max.s32 	%r4813, %r4812, %r585;
	setp.gt.s32 	%p1753, %r4813, %r333;
	or.pred  	%p1754, %p1753, %p1752;
	@%p1754 bra 	$L__BB4_926;
	shl.b32 	%r4814, %r11, 2;
	add.s32 	%r4815, %r373, %r4814;
	ld.shared.f32 	%f2633, [%r4815+48];
	ld.shared.f32 	%f2634, [%r373+48];
	sub.f32 	%f2635, %f2633, %f2634;
	add.s32 	%r4816, %r4815, %r12;
	ld.shared.f32 	%f2636, [%r4816+48];
	add.f32 	%f2637, %f2635, %f2636;
	ld.shared.f32 	%f2638, [%r374+48];
	sub.f32 	%f2639, %f2637, %f2638;
	mul.f32 	%f2640, %f2, %f2639;
	mul.wide.s32 	%rd2151, %r594, 4;
	add.s64 	%rd2152, %rd4, %rd2151;
	st.global.f32 	[%rd2152], %f2640;
	add.s64 	%rd2153, %rd3, %rd2151;
	mov.b32 	%r4817, 0;
	st.global.u32 	[%rd2153], %r4817;
$L__BB4_926:
	add.s32 	%r595, %r594, %r6;
	add.s32 	%r4822, %r4752, %r6;
	add.s32 	%r4823, %r4822, %r6;
	add.s32 	%r4824, %r4823, %r6;
	add.s32 	%r4825, %r4824, %r6;
	add.s32 	%r4826, %r4825, %r6;
	add.s32 	%r4827, %r4826, %r6;
	setp.lt.s32 	%p1755, %r4827, 1;
	max.s32 	%r4828, %r4827, %r585;
	setp.gt.s32 	%p1756, %r4828, %r333;
	or.pred  	%p1757, %p1756, %p1755;
	@%p1757 bra 	$L__BB4_928;
	shl.b32 	%r4829, %r11, 2;
	add.s32 	%r4830, %r378, %r4829;
	ld.shared.f32 	%f2641, [%r4830+48];
	ld.shared.f32 	%f2642, [%r378+48];
	sub.f32 	%f2643, %f2641, %f2642;
	add.s32 	%r4831, %r4830, %r12;
	ld.shared.f32 	%f2644, [%r4831+48];
	add.f32 	%f2645, %f2643, %f2644;
	ld.shared.f32 	%f2646, [%r379+48];
	sub.f32 	%f2647, %f2645, %f2646;
	mul.f32 	%f2648, %f2, %f2647;
	mul.wide.s32 	%rd2154, %r595, 4;
	add.s64 	%rd2155, %rd4, %rd2154;
	st.global.f32 	[%rd2155], %f2648;
	add.s64 	%rd2156, %rd3, %rd2154;
	mov.b32 	%r4832, 0;
	st.global.u32 	[%rd2156], %r4832;
$L__BB4_928:
	add.s32 	%r596, %r595, %r6;
	add.s32 	%r4837, %r4752, %r6;
	add.s32 	%r4838, %r4837, %r6;
	add.s32 	%r4839, %r4838, %r6;
	add.s32 	%r4840, %r4839, %r6;
	add.s32 	%r4841, %r4840, %r6;
	add.s32 	%r4842, %r4841, %r6;
	add.s32 	%r4843, %r4842, %r6;
	setp.lt.s32 	%p1758, %r4843, 1;
	max.s32 	%r4844, %r4843, %r585;
	setp.gt.s32 	%p1759, %r4844, %r333;
	or.pred  	%p1760, %p1759, %p1758;
	@%p1760 bra 	$L__BB4_930;
	shl.b32 	%r4845, %r11, 2;
	add.s32 	%r4846, %r383, %r4845;
	ld.shared.f32 	%f2649, [%r4846+48];
	ld.shared.f32 	%f2650, [%r383+48];
	sub.f32 	%f2651, %f2649, %f2650;
	add.s32 	%r4847, %r4846, %r12;
	ld.shared.f32 	%f2652, [%r4847+48];
	add.f32 	%f2653, %f2651, %f2652;
	ld.shared.f32 	%f2654, [%r384+48];
	sub.f32 	%f2655, %f2653, %f2654;
	mul.f32 	%f2656, %f2, %f2655;
	mul.wide.s32 	%rd2157, %r596, 4;
	add.s64 	%rd2158, %rd4, %rd2157;
	st.global.f32 	[%rd2158], %f2656;
	add.s64 	%rd2159, %rd3, %rd2157;
	mov.b32 	%r4848, 0;
	st.global.u32 	[%rd2159], %r4848;
$L__BB4_930:
	setp.gt.s32 	%p1761, %r585, %r333;
	add.s32 	%r597, %r596, %r6;
	or.pred  	%p1762, %p7, %p1761;
	@%p1762 bra 	$L__BB4_932;
	shl.b32 	%r4849, %r11, 2;
	add.s32 	%r4850, %r388, %r4849;
	ld.shared.f32 	%f2657, [%r4850+48];
	ld.shared.f32 	%f2658, [%r388+48];
	sub.f32 	%f2659, %f2657, %f2658;
	add.s32 	%r4851, %r4850, %r12;
	ld.shared.f32 	%f2660, [%r4851+48];
	add.f32 	%f2661, %f2659, %f2660;
	ld.shared.f32 	%f2662, [%r389+48];
	sub.f32 	%f2663, %f2661, %f2662;
	mul.f32 	%f2664, %f2, %f2663;
	mul.wide.s32 	%rd2160, %r597, 4;
	add.s64 	%rd2161, %rd4, %rd2160;
	st.global.f32 	[%rd2161], %f2664;
	add.s64 	%rd2162, %rd3, %rd2160;
	mov.b32 	%r4852, 0;
	st.global.u32 	[%rd2162], %r4852;
$L__BB4_932:
	add.s32 	%r598, %r597, %r6;
	or.pred  	%p1764, %p8, %p1761;
	@%p1764 bra 	$L__BB4_934;
	shl.b32 	%r4853, %r11, 2;
	add.s32 	%r4854, %r393, %r4853;
	ld.shared.f32 	%f2665, [%r4854+48];
	ld.shared.f32 	%f2666, [%r393+48];
	sub.f32 	%f2667, %f2665, %f2666;
	add.s32 	%r4855, %r4854, %r12;
	ld.shared.f32 	%f2668, [%r4855+48];
	add.f32 	%f2669, %f2667, %f2668;
	ld.shared.f32 	%f2670, [%r394+48];
	sub.f32 	%f2671, %f2669, %f2670;
	mul.f32 	%f2672, %f2, %f2671;
	mul.wide.s32 	%rd2163, %r598, 4;
	add.s64 	%rd2164, %rd4, %rd2163;
	st.global.f32 	[%rd2164], %f2672;
	add.s64 	%rd2165, %rd3, %rd2163;
	mov.b32 	%r4856, 0;
	st.global.u32 	[%rd2165], %r4856;
$L__BB4_934:
	setp.gt.s32 	%p1765, %r585, %r333;
	add.s32 	%r599, %r598, %r6;
	or.pred  	%p1766, %p5, %p1765;
	@%p1766 bra 	$L__BB4_936;
	add.s32 	%r4857, %r397, %r11;
	shl.b32 	%r4858, %r4857, 2;
	add.s32 	%r4860, %r3057, %r4858;
	ld.shared.f32 	%f2673, [%r4860+48];
	ld.shared.f32 	%f2674, [%r398+48];
	sub.f32 	%f2675, %f2673, %f2674;
	add.s32 	%r4861, %r4860, %r12;
	ld.shared.f32 	%f2676, [%r4861+48];
	add.f32 	%f2677, %f2675, %f2676;
	ld.shared.f32 	%f2678, [%r399+48];
	sub.f32 	%f2679, %f2677, %f2678;
	mul.f32 	%f2680, %f2, %f2679;
	mul.wide.s32 	%rd2166, %r599, 4;
	add.s64 	%rd2167, %rd4, %rd2166;
	st.global.f32 	[%rd2167], %f2680;
	add.s64 	%rd2168, %rd3, %rd2166;
	mov.b32 	%r4862, 0;
	st.global.u32 	[%rd2168], %r4862;
$L__BB4_936:
	add.s32 	%r600, %r599, %r6;
	or.pred  	%p1768, %p6, %p1765;
	@%p1768 bra 	$L__BB4_938;
	add.s32 	%r4863, %r401, %r11;
	shl.b32 	%r4864, %r4863, 2;
	add.s32 	%r4866, %r3057, %r4864;
	ld.shared.f32 	%f2681, [%r4866+48];
	ld.shared.f32 	%f2682, [%r402+48];
	sub.f32 	%f2683, %f2681, %f2682;
	add.s32 	%r4867, %r4866, %r12;
	ld.shared.f32 	%f2684, [%r4867+48];
	add.f32 	%f2685, %f2683, %f2684;
	ld.shared.f32 	%f2686, [%r403+48];
	sub.f32 	%f2687, %f2685, %f2686;
	mul.f32 	%f2688, %f2, %f2687;
	mul.wide.s32 	%rd2169, %r600, 4;
	add.s64 	%rd2170, %rd4, %rd2169;
	st.global.f32 	[%rd2170], %f2688;
	add.s64 	%rd2171, %rd3, %rd2169;
	mov.b32 	%r4868, 0;
	st.global.u32 	[%rd2171], %r4868;
$L__BB4_938:
	setp.lt.s32 	%p1769, %r4720, 1;
	max.s32 	%r4870, %r4720, %r585;
	setp.gt.s32 	%p1770, %r4870, %r333;
	or.pred  	%p1771, %p1770, %p1769;
	@%p1771 bra 	$L__BB4_940;
	add.s32 	%r4871, %r404, %r11;
	shl.b32 	%r4872, %r4871, 2;
	add.s32 	%r4874, %r3057, %r4872;
	ld.shared.f32 	%f2689, [%r4874+48];
	ld.shared.f32 	%f2690, [%r405+48];
	sub.f32 	%f2691, %f2689, %f2690;
	add.s32 	%r4875, %r4874, %r12;
	ld.shared.f32 	%f2692, [%r4875+48];
	add.f32 	%f2693, %f2691, %f2692;
	ld.shared.f32 	%f2694, [%r406+48];
	sub.f32 	%f2695, %f2693, %f2694;
	mul.f32 	%f2696, %f2, %f2695;
	add.s32 	%r4876, %r600, %r6;
	mul.wide.s32 	%rd2172, %r4876, 4;
	add.s64 	%rd2173, %rd4, %rd2172;
	st.global.f32 	[%rd2173], %f2696;
	add.s64 	%rd2174, %rd3, %rd2172;
	mov.b32 	%r4877, 0;
	st.global.u32 	[%rd2174], %r4877;
$L__BB4_940:
	add.s32 	%r601, %r585, %r9;
	mad.lo.s32 	%r602, %r601, %r5, %r1;
	setp.lt.s32 	%p1772, %r1, 1;
	max.s32 	%r4878, %r1, %r601;
	setp.gt.s32 	%p1773, %r4878, %r333;
	or.pred  	%p1774, %p1773, %p1772;
	@%p1774 bra 	$L__BB4_942;
	shl.b32 	%r4879, %r11, 2;
	add.s32 	%r4880, %r335, %r4879;
	ld.shared.f32 	%f2697, [%r4880+52];
	ld.shared.f32 	%f2698, [%r335+52];
	sub.f32 	%f2699, %f2697, %f2698;
	add.s32 	%r4881, %r4880, %r12;
	ld.shared.f32 	%f2700, [%r4881+52];
	add.f32 	%f2701, %f2699, %f2700;
	ld.shared.f32 	%f2702, [%r336+52];
	sub.f32 	%f2703, %f2701, %f2702;
	mul.f32 	%f2704, %f2, %f2703;
	mul.wide.s32 	%rd2175, %r602, 4;
	add.s64 	%rd2176, %rd4, %rd2175;
	st.global.f32 	[%rd2176], %f2704;
	add.s64 	%rd2177, %rd3, %rd2175;
	mov.b32 	%r4882, 0;
	st.global.u32 	[%rd2177], %r4882;
$L__BB4_942:
	add.s32 	%r603, %r602, %r6;
	mad.lo.s32 	%r4884, %r6, -14, %r4720;
	setp.lt.s32 	%p1775, %r4884, 1;
	max.s32 	%r4885, %r4884, %r601;
	setp.gt.s32 	%p1776, %r4885, %r333;
	or.pred  	%p1777, %p1776, %p1775;
	@%p1777 bra 	$L__BB4_944;
	shl.b32 	%r4886, %r11, 2;
	add.s32 	%r4887, %r410, %r4886;
	ld.shared.f32 	%f2705, [%r4887+52];
	ld.shared.f32 	%f2706, [%r410+52];
	sub.f32 	%f2707, %f2705, %f2706;
	add.s32 	%r4888, %r4887, %r12;
	ld.shared.f32 	%f2708, [%r4888+52];
	add.f32 	%f2709, %f2707, %f2708;
	ld.shared.f32 	%f2710, [%r411+52];
	sub.f32 	%f2711, %f2709, %f2710;
	mul.f32 	%f2712, %f2, %f2711;
	mul.wide.s32 	%rd2178, %r603, 4;
	add.s64 	%rd2179, %rd4, %rd2178;
	st.global.f32 	[%rd2179], %f2712;
	add.s64 	%rd2180, %rd3, %rd2178;
	mov.b32 	%r4889, 0;
	st.global.u32 	[%rd2180], %r4889;
$L__BB4_944:
	add.s32 	%r604, %r603, %r6;
	add.s32 	%r4892, %r4884, %r6;
	setp.lt.s32 	%p1778, %r4892, 1;
	max.s32 	%r4893, %r4892, %r601;
	setp.gt.s32 	%p1779, %r4893, %r333;
	or.pred  	%p1780, %p1779, %p1778;
	@%p1780 bra 	$L__BB4_946;
	shl.b32 	%r4894, %r11, 2;
	add.s32 	%r4895, %r344, %r4894;
	ld.shared.f32 	%f2713, [%r4895+52];
	ld.shared.f32 	%f2714, [%r344+52];
	sub.f32 	%f2715, %f2713, %f2714;
	add.s32 	%r4896, %r4895, %r12;
	ld.shared.f32 	%f2716, [%r4896+52];
	add.f32 	%f2717, %f2715, %f2716;
	ld.shared.f32 	%f2718, [%r345+52];
	sub.f32 	%f2719, %f2717, %f2718;
	mul.f32 	%f2720, %f2, %f2719;
	mul.wide.s32 	%rd2181, %r604, 4;
	add.s64 	%rd2182, %rd4, %rd2181;
	st.global.f32 	[%rd2182], %f2720;
	add.s64 	%rd2183, %rd3, %rd2181;
	mov.b32 	%r4897, 0;
	st.global.u32 	[%rd2183], %r4897;
$L__BB4_946:
	add.s32 	%r605, %r604, %r6;
	add.s32 	%r4901, %r4892, %r6;
	setp.lt.s32 	%p1781, %r4901, 1;
	max.s32 	%r4902, %r4901, %r601;
	setp.gt.s32 	%p1782, %r4902, %r333;
	or.pred  	%p1783, %p1782, %p1781;
	@%p1783 bra 	$L__BB4_948;
	shl.b32 	%r4903, %r11, 2;
	add.s32 	%r4904, %r348, %r4903;
	ld.shared.f32 	%f2721, [%r4904+52];
	ld.shared.f32 	%f2722, [%r348+52];
	sub.f32 	%f2723, %f2721, %f2722;
	add.s32 	%r4905, %r4904, %r12;
	ld.shared.f32 	%f2724, [%r4905+52];
	add.f32 	%f2725, %f2723, %f2724;
	ld.shared.f32 	%f2726, [%r349+52];
	sub.f32 	%f2727, %f2725, %f2726;
	mul.f32 	%f2728, %f2, %f2727;
	mul.wide.s32 	%rd2184, %r605, 4;
	add.s64 	%rd2185, %rd4, %rd2184;
	st.global.f32 	[%rd2185], %f2728;
	add.s64 	%rd2186, %rd3, %rd2184;
	mov.b32 	%r4906, 0;
	st.global.u32 	[%rd2186], %r4906;
$L__BB4_948:
	add.s32 	%r606, %r605, %r6;
	add.s32 	%r4911, %r4901, %r6;
	setp.lt.s32 	%p1784, %r4911, 1;
	max.s32 	%r4912, %r4911, %r601;
	setp.gt.s32 	%p1785, %r4912, %r333;
	or.pred  	%p1786, %p1785, %p1784;
	@%p1786 bra 	$L__BB4_950;
	shl.b32 	%r4913, %r11, 2;
	add.s32 	%r4914, %r353, %r4913;
	ld.shared.f32 	%f2729, [%r4914+52];
	ld.shared.f32 	%f2730, [%r353+52];
	sub.f32 	%f2731, %f2729, %f2730;
	add.s32 	%r4915, %r4914, %r12;
	ld.shared.f32 	%f2732, [%r4915+52];
	add.f32 	%f2733, %f2731, %f2732;
	ld.shared.f32 	%f2734, [%r354+52];
	sub.f32 	%f2735, %f2733, %f2734;
	mul.f32 	%f2736, %f2, %f2735;
	mul.wide.s32 	%rd2187, %r606, 4;
	add.s64 	%rd2188, %rd4, %rd2187;
	st.global.f32 	[%rd2188], %f2736;
	add.s64 	%rd2189, %rd3, %rd2187;
	mov.b32 	%r4916, 0;
	st.global.u32 	[%rd2189], %r4916;
$L__BB4_950:
	add.s32 	%r607, %r606, %r6;
	add.s32 	%r4921, %r4901, %r6;
	add.s32 	%r4922, %r4921, %r6;
	setp.lt.s32 	%p1787, %r4922, 1;
	max.s32 	%r4923, %r4922, %r601;
	setp.gt.s32 	%p1788, %r4923, %r333;
	or.pred  	%p1789, %p1788, %p1787;
	@%p1789 bra 	$L__BB4_952;
	shl.b32 	%r4924, %r11, 2;
	add.s32 	%r4925, %r358, %r4924;
	ld.shared.f32 	%f2737, [%r4925+52];
	ld.shared.f32 	%f2738, [%r358+52];
	sub.f32 	%f2739, %f2737, %f2738;
	add.s32 	%r4926, %r4925, %r12;
	ld.shared.f32 	%f2740, [%r4926+52];
	add.f32 	%f2741, %f2739, %f2740;
	ld.shared.f32 	%f2742, [%r359+52];
	sub.f32 	%f2743, %f2741, %f2742;
	mul.f32 	%f2744, %f2, %f2743;
	mul.wide.s32 	%rd2190, %r607, 4;
	add.s64 	%rd2191, %rd4, %rd2190;
	st.global.f32 	[%rd2191], %f2744;
	add.s64 	%rd2192, %rd3, %rd2190;
	mov.b32 	%r4927, 0;
	st.global.u32 	[%rd2192], %r4927;
$L__BB4_952:
	add.s32 	%r608, %r607, %r6;
	add.s32 	%r4932, %r4901, %r6;
	add.s32 	%r4933, %r4932, %r6;
	add.s32 	%r4934, %r4933, %r6;
	setp.lt.s32 	%p1790, %r4934, 1;
	max.s32 	%r4935, %r4934, %r601;
	setp.gt.s32 	%p1791, %r4935, %r333;
	or.pred  	%p1792, %p1791, %p1790;
	@%p1792 bra 	$L__BB4_954;
	shl.b32 	%r4936, %r11, 2;
	add.s32 	%r4937, %r363, %r4936;
	ld.shared.f32 	%f2745, [%r4937+52];
	ld.shared.f32 	%f2746, [%r363+52];
	sub.f32 	%f2747, %f2745, %f2746;
	add.s32 	%r4938, %r4937, %r12;
	ld.shared.f32 	%f2748, [%r4938+52];
	add.f32 	%f2749, %f2747, %f2748;
	ld.shared.f32 	%f2750, [%r364+52];
	sub.f32 	%f2751, %f2749, %f2750;
	mul.f32 	%f2752, %f2, %f2751;
	mul.wide.s32 	%rd2193, %r608, 4;
	add.s64 	%rd2194, %rd4, %rd2193;
	st.global.f32 	[%rd2194], %f2752;
	add.s64 	%rd2195, %rd3, %rd2193;
	mov.b32 	%r4939, 0;
	st.global.u32 	[%rd2195], %r4939;
$L__BB4_954:
	add.s32 	%r609, %r608, %r6;
	add.s32 	%r4944, %r4901, %r6;
	add.s32 	%r4945, %r4944, %r6;
	add.s32 	%r4946, %r4945, %r6;
	add.s32 	%r4947, %r4946, %r6;
	setp.lt.s32 	%p1793, %r4947, 1;
	max.s32 	%r4948, %r4947, %r601;
	setp.gt.s32 	%p1794, %r4948, %r333;
	or.pred  	%p1795, %p1794, %p1793;
	@%p1795 bra 	$L__BB4_956;
	shl.b32 	%r4949, %r11, 2;
	add.s32 	%r4950, %r368, %r4949;
	ld.shared.f32 	%f2753, [%r4950+52];
	ld.shared.f32 	%f2754, [%r368+52];
	sub.f32 	%f2755, %f2753, %f2754;
	add.s32 	%r4951, %r4950, %r12;
	ld.shared.f32 	%f2756, [%r4951+52];
	add.f32 	%f2757, %f2755, %f2756;
	ld.shared.f32 	%f2758, [%r369+52];
	sub.f32 	%f2759, %f2757, %f2758;
	mul.f32 	%f2760, %f2, %f2759;
	mul.wide.s32 	%rd2196, %r609, 4;
	add.s64 	%rd2197, %rd4, %rd2196;
	st.global.f32 	[%rd2197], %f2760;
	add.s64 	%rd2198, %rd3, %rd2196;
	mov.b32 	%r4952, 0;
	st.global.u32 	[%rd2198], %r4952;
$L__BB4_956:
	add.s32 	%r610, %r609, %r6;
	add.s32 	%r4957, %r4901, %r6;
	add.s32 	%r4958, %r4957, %r6;
	add.s32 	%r4959, %r4958, %r6;
	add.s32 	%r4960, %r4959, %r6;
	add.s32 	%r4961, %r4960, %r6;
	setp.lt.s32 	%p1796, %r4961, 1;
	max.s32 	%r4962, %r4961, %r601;
	setp.gt.s32 	%p1797, %r4962, %r333;
	or.pred  	%p1798, %p1797, %p1796;
	@%p1798 bra 	$L__BB4_958;
	shl.b32 	%r4963, %r11, 2;
	add.s32 	%r4964, %r373, %r4963;
	ld.shared.f32 	%f2761, [%r4964+52];
	ld.shared.f32 	%f2762, [%r373+52];
	sub.f32 	%f2763, %f2761, %f2762;
	add.s32 	%r4965, %r4964, %r12;
	ld.shared.f32 	%f2764, [%r4965+52];
	add.f32 	%f2765, %f2763, %f2764;
	ld.shared.f32 	%f2766, [%r374+52];
	sub.f32 	%f2767, %f2765, %f2766;
	mul.f32 	%f2768, %f2, %f2767;
	mul.wide.s32 	%rd2199, %r610, 4;
	add.s64 	%rd2200, %rd4, %rd2199;
	st.global.f32 	[%rd2200], %f2768;
	add.s64 	%rd2201, %rd3, %rd2199;
	mov.b32 	%r4966, 0;
	st.global.u32 	[%rd2201], %r4966;
$L__BB4_958:
	add.s32 	%r611, %r610, %r6;
	add.s32 	%r4971, %r4901, %r6;
	add.s32 	%r4972, %r4971, %r6;
	add.s32 	%r4973, %r4972, %r6;
	add.s32 	%r4974, %r4973, %r6;
	add.s32 	%r4975, %r4974, %r6;
	add.s32 	%r4976, %r4975, %r6;
	setp.lt.s32 	%p1799, %r4976, 1;
	max.s32 	%r4977, %r4976, %r601;
	setp.gt.s32 	%p1800, %r4977, %r333;
	or.pred  	%p1801, %p1800, %p1799;
	@%p1801 bra 	$L__BB4_960;
	shl.b32 	%r4978, %r11, 2;
	add.s32 	%r4979, %r378, %r4978;
	ld.shared.f32 	%f2769, [%r4979+52];
	ld.shared.f32 	%f2770, [%r378+52];
	sub.f32 	%f2771, %f2769, %f2770;
	add.s32 	%r4980, %r4979, %r12;
	ld.shared.f32 	%f2772, [%r4980+52];
	add.f32 	%f2773, %f2771, %f2772;
	ld.shared.f32 	%f2774, [%r379+52];
	sub.f32 	%f2775, %f2773, %f2774;
	mul.f32 	%f2776, %f2, %f2775;
	mul.wide.s32 	%rd2202, %r611, 4;
	add.s64 	%rd2203, %rd4, %rd2202;
	st.global.f32 	[%rd2203], %f2776;
	add.s64 	%rd2204, %rd3, %rd2202;
	mov.b32 	%r4981, 0;
	st.global.u32 	[%rd2204], %r4981;
$L__BB4_960:
	add.s32 	%r612, %r611, %r6;
	add.s32 	%r4986, %r4901, %r6;
	add.s32 	%r4987, %r4986, %r6;
	add.s32 	%r4988, %r4987, %r6;
	add.s32 	%r4989, %r4988, %r6;
	add.s32 	%r4990, %r4989, %r6;
	add.s32 	%r4991, %r4990, %r6;
	add.s32 	%r4992, %r4991, %r6;
	setp.lt.s32 	%p1802, %r4992, 1;
	max.s32 	%r4993, %r4992, %r601;
	setp.gt.s32 	%p1803, %r4993, %r333;
	or.pred  	%p1804, %p1803, %p1802;
	@%p1804 bra 	$L__BB4_962;
	shl.b32 	%r4994, %r11, 2;
	add.s32 	%r4995, %r383, %r4994;
	ld.shared.f32 	%f2777, [%r4995+52];
	ld.shared.f32 	%f2778, [%r383+52];
	sub.f32 	%f2779, %f2777, %f2778;
	add.s32 	%r4996, %r4995, %r12;
	ld.shared.f32 	%f2780, [%r4996+52];
	add.f32 	%f2781, %f2779, %f2780;
	ld.shared.f32 	%f2782, [%r384+52];
	sub.f32 	%f2783, %f2781, %f2782;
	mul.f32 	%f2784, %f2, %f2783;
	mul.wide.s32 	%rd2205, %r612, 4;
	add.s64 	%rd2206, %rd4, %rd2205;
	st.global.f32 	[%rd2206], %f2784;
	add.s64 	%rd2207, %rd3, %rd2205;
	mov.b32 	%r4997, 0;
	st.global.u32 	[%rd2207], %r4997;
$L__BB4_962:
	setp.gt.s32 	%p1805, %r601, %r333;
	add.s32 	%r613, %r612, %r6;
	or.pred  	%p1806, %p7, %p1805;
	@%p1806 bra 	$L__BB4_964;
	shl.b32 	%r4998, %r11, 2;
	add.s32 	%r4999, %r388, %r4998;
	ld.shared.f32 	%f2785, [%r4999+52];
	ld.shared.f32 	%f2786, [%r388+52];
	sub.f32 	%f2787, %f2785, %f2786;
	add.s32 	%r5000, %r4999, %r12;
	ld.shared.f32 	%f2788, [%r5000+52];
	add.f32 	%f2789, %f2787, %f2788;
	ld.shared.f32 	%f2790, [%r389+52];
	sub.f32 	%f2791, %f2789, %f2790;
	mul.f32 	%f2792, %f2, %f2791;
	mul.wide.s32 	%rd2208, %r613, 4;
	add.s64 	%rd2209, %rd4, %rd2208;
	st.global.f32 	[%rd2209], %f2792;
	add.s64 	%rd2210, %rd3, %rd2208;
	mov.b32 	%r5001, 0;
	st.global.u32 	[%rd2210], %r5001;
$L__BB4_964:
	add.s32 	%r614, %r613, %r6;
	or.pred  	%p1808, %p8, %p1805;
	@%p1808 bra 	$L__BB4_966;
	shl.b32 	%r5002, %r11, 2;
	add.s32 	%r5003, %r393, %r5002;
	ld.shared.f32 	%f2793, [%r5003+52];
	ld.shared.f32 	%f2794, [%r393+52];
	sub.f32 	%f2795, %f2793, %f2794;
	add.s32 	%r5004, %r5003, %r12;
	ld.shared.f32 	%f2796, [%r5004+52];
	add.f32 	%f2797, %f2795, %f2796;
	ld.shared.f32 	%f2798, [%r394+52];
	sub.f32 	%f2799, %f2797, %f2798;
	mul.f32 	%f2800, %f2, %f2799;
	mul.wide.s32 	%rd2211, %r614, 4;
	add.s64 	%rd2212, %rd4, %rd2211;
	st.global.f32 	[%rd2212], %f2800;
	add.s64 	%rd2213, %rd3, %rd2211;
	mov.b32 	%r5005, 0;
	st.global.u32 	[%rd2213], %r5005;
$L__BB4_966:
	setp.gt.s32 	%p1809, %r601, %r333;
	add.s32 	%r615, %r614, %r6;
	or.pred  	%p1810, %p5, %p1809;
	@%p1810 bra 	$L__BB4_968;
	add.s32 	%r5006, %r397, %r11;
	shl.b32 	%r5007, %r5006, 2;
	add.s32 	%r5009, %r3057, %r5007;
	ld.shared.f32 	%f2801, [%r5009+52];
	ld.shared.f32 	%f2802, [%r398+52];
	sub.f32 	%f2803, %f2801, %f2802;
	add.s32 	%r5010, %r5009, %r12;
	ld.shared.f32 	%f2804, [%r5010+52];
	add.f32 	%f2805, %f2803, %f2804;
	ld.shared.f32 	%f2806, [%r399+52];
	sub.f32 	%f2807, %f2805, %f2806;
	mul.f32 	%f2808, %f2, %f2807;
	mul.wide.s32 	%rd2214, %r615, 4;
	add.s64 	%rd2215, %rd4, %rd2214;
	st.global.f32 	[%rd2215], %f2808;
	add.s64 	%rd2216, %rd3, %rd2214;
	mov.b32 	%r5011, 0;
	st.global.u32 	[%rd2216], %r5011;
$L__BB4_968:
	add.s32 	%r616, %r615, %r6;
	or.pred  	%p1812, %p6, %p1809;
	@%p1812 bra 	$L__BB4_970;
	add.s32 	%r5012, %r401, %r11;
	shl.b32 	%r5013, %r5012, 2;
	add.s32 	%r5015, %r3057, %r5013;
	ld.shared.f32 	%f2809, [%r5015+52];
	ld.shared.f32 	%f2810, [%r402+52];
	sub.f32 	%f2811, %f2809, %f2810;
	add.s32 	%r5016, %r5015, %r12;
	ld.shared.f32 	%f2812, [%r5016+52];
	add.f32 	%f2813, %f2811, %f2812;
	ld.shared.f32 	%f2814, [%r403+52];
	sub.f32 	%f2815, %f2813, %f2814;
	mul.f32 	%f2816, %f2, %f2815;
	mul.wide.s32 	%rd2217, %r616, 4;
	add.s64 	%rd2218, %rd4, %rd2217;
	st.global.f32 	[%rd2218], %f2816;
	add.s64 	%rd2219, %rd3, %rd2217;
	mov.b32 	%r5017, 0;
	st.global.u32 	[%rd2219], %r5017;
$L__BB4_970:
	setp.lt.s32 	%p1813, %r4720, 1;
	max.s32 	%r5019, %r4720, %r601;
	setp.gt.s32 	%p1814, %r5019, %r333;
	or.pred  	%p1815, %p1814, %p1813;
	@%p1815 bra 	$L__BB4_972;
	add.s32 	%r5020, %r404, %r11;
	shl.b32 	%r5021, %r5020, 2;
	add.s32 	%r5023, %r3057, %r5021;
	ld.shared.f32 	%f2817, [%r5023+52];
	ld.shared.f32 	%f2818, [%r405+52];
	sub.f32 	%f2819, %f2817, %f2818;
	add.s32 	%r5024, %r5023, %r12;
	ld.shared.f32 	%f2820, [%r5024+52];
	add.f32 	%f2821, %f2819, %f2820;
	ld.shared.f32 	%f2822, [%r406+52];
	sub.f32 	%f2823, %f2821, %f2822;
	mul.f32 	%f2824, %f2, %f2823;
	add.s32 	%r5025, %r616, %r6;
	mul.wide.s32 	%rd2220, %r5025, 4;
	add.s64 	%rd2221, %rd4, %rd2220;
	st.global.f32 	[%rd2221], %f2824;
	add.s64 	%rd2222, %rd3, %rd2220;
	mov.b32 	%r5026, 0;
	st.global.u32 	[%rd2222], %r5026;
$L__BB4_972:
	add.s32 	%r617, %r601, %r9;
	mad.lo.s32 	%r618, %r617, %r5, %r1;
	setp.lt.s32 	%p1816, %r1, 1;
	max.s32 	%r5027, %r1, %r617;
	setp.gt.s32 	%p1817, %r5027, %r333;
	or.pred  	%p1818, %p1817, %p1816;
	@%p1818 bra 	$L__BB4_974;
	shl.b32 	%r5028, %r11, 2;
	add.s32 	%r5029, %r335, %r5028;
	ld.shared.f32 	%f2825, [%r5029+56];
	ld.shared.f32 	%f2826, [%r335+56];
	sub.f32 	%f2827, %f2825, %f2826;
	add.s32 	%r5030, %r5029, %r12;
	ld.shared.f32 	%f2828, [%r5030+56];
	add.f32 	%f2829, %f2827, %f2828;
	ld.shared.f32 	%f2830, [%r336+56];
	sub.f32 	%f2831, %f2829, %f2830;
	mul.f32 	%f2832, %f2, %f2831;
	mul.wide.s32 	%rd2223, %r618, 4;
	add.s64 	%rd2224, %rd4, %rd2223;
	st.global.f32 	[%rd2224], %f2832;
	add.s64 	%rd2225, %rd3, %rd2223;
	mov.b32 	%r5031, 0;
	st.global.u32 	[%rd2225], %r5031;
$L__BB4_974:
	add.s32 	%r619, %r618, %r6;
	mad.lo.s32 	%r5033, %r6, -14, %r4720;
	setp.lt.s32 	%p1819, %r5033, 1;
	max.s32 	%r5034, %r5033, %r617;
	setp.gt.s32 	%p1820, %r5034, %r333;
	or.pred  	%p1821, %p1820, %p1819;
	@%p1821 bra 	$L__BB4_976;
	shl.b32 	%r5035, %r11, 2;
	add.s32 	%r5036, %r410, %r5035;
	ld.shared.f32 	%f2833, [%r5036+56];
	ld.shared.f32 	%f2834, [%r410+56];
	sub.f32 	%f2835, %f2833, %f2834;
	add.s32 	%r5037, %r5036, %r12;
	ld.shared.f32 	%f2836, [%r5037+56];
	add.f32 	%f2837, %f2835, %f2836;
	ld.shared.f32 	%f2838, [%r411+56];
	sub.f32 	%f2839, %f2837, %f2838;
	mul.f32 	%f2840, %f2, %f2839;
	mul.wide.s32 	%rd2226, %r619, 4;
	add.s64 	%rd2227, %rd4, %rd2226;
	st.global.f32 	[%rd2227], %f2840;
	add.s64 	%rd2228, %rd3, %rd2226;
	mov.b32 	%r5038, 0;
	st.global.u32 	[%rd2228], %r5038;
$L__BB4_976:
	add.s32 	%r620, %r619, %r6;
	add.s32 	%r5041, %r5033, %r6;
	setp.lt.s32 	%p1822, %r5041, 1;
	max.s32 	%r5042, %r5041, %r617;
	setp.gt.s32 	%p1823, %r5042, %r333;
	or.pred  	%p1824, %p1823, %p1822;
	@%p1824 bra 	$L__BB4_978;
	shl.b32 	%r5043, %r11, 2;
	add.s32 	%r5044, %r344, %r5043;
	ld.shared.f32 	%f2841, [%r5044+56];
	ld.shared.f32 	%f2842, [%r344+56];
	sub.f32 	%f2843, %f2841, %f2842;
	add.s32 	%r5045, %r5044, %r12;
	ld.shared.f32 	%f2844, [%r5045+56];
	add.f32 	%f2845, %f2843, %f2844;
	ld.shared.f32 	%f2846, [%r345+56];
	sub.f32 	%f2847, %f2845, %f2846;
	mul.f32 	%f2848, %f2, %f2847;
	mul.wide.s32 	%rd2229, %r620, 4;
	add.s64 	%rd2230, %rd4, %rd2229;
	st.global.f32 	[%rd2230], %f2848;
	add.s64 	%rd2231, %rd3, %rd2229;
	mov.b32 	%r5046, 0;
	st.global.u32 	[%rd2231], %r5046;
$L__BB4_978:
	add.s32 	%r621, %r620, %r6;
	add.s32 	%r5050, %r5041, %r6;
	setp.lt.s32 	%p1825, %r5050, 1;
	max.s32 	%r5051, %r5050, %r617;
	setp.gt.s32 	%p1826, %r5051, %r333;
	or.pred  	%p1827, %p1826, %p1825;
	@%p1827 bra 	$L__BB4_980;
	shl.b32 	%r5052, %r11, 2;
	add.s32 	%r5053, %r348, %r5052;
	ld.shared.f32 	%f2849, [%r5053+56];
	ld.shared.f32 	%f2850, [%r348+56];
	sub.f32 	%f2851, %f2849, %f2850;
	add.s32 	%r5054, %r5053, %r12;
	ld.shared.f32 	%f2852, [%r5054+56];
	add.f32 	%f2853, %f2851, %f2852;
	ld.shared.f32 	%f2854, [%r349+56];
	sub.f32 	%f2855, %f2853, %f2854;
	mul.f32 	%f2856, %f2, %f2855;
	mul.wide.s32 	%rd2232, %r621, 4;
	add.s64 	%rd2233, %rd4, %rd2232;
	st.global.f32 	[%rd2233], %f2856;
	add.s64 	%rd2234, %rd3, %rd2232;
	mov.b32 	%r5055, 0;
	st.global.u32 	[%rd2234], %r5055;
$L__BB4_980:
	add.s32 	%r622, %r621, %r6;
	add.s32 	%r5060, %r5050, %r6;
	setp.lt.s32 	%p1828, %r5060, 1;
	max.s32 	%r5061, %r5060, %r617;
	setp.gt.s32 	%p1829, %r5061, %r333;
	or.pred  	%p1830, %p1829, %p1828;
	@%p1830 bra 	$L__BB4_982;
	shl.b32 	%r5062, %r11, 2;
	add.s32 	%r5063, %r353, %r5062;
	ld.shared.f32 	%f2857, [%r5063+56];
	ld.shared.f32 	%f2858, [%r353+56];
	sub.f32 	%f2859, %f2857, %f2858;
	add.s32 	%r5064, %r5063, %r12;
	ld.shared.f32 	%f2860, [%r5064+56];
	add.f32 	%f2861, %f2859, %f2860;
	ld.shared.f32 	%f2862, [%r354+56];
	sub.f32 	%f2863, %f2861, %f2862;
	mul.f32 	%f2864, %f2, %f2863;
	mul.wide.s32 	%rd2235, %r622, 4;
	add.s64 	%rd2236, %rd4, %rd2235;
	st.global.f32 	[%rd2236], %f2864;
	add.s64 	%rd2237, %rd3, %rd2235;
	mov.b32 	%r5065, 0;
	st.global.u32 	[%rd2237], %r5065;
$L__BB4_982:
	add.s32 	%r623, %r622, %r6;
	add.s32 	%r5070, %r5050, %r6;
	add.s32 	%r5071, %r5070, %r6;
	setp.lt.s32 	%p1831, %r5071, 1;
	max.s32 	%r5072, %r5071, %r617;
	setp.gt.s32 	%p1832, %r5072, %r333;
	or.pred  	%p1833, %p1832, %p1831;
	@%p1833 bra 	$L__BB4_984;
	shl.b32 	%r5073, %r11, 2;
	add.s32 	%r5074, %r358, %r5073;
	ld.shared.f32 	%f2865, [%r5074+56];
	ld.shared.f32 	%f2866, [%r358+56];
	sub.f32 	%f2867, %f2865, %f2866;
	add.s32 	%r5075, %r5074, %r12;
	ld.shared.f32 	%f2868, [%r5075+56];
	add.f32 	%f2869, %f2867, %f2868;
	ld.shared.f32 	%f2870, [%r359+56];
	sub.f32 	%f2871, %f2869, %f2870;
	mul.f32 	%f2872, %f2, %f2871;
	mul.wide.s32 	%rd2238, %r623, 4;
	add.s64 	%rd2239, %rd4, %rd2238;
	st.global.f32 	[%rd2239], %f2872;
	add.s64 	%rd2240, %rd3, %rd2238;
	mov.b32 	%r5076, 0;
	st.global.u32 	[%rd2240], %r5076;
$L__BB4_984:
	add.s32 	%r624, %r623, %r6;
	add.s32 	%r5081, %r5050, %r6;
	add.s32 	%r5082, %r5081, %r6;
	add.s32 	%r5083, %r5082, %r6;
	setp.lt.s32 	%p1834, %r5083, 1;
	max.s32 	%r5084, %r5083, %r617;
	setp.gt.s32 	%p1835, %r5084, %r333;
	or.pred  	%p1836, %p1835, %p1834;
	@%p1836 bra 	$L__BB4_986;
	shl.b32 	%r5085, %r11, 2;
	add.s32 	%r5086, %r363, %r5085;
	ld.shared.f32 	%f2873, [%r5086+56];
	ld.shared.f32 	%f2874, [%r363+56];
	sub.f32 	%f2875, %f2873, %f2874;
	add.s32 	%r5087, %r5086, %r12;
	ld.shared.f32 	%f2876, [%r5087+56];
	add.f32 	%f2877, %f2875, %f2876;
	ld.shared.f32 	%f2878, [%r364+56];
	sub.f32 	%f2879, %f2877, %f2878;
	mul.f32 	%f2880, %f2, %f2879;
	mul.wide.s32 	%rd2241, %r624, 4;
	add.s64 	%rd2242, %rd4, %rd2241;
	st.global.f32 	[%rd2242], %f2880;
	add.s64 	%rd2243, %rd3, %rd2241;
	mov.b32 	%r5088, 0;
	st.global.u32 	[%rd2243], %r5088;
$L__BB4_986:
	add.s32 	%r625, %r624, %r6;
	add.s32 	%r5093, %r5050, %r6;
	add.s32 	%r5094, %r5093, %r6;
	add.s32 	%r5095, %r5094, %r6;
	add.s32 	%r5096, %r5095, %r6;
	setp.lt.s32 	%p1837, %r5096, 1;
	max.s32 	%r5097, %r5096, %r617;
	setp.gt.s32 	%p1838, %r5097, %r333;
	or.pred  	%p1839, %p1838, %p1837;
	@%p1839 bra 	$L__BB4_988;
	shl.b32 	%r5098, %r11, 2;
	add.s32 	%r5099, %r368, %r5098;
	ld.shared.f32 	%f2881, [%r5099+56];
	ld.shared.f32 	%f2882, [%r368+56];
	sub.f32 	%f2883, %f2881, %f2882;
	add.s32 	%r5100, %r5099, %r12;
	ld.shared.f32 	%f2884, [%r5100+56];
	add.f32 	%f2885, %f2883, %f2884;
	ld.shared.f32 	%f2886, [%r369+56];
	sub.f32 	%f2887, %f2885, %f2886;
	mul.f32 	%f2888, %f2, %f2887;
	mul.wide.s32 	%rd2244, %r625, 4;
	add.s64 	%rd2245, %rd4, %rd2244;
	st.global.f32 	[%rd2245], %f2888;
	add.s64 	%rd2246, %rd3, %rd2244;
	mov.b32 	%r5101, 0;
	st.global.u32 	[%rd2246], %r5101;
$L__BB4_988:
	add.s32 	%r626, %r625, %r6;
	add.s32 	%r5106, %r5050, %r6;
	add.s32 	%r5107, %r5106, %r6;
	add.s32 	%r5108, %r5107, %r6;
	add.s32 	%r5109, %r5108, %r6;
	add.s32 	%r5110, %r5109, %r6;
	setp.lt.s32 	%p1840, %r5110, 1;
	max.s32 	%r5111, %r5110, %r617;
	setp.gt.s32 	%p1841, %r5111, %r333;
	or.pred  	%p1842, %p1841, %p1840;
	@%p1842 bra 	$L__BB4_990;
	shl.b32 	%r5112, %r11, 2;
	add.s32 	%r5113, %r373, %r5112;
	ld.shared.f32 	%f2889, [%r5113+56];
	ld.shared.f32 	%f2890, [%r373+56];
	sub.f32 	%f2891, %f2889, %f2890;
	add.s32 	%r5114, %r5113, %r12;
	ld.shared.f32 	%f2892, [%r5114+56];
	add.f32 	%f2893, %f2891, %f2892;
	ld.shared.f32 	%f2894, [%r374+56];
	sub.f32 	%f2895, %f2893, %f2894;
	mul.f32 	%f2896, %f2, %f2895;
	mul.wide.s32 	%rd2247, %r626, 4;
	add.s64 	%rd2248, %rd4, %rd2247;
	st.global.f32 	[%rd2248], %f2896;
	add.s64 	%rd2249, %rd3, %rd2247;
	mov.b32 	%r5115, 0;
	st.global.u32 	[%rd2249], %r5115;
$L__BB4_990:
	add.s32 	%r627, %r626, %r6;
	add.s32 	%r5120, %r5050, %r6;
	add.s32 	%r5121, %r5120, %r6;
	add.s32 	%r5122, %r5121, %r6;
	add.s32 	%r5123, %r5122, %r6;
	add.s32 	%r5124, %r5123, %r6;
	add.s32 	%r5125, %r5124, %r6;
	setp.lt.s32 	%p1843, %r5125, 1;
	max.s32 	%r5126, %r5125, %r617;
	setp.gt.s32 	%p1844, %r5126, %r333;
	or.pred  	%p1845, %p1844, %p1843;
	@%p1845 bra 	$L__BB4_992;
	shl.b32 	%r5127, %r11, 2;
	add.s32 	%r5128, %r378, %r5127;
	ld.shared.f32 	%f2897, [%r5128+56];
	ld.shared.f32 	%f2898, [%r378+56];
	sub.f32 	%f2899, %f2897, %f2898;
	add.s32 	%r5129, %r5128, %r12;
	ld.shared.f32 	%f2900, [%r5129+56];
	add.f32 	%f2901, %f2899, %f2900;
	ld.shared.f32 	%f2902, [%r379+56];
	sub.f32 	%f2903, %f2901, %f2902;
	mul.f32 	%f2904, %f2, %f2903;
	mul.wide.s32 	%rd2250, %r627, 4;
	add.s64 	%rd2251, %rd4, %rd2250;
	st.global.f32 	[%rd2251], %f2904;
	add.s64 	%rd2252, %rd3, %rd2250;
	mov.b32 	%r5130, 0;
	st.global.u32 	[%rd2252], %r5130;
$L__BB4_992:
	add.s32 	%r628, %r627, %r6;
	add.s32 	%r5135, %r5050, %r6;
	add.s32 	%r5136, %r5135, %r6;
	add.s32 	%r5137, %r5136, %r6;
	add.s32 	%r5138, %r5137, %r6;
	add.s32 	%r5139, %r5138, %r6;
	add.s32 	%r5140, %r5139, %r6;
	add.s32 	%r5141, %r5140, %r6;
	setp.lt.s32 	%p1846, %r5141, 1;
	max.s32 	%r5142, %r5141, %r617;
	setp.gt.s32 	%p1847, %r5142, %r333;
	or.pred  	%p1848, %p1847, %p1846;
	@%p1848 bra 	$L__BB4_994;
	shl.b32 	%r5143, %r11, 2;
	add.s32 	%r5144, %r383, %r5143;
	ld.shared.f32 	%f2905, [%r5144+56];
	ld.shared.f32 	%f2906, [%r383+56];
	sub.f32 	%f2907, %f2905, %f2906;
	add.s32 	%r5145, %r5144, %r12;
	ld.shared.f32 	%f2908, [%r5145+56];
	add.f32 	%f2909, %f2907, %f2908;
	ld.shared.f32 	%f2910, [%r384+56];
	sub.f32 	%f2911, %f2909, %f2910;
	mul.f32 	%f2912, %f2, %f2911;
	mul.wide.s32 	%rd2253, %r628, 4;
	add.s64 	%rd2254, %rd4, %rd2253;
	st.global.f32 	[%rd2254], %f2912;
	add.s64 	%rd2255, %rd3, %rd2253;
	mov.b32 	%r5146, 0;
	st.global.u32 	[%rd2255], %r5146;
$L__BB4_994:
	setp.gt.s32 	%p1849, %r617, %r333;
	add.s32 	%r629, %r628, %r6;
	or.pred  	%p1850, %p7, %p1849;
	@%p1850 bra 	$L__BB4_996;
	shl.b32 	%r5147, %r11, 2;
	add.s32 	%r5148, %r388, %r5147;
	ld.shared.f32 	%f2913, [%r5148+56];
	ld.shared.f32 	%f2914, [%r388+56];
	sub.f32 	%f2915, %f2913, %f2914;
	add.s32 	%r5149, %r5148, %r12;
	ld.shared.f32 	%f2916, [%r5149+56];
	add.f32 	%f2917, %f2915, %f2916;
	ld.shared.f32 	%f2918, [%r389+56];
	sub.f32 	%f2919, %f2917, %f2918;
	mul.f32 	%f2920, %f2, %f2919;
	mul.wide.s32 	%rd2256, %r629, 4;
	add.s64 	%rd2257, %rd4, %rd2256;
	st.global.f32 	[%rd2257], %f2920;
	add.s64 	%rd2258, %rd3, %rd2256;
	mov.b32 	%r5150, 0;
	st.global.u32 	[%rd2258], %r5150;
$L__BB4_996:
	add.s32 	%r630, %r629, %r6;
	or.pred  	%p1852, %p8, %p1849;
	@%p1852 bra 	$L__BB4_998;
	shl.b32 	%r5151, %r11, 2;
	add.s32 	%r5152, %r393, %r5151;
	ld.shared.f32 	%f2921, [%r5152+56];
	ld.shared.f32 	%f2922, [%r393+56];
	sub.f32 	%f2923, %f2921, %f2922;
	add.s32 	%r5153, %r5152, %r12;
	ld.shared.f32 	%f2924, [%r5153+56];
	add.f32 	%f2925, %f2923, %f2924;
	ld.shared.f32 	%f2926, [%r394+56];
	sub.f32 	%f2927, %f2925, %f2926;
	mul.f32 	%f2928, %f2, %f2927;
	mul.wide.s32 	%rd2259, %r630, 4;
	add.s64 	%rd2260, %rd4, %rd2259;
	st.global.f32 	[%rd2260], %f2928;
	add.s64 	%rd2261, %rd3, %rd2259;
	mov.b32 	%r5154, 0;
	st.global.u32 	[%rd2261], %r5154;
$L__BB4_998:
	setp.gt.s32 	%p1853, %r617, %r333;
	add.s32 	%r631, %r630, %r6;
	or.pred  	%p1854, %p5, %p1853;
	@%p1854 bra 	$L__BB4_1000;
	add.s32 	%r5155, %r397, %r11;
	shl.b32 	%r5156, %r5155, 2;
	add.s32 	%r5158, %r3057, %r5156;
	ld.shared.f32 	%f2929, [%r5158+56];
	ld.shared.f32 	%f2930, [%r398+56];
	sub.f32 	%f2931, %f2929, %f2930;
	add.s32 	%r5159, %r5158, %r12;
	ld.shared.f32 	%f2932, [%r5159+56];
	add.f32 	%f2933, %f2931, %f2932;
	ld.shared.f32 	%f2934, [%r399+56];
	sub.f32 	%f2935, %f2933, %f2934;
	mul.f32 	%f2936, %f2, %f2935;
	mul.wide.s32 	%rd2262, %r631, 4;
	add.s64 	%rd2263, %rd4, %rd2262;
	st.global.f32 	[%rd2263], %f2936;
	add.s64 	%rd2264, %rd3, %rd2262;
	mov.b32 	%r5160, 0;
	st.global.u32 	[%rd2264], %r5160;
$L__BB4_1000:
	add.s32 	%r632, %r631, %r6;
	or.pred  	%p1856, %p6, %p1853;
	@%p1856 bra 	$L__BB4_1002;
	add.s32 	%r5161, %r401, %r11;
	shl.b32 	%r5162, %r5161, 2;
	add.s32 	%r5164, %r3057, %r5162;
	ld.shared.f32 	%f2937, [%r5164+56];
	ld.shared.f32 	%f2938, [%r402+56];
	sub.f32 	%f2939, %f2937, %f2938;
	add.s32 	%r5165, %r5164, %r12;
	ld.shared.f32 	%f2940, [%r5165+56];
	add.f32 	%f2941, %f2939, %f2940;
	ld.shared.f32 	%f2942, [%r403+56];
	sub.f32 	%f2943, %f2941, %f2942;
	mul.f32 	%f2944, %f2, %f2943;
	mul.wide.s32 	%rd2265, %r632, 4;
	add.s64 	%rd2266, %rd4, %rd2265;
	st.global.f32 	[%rd2266], %f2944;
	add.s64 	%rd2267, %rd3, %rd2265;
	mov.b32 	%r5166, 0;
	st.global.u32 	[%rd2267], %r5166;
$L__BB4_1002:
	setp.lt.s32 	%p1857, %r4720, 1;
	max.s32 	%r5168, %r4720, %r617;
	setp.gt.s32 	%p1858, %r5168, %r333;
	or.pred  	%p1859, %p1858, %p1857;
	@%p1859 bra 	$L__BB4_1004;
	add.s32 	%r5169, %r404, %r11;
	shl.b32 	%r5170, %r5169, 2;
	add.s32 	%r5172, %r3057, %r5170;
	ld.shared.f32 	%f2945, [%r5172+56];
	ld.shared.f32 	%f2946, [%r405+56];
	sub.f32 	%f2947, %f2945, %f2946;
	add.s32 	%r5173, %r5172, %r12;
	ld.shared.f32 	%f2948, [%r5173+56];
	add.f32 	%f2949, %f2947, %f2948;
	ld.shared.f32 	%f2950, [%r406+56];
	sub.f32 	%f2951, %f2949, %f2950;
	mul.f32 	%f2952, %f2, %f2951;
	add.s32 	%r5174, %r632, %r6;
	mul.wide.s32 	%rd2268, %r5174, 4;
	add.s64 	%rd2269, %rd4, %rd2268;
	st.global.f32 	[%rd2269], %f2952;
	add.s64 	%rd2270, %rd3, %rd2268;
	mov.b32 	%r5175, 0;
	st.global.u32 	[%rd2270], %r5175;
$L__BB4_1004:
	mad.lo.s32 	%r633, %r14, %r5, %r1;
	setp.lt.s32 	%p1860, %r1, 1;
	max.s32 	%r5176, %r1, %r14;
	setp.gt.s32 	%p1861, %r5176, %r333;
	or.pred  	%p1862, %p1861, %p1860;
	@%p1862 bra 	$L__BB4_1006;
	shl.b32 	%r5177, %r11, 2;
	add.s32 	%r5178, %r335, %r5177;
	ld.shared.f32 	%f2953, [%r5178+60];
	ld.shared.f32 	%f2954, [%r335+60];
	sub.f32 	%f2955, %f2953, %f2954;
	add.s32 	%r5179, %r5178, %r12;
	ld.shared.f32 	%f2956, [%r5179+60];
	add.f32 	%f2957, %f2955, %f2956;
	ld.shared.f32 	%f2958, [%r336+60];
	sub.f32 	%f2959, %f2957, %f2958;
	mul.f32 	%f2960, %f2, %f2959;
	mul.wide.s32 	%rd2271, %r633, 4;
	add.s64 	%rd2272, %rd4, %rd2271;
	st.global.f32 	[%rd2272], %f2960;
	add.s64 	%rd2273, %rd3, %rd2271;
	mov.b32 	%r5180, 0;
	st.global.u32 	[%rd2273], %r5180;
$L__BB4_1006:
	add.s32 	%r634, %r633, %r6;
	mad.lo.s32 	%r5182, %r6, -14, %r4720;
	setp.lt.s32 	%p1863, %r5182, 1;
	max.s32 	%r5183, %r5182, %r14;
	setp.gt.s32 	%p1864, %r5183, %r333;
	or.pred  	%p1865, %p1864, %p1863;
	@%p1865 bra 	$L__BB4_1008;
	shl.b32 	%r5184, %r11, 2;
	add.s32 	%r5185, %r410, %r5184;
	ld.shared.f32 	%f2961, [%r5185+60];
	ld.shared.f32 	%f2962, [%r410+60];
	sub.f32 	%f2963, %f2961, %f2962;
	add.s32 	%r5186, %r5185, %r12;
	ld.shared.f32 	%f2964, [%r5186+60];
	add.f32 	%f2965, %f2963, %f2964;
	ld.shared.f32 	%f2966, [%r411+60];
	sub.f32 	%f2967, %f2965, %f2966;
	mul.f32 	%f2968, %f2, %f2967;
	mul.wide.s32 	%rd2274, %r634, 4;
	add.s64 	%rd2275, %rd4, %rd2274;
	st.global.f32 	[%rd2275], %f2968;
	add.s64 	%rd2276, %rd3, %rd2274;
	mov.b32 	%r5187, 0;
	st.global.u32 	[%rd2276], %r5187;
$L__BB4_1008:
	add.s32 	%r635, %r634, %r6;
	add.s32 	%r5190, %r5182, %r6;
	setp.lt.s32 	%p1866, %r5190, 1;
	max.s32 	%r5191, %r5190, %r14;
	setp.gt.s32 	%p1867, %r5191, %r333;
	or.pred  	%p1868, %p1867, %p1866;
	@%p1868 bra 	$L__BB4_1010;
	shl.b32 	%r5192, %r11, 2;
	add.s32 	%r5193, %r344, %r5192;
	ld.shared.f32 	%f2969, [%r5193+60];
	ld.shared.f32 	%f2970, [%r344+60];
	sub.f32 	%f2971, %f2969, %f2970;
	add.s32 	%r5194, %r5193, %r12;
	ld.shared.f32 	%f2972, [%r5194+60];
	add.f32 	%f2973, %f2971, %f2972;
	ld.shared.f32 	%f2974, [%r345+60];
	sub.f32 	%f2975, %f2973, %f2974;
	mul.f32 	%f2976, %f2, %f2975;
	mul.wide.s32 	%rd2277, %r635, 4;
	add.s64 	%rd2278, %rd4, %rd2277;
	st.global.f32 	[%rd2278], %f2976;
	add.s64 	%rd2279, %rd3, %rd2277;
	mov.b32 	%r5195, 0;
	st.global.u32 	[%rd2279], %r5195;
$L__BB4_1010:
	add.s32 	%r636, %r635, %r6;
	add.s32 	%r5199, %r5190, %r6;
	setp.lt.s32 	%p1869, %r5199, 1;
	max.s32 	%r5200, %r5199, %r14;
	setp.gt.s32 	%p1870, %r5200, %r333;
	or.pred  	%p1871, %p1870, %p1869;
	@%p1871 bra 	$L__BB4_1012;
	shl.b32 	%r5201, %r11, 2;
	add.s32 	%r5202, %r348, %r5201;
	ld.shared.f32 	%f2977, [%r5202+60];
	ld.shared.f32 	%f2978, [%r348+60];
	sub.f32 	%f2979, %f2977, %f2978;
	add.s32 	%r5203, %r5202, %r12;
	ld.shared.f32 	%f2980, [%r5203+60];
	add.f32 	%f2981, %f2979, %f2980;
	ld.shared.f32 	%f2982, [%r349+60];
	sub.f32 	%f2983, %f2981, %f2982;
	mul.f32 	%f2984, %f2, %f2983;
	mul.wide.s32 	%rd2280, %r636, 4;
	add.s64 	%rd2281, %rd4, %rd2280;
	st.global.f32 	[%rd2281], %f2984;
	add.s64 	%rd2282, %rd3, %rd2280;
	mov.b32 	%r5204, 0;
	st.global.u32 	[%rd2282], %r5204;
$L__BB4_1012:
	add.s32 	%r637, %r636, %r6;
	add.s32 	%r5209, %r5199, %r6;
	setp.lt.s32 	%p1872, %r5209, 1;
	max.s32 	%r5210, %r5209, %r14;
	setp.gt.s32 	%p1873, %r5210, %r333;
	or.pred  	%p1874, %p1873, %p1872;
	@%p1874 bra 	$L__BB4_1014;
	shl.b32 	%r5211, %r11, 2;
	add.s32 	%r5212, %r353, %r5211;
	ld.shared.f32 	%f2985, [%r5212+60];
	ld.shared.f32 	%f2986, [%r353+60];
	sub.f32 	%f2987, %f2985, %f2986;
	add.s32 	%r5213, %r5212, %r12;
	ld.shared.f32 	%f2988, [%r5213+60];
	add.f32 	%f2989, %f2987, %f2988;
	ld.shared.f32 	%f2990, [%r354+60];
	sub.f32 	%f2991, %f2989, %f2990;
	mul.f32 	%f2992, %f2, %f2991;
	mul.wide.s32 	%rd2283, %r637, 4;
	add.s64 	%rd2284, %rd4, %rd2283;
	st.global.f32 	[%rd2284], %f2992;
	add.s64 	%rd2285, %rd3, %rd2283;
	mov.b32 	%r5214, 0;
	st.global.u32 	[%rd2285], %r5214;
$L__BB4_1014:
	add.s32 	%r638, %r637, %r6;
	add.s32 	%r5220, %r5209, %r6;
	setp.lt.s32 	%p1875, %r5220, 1;
	max.s32 	%r5221, %r5220, %r14;
	setp.gt.s32 	%p1876, %r5221, %r333;
	or.pred  	%p1877, %p1876, %p1875;
	@%p1877 bra 	$L__BB4_1016;
	shl.b32 	%r5222, %r11, 2;
	add.s32 	%r5223, %r358, %r5222;
	ld.shared.f32 	%f2993, [%r5223+60];
	ld.shared.f32 	%f2994, [%r358+60];
	sub.f32 	%f2995, %f2993, %f2994;
	add.s32 	%r5224, %r5223, %r12;
	ld.shared.f32 	%f2996, [%r5224+60];
	add.f32 	%f2997, %f2995, %f2996;
	ld.shared.f32 	%f2998, [%r359+60];
	sub.f32 	%f2999, %f2997, %f2998;
	mul.f32 	%f3000, %f2, %f2999;
	mul.wide.s32 	%rd2286, %r638, 4;
	add.s64 	%rd2287, %rd4, %rd2286;
	st.global.f32 	[%rd2287], %f3000;
	add.s64 	%rd2288, %rd3, %rd2286;
	mov.b32 	%r5225, 0;
	st.global.u32 	[%rd2288], %r5225;
$L__BB4_1016:
	add.s32 	%r639, %r638, %r6;
	add.s32 	%r5232, %r5220, %r6;
	setp.lt.s32 	%p1878, %r5232, 1;
	max.s32 	%r5233, %r5232, %r14;
	setp.gt.s32 	%p1879, %r5233, %r333;
	or.pred  	%p1880, %p1879, %p1878;
	@%p1880 bra 	$L__BB4_1018;
	shl.b32 	%r5234, %r11, 2;
	add.s32 	%r5235, %r363, %r5234;
	ld.shared.f32 	%f3001, [%r5235+60];
	ld.shared.f32 	%f3002, [%r363+60];
	sub.f32 	%f3003, %f3001, %f3002;
	add.s32 	%r5236, %r5235, %r12;
	ld.shared.f32 	%f3004, [%r5236+60];
	add.f32 	%f3005, %f3003, %f3004;
	ld.shared.f32 	%f3006, [%r364+60];
	sub.f32 	%f3007, %f3005, %f3006;
	mul.f32 	%f3008, %f2, %f3007;
	mul.wide.s32 	%rd2289, %r639, 4;
	add.s64 	%rd2290, %rd4, %rd2289;
	st.global.f32 	[%rd2290], %f3008;
	add.s64 	%rd2291, %rd3, %rd2289;
	mov.b32 	%r5237, 0;
	st.global.u32 	[%rd2291], %r5237;
$L__BB4_1018:
	add.s32 	%r640, %r639, %r6;
	add.s32 	%r5245, %r5232, %r6;
	setp.lt.s32 	%p1881, %r5245, 1;
	max.s32 	%r5246, %r5245, %r14;
	setp.gt.s32 	%p1882, %r5246, %r333;
	or.pred  	%p1883, %p1882, %p1881;
	@%p1883 bra 	$L__BB4_1020;
	shl.b32 	%r5247, %r11, 2;
	add.s32 	%r5248, %r368, %r5247;
	ld.shared.f32 	%f3009, [%r5248+60];
	ld.shared.f32 	%f3010, [%r368+60];
	sub.f32 	%f3011, %f3009, %f3010;
	add.s32 	%r5249, %r5248, %r12;
	ld.shared.f32 	%f3012, [%r5249+60];
	add.f32 	%f3013, %f3011, %f3012;
	ld.shared.f32 	%f3014, [%r369+60];
	sub.f32 	%f3015, %f3013, %f3014;
	mul.f32 	%f3016, %f2, %f3015;
	mul.wide.s32 	%rd2292, %r640, 4;
	add.s64 	%rd2293, %rd4, %rd2292;
	st.global.f32 	[%rd2293], %f3016;
	add.s64 	%rd2294, %rd3, %rd2292;
	mov.b32 	%r5250, 0;
	st.global.u32 	[%rd2294], %r5250;
$L__BB4_1020:
	add.s32 	%r641, %r640, %r6;
	add.s32 	%r5259, %r5245, %r6;
	setp.lt.s32 	%p1884, %r5259, 1;
	max.s32 	%r5260, %r5259, %r14;
	setp.gt.s32 	%p1885, %r5260, %r333;
	or.pred  	%p1886, %p1885, %p1884;
	@%p1886 bra 	$L__BB4_1022;
	shl.b32 	%r5261, %r11, 2;
	add.s32 	%r5262, %r373, %r5261;
	ld.shared.f32 	%f3017, [%r5262+60];
	ld.shared.f32 	%f3018, [%r373+60];
	sub.f32 	%f3019, %f3017, %f3018;
	add.s32 	%r5263, %r5262, %r12;
	ld.shared.f32 	%f3020, [%r5263+60];
	add.f32 	%f3021, %f3019, %f3020;
	ld.shared.f32 	%f3022, [%r374+60];
	sub.f32 	%f3023, %f3021, %f3022;
	mul.f32 	%f3024, %f2, %f3023;
	mul.wide.s32 	%rd2295, %r641, 4;
	add.s64 	%rd2296, %rd4, %rd2295;
	st.global.f32 	[%rd2296], %f3024;
	add.s64 	%rd2297, %rd3, %rd2295;
	mov.b32 	%r5264, 0;
	st.global.u32 	[%rd2297], %r5264;
$L__BB4_1022:
	add.s32 	%r642, %r641, %r6;
	add.s32 	%r5274, %r5259, %r6;
	setp.lt.s32 	%p1887, %r5274, 1;
	max.s32 	%r5275, %r5274, %r14;
	setp.gt.s32 	%p1888, %r5275, %r333;
	or.pred  	%p1889, %p1888, %p1887;
	@%p1889 bra 	$L__BB4_1024;
	shl.b32 	%r5276, %r11, 2;
	add.s32 	%r5277, %r378, %r5276;
	ld.shared.f32 	%f3025, [%r5277+60];
	ld.shared.f32 	%f3026, [%r378+60];
	sub.f32 	%f3027, %f3025, %f3026;
	add.s32 	%r5278, %r5277, %r12;
	ld.shared.f32 	%f3028, [%r5278+60];
	add.f32 	%f3029, %f3027, %f3028;
	ld.shared.f32 	%f3030, [%r379+60];
	sub.f32 	%f3031, %f3029, %f3030;
	mul.f32 	%f3032, %f2, %f3031;
	mul.wide.s32 	%rd2298, %r642, 4;
	add.s64 	%rd2299, %rd4, %rd2298;
	st.global.f32 	[%rd2299], %f3032;
	add.s64 	%rd2300, %rd3, %rd2298;
	mov.b32 	%r5279, 0;
	st.global.u32 	[%rd2300], %r5279;
$L__BB4_1024:
	add.s32 	%r643, %r642, %r6;
	add.s32 	%r5290, %r5274, %r6;
	setp.lt.s32 	%p1890, %r5290, 1;
	max.s32 	%r5291, %r5290, %r14;
	setp.gt.s32 	%p1891, %r5291, %r333;
	or.pred  	%p1892, %p1891, %p1890;
	@%p1892 bra 	$L__BB4_1026;
	shl.b32 	%r5292, %r11, 2;
	add.s32 	%r5293, %r383, %r5292;
	ld.shared.f32 	%f3033, [%r5293+60];
	ld.shared.f32 	%f3034, [%r383+60];
	sub.f32 	%f3035, %f3033, %f3034;
	add.s32 	%r5294, %r5293, %r12;
	ld.shared.f32 	%f3036, [%r5294+60];
	add.f32 	%f3037, %f3035, %f3036;
	ld.shared.f32 	%f3038, [%r384+60];
	sub.f32 	%f3039, %f3037, %f3038;
	mul.f32 	%f3040, %f2, %f3039;
	mul.wide.s32 	%rd2301, %r643, 4;
	add.s64 	%rd2302, %rd4, %rd2301;
	st.global.f32 	[%rd2302], %f3040;
	add.s64 	%rd2303, %rd3, %rd2301;
	mov.b32 	%r5295, 0;
	st.global.u32 	[%rd2303], %r5295;
$L__BB4_1026:
	setp.gt.s32 	%p1893, %r14, %r333;
	add.s32 	%r644, %r643, %r6;
	or.pred  	%p1894, %p7, %p1893;
	@%p1894 bra 	$L__BB4_1028;
	shl.b32 	%r5296, %r11, 2;
	add.s32 	%r5297, %r388, %r5296;
	ld.shared.f32 	%f3041, [%r5297+60];
	ld.shared.f32 	%f3042, [%r388+60];
	sub.f32 	%f3043, %f3041, %f3042;
	add.s32 	%r5298, %r5297, %r12;
	ld.shared.f32 	%f3044, [%r5298+60];
	add.f32 	%f3045, %f3043, %f3044;
	ld.shared.f32 	%f3046, [%r389+60];
	sub.f32 	%f3047, %f3045, %f3046;
	mul.f32 	%f3048, %f2, %f3047;
	mul.wide.s32 	%rd2304, %r644, 4;
	add.s64 	%rd2305, %rd4, %rd2304;
	st.global.f32 	[%rd2305], %f3048;
	add.s64 	%rd2306, %rd3, %rd2304;
	mov.b32 	%r5299, 0;
	st.global.u32 	[%rd2306], %r5299;
$L__BB4_1028:
	setp.gt.s32 	%p1895, %r14, %r333;
	add.s32 	%r645, %r644, %r6;
	or.pred  	%p1896, %p8, %p1895;
	@%p1896 bra 	$L__BB4_1030;
	shl.b32 	%r5300, %r11, 2;
	add.s32 	%r5301, %r393, %r5300;
	ld.shared.f32 	%f3049, [%r5301+60];
	ld.shared.f32 	%f3050, [%r393+60];
	sub.f32 	%f3051, %f3049, %f3050;
	add.s32 	%r5302, %r5301, %r12;
	ld.shared.f32 	%f3052, [%r5302+60];
	add.f32 	%f3053, %f3051, %f3052;
	ld.shared.f32 	%f3054, [%r394+60];
	sub.f32 	%f3055, %f3053, %f3054;
	mul.f32 	%f3056, %f2, %f3055;
	mul.wide.s32 	%rd2307, %r645, 4;
	add.s64 	%rd2308, %rd4, %rd2307;
	st.global.f32 	[%rd2308], %f3056;
	add.s64 	%rd2309, %rd3, %rd2307;
	mov.b32 	%r5303, 0;
	st.global.u32 	[%rd2309], %r5303;
$L__BB4_1030:
	setp.gt.s32 	%p1897, %r14, %r333;
	add.s32 	%r646, %r645, %r6;
	or.pred  	%p1898, %p5, %p1897;
	@%p1898 bra 	$L__BB4_1032;
	add.s32 	%r5304, %r397, %r11;
	shl.b32 	%r5305, %r5304, 2;
	add.s32 	%r5307, %r3057, %r5305;
	ld.shared.f32 	%f3057, [%r5307+60];
	ld.shared.f32 	%f3058, [%r398+60];
	sub.f32 	%f3059, %f3057, %f3058;
	add.s32 	%r5308, %r5307, %r12;
	ld.shared.f32 	%f3060, [%r5308+60];
	add.f32 	%f3061, %f3059, %f3060;
	ld.shared.f32 	%f3062, [%r399+60];
	sub.f32 	%f3063, %f3061, %f3062;
	mul.f32 	%f3064, %f2, %f3063;
	mul.wide.s32 	%rd2310, %r646, 4;
	add.s64 	%rd2311, %rd4, %rd2310;
	st.global.f32 	[%rd2311], %f3064;
	add.s64 	%rd2312, %rd3, %rd2310;
	mov.b32 	%r5309, 0;
	st.global.u32 	[%rd2312], %r5309;
$L__BB4_1032:
	setp.gt.s32 	%p1899, %r14, %r333;
	add.s32 	%r647, %r646, %r6;
	or.pred  	%p1900, %p6, %p1899;
	@%p1900 bra 	$L__BB4_1034;
	add.s32 	%r5310, %r401, %r11;
	shl.b32 	%r5311, %r5310, 2;
	add.s32 	%r5313, %r3057, %r5311;
	ld.shared.f32 	%f3065, [%r5313+60];
	ld.shared.f32 	%f3066, [%r402+60];
	sub.f32 	%f3067, %f3065, %f3066;
	add.s32 	%r5314, %r5313, %r12;
	ld.shared.f32 	%f3068, [%r5314+60];
	add.f32 	%f3069, %f3067, %f3068;
	ld.shared.f32 	%f3070, [%r403+60];
	sub.f32 	%f3071, %f3069, %f3070;
	mul.f32 	%f3072, %f2, %f3071;
	mul.wide.s32 	%rd2313, %r647, 4;
	add.s64 	%rd2314, %rd4, %rd2313;
	st.global.f32 	[%rd2314], %f3072;
	add.s64 	%rd2315, %rd3, %rd2313;
	mov.b32 	%r5315, 0;
	st.global.u32 	[%rd2315], %r5315;
$L__BB4_1034:
	setp.lt.s32 	%p1901, %r4720, 1;
	max.s32 	%r5317, %r4720, %r14;
	setp.gt.s32 	%p1902, %r5317, %r333;
	or.pred  	%p1903, %p1902, %p1901;
	@%p1903 bra 	$L__BB4_1036;
	add.s32 	%r5318, %r404, %r11;
	shl.b32 	%r5319, %r5318, 2;
	add.s32 	%r5321, %r3057, %r5319;
	ld.shared.f32 	%f3073, [%r5321+60];
	ld.shared.f32 	%f3074, [%r405+60];
	sub.f32 	%f3075, %f3073, %f3074;
	add.s32 	%r5322, %r5321, %r12;
	ld.shared.f32 	%f3076, [%r5322+60];
	add.f32 	%f3077, %f3075, %f3076;
	ld.shared.f32 	%f3078, [%r406+60];
	sub.f32 	%f3079, %f3077, %f3078;
	mul.f32 	%f3080, %f2, %f3079;
	add.s32 	%r5323, %r647, %r6;
	mul.wide.s32 	%rd2316, %r5323, 4;
	add.s64 	%rd2317, %rd4, %rd2316;
	st.global.f32 	[%rd2317], %f3080;
	add.s64 	%rd2318, %rd3, %rd2316;
	mov.b32 	%r5324, 0;
	st.global.u32 	[%rd2318], %r5324;
$L__BB4_1036:
	setp.ge.s32 	%p1904, %r5345, %r5;
	@%p1904 bra 	$L__BB4_1044;
	shl.b32 	%r5326, %r6, 4;
	add.s32 	%r648, %r1, %r5326;
	mul.lo.s32 	%r649, %r10, %r3;
	ld.const.u32 	%r650, [N];
	mul.f32 	%f3, %f1, 0fBF000000;
	mov.b32 	%r5344, 16;
$L__BB4_1038:
	setp.ge.s32 	%p1905, %r648, %r5;
	@%p1905 bra 	$L__BB4_1043;
	mul.lo.s32 	%r653, %r5345, %r5;
	mad.lo.s32 	%r654, %r5344, %r8, %r649;
	mov.b32 	%r5346, 16;
	mov.u32 	%r5347, %r648;
$L__BB4_1040:
	setp.lt.s32 	%p1906, %r5347, 1;
	max.s32 	%r5328, %r5347, %r5345;
	setp.gt.s32 	%p1907, %r5328, %r650;
	or.pred  	%p1908, %p1906, %p1907;
	@%p1908 bra 	$L__BB4_1042;
	add.s32 	%r5329, %r654, %r5346;
	add.s32 	%r5330, %r5329, %r11;
	shl.b32 	%r5331, %r5330, 2;
	mov.u32 	%r5332, sharedMem;
	add.s32 	%r5333, %r5332, %r5331;
	ld.shared.f32 	%f3081, [%r5333];
	shl.b32 	%r5334, %r5329, 2;
	add.s32 	%r5335, %r5332, %r5334;
	ld.shared.f32 	%f3082, [%r5335];
	sub.f32 	%f3083, %f3081, %f3082;
	add.s32 	%r5336, %r5333, %r12;
	ld.shared.f32 	%f3084, [%r5336];
	add.f32 	%f3085, %f3083, %f3084;
	add.s32 	%r5337, %r5335, %r12;
	ld.shared.f32 	%f3086, [%r5337];
	sub.f32 	%f3087, %f3085, %f3086;
	mul.f32 	%f3088, %f3, %f3087;
	add.s32 	%r5338, %r5347, %r653;
	mul.wide.s32 	%rd2319, %r5338, 4;
	add.s64 	%rd2320, %rd4, %rd2319;
	st.global.f32 	[%rd2320], %f3088;
	add.s64 	%rd2321, %rd3, %rd2319;
	mov.b32 	%r5339, 0;
	st.global.u32 	[%rd2321], %r5339;
$L__BB4_1042:
	add.s32 	%r5347, %r5347, %r6;
	add.s32 	%r5346, %r5346, 1;
	setp.lt.s32 	%p1909, %r5347, %r5;
	@%p1909 bra 	$L__BB4_1040;
$L__BB4_1043:
	add.s32 	%r5345, %r5345, %r9;
	add.s32 	%r5344, %r5344, 1;
	setp.lt.s32 	%p1910, %r5345, %r5;
	@%p1910 bra 	$L__BB4_1038;
$L__BB4_1044:
	ret;

}
	// .globl	_Z16lastProjectOnGPUILi16EEvPfS0_S0_
.visible .entry _Z16lastProjectOnGPUILi16EEvPfS0_S0_(
	.param .u64 .ptr .align 1 _Z16lastProjectOnGPUILi16EEvPfS0_S0__param_0,
	.param .u64 .ptr .align 1 _Z16lastProjectOnGPUILi16EEvPfS0_S0__param_1,
	.param .u64 .ptr .align 1 _Z16lastProjectOnGPUILi16EEvPfS0_S0__param_2
)
{
	.reg .pred 	%p<2657>;
	.reg .b32 	%r<3312>;
	.reg .b32 	%f<5143>;
	.reg .b64 	%rd<3091>;

	ld.param.u64 	%rd4, [_Z16lastProjectOnGPUILi16EEvPfS0_S0__param_0];
	ld.param.u64 	%rd5, [_Z16lastProjectOnGPUILi16EEvPfS0_S0__param_1];
	ld.param.u64 	%rd6, [_Z16lastProjectOnGPUILi16EEvPfS0_S0__param_2];
	cvta.to.global.u64 	%rd1, %rd6;
	cvta.to.global.u64 	%rd2, %rd5;
	cvta.to.global.u64 	%rd3, %rd4;
	mov.u32 	%r827, %tid.x;
	mov.u32 	%r828, %ctaid.x;
	mov.u32 	%r829, %ntid.x;
	mad.lo.s32 	%r1, %r828, %r829, %r827;
	mov.u32 	%r830, %tid.y;
	mov.u32 	%r831, %ctaid.y;
	mov.u32 	%r832, %ntid.y;
	mad.lo.s32 	%r2, %r831, %r832, %r830;
	mad.lo.s32 	%r3, %r830, %r829, %r827;
	ld.const.u32 	%r4, [N];
	add.s32 	%r5, %r4, 2;
	add.s32 	%r833, %r4, 1;
	mov.u32 	%r834, %nctaid.x;
	mul.lo.s32 	%r6, %r829, %r834;
	div.u32 	%r7, %r833, %r6;
	add.s32 	%r8, %r7, 1;
	mov.u32 	%r835, %nctaid.y;
	mul.lo.s32 	%r9, %r832, %r835;
	div.u32 	%r836, %r833, %r9;
	mad.lo.s32 	%r837, %r7, %r836, %r7;
	add.s32 	%r838, %r836, %r837;
	add.s32 	%r10, %r838, 1;
	mul.lo.s32 	%r839, %r832, %r829;
	mad.lo.s32 	%r11, %r839, %r838, %r839;
	shl.b32 	%r13, %r11, 2;
	mov.u32 	%r840, sharedMem;
	add.s32 	%r12, %r840, %r13;
	add.s32 	%r14, %r12, %r13;
	cvt.rn.f32.s32 	%f2, %r4;
	rcp.rn.f32 	%f1, %f2;
	mad.lo.s32 	%r15, %r9, 15, %r2;
	setp.ge.s32 	%p8, %r15, %r5;
	@%p8 bra 	$L__BB5_1025;
	mad.lo.s32 	%r16, %r6, 15, %r1;
	setp.ge.s32 	%p9, %r16, %r5;
	mul.lo.s32 	%r17, %r10, %r3;
	@%p9 bra 	$L__BB5_1025;
	setp.eq.s32 	%p10, %r2, 0;
	setp.gt.u32 	%p11, %r2, %r4;
	mad.lo.s32 	%r18, %r2, %r5, %r1;
	setp.lt.s32 	%p12, %r1, 1;
	setp.gt.s32 	%p13, %r1, %r4;
	or.pred  	%p14, %p12, %p13;
	or.pred  	%p15, %p14, %p10;
	or.pred  	%p16, %p15, %p11;
	shl.b32 	%r841, %r17, 2;
	add.s32 	%r19, %r14, %r841;
	add.s32 	%r20, %r19, %r13;
	add.s32 	%r21, %r20, %r13;
	add.s32 	%r22, %r21, %r13;
	@%p16 bra 	$L__BB5_4;
	mul.wide.s32 	%rd7, %r18, 4;
	add.s64 	%rd8, %rd1, %rd7;
	ld.global.f32 	%f3, [%rd8+-4];
	st.shared.f32 	[%r19], %f3;
	ld.global.f32 	%f4, [%rd8+4];
	st.shared.f32 	[%r20], %f4;
	sub.s32 	%r842, %r18, %r4;
	add.s32 	%r843, %r842, -2;
	mul.wide.s32 	%rd9, %r843, 4;
	add.s64 	%rd10, %rd1, %rd9;
	ld.global.f32 	%f5, [%rd10];
	st.shared.f32 	[%r21], %f5;
	mul.wide.s32 	%rd11, %r5, 4;
	add.s64 	%rd12, %rd8, %rd11;
	ld.global.f32 	%f6, [%rd12];
	st.shared.f32 	[%r22], %f6;
$L__BB5_4:
	setp.ge.u32 	%p17, %r2, %r5;
	setp.ge.s32 	%p18, %r1, %r5;
	add.s32 	%r23, %r840, %r841;
	add.s32 	%r24, %r12, %r841;
	or.pred  	%p19, %p18, %p17;
	@%p19 bra 	$L__BB5_6;
	mul.wide.s32 	%rd13, %r18, 4;
	add.s64 	%rd14, %rd3, %rd13;
	ld.global.f32 	%f7, [%rd14];
	st.shared.f32 	[%r23], %f7;
	add.s64 	%rd15, %rd2, %rd13;
	ld.global.f32 	%f8, [%rd15];
	st.shared.f32 	[%r24], %f8;
$L__BB5_6:
	setp.gt.u32 	%p20, %r2, %r4;
	setp.eq.s32 	%p21, %r2, 0;
	mad.lo.s32 	%r25, %r6, -14, %r16;
	add.s32 	%r26, %r18, %r6;
	setp.lt.s32 	%p22, %r25, 1;
	setp.gt.s32 	%p23, %r25, %r4;
	or.pred  	%p24, %p22, %p23;
	or.pred  	%p25, %p24, %p21;
	or.pred  	%p26, %p25, %p20;
	shl.b32 	%r846, %r7, 2;
	add.s32 	%r27, %r19, %r846;
	add.s32 	%r28, %r27, %r13;
	add.s32 	%r29, %r28, %r13;
	add.s32 	%r30, %r29, %r13;
	@%p26 bra 	$L__BB5_8;
	mul.wide.s32 	%rd16, %r26, 4;
	add.s64 	%rd17, %rd1, %rd16;
	ld.global.f32 	%f9, [%rd17+-4];
	st.shared.f32 	[%r27+4], %f9;
	ld.global.f32 	%f10, [%rd17+4];
	st.shared.f32 	[%r28+4], %f10;
	sub.s32 	%r847, %r26, %r4;
	add.s32 	%r848, %r847, -2;
	mul.wide.s32 	%rd18, %r848, 4;
	add.s64 	%rd19, %rd1, %rd18;
	ld.global.f32 	%f11, [%rd19];
	st.shared.f32 	[%r29+4], %f11;
	mul.wide.s32 	%rd20, %r5, 4;
	add.s64 	%rd21, %rd17, %rd20;
	ld.global.f32 	%f12, [%rd21];
	st.shared.f32 	[%r30+4], %f12;
$L__BB5_8:
	setp.ge.u32 	%p27, %r2, %r5;
	setp.ge.s32 	%p28, %r25, %r5;
	add.s32 	%r31, %r24, %r846;
	add.s32 	%r32, %r23, %r846;
	or.pred  	%p29, %p28, %p27;
	@%p29 bra 	$L__BB5_10;
	mul.wide.s32 	%rd22, %r26, 4;
	add.s64 	%rd23, %rd3, %rd22;
	ld.global.f32 	%f13, [%rd23];
	st.shared.f32 	[%r32+4], %f13;
	add.s64 	%rd24, %rd2, %rd22;
	ld.global.f32 	%f14, [%rd24];
	st.shared.f32 	[%r31+4], %f14;
$L__BB5_10:
	setp.gt.u32 	%p30, %r2, %r4;
	setp.eq.s32 	%p31, %r2, 0;
	add.s32 	%r33, %r25, %r6;
	add.s32 	%r34, %r26, %r6;
	shl.b32 	%r35, %r8, 1;
	setp.lt.s32 	%p32, %r33, 1;
	setp.gt.s32 	%p33, %r33, %r4;
	or.pred  	%p34, %p32, %p33;
	or.pred  	%p35, %p34, %p31;
	or.pred  	%p36, %p35, %p30;
	shl.b32 	%r850, %r8, 3;
	add.s32 	%r36, %r19, %r850;
	add.s32 	%r37, %r36, %r13;
	add.s32 	%r38, %r37, %r13;
	add.s32 	%r39, %r38, %r13;
	@%p36 bra 	$L__BB5_12;
	mul.wide.s32 	%rd25, %r34, 4;
	add.s64 	%rd26, %rd1, %rd25;
	ld.global.f32 	%f15, [%rd26+-4];
	st.shared.f32 	[%r36], %f15;
	ld.global.f32 	%f16, [%rd26+4];
	st.shared.f32 	[%r37], %f16;
	sub.s32 	%r851, %r34, %r4;
	add.s32 	%r852, %r851, -2;
	mul.wide.s32 	%rd27, %r852, 4;
	add.s64 	%rd28, %rd1, %rd27;
	ld.global.f32 	%f17, [%rd28];
	st.shared.f32 	[%r38], %f17;
	mul.wide.s32 	%rd29, %r5, 4;
	add.s64 	%rd30, %rd26, %rd29;
	ld.global.f32 	%f18, [%rd30];
	st.shared.f32 	[%r39], %f18;
$L__BB5_12:
	setp.ge.u32 	%p37, %r2, %r5;
	setp.ge.s32 	%p38, %r33, %r5;
	shl.b32 	%r853, %r35, 2;
	add.s32 	%r40, %r23, %r853;
	add.s32 	%r41, %r24, %r853;
	or.pred  	%p39, %p38, %p37;
	@%p39 bra 	$L__BB5_14;
	mul.wide.s32 	%rd31, %r34, 4;
	add.s64 	%rd32, %rd3, %rd31;
	ld.global.f32 	%f19, [%rd32];
	st.shared.f32 	[%r40], %f19;
	add.s64 	%rd33, %rd2, %rd31;
	ld.global.f32 	%f20, [%rd33];
	st.shared.f32 	[%r41], %f20;
$L__BB5_14:
	setp.gt.u32 	%p40, %r2, %r4;
	setp.eq.s32 	%p41, %r2, 0;
	add.s32 	%r42, %r33, %r6;
	add.s32 	%r43, %r34, %r6;
	add.s32 	%r44, %r17, %r35;
	setp.lt.s32 	%p42, %r42, 1;
	setp.gt.s32 	%p43, %r42, %r4;
	or.pred  	%p44, %p42, %p43;
	or.pred  	%p45, %p44, %p41;
	or.pred  	%p46, %p45, %p40;
	shl.b32 	%r854, %r8, 2;
	add.s32 	%r45, %r36, %r854;
	add.s32 	%r46, %r45, %r13;
	add.s32 	%r47, %r46, %r13;
	add.s32 	%r48, %r47, %r13;
	@%p46 bra 	$L__BB5_16;
	mul.wide.s32 	%rd34, %r43, 4;
	add.s64 	%rd35, %rd1, %rd34;
	ld.global.f32 	%f21, [%rd35+-4];
	st.shared.f32 	[%r45], %f21;
	ld.global.f32 	%f22, [%rd35+4];
	st.shared.f32 	[%r46], %f22;
	sub.s32 	%r855, %r43, %r4;
	add.s32 	%r856, %r855, -2;
	mul.wide.s32 	%rd36, %r856, 4;
	add.s64 	%rd37, %rd1, %rd36;
	ld.global.f32 	%f23, [%rd37];
	st.shared.f32 	[%r47], %f23;
	mul.wide.s32 	%rd38, %r5, 4;
	add.s64 	%rd39, %rd35, %rd38;
	ld.global.f32 	%f24, [%rd39];
	st.shared.f32 	[%r48], %f24;
$L__BB5_16:
	setp.ge.u32 	%p47, %r2, %r5;
	setp.ge.s32 	%p48, %r42, %r5;
	add.s32 	%r49, %r40, %r854;
	add.s32 	%r50, %r41, %r854;
	or.pred  	%p49, %p48, %p47;
	@%p49 bra 	$L__BB5_18;
	mul.wide.s32 	%rd40, %r43, 4;
	add.s64 	%rd41, %rd3, %rd40;
	ld.global.f32 	%f25, [%rd41];
	st.shared.f32 	[%r49], %f25;
	add.s64 	%rd42, %rd2, %rd40;
	ld.global.f32 	%f26, [%rd42];
	st.shared.f32 	[%r50], %f26;
$L__BB5_18:
	setp.gt.u32 	%p50, %r2, %r4;
	setp.eq.s32 	%p51, %r2, 0;
	add.s32 	%r51, %r42, %r6;
	add.s32 	%r52, %r43, %r6;
	add.s32 	%r53, %r44, %r8;
	setp.lt.s32 	%p52, %r51, 1;
	setp.gt.s32 	%p53, %r51, %r4;
	or.pred  	%p54, %p52, %p53;
	or.pred  	%p55, %p54, %p51;
	or.pred  	%p56, %p55, %p50;
	add.s32 	%r54, %r45, %r854;
	add.s32 	%r55, %r54, %r13;
	add.s32 	%r56, %r55, %r13;
	add.s32 	%r57, %r56, %r13;
	@%p56 bra 	$L__BB5_20;
	mul.wide.s32 	%rd43, %r52, 4;
	add.s64 	%rd44, %rd1, %rd43;
	ld.global.f32 	%f27, [%rd44+-4];
	st.shared.f32 	[%r54], %f27;
	ld.global.f32 	%f28, [%rd44+4];
	st.shared.f32 	[%r55], %f28;
	sub.s32 	%r859, %r52, %r4;
	add.s32 	%r860, %r859, -2;
	mul.wide.s32 	%rd45, %r860, 4;
	add.s64 	%rd46, %rd1, %rd45;
	ld.global.f32 	%f29, [%rd46];
	st.shared.f32 	[%r56], %f29;
	mul.wide.s32 	%rd47, %r5, 4;
	add.s64 	%rd48, %rd44, %rd47;
	ld.global.f32 	%f30, [%rd48];
	st.shared.f32 	[%r57], %f30;
$L__BB5_20:
	setp.ge.u32 	%p57, %r2, %r5;
	setp.ge.s32 	%p58, %r51, %r5;
	add.s32 	%r58, %r49, %r854;
	add.s32 	%r59, %r50, %r854;
	or.pred  	%p59, %p58, %p57;
	@%p59 bra 	$L__BB5_22;
	mul.wide.s32 	%rd49, %r52, 4;
	add.s64 	%rd50, %rd3, %rd49;
	ld.global.f32 	%f31, [%rd50];
	st.shared.f32 	[%r58], %f31;
	add.s64 	%rd51, %rd2, %rd49;
	ld.global.f32 	%f32, [%rd51];
	st.shared.f32 	[%r59], %f32;
$L__BB5_22:
	setp.gt.u32 	%p60, %r2, %r4;
	setp.eq.s32 	%p61, %r2, 0;
	add.s32 	%r60, %r51, %r6;
	add.s32 	%r61, %r52, %r6;
	add.s32 	%r62, %r53, %r8;
	setp.lt.s32 	%p62, %r60, 1;
	setp.gt.s32 	%p63, %r60, %r4;
	or.pred  	%p64, %p62, %p63;
	or.pred  	%p65, %p64, %p61;
	or.pred  	%p66, %p65, %p60;
	add.s32 	%r63, %r54, %r854;
	add.s32 	%r64, %r63, %r13;
	add.s32 	%r65, %r64, %r13;
	add.s32 	%r66, %r65, %r13;
	@%p66 bra 	$L__BB5_24;
	mul.wide.s32 	%rd52, %r61, 4;
	add.s64 	%rd53, %rd1, %rd52;
	ld.global.f32 	%f33, [%rd53+-4];
	st.shared.f32 	[%r63], %f33;
	ld.global.f32 	%f34, [%rd53+4];
	st.shared.f32 	[%r64], %f34;
	sub.s32 	%r863, %r61, %r4;
	add.s32 	%r864, %r863, -2;
	mul.wide.s32 	%rd54, %r864, 4;
	add.s64 	%rd55, %rd1, %rd54;
	ld.global.f32 	%f35, [%rd55];
	st.shared.f32 	[%r65], %f35;
	mul.wide.s32 	%rd56, %r5, 4;
	add.s64 	%rd57, %rd53, %rd56;
	ld.global.f32 	%f36, [%rd57];
	st.shared.f32 	[%r66], %f36;
$L__BB5_24:
	setp.ge.u32 	%p67, %r2, %r5;
	setp.ge.s32 	%p68, %r60, %r5;
	add.s32 	%r67, %r58, %r854;
	add.s32 	%r68, %r59, %r854;
	or.pred  	%p69, %p68, %p67;
	@%p69 bra 	$L__BB5_26;
	mul.wide.s32 	%rd58, %r61, 4;
	add.s64 	%rd59, %rd3, %rd58;
	ld.global.f32 	%f37, [%rd59];
	st.shared.f32 	[%r67], %f37;
	add.s64 	%rd60, %rd2, %rd58;
	ld.global.f32 	%f38, [%rd60];
	st.shared.f32 	[%r68], %f38;
$L__BB5_26:
	setp.gt.u32 	%p70, %r2, %r4;
	setp.eq.s32 	%p71, %r2, 0;
	add.s32 	%r69, %r60, %r6;
	add.s32 	%r70, %r61, %r6;
	add.s32 	%r71, %r62, %r8;
	setp.lt.s32 	%p72, %r69, 1;
	setp.gt.s32 	%p73, %r69, %r4;
	or.pred  	%p74, %p72, %p73;
	or.pred  	%p75, %p74, %p71;
	or.pred  	%p76, %p75, %p70;
	add.s32 	%r72, %r63, %r854;
	add.s32 	%r73, %r72, %r13;
	add.s32 	%r74, %r73, %r13;
	add.s32 	%r75, %r74, %r13;
	@%p76 bra 	$L__BB5_28;
	mul.wide.s32 	%rd61, %r70, 4;
	add.s64 	%rd62, %rd1, %rd61;
	ld.global.f32 	%f39, [%rd62+-4];
	st.shared.f32 	[%r72], %f39;
	ld.global.f32 	%f40, [%rd62+4];
	st.shared.f32 	[%r73], %f40;
	sub.s32 	%r867, %r70, %r4;
	add.s32 	%r868, %r867, -2;
	mul.wide.s32 	%rd63, %r868, 4;
	add.s64 	%rd64, %rd1, %rd63;
	ld.global.f32 	%f41, [%rd64];
	st.shared.f32 	[%r74], %f41;
	mul.wide.s32 	%rd65, %r5, 4;
	add.s64 	%rd66, %rd62, %rd65;
	ld.global.f32 	%f42, [%rd66];
	st.shared.f32 	[%r75], %f42;
$L__BB5_28:
	setp.ge.s32 	%p78, %r69, %r5;
	add.s32 	%r76, %r67, %r854;
	add.s32 	%r77, %r68, %r854;
	or.pred  	%p79, %p78, %p67;
	@%p79 bra 	$L__BB5_30;
	mul.wide.s32 	%rd67, %r70, 4;
	add.s64 	%rd68, %rd3, %rd67;
	ld.global.f32 	%f43, [%rd68];
	st.shared.f32 	[%r76], %f43;
	add.s64 	%rd69, %rd2, %rd67;
	ld.global.f32 	%f44, [%rd69];
	st.shared.f32 	[%r77], %f44;
$L__BB5_30:
	add.s32 	%r78, %r69, %r6;
	add.s32 	%r79, %r70, %r6;
	add.s32 	%r80, %r71, %r8;
	setp.lt.s32 	%p82, %r78, 1;
	setp.gt.s32 	%p83, %r78, %r4;
	or.pred  	%p84, %p82, %p83;
	or.pred  	%p85, %p84, %p71;
	or.pred  	%p86, %p85, %p70;
	add.s32 	%r81, %r72, %r854;
	add.s32 	%r82, %r81, %r13;
	add.s32 	%r83, %r82, %r13;
	add.s32 	%r84, %r83, %r13;
	@%p86 bra 	$L__BB5_32;
	mul.wide.s32 	%rd70, %r79, 4;
	add.s64 	%rd71, %rd1, %rd70;
	ld.global.f32 	%f45, [%rd71+-4];
	st.shared.f32 	[%r81], %f45;
	ld.global.f32 	%f46, [%rd71+4];
	st.shared.f32 	[%r82], %f46;
	sub.s32 	%r871, %r79, %r4;
	add.s32 	%r872, %r871, -2;
	mul.wide.s32 	%rd72, %r872, 4;
	add.s64 	%rd73, %rd1, %rd72;
	ld.global.f32 	%f47, [%rd73];
	st.shared.f32 	[%r83], %f47;
	mul.wide.s32 	%rd74, %r5, 4;
	add.s64 	%rd75, %rd71, %rd74;
	ld.global.f32 	%f48, [%rd75];
	st.shared.f32 	[%r84], %f48;
$L__BB5_32:
	setp.ge.u32 	%p87, %r2, %r5;
	setp.ge.s32 	%p88, %r78, %r5;
	add.s32 	%r85, %r76, %r854;
	add.s32 	%r86, %r77, %r854;
	or.pred  	%p89, %p88, %p87;
	@%p89 bra 	$L__BB5_34;
	mul.wide.s32 	%rd76, %r79, 4;
	add.s64 	%rd77, %rd3, %rd76;
	ld.global.f32 	%f49, [%rd77];
	st.shared.f32 	[%r85], %f49;
	add.s64 	%rd78, %rd2, %rd76;
	ld.global.f32 	%f50, [%rd78];
	st.shared.f32 	[%r86], %f50;
$L__BB5_34:
	setp.gt.u32 	%p90, %r2, %r4;
	setp.eq.s32 	%p91, %r2, 0;
	add.s32 	%r87, %r78, %r6;
	add.s32 	%r88, %r79, %r6;
	add.s32 	%r89, %r80, %r8;
	setp.lt.s32 	%p92, %r87, 1;
	setp.gt.s32 	%p93, %r87, %r4;
	or.pred  	%p94, %p92, %p93;
	or.pred  	%p95, %p94, %p91;
	or.pred  	%p96, %p95, %p90;
	add.s32 	%r90, %r81, %r854;
	add.s32 	%r91, %r90, %r13;
	add.s32 	%r92, %r91, %r13;
	add.s32 	%r93, %r92, %r13;
	@%p96 bra 	$L__BB5_36;
	mul.wide.s32 	%rd79, %r88, 4;
	add.s64 	%rd80, %rd1, %rd79;
	ld.global.f32 	%f51, [%rd80+-4];
	st.shared.f32 	[%r90], %f51;
	ld.global.f32 	%f52, [%rd80+4];
	st.shared.f32 	[%r91], %f52;
	sub.s32 	%r875, %r88, %r4;
	add.s32 	%r876, %r875, -2;
	mul.wide.s32 	%rd81, %r876, 4;
	add.s64 	%rd82, %rd1, %rd81;
	ld.global.f32 	%f53, [%rd82];
	st.shared.f32 	[%r92], %f53;
	mul.wide.s32 	%rd83, %r5, 4;
	add.s64 	%rd84, %rd80, %rd83;
	ld.global.f32 	%f54, [%rd84];
	st.shared.f32 	[%r93], %f54;
$L__BB5_36:
	setp.ge.s32 	%p98, %r87, %r5;
	shl.b32 	%r877, %r8, 2;
	add.s32 	%r94, %r85, %r877;
	add.s32 	%r95, %r86, %r877;
	or.pred  	%p99, %p98, %p87;
	@%p99 bra 	$L__BB5_38;
	mul.wide.s32 	%rd85, %r88, 4;
	add.s64 	%rd86, %rd3, %rd85;
	ld.global.f32 	%f55, [%rd86];
	st.shared.f32 	[%r94], %f55;
	add.s64 	%rd87, %rd2, %rd85;
	ld.global.f32 	%f56, [%rd87];
	st.shared.f32 	[%r95], %f56;
$L__BB5_38:
	add.s32 	%r96, %r87, %r6;
	add.s32 	%r97, %r88, %r6;
	add.s32 	%r878, %r89, %r8;
	add.s32 	%r98, %r878, %r8;
	setp.lt.s32 	%p102, %r96, 1;
	setp.gt.s32 	%p103, %r96, %r4;
	or.pred  	%p104, %p102, %p103;
	or.pred  	%p105, %p104, %p91;
	or.pred  	%p106, %p105, %p90;
	shl.b32 	%r879, %r98, 2;
	add.s32 	%r99, %r14, %r879;
	add.s32 	%r100, %r99, %r13;
	add.s32 	%r101, %r100, %r13;
	add.s32 	%r102, %r101, %r13;
	@%p106 bra 	$L__BB5_40;
	mul.wide.s32 	%rd88, %r97, 4;
	add.s64 	%rd89, %rd1, %rd88;
	ld.global.f32 	%f57, [%rd89+-4];
	st.shared.f32 	[%r99], %f57;
	ld.global.f32 	%f58, [%rd89+4];
	st.shared.f32 	[%r100], %f58;
	sub.s32 	%r880, %r97, %r4;
	add.s32 	%r881, %r880, -2;
	mul.wide.s32 	%rd90, %r881, 4;
	add.s64 	%rd91, %rd1, %rd90;
	ld.global.f32 	%f59, [%rd91];
	st.shared.f32 	[%r101], %f59;
	mul.wide.s32 	%rd92, %r5, 4;
	add.s64 	%rd93, %rd89, %rd92;
	ld.global.f32 	%f60, [%rd93];
	st.shared.f32 	[%r102], %f60;
$L__BB5_40:
	setp.ge.u32 	%p107, %r2, %r5;
	setp.ge.s32 	%p108, %r96, %r5;
	shl.b32 	%r882, %r8, 2;
	add.s32 	%r103, %r94, %r882;
	add.s32 	%r104, %r95, %r882;
	or.pred  	%p109, %p108, %p107;
	@%p109 bra 	$L__BB5_42;
	mul.wide.s32 	%rd94, %r97, 4;
	add.s64 	%rd95, %rd3, %rd94;
	ld.global.f32 	%f61, [%rd95];
	st.shared.f32 	[%r103], %f61;
	add.s64 	%rd96, %rd2, %rd94;
	ld.global.f32 	%f62, [%rd96];
	st.shared.f32 	[%r104], %f62;
$L__BB5_42:
	setp.gt.u32 	%p110, %r2, %r4;
	setp.eq.s32 	%p111, %r2, 0;
	add.s32 	%r105, %r96, %r6;
	add.s32 	%r106, %r97, %r6;
	add.s32 	%r107, %r98, %r8;
	setp.lt.s32 	%p112, %r105, 1;
	setp.gt.s32 	%p113, %r105, %r4;
	or.pred  	%p114, %p112, %p113;
	or.pred  	%p115, %p114, %p111;
	or.pred  	%p116, %p115, %p110;
	shl.b32 	%r883, %r107, 2;
	add.s32 	%r108, %r14, %r883;
	add.s32 	%r109, %r108, %r13;
	add.s32 	%r110, %r109, %r13;
	add.s32 	%r111, %r110, %r13;
	@%p116 bra 	$L__BB5_44;
	mul.wide.s32 	%rd97, %r106, 4;
	add.s64 	%rd98, %rd1, %rd97;
	ld.global.f32 	%f63, [%rd98+-4];
	st.shared.f32 	[%r108], %f63;
	ld.global.f32 	%f64, [%rd98+4];
	st.shared.f32 	[%r109], %f64;
	sub.s32 	%r884, %r106, %r4;
	add.s32 	%r885, %r884, -2;
	mul.wide.s32 	%rd99, %r885, 4;
	add.s64 	%rd100, %rd1, %rd99;
	ld.global.f32 	%f65, [%rd100];
	st.shared.f32 	[%r110], %f65;
	mul.wide.s32 	%rd101, %r5, 4;
	add.s64 	%rd102, %rd98, %rd101;
	ld.global.f32 	%f66, [%rd102];
	st.shared.f32 	[%r111], %f66;
$L__BB5_44:
	setp.ge.s32 	%p118, %r105, %r5;
	shl.b32 	%r886, %r8, 2;
	add.s32 	%r112, %r103, %r886;
	add.s32 	%r113, %r104, %r886;
	or.pred  	%p119, %p118, %p107;
	@%p119 bra 	$L__BB5_46;
	mul.wide.s32 	%rd103, %r106, 4;
	add.s64 	%rd104, %rd3, %rd103;
	ld.global.f32 	%f67, [%rd104];
	st.shared.f32 	[%r112], %f67;
	add.s64 	%rd105, %rd2, %rd103;
	ld.global.f32 	%f68, [%rd105];
	st.shared.f32 	[%r113], %f68;
$L__BB5_46:
	add.s32 	%r114, %r105, %r6;
	add.s32 	%r115, %r106, %r6;
	add.s32 	%r116, %r107, %r8;
	setp.lt.s32 	%p122, %r114, 1;
	setp.gt.s32 	%p123, %r114, %r4;
	or.pred  	%p124, %p122, %p123;
	or.pred  	%p125, %p124, %p111;
	or.pred  	%p126, %p125, %p110;
	shl.b32 	%r887, %r116, 2;
	add.s32 	%r117, %r14, %r887;
	add.s32 	%r118, %r117, %r13;
	add.s32 	%r119, %r118, %r13;
	add.s32 	%r120, %r119, %r13;
	@%p126 bra 	$L__BB5_48;
	mul.wide.s32 	%rd106, %r115, 4;
	add.s64 	%rd107, %rd1, %rd106;
	ld.global.f32 	%f69, [%rd107+-4];
	st.shared.f32 	[%r117], %f69;
	ld.global.f32 	%f70, [%rd107+4];
	st.shared.f32 	[%r118], %f70;
	sub.s32 	%r888, %r115, %r4;
	add.s32 	%r889, %r888, -2;
	mul.wide.s32 	%rd108, %r889, 4;
	add.s64 	%rd109, %rd1, %rd108;
	ld.global.f32 	%f71, [%rd109];
	st.shared.f32 	[%r119], %f71;
	mul.wide.s32 	%rd110, %r5, 4;
	add.s64 	%rd111, %rd107, %rd110;
	ld.global.f32 	%f72, [%rd111];
	st.shared.f32 	[%r120], %f72;
$L__BB5_48:
	setp.ge.u32 	%p127, %r2, %r5;
	setp.ge.s32 	%p128, %r114, %r5;
	shl.b32 	%r890, %r8, 2;
	add.s32 	%r121, %r112, %r890;
	add.s32 	%r122, %r113, %r890;
	or.pred  	%p129, %p128, %p127;
	@%p129 bra 	$L__BB5_50;
	mul.wide.s32 	%rd112, %r115, 4;
	add.s64 	%rd113, %rd3, %rd112;
	ld.global.f32 	%f73, [%rd113];
	st.shared.f32 	[%r121], %f73;
	add.s64 	%rd114, %rd2, %rd112;
	ld.global.f32 	%f74, [%rd114];
	st.shared.f32 	[%r122], %f74;
$L__BB5_50:
	setp.gt.u32 	%p130, %r2, %r4;
	setp.eq.s32 	%p131, %r2, 0;
	add.s32 	%r123, %r114, %r6;
	add.s32 	%r124, %r115, %r6;
	add.s32 	%r125, %r116, %r8;
	setp.lt.s32 	%p132, %r123, 1;
	setp.gt.s32 	%p133, %r123, %r4;
	or.pred  	%p134, %p132, %p133;
	or.pred  	%p135, %p134, %p131;
	or.pred  	%p136, %p135, %p130;
	shl.b32 	%r891, %r125, 2;
	add.s32 	%r126, %r14, %r891;
	add.s32 	%r127, %r126, %r13;
	add.s32 	%r128, %r127, %r13;
	add.s32 	%r129, %r128, %r13;
	@%p136 bra 	$L__BB5_52;
	mul.wide.s32 	%rd115, %r124, 4;
	add.s64 	%rd116, %rd1, %rd115;
	ld.global.f32 	%f75, [%rd116+-4];
	st.shared.f32 	[%r126], %f75;
	ld.global.f32 	%f76, [%rd116+4];
	st.shared.f32 	[%r127], %f76;
	sub.s32 	%r892, %r124, %r4;
	add.s32 	%r893, %r892, -2;
	mul.wide.s32 	%rd117, %r893, 4;
	add.s64 	%rd118, %rd1, %rd117;
	ld.global.f32 	%f77, [%rd118];
	st.shared.f32 	[%r128], %f77;
	mul.wide.s32 	%rd119, %r5, 4;
	add.s64 	%rd120, %rd116, %rd119;
	ld.global.f32 	%f78, [%rd120];
	st.shared.f32 	[%r129], %f78;
$L__BB5_52:
	setp.ge.s32 	%p138, %r123, %r5;
	shl.b32 	%r894, %r8, 2;
	add.s32 	%r130, %r121, %r894;
	shl.b32 	%r895, %r11, 2;
	mov.u32 	%r896, sharedMem;
	add.s32 	%r897, %r896, %r895;
	shl.b32 	%r898, %r125, 2;
	add.s32 	%r131, %r897, %r898;
	or.pred  	%p139, %p138, %p127;
	@%p139 bra 	$L__BB5_54;
	mul.wide.s32 	%rd121, %r124, 4;
	add.s64 	%rd122, %rd3, %rd121;
	ld.global.f32 	%f79, [%rd122];
	st.shared.f32 	[%r130], %f79;
	add.s64 	%rd123, %rd2, %rd121;
	ld.global.f32 	%f80, [%rd123];
	st.shared.f32 	[%r131], %f80;
$L__BB5_54:
	add.s32 	%r132, %r123, %r6;
	add.s32 	%r133, %r124, %r6;
	add.s32 	%r134, %r125, %r8;
	setp.lt.s32 	%p142, %r132, 1;
	setp.gt.s32 	%p143, %r132, %r4;
	or.pred  	%p144, %p142, %p143;
	or.pred  	%p145, %p144, %p131;
	or.pred  	%p146, %p145, %p130;
	shl.b32 	%r899, %r134, 2;
	add.s32 	%r135, %r14, %r899;
	add.s32 	%r136, %r135, %r13;
	add.s32 	%r137, %r136, %r13;
	@%p146 bra 	$L__BB5_56;
	mul.wide.s32 	%rd124, %r133, 4;
	add.s64 	%rd125, %rd1, %rd124;
	ld.global.f32 	%f81, [%rd125+-4];
	st.shared.f32 	[%r135], %f81;
	ld.global.f32 	%f82, [%rd125+4];
	st.shared.f32 	[%r136], %f82;
	sub.s32 	%r900, %r133, %r4;
	add.s32 	%r901, %r900, -2;
	mul.wide.s32 	%rd126, %r901, 4;
	add.s64 	%rd127, %rd1, %rd126;
	ld.global.f32 	%f83, [%rd127];
	st.shared.f32 	[%r137], %f83;
	mul.wide.s32 	%rd128, %r5, 4;
	add.s64 	%rd129, %rd125, %rd128;
	ld.global.f32 	%f84, [%rd129];
	add.s32 	%r902, %r137, %r13;
	st.shared.f32 	[%r902], %f84;
$L__BB5_56:
	setp.ge.u32 	%p147, %r2, %r5;
	setp.ge.s32 	%p148, %r132, %r5;
	shl.b32 	%r903, %r8, 2;
	add.s32 	%r138, %r130, %r903;
	shl.b32 	%r904, %r11, 2;
	mov.u32 	%r905, sharedMem;
	add.s32 	%r906, %r905, %r904;
	shl.b32 	%r907, %r134, 2;
	add.s32 	%r139, %r906, %r907;
	or.pred  	%p149, %p148, %p147;
	@%p149 bra 	$L__BB5_58;
	mul.wide.s32 	%rd130, %r133, 4;
	add.s64 	%rd131, %rd3, %rd130;
	ld.global.f32 	%f85, [%rd131];
	st.shared.f32 	[%r138], %f85;
	add.s64 	%rd132, %rd2, %rd130;
	ld.global.f32 	%f86, [%rd132];
	st.shared.f32 	[%r139], %f86;
$L__BB5_58:
	setp.gt.u32 	%p150, %r2, %r4;
	setp.eq.s32 	%p151, %r2, 0;
	add.s32 	%r140, %r132, %r6;
	add.s32 	%r141, %r133, %r6;
	add.s32 	%r142, %r134, %r8;
	setp.lt.s32 	%p152, %r140, 1;
	setp.gt.s32 	%p153, %r140, %r4;
	or.pred  	%p1, %p152, %p153;
	or.pred  	%p154, %p1, %p151;
	or.pred  	%p155, %p154, %p150;
	shl.b32 	%r908, %r142, 2;
	add.s32 	%r143, %r14, %r908;
	add.s32 	%r144, %r143, %r13;
	add.s32 	%r145, %r144, %r13;
	add.s32 	%r146, %r145, %r13;
	@%p155 bra 	$L__BB5_60;
	mul.wide.s32 	%rd133, %r141, 4;
	add.s64 	%rd134, %rd1, %rd133;
	ld.global.f32 	%f87, [%rd134+-4];
	st.shared.f32 	[%r143], %f87;
	ld.global.f32 	%f88, [%rd134+4];
	st.shared.f32 	[%r144], %f88;
	sub.s32 	%r909, %r141, %r4;
	add.s32 	%r910, %r909, -2;
	mul.wide.s32 	%rd135, %r910, 4;
	add.s64 	%rd136, %rd1, %rd135;
	ld.global.f32 	%f89, [%rd136];
	st.shared.f32 	[%r145], %f89;
	mul.wide.s32 	%rd137, %r5, 4;
	add.s64 	%rd138, %rd134, %rd137;
	ld.global.f32 	%f90, [%rd138];
	st.shared.f32 	[%r146], %f90;
$L__BB5_60:
	setp.ge.s32 	%p157, %r140, %r5;
	shl.b32 	%r911, %r142, 2;
	mov.u32 	%r912, sharedMem;
	add.s32 	%r147, %r912, %r911;
	shl.b32 	%r913, %r11, 2;
	add.s32 	%r148, %r147, %r913;
	or.pred  	%p158, %p157, %p147;
	@%p158 bra 	$L__BB5_62;
	mul.wide.s32 	%rd139, %r141, 4;
	add.s64 	%rd140, %rd3, %rd139;
	ld.global.f32 	%f91, [%rd140];
	st.shared.f32 	[%r147], %f91;
	add.s64 	%rd141, %rd2, %rd139;
	ld.global.f32 	%f92, [%rd141];
	st.shared.f32 	[%r148], %f92;
$L__BB5_62:
	add.s32 	%r149, %r141, %r6;
	add.s32 	%r150, %r142, %r8;
	setp.lt.s32 	%p161, %r16, 1;
	setp.gt.s32 	%p162, %r16, %r4;
	or.pred  	%p2, %p161, %p162;
	or.pred  	%p163, %p2, %p151;
	or.pred  	%p164, %p163, %p150;
	shl.b32 	%r914, %r150, 2;
	add.s32 	%r151, %r14, %r914;
	add.s32 	%r152, %r151, %r13;
	add.s32 	%r153, %r152, %r13;
	add.s32 	%r154, %r153, %r13;
	@%p164 bra 	$L__BB5_64;
	mul.wide.s32 	%rd142, %r149, 4;
	add.s64 	%rd143, %rd1, %rd142;
	ld.global.f32 	%f93, [%rd143+-4];
	st.shared.f32 	[%r151], %f93;
	ld.global.f32 	%f94, [%rd143+4];
	st.shared.f32 	[%r152], %f94;
	sub.s32 	%r915, %r149, %r4;
	add.s32 	%r916, %r915, -2;
	mul.wide.s32 	%rd144, %r916, 4;
	add.s64 	%rd145, %rd1, %rd144;
	ld.global.f32 	%f95, [%rd145];
	st.shared.f32 	[%r153], %f95;
	mul.wide.s32 	%rd146, %r5, 4;
	add.s64 	%rd147, %rd143, %rd146;
	ld.global.f32 	%f96, [%rd147];
	st.shared.f32 	[%r154], %f96;
$L__BB5_64:
	setp.ge.u32 	%p165, %r2, %r5;
	mov.u32 	%r918, sharedMem;
	add.s32 	%r155, %r918, %r914;
	shl.b32 	%r919, %r11, 2;
	add.s32 	%r156, %r155, %r919;
	@%p165 bra 	$L__BB5_66;
	mul.wide.s32 	%rd148, %r149, 4;
	add.s64 	%rd149, %rd3, %rd148;
	ld.global.f32 	%f97, [%rd149];
	st.shared.f32 	[%r155], %f97;
	add.s64 	%rd150, %rd2, %rd148;
	ld.global.f32 	%f98, [%rd150];
	st.shared.f32 	[%r156], %f98;
$L__BB5_66:
	mad.lo.s32 	%r157, %r9, -14, %r15;
	setp.gt.u32 	%p166, %r157, %r4;
	mad.lo.s32 	%r158, %r157, %r5, %r1;
	setp.lt.s32 	%p167, %r1, 1;
	setp.gt.s32 	%p168, %r1, %r4;
	or.pred  	%p3, %p167, %p168;
	or.pred  	%p169, %p3, %p166;
	@%p169 bra 	$L__BB5_68;
	mul.wide.s32 	%rd151, %r158, 4;
	add.s64 	%rd152, %rd1, %rd151;
	ld.global.f32 	%f99, [%rd152+-4];
	st.shared.f32 	[%r19+4], %f99;
	ld.global.f32 	%f100, [%rd152+4];
	st.shared.f32 	[%r20+4], %f100;
	sub.s32 	%r920, %r158, %r4;
	add.s32 	%r921, %r920, -2;
	mul.wide.s32 	%rd153, %r921, 4;
	add.s64 	%rd154, %rd1, %rd153;
	ld.global.f32 	%f101, [%rd154];
	st.shared.f32 	[%r21+4], %f101;
	mul.wide.s32 	%rd155, %r5, 4;
	add.s64 	%rd156, %rd152, %rd155;
	ld.global.f32 	%f102, [%rd156];
	st.shared.f32 	[%r22+4], %f102;
$L__BB5_68:
	setp.ge.u32 	%p170, %r157, %r5;
	setp.ge.s32 	%p171, %r1, %r5;
	or.pred  	%p172, %p171, %p170;
	@%p172 bra 	$L__BB5_70;
	mul.wide.s32 	%rd157, %r158, 4;
	add.s64 	%rd158, %rd3, %rd157;
	ld.global.f32 	%f103, [%rd158];
	st.shared.f32 	[%r23+4], %f103;
	add.s64 	%rd159, %rd2, %rd157;
	ld.global.f32 	%f104, [%rd159];
	st.shared.f32 	[%r24+4], %f104;
$L__BB5_70:
	setp.gt.u32 	%p173, %r157, %r4;
	add.s32 	%r159, %r158, %r6;
	setp.lt.s32 	%p174, %r25, 1;
	setp.gt.s32 	%p175, %r25, %r4;
	or.pred  	%p176, %p174, %p175;
	or.pred  	%p177, %p176, %p173;
	@%p177 bra 	$L__BB5_72;
	mul.wide.s32 	%rd160, %r159, 4;
	add.s64 	%rd161, %rd1, %rd160;
	ld.global.f32 	%f105, [%rd161+-4];
	st.shared.f32 	[%r27+8], %f105;
	ld.global.f32 	%f106, [%rd161+4];
	st.shared.f32 	[%r28+8], %f106;
	sub.s32 	%r922, %r159, %r4;
	add.s32 	%r923, %r922, -2;
	mul.wide.s32 	%rd162, %r923, 4;
	add.s64 	%rd163, %rd1, %rd162;
	ld.global.f32 	%f107, [%rd163];
	st.shared.f32 	[%r29+8], %f107;
	mul.wide.s32 	%rd164, %r5, 4;
	add.s64 	%rd165, %rd161, %rd164;
	ld.global.f32 	%f108, [%rd165];
	st.shared.f32 	[%r30+8], %f108;
$L__BB5_72:
	setp.ge.u32 	%p178, %r157, %r5;
	setp.ge.s32 	%p179, %r25, %r5;
	or.pred  	%p180, %p179, %p178;
	@%p180 bra 	$L__BB5_74;
	mul.wide.s32 	%rd166, %r159, 4;
	add.s64 	%rd167, %rd3, %rd166;
	ld.global.f32 	%f109, [%rd167];
	st.shared.f32 	[%r32+8], %f109;
	add.s64 	%rd168, %rd2, %rd166;
	ld.global.f32 	%f110, [%rd168];
	st.shared.f32 	[%r31+8], %f110;
$L__BB5_74:
	setp.gt.u32 	%p181, %r157, %r4;
	add.s32 	%r160, %r159, %r6;
	add.s32 	%r924, %r25, %r6;
	setp.lt.s32 	%p182, %r924, 1;
	setp.gt.s32 	%p183, %r924, %r4;
	or.pred  	%p184, %p182, %p183;
	or.pred  	%p185, %p184, %p181;
	@%p185 bra 	$L__BB5_76;
	mul.wide.s32 	%rd169, %r160, 4;
	add.s64 	%rd170, %rd1, %rd169;
	ld.global.f32 	%f111, [%rd170+-4];
	st.shared.f32 	[%r36+4], %f111;
	ld.global.f32 	%f112, [%rd170+4];
	st.shared.f32 	[%r37+4], %f112;
	sub.s32 	%r925, %r160, %r4;
	add.s32 	%r926, %r925, -2;
	mul.wide.s32 	%rd171, %r926, 4;
	add.s64 	%rd172, %rd1, %rd171;
	ld.global.f32 	%f113, [%rd172];
	st.shared.f32 	[%r38+4], %f113;
	mul.wide.s32 	%rd173, %r5, 4;
	add.s64 	%rd174, %rd170, %rd173;
	ld.global.f32 	%f114, [%rd174];
	st.shared.f32 	[%r39+4], %f114;
$L__BB5_76:
	setp.ge.u32 	%p186, %r157, %r5;
	add.s32 	%r927, %r25, %r6;
	setp.ge.s32 	%p187, %r927, %r5;
	or.pred  	%p188, %p187, %p186;
	@%p188 bra 	$L__BB5_78;
	mul.wide.s32 	%rd175, %r160, 4;
	add.s64 	%rd176, %rd3, %rd175;
	ld.global.f32 	%f115, [%rd176];
	st.shared.f32 	[%r40+4], %f115;
	add.s64 	%rd177, %rd2, %rd175;
	ld.global.f32 	%f116, [%rd177];
	st.shared.f32 	[%r41+4], %f116;
$L__BB5_78:
	setp.gt.u32 	%p189, %r157, %r4;
	add.s32 	%r161, %r160, %r6;
	add.s32 	%r928, %r25, %r6;
	add.s32 	%r929, %r928, %r6;
	setp.lt.s32 	%p190, %r929, 1;
	setp.gt.s32 	%p191, %r929, %r4;
	or.pred  	%p192, %p190, %p191;
	or.pred  	%p193, %p192, %p189;
	@%p193 bra 	$L__BB5_80;
	mul.wide.s32 	%rd178, %r161, 4;
	add.s64 	%rd179, %rd1, %rd178;
	ld.global.f32 	%f117, [%rd179+-4];
	st.shared.f32 	[%r45+4], %f117;
	ld.global.f32 	%f118, [%rd179+4];
	st.shared.f32 	[%r46+4], %f118;
	sub.s32 	%r930, %r161, %r4;
	add.s32 	%r931, %r930, -2;
	mul.wide.s32 	%rd180, %r931, 4;
	add.s64 	%rd181, %rd1, %rd180;
	ld.global.f32 	%f119, [%rd181];
	st.shared.f32 	[%r47+4], %f119;
	mul.wide.s32 	%rd182, %r5, 4;
	add.s64 	%rd183, %rd179, %rd182;
	ld.global.f32 	%f120, [%rd183];
	add.s32 	%r932, %r47, %r13;
	st.shared.f32 	[%r932+4], %f120;
$L__BB5_80:
	setp.ge.u32 	%p194, %r157, %r5;
	add.s32 	%r933, %r25, %r6;
	add.s32 	%r934, %r933, %r6;
	setp.ge.s32 	%p195, %r934, %r5;
	or.pred  	%p196, %p195, %p194;
	@%p196 bra 	$L__BB5_82;
	mul.wide.s32 	%rd184, %r161, 4;
	add.s64 	%rd185, %rd3, %rd184;
	ld.global.f32 	%f121, [%rd185];
	st.shared.f32 	[%r49+4], %f121;
	add.s64 	%rd186, %rd2, %rd184;
	ld.global.f32 	%f122, [%rd186];
	st.shared.f32 	[%r50+4], %f122;
$L__BB5_82:
	setp.gt.u32 	%p197, %r157, %r4;
	add.s32 	%r162, %r161, %r6;
	add.s32 	%r935, %r25, %r6;
	add.s32 	%r936, %r935, %r6;
	add.s32 	%r937, %r936, %r6;
	setp.lt.s32 	%p198, %r937, 1;
	setp.gt.s32 	%p199, %r937, %r4;
	or.pred  	%p200, %p198, %p199;
	or.pred  	%p201, %p200, %p197;
	@%p201 bra 	$L__BB5_84;
	mul.wide.s32 	%rd187, %r162, 4;
	add.s64 	%rd188, %rd1, %rd187;
	ld.global.f32 	%f123, [%rd188+-4];
	st.shared.f32 	[%r54+4], %f123;
	ld.global.f32 	%f124, [%rd188+4];
	st.shared.f32 	[%r55+4], %f124;
	sub.s32 	%r938, %r162, %r4;
	add.s32 	%r939, %r938, -2;
	mul.wide.s32 	%rd189, %r939, 4;
	add.s64 	%rd190, %rd1, %rd189;
	ld.global.f32 	%f125, [%rd190];
	st.shared.f32 	[%r56+4], %f125;
	mul.wide.s32 	%rd191, %r5, 4;
	add.s64 	%rd192, %rd188, %rd191;
	ld.global.f32 	%f126, [%rd192];
	add.s32 	%r940, %r56, %r13;
	st.shared.f32 	[%r940+4], %f126;
$L__BB5_84:
	setp.ge.u32 	%p202, %r157, %r5;
	add.s32 	%r941, %r25, %r6;
	add.s32 	%r942, %r941, %r6;
	add.s32 	%r943, %r942, %r6;
	setp.ge.s32 	%p203, %r943, %r5;
	or.pred  	%p204, %p203, %p202;
	@%p204 bra 	$L__BB5_86;
	mul.wide.s32 	%rd193, %r162, 4;
	add.s64 	%rd194, %rd3, %rd193;
	ld.global.f32 	%f127, [%rd194];
	st.shared.f32 	[%r58+4], %f127;
	add.s64 	%rd195, %rd2, %rd193;
	ld.global.f32 	%f128, [%rd195];
	st.shared.f32 	[%r59+4], %f128;
$L__BB5_86:
	setp.gt.u32 	%p205, %r157, %r4;
	add.s32 	%r163, %r162, %r6;
	add.s32 	%r944, %r25, %r6;
	add.s32 	%r945, %r944, %r6;
	add.s32 	%r946, %r945, %r6;
	add.s32 	%r947, %r946, %r6;
	setp.lt.s32 	%p206, %r947, 1;
	setp.gt.s32 	%p207, %r947, %r4;
	or.pred  	%p208, %p206, %p207;
	or.pred  	%p209, %p208, %p205;
	@%p209 bra 	$L__BB5_88;
	mul.wide.s32 	%rd196, %r163, 4;
	add.s64 	%rd197, %rd1, %rd196;
	ld.global.f32 	%f129, [%rd197+-4];
	st.shared.f32 	[%r63+4], %f129;
	ld.global.f32 	%f130, [%rd197+4];
	st.shared.f32 	[%r64+4], %f130;
	sub.s32 	%r948, %r163, %r4;
	add.s32 	%r949, %r948, -2;
	mul.wide.s32 	%rd198, %r949, 4;
	add.s64 	%rd199, %rd1, %rd198;
	ld.global.f32 	%f131, [%rd199];
	st.shared.f32 	[%r65+4], %f131;
	mul.wide.s32 	%rd200, %r5, 4;
	add.s64 	%rd201, %rd197, %rd200;
	ld.global.f32 	%f132, [%rd201];
	st.shared.f32 	[%r66+4], %f132;
$L__BB5_88:
	setp.ge.u32 	%p210, %r157, %r5;
	add.s32 	%r950, %r25, %r6;
	add.s32 	%r951, %r950, %r6;
	add.s32 	%r952, %r951, %r6;
	add.s32 	%r953, %r952, %r6;
	setp.ge.s32 	%p211, %r953, %r5;
	or.pred  	%p212, %p211, %p210;
	@%p212 bra 	$L__BB5_90;
	mul.wide.s32 	%rd202, %r163, 4;
	add.s64 	%rd203, %rd3, %rd202;
	ld.global.f32 	%f133, [%rd203];
	st.shared.f32 	[%r67+4], %f133;
	add.s64 	%rd204, %rd2, %rd202;
	ld.global.f32 	%f134, [%rd204];
	st.shared.f32 	[%r68+4], %f134;
$L__BB5_90:
	setp.gt.u32 	%p213, %r157, %r4;
	add.s32 	%r164, %r163, %r6;
	add.s32 	%r954, %r25, %r6;
	add.s32 	%r955, %r954, %r6;
	add.s32 	%r956, %r955, %r6;
	add.s32 	%r957, %r956, %r6;
	add.s32 	%r958, %r957, %r6;
	setp.lt.s32 	%p214, %r958, 1;
	setp.gt.s32 	%p215, %r958, %r4;
	or.pred  	%p216, %p214, %p215;
	or.pred  	%p217, %p216, %p213;
	@%p217 bra 	$L__BB5_92;
	mul.wide.s32 	%rd205, %r164, 4;
	add.s64 	%rd206, %rd1, %rd205;
	ld.global.f32 	%f135, [%rd206+-4];
	st.shared.f32 	[%r72+4], %f135;
	ld.global.f32 	%f136, [%rd206+4];
	st.shared.f32 	[%r73+4], %f136;
	sub.s32 	%r959, %r164, %r4;
	add.s32 	%r960, %r959, -2;
	mul.wide.s32 	%rd207, %r960, 4;
	add.s64 	%rd208, %rd1, %rd207;
	ld.global.f32 	%f137, [%rd208];
	st.shared.f32 	[%r74+4], %f137;
	mul.wide.s32 	%rd209, %r5, 4;
	add.s64 	%rd210, %rd206, %rd209;
	ld.global.f32 	%f138, [%rd210];
	st.shared.f32 	[%r75+4], %f138;
$L__BB5_92:
	setp.ge.u32 	%p218, %r157, %r5;
	add.s32 	%r961, %r25, %r6;
	add.s32 	%r962, %r961, %r6;
	add.s32 	%r963, %r962, %r6;
	add.s32 	%r964, %r963, %r6;
	add.s32 	%r965, %r964, %r6;
	setp.ge.s32 	%p219, %r965, %r5;
	or.pred  	%p220, %p219, %p218;
	@%p220 bra 	$L__BB5_94;
	mul.wide.s32 	%rd211, %r164, 4;
	add.s64 	%rd212, %rd3, %rd211;
	ld.global.f32 	%f139, [%rd212];
	st.shared.f32 	[%r76+4], %f139;
	add.s64 	%rd213, %rd2, %rd211;
	ld.global.f32 	%f140, [%rd213];
	st.shared.f32 	[%r77+4], %f140;
$L__BB5_94:
	setp.gt.u32 	%p221, %r157, %r4;
	add.s32 	%r165, %r164, %r6;
	setp.lt.s32 	%p222, %r78, 1;
	setp.gt.s32 	%p223, %r78, %r4;
	or.pred  	%p224, %p222, %p223;
	or.pred  	%p225, %p224, %p221;
	@%p225 bra 	$L__BB5_96;
	mul.wide.s32 	%rd214, %r165, 4;
	add.s64 	%rd215, %rd1, %rd214;
	ld.global.f32 	%f141, [%rd215+-4];
	st.shared.f32 	[%r81+4], %f141;
	ld.global.f32 	%f142, [%rd215+4];
	st.shared.f32 	[%r82+4], %f142;
	sub.s32 	%r966, %r165, %r4;
	add.s32 	%r967, %r966, -2;
	mul.wide.s32 	%rd216, %r967, 4;
	add.s64 	%rd217, %rd1, %rd216;
	ld.global.f32 	%f143, [%rd217];
	st.shared.f32 	[%r83+4], %f143;
	mul.wide.s32 	%rd218, %r5, 4;
	add.s64 	%rd219, %rd215, %rd218;
	ld.global.f32 	%f144, [%rd219];
	st.shared.f32 	[%r84+4], %f144;
$L__BB5_96:
	setp.ge.u32 	%p226, %r157, %r5;
	setp.ge.s32 	%p227, %r78, %r5;
	or.pred  	%p228, %p227, %p226;
	@%p228 bra 	$L__BB5_98;
	mul.wide.s32 	%rd220, %r165, 4;
	add.s64 	%rd221, %rd3, %rd220;
	ld.global.f32 	%f145, [%rd221];
	st.shared.f32 	[%r85+4], %f145;
	add.s64 	%rd222, %rd2, %rd220;
	ld.global.f32 	%f146, [%rd222];
	st.shared.f32 	[%r86+4], %f146;
$L__BB5_98:
	setp.gt.u32 	%p229, %r157, %r4;
	add.s32 	%r166, %r165, %r6;
	setp.lt.s32 	%p230, %r87, 1;
	setp.gt.s32 	%p231, %r87, %r4;
	or.pred  	%p232, %p230, %p231;
	or.pred  	%p233, %p232, %p229;
	@%p233 bra 	$L__BB5_100;
	mul.wide.s32 	%rd223, %r166, 4;
	add.s64 	%rd224, %rd1, %rd223;
	ld.global.f32 	%f147, [%rd224+-4];
	st.shared.f32 	[%r90+4], %f147;
	ld.global.f32 	%f148, [%rd224+4];
	st.shared.f32 	[%r91+4], %f148;
	sub.s32 	%r968, %r166, %r4;
	add.s32 	%r969, %r968, -2;
	mul.wide.s32 	%rd225, %r969, 4;
	add.s64 	%rd226, %rd1, %rd225;
	ld.global.f32 	%f149, [%rd226];
	st.shared.f32 	[%r92+4], %f149;
	mul.wide.s32 	%rd227, %r5, 4;
	add.s64 	%rd228, %rd224, %rd227;
	ld.global.f32 	%f150, [%rd228];
	st.shared.f32 	[%r93+4], %f150;
$L__BB5_100:
	setp.ge.u32 	%p234, %r157, %r5;
	setp.ge.s32 	%p235, %r87, %r5;
	or.pred  	%p236, %p235, %p234;
	@%p236 bra 	$L__BB5_102;
	mul.wide.s32 	%rd229, %r166, 4;
	add.s64 	%rd230, %rd3, %rd229;
	ld.global.f32 	%f151, [%rd230];
	st.shared.f32 	[%r94+4], %f151;
	add.s64 	%rd231, %rd2, %rd229;
	ld.global.f32 	%f152, [%rd231];
	st.shared.f32 	[%r95+4], %f152;
$L__BB5_102:
	setp.gt.u32 	%p237, %r157, %r4;
	add.s32 	%r167, %r166, %r6;
	setp.lt.s32 	%p238, %r96, 1;
	setp.gt.s32 	%p239, %r96, %r4;
	or.pred  	%p240, %p238, %p239;
	or.pred  	%p241, %p240, %p237;
	@%p241 bra 	$L__BB5_104;
	mul.wide.s32 	%rd232, %r167, 4;
	add.s64 	%rd233, %rd1, %rd232;
	ld.global.f32 	%f153, [%rd233+-4];
	st.shared.f32 	[%r99+4], %f153;
	ld.global.f32 	%f154, [%rd233+4];
	st.shared.f32 	[%r100+4], %f154;
	sub.s32 	%r970, %r167, %r4;
	add.s32 	%r971, %r970, -2;
	mul.wide.s32 	%rd234, %r971, 4;
	add.s64 	%rd235, %rd1, %rd234;
	ld.global.f32 	%f155, [%rd235];
	st.shared.f32 	[%r101+4], %f155;
	mul.wide.s32 	%rd236, %r5, 4;
	add.s64 	%rd237, %rd233, %rd236;
	ld.global.f32 	%f156, [%rd237];
	st.shared.f32 	[%r102+4], %f156;
$L__BB5_104:
	setp.ge.u32 	%p242, %r157, %r5;
	setp.ge.s32 	%p243, %r96, %r5;
	or.pred  	%p244, %p243, %p242;
	@%p244 bra 	$L__BB5_106;
	mul.wide.s32 	%rd238, %r167, 4;
	add.s64 	%rd239, %rd3, %rd238;
	ld.global.f32 	%f157, [%rd239];
	st.shared.f32 	[%r103+4], %f157;
	add.s64 	%rd240, %rd2, %rd238;
	ld.global.f32 	%f158, [%rd240];
	st.shared.f32 	[%r104+4], %f158;
$L__BB5_106:
	setp.gt.u32 	%p245, %r157, %r4;
	add.s32 	%r168, %r167, %r6;
	setp.lt.s32 	%p246, %r105, 1;
	setp.gt.s32 	%p247, %r105, %r4;
	or.pred  	%p248, %p246, %p247;
	or.pred  	%p249, %p248, %p245;
	@%p249 bra 	$L__BB5_108;
	mul.wide.s32 	%rd241, %r168, 4;
	add.s64 	%rd242, %rd1, %rd241;
	ld.global.f32 	%f159, [%rd242+-4];
	st.shared.f32 	[%r108+4], %f159;
	ld.global.f32 	%f160, [%rd242+4];
	st.shared.f32 	[%r109+4], %f160;
	sub.s32 	%r972, %r168, %r4;
	add.s32 	%r973, %r972, -2;
	mul.wide.s32 	%rd243, %r973, 4;
	add.s64 	%rd244, %rd1, %rd243;
	ld.global.f32 	%f161, [%rd244];
	st.shared.f32 	[%r110+4], %f161;
	mul.wide.s32 	%rd245, %r5, 4;
	add.s64 	%rd246, %rd242, %rd245;
	ld.global.f32 	%f162, [%rd246];
	add.s32 	%r974, %r110, %r13;
	st.shared.f32 	[%r974+4], %f162;
$L__BB5_108:
	setp.ge.u32 	%p250, %r157, %r5;
	setp.ge.s32 	%p251, %r105, %r5;
	or.pred  	%p252, %p251, %p250;
	@%p252 bra 	$L__BB5_110;
	mul.wide.s32 	%rd247, %r168, 4;
	add.s64 	%rd248, %rd3, %rd247;
	ld.global.f32 	%f163, [%rd248];
	st.shared.f32 	[%r112+4], %f163;
	add.s64 	%rd249, %rd2, %rd247;
	ld.global.f32 	%f164, [%rd249];
	st.shared.f32 	[%r113+4], %f164;
$L__BB5_110:
	setp.gt.u32 	%p253, %r157, %r4;
	add.s32 	%r169, %r168, %r6;
	setp.lt.s32 	%p254, %r114, 1;
	setp.gt.s32 	%p255, %r114, %r4;
	or.pred  	%p256, %p254, %p255;
	or.pred  	%p257, %p256, %p253;
	@%p257 bra 	$L__BB5_112;
	mul.wide.s32 	%rd250, %r169, 4;
	add.s64 	%rd251, %rd1, %rd250;
	ld.global.f32 	%f165, [%rd251+-4];
	st.shared.f32 	[%r117+4], %f165;
	ld.global.f32 	%f166, [%rd251+4];
	st.shared.f32 	[%r118+4], %f166;
	sub.s32 	%r975, %r169, %r4;
	add.s32 	%r976, %r975, -2;
	mul.wide.s32 	%rd252, %r976, 4;
	add.s64 	%rd253, %rd1, %rd252;
	ld.global.f32 	%f167, [%rd253];
	st.shared.f32 	[%r119+4], %f167;
	mul.wide.s32 	%rd254, %r5, 4;
	add.s64 	%rd255, %rd251, %rd254;
	ld.global.f32 	%f168, [%rd255];
	add.s32 	%r977, %r119, %r13;
	st.shared.f32 	[%r977+4], %f168;
$L__BB5_112:
	setp.ge.u32 	%p258, %r157, %r5;
	setp.ge.s32 	%p259, %r114, %r5;
	or.pred  	%p260, %p259, %p258;
	@%p260 bra 	$L__BB5_114;
	mul.wide.s32 	%rd256, %r169, 4;
	add.s64 	%rd257, %rd3, %rd256;
	ld.global.f32 	%f169, [%rd257];
	st.shared.f32 	[%r121+4], %f169;
	add.s64 	%rd258, %rd2, %rd256;
	ld.global.f32 	%f170, [%rd258];
	st.shared.f32 	[%r122+4], %f170;
$L__BB5_114:
	setp.gt.u32 	%p261, %r157, %r4;
	add.s32 	%r170, %r169, %r6;
	setp.lt.s32 	%p262, %r123, 1;
	setp.gt.s32 	%p263, %r123, %r4;
	or.pred  	%p264, %p262, %p263;
	or.pred  	%p265, %p264, %p261;
	@%p265 bra 	$L__BB5_116;
	mul.wide.s32 	%rd259, %r170, 4;
	add.s64 	%rd260, %rd1, %rd259;
	ld.global.f32 	%f171, [%rd260+-4];
	st.shared.f32 	[%r126+4], %f171;
	ld.global.f32 	%f172, [%rd260+4];
	st.shared.f32 	[%r127+4], %f172;
	sub.s32 	%r978, %r170, %r4;
	add.s32 	%r979, %r978, -2;
	mul.wide.s32 	%rd261, %r979, 4;
	add.s64 	%rd262, %rd1, %rd261;
	ld.global.f32 	%f173, [%rd262];
	st.shared.f32 	[%r128+4], %f173;
	mul.wide.s32 	%rd263, %r5, 4;
	add.s64 	%rd264, %rd260, %rd263;
	ld.global.f32 	%f174, [%rd264];
	add.s32 	%r980, %r128, %r13;
	st.shared.f32 	[%r980+4], %f174;
$L__BB5_116:
	setp.ge.u32 	%p266, %r157, %r5;
	setp.ge.s32 	%p267, %r123, %r5;
	or.pred  	%p268, %p267, %p266;
	@%p268 bra 	$L__BB5_118;
	mul.wide.s32 	%rd265, %r170, 4;
	add.s64 	%rd266, %rd3, %rd265;
	ld.global.f32 	%f175, [%rd266];
	st.shared.f32 	[%r130+4], %f175;
	add.s64 	%rd267, %rd2, %rd265;
	ld.global.f32 	%f176, [%rd267];
	st.shared.f32 	[%r131+4], %f176;
$L__BB5_118:
	setp.gt.u32 	%p269, %r157, %r4;
	add.s32 	%r171, %r170, %r6;
	setp.lt.s32 	%p270, %r132, 1;
	setp.gt.s32 	%p271, %r132, %r4;
	or.pred  	%p272, %p270, %p271;
	or.pred  	%p273, %p272, %p269;
	@%p273 bra 	$L__BB5_120;
	mul.wide.s32 	%rd268, %r171, 4;
	add.s64 	%rd269, %rd1, %rd268;
	ld.global.f32 	%f177, [%rd269+-4];
	st.shared.f32 	[%r135+4], %f177;
	ld.global.f32 	%f178, [%rd269+4];
	st.shared.f32 	[%r136+4], %f178;
	sub.s32 	%r981, %r171, %r4;
	add.s32 	%r982, %r981, -2;
	mul.wide.s32 	%rd270, %r982, 4;
	add.s64 	%rd271, %rd1, %rd270;
	ld.global.f32 	%f179, [%rd271];
	st.shared.f32 	[%r137+4], %f179;
	mul.wide.s32 	%rd272, %r5, 4;
	add.s64 	%rd273, %rd269, %rd272;
	ld.global.f32 	%f180, [%rd273];
	add.s32 	%r983, %r137, %r13;
	st.shared.f32 	[%r983+4], %f180;
$L__BB5_120:
	setp.ge.u32 	%p274, %r157, %r5;
	setp.ge.s32 	%p275, %r132, %r5;
	or.pred  	%p276, %p275, %p274;
	@%p276 bra 	$L__BB5_122;
	mul.wide.s32 	%rd274, %r171, 4;
	add.s64 	%rd275, %rd3, %rd274;
	ld.global.f32 	%f181, [%rd275];
	st.shared.f32 	[%r138+4], %f181;
	add.s64 	%rd276, %rd2, %rd274;
	ld.global.f32 	%f182, [%rd276];
	st.shared.f32 	[%r139+4], %f182;
$L__BB5_122:
	add.s32 	%r172, %r171, %r6;
	or.pred  	%p278, %p1, %p269;
	@%p278 bra 	$L__BB5_124;
	mul.wide.s32 	%rd277, %r172, 4;
	add.s64 	%rd278, %rd1, %rd277;
	ld.global.f32 	%f183, [%rd278+-4];
	st.shared.f32 	[%r143+4], %f183;
	ld.global.f32 	%f184, [%rd278+4];
	st.shared.f32 	[%r144+4], %f184;
	sub.s32 	%r984, %r172, %r4;
	add.s32 	%r985, %r984, -2;
	mul.wide.s32 	%rd279, %r985, 4;
	add.s64 	%rd280, %rd1, %rd279;
	ld.global.f32 	%f185, [%rd280];
	st.shared.f32 	[%r145+4], %f185;
	mul.wide.s32 	%rd281, %r5, 4;
	add.s64 	%rd282, %rd278, %rd281;
	ld.global.f32 	%f186, [%rd282];
	st.shared.f32 	[%r146+4], %f186;
$L__BB5_124:
	setp.ge.s32 	%p280, %r140, %r5;
	or.pred  	%p281, %p280, %p274;
	@%p281 bra 	$L__BB5_126;
	mul.wide.s32 	%rd283, %r172, 4;
	add.s64 	%rd284, %rd3, %rd283;
	ld.global.f32 	%f187, [%rd284];
	st.shared.f32 	[%r147+4], %f187;
	add.s64 	%rd285, %rd2, %rd283;
	ld.global.f32 	%f188, [%rd285];
	st.shared.f32 	[%r148+4], %f188;
$L__BB5_126:
	setp.gt.u32 	%p282, %r157, %r4;
	add.s32 	%r173, %r172, %r6;
	or.pred  	%p283, %p2, %p282;
	@%p283 bra 	$L__BB5_128;
	mul.wide.s32 	%rd286, %r173, 4;
	add.s64 	%rd287, %rd1, %rd286;
	ld.global.f32 	%f189, [%rd287+-4];
	st.shared.f32 	[%r151+4], %f189;
	ld.global.f32 	%f190, [%rd287+4];
	st.shared.f32 	[%r152+4], %f190;
	sub.s32 	%r986, %r173, %r4;
	add.s32 	%r987, %r986, -2;
	mul.wide.s32 	%rd288, %r987, 4;
	add.s64 	%rd289, %rd1, %rd288;
	ld.global.f32 	%f191, [%rd289];
	st.shared.f32 	[%r153+4], %f191;
	mul.wide.s32 	%rd290, %r5, 4;
	add.s64 	%rd291, %rd287, %rd290;
	ld.global.f32 	%f192, [%rd291];
	st.shared.f32 	[%r154+4], %f192;
$L__BB5_128:
	setp.ge.u32 	%p284, %r157, %r5;
	@%p284 bra 	$L__BB5_130;
	mul.wide.s32 	%rd292, %r173, 4;
	add.s64 	%rd293, %rd3, %rd292;
	ld.global.f32 	%f193, [%rd293];
	st.shared.f32 	[%r155+4], %f193;
	add.s64 	%rd294, %rd2, %rd292;
	ld.global.f32 	%f194, [%rd294];
	st.shared.f32 	[%r156+4], %f194;
$L__BB5_130:
	add.s32 	%r174, %r157, %r9;
	setp.gt.u32 	%p285, %r174, %r4;
	mad.lo.s32 	%r175, %r174, %r5, %r1;
	or.pred  	%p286, %p3, %p285;
	@%p286 bra 	$L__BB5_132;
	mul.wide.s32 	%rd295, %r175, 4;
	add.s64 	%rd296, %rd1, %rd295;
	ld.global.f32 	%f195, [%rd296+-4];
	st.shared.f32 	[%r19+8], %f195;
	ld.global.f32 	%f196, [%rd296+4];
	st.shared.f32 	[%r20+8], %f196;
	sub.s32 	%r988, %r175, %r4;
	add.s32 	%r989, %r988, -2;
	mul.wide.s32 	%rd297, %r989, 4;
	add.s64 	%rd298, %rd1, %rd297;
	ld.global.f32 	%f197, [%rd298];
	st.shared.f32 	[%r21+8], %f197;
	mul.wide.s32 	%rd299, %r5, 4;
	add.s64 	%rd300, %rd296, %rd299;
	ld.global.f32 	%f198, [%rd300];
	st.shared.f32 	[%r22+8], %f198;
$L__BB5_132:
	setp.ge.u32 	%p287, %r174, %r5;
	setp.ge.s32 	%p288, %r1, %r5;
	or.pred  	%p289, %p288, %p287;
	@%p289 bra 	$L__BB5_134;
	mul.wide.s32 	%rd301, %r175, 4;
	add.s64 	%rd302, %rd3, %rd301;
	ld.global.f32 	%f199, [%rd302];
	st.shared.f32 	[%r23+8], %f199;
	add.s64 	%rd303, %rd2, %rd301;
	ld.global.f32 	%f200, [%rd303];
	st.shared.f32 	[%r24+8], %f200;
$L__BB5_134:
	setp.gt.u32 	%p290, %r174, %r4;
	add.s32 	%r176, %r175, %r6;
	setp.lt.s32 	%p291, %r25, 1;
	setp.gt.s32 	%p292, %r25, %r4;
	or.pred  	%p293, %p291, %p292;
	or.pred  	%p294, %p293, %p290;
	@%p294 bra 	$L__BB5_136;
	mul.wide.s32 	%rd304, %r176, 4;
	add.s64 	%rd305, %rd1, %rd304;
	ld.global.f32 	%f201, [%rd305+-4];
	st.shared.f32 	[%r27+12], %f201;
	ld.global.f32 	%f202, [%rd305+4];
	st.shared.f32 	[%r28+12], %f202;
	sub.s32 	%r990, %r176, %r4;
	add.s32 	%r991, %r990, -2;
	mul.wide.s32 	%rd306, %r991, 4;
	add.s64 	%rd307, %rd1, %rd306;
	ld.global.f32 	%f203, [%rd307];
	st.shared.f32 	[%r29+12], %f203;
	mul.wide.s32 	%rd308, %r5, 4;
	add.s64 	%rd309, %rd305, %rd308;
	ld.global.f32 	%f204, [%rd309];
	st.shared.f32 	[%r30+12], %f204;
$L__BB5_136:
	setp.ge.u32 	%p295, %r174, %r5;
	setp.ge.s32 	%p296, %r25, %r5;
	or.pred  	%p297, %p296, %p295;
	@%p297 bra 	$L__BB5_138;
	mul.wide.s32 	%rd310, %r176, 4;
	add.s64 	%rd311, %rd3, %rd310;
	ld.global.f32 	%f205, [%rd311];
	st.shared.f32 	[%r32+12], %f205;
	add.s64 	%rd312, %rd2, %rd310;
	ld.global.f32 	%f206, [%rd312];
	st.shared.f32 	[%r31+12], %f206;
$L__BB5_138:
	setp.gt.u32 	%p298, %r174, %r4;
	add.s32 	%r177, %r176, %r6;
	add.s32 	%r992, %r25, %r6;
	setp.lt.s32 	%p299, %r992, 1;
	setp.gt.s32 	%p300, %r992, %r4;
	or.pred  	%p301, %p299, %p300;
	or.pred  	%p302, %p301, %p298;
	@%p302 bra 	$L__BB5_140;
	mul.wide.s32 	%rd313, %r177, 4;
	add.s64 	%rd314, %rd1, %rd313;
	ld.global.f32 	%f207, [%rd314+-4];
	st.shared.f32 	[%r36+8], %f207;
	ld.global.f32 	%f208, [%rd314+4];
	st.shared.f32 	[%r37+8], %f208;
	sub.s32 	%r993, %r177, %r4;
	add.s32 	%r994, %r993, -2;
	mul.wide.s32 	%rd315, %r994, 4;
	add.s64 	%rd316, %rd1, %rd315;
	ld.global.f32 	%f209, [%rd316];
	st.shared.f32 	[%r38+8], %f209;
	mul.wide.s32 	%rd317, %r5, 4;
	add.s64 	%rd318, %rd314, %rd317;
	ld.global.f32 	%f210, [%rd318];
	st.shared.f32 	[%r39+8], %f210;
$L__BB5_140:
	setp.ge.u32 	%p303, %r174, %r5;
	add.s32 	%r995, %r25, %r6;
	setp.ge.s32 	%p304, %r995, %r5;
	or.pred  	%p305, %p304, %p303;
	@%p305 bra 	$L__BB5_142;
	mul.wide.s32 	%rd319, %r177, 4;
	add.s64 	%rd320, %rd3, %rd319;
	ld.global.f32 	%f211, [%rd320];
	st.shared.f32 	[%r40+8], %f211;
	add.s64 	%rd321, %rd2, %rd319;
	ld.global.f32 	%f212, [%rd321];
	st.shared.f32 	[%r41+8], %f212;
$L__BB5_142:
	setp.gt.u32 	%p306, %r174, %r4;
	add.s32 	%r178, %r177, %r6;
	add.s32 	%r996, %r25, %r6;
	add.s32 	%r997, %r996, %r6;
	setp.lt.s32 	%p307, %r997, 1;
	setp.gt.s32 	%p308, %r997, %r4;
	or.pred  	%p309, %p307, %p308;
	or.pred  	%p310, %p309, %p306;
	@%p310 bra 	$L__BB5_144;
	mul.wide.s32 	%rd322, %r178, 4;
	add.s64 	%rd323, %rd1, %rd322;
	ld.global.f32 	%f213, [%rd323+-4];
	st.shared.f32 	[%r45+8], %f213;
	ld.global.f32 	%f214, [%rd323+4];
	st.shared.f32 	[%r46+8], %f214;
	sub.s32 	%r998, %r178, %r4;
	add.s32 	%r999, %r998, -2;
	mul.wide.s32 	%rd324, %r999, 4;
	add.s64 	%rd325, %rd1, %rd324;
	ld.global.f32 	%f215, [%rd325];
	st.shared.f32 	[%r47+8], %f215;
	mul.wide.s32 	%rd326, %r5, 4;
	add.s64 	%rd327, %rd323, %rd326;
	ld.global.f32 	%f216, [%rd327];
	add.s32 	%r1000, %r47, %r13;
	st.shared.f32 	[%r1000+8], %f216;
$L__BB5_144:
	setp.ge.u32 	%p311, %r174, %r5;
	add.s32 	%r1001, %r25, %r6;
	add.s32 	%r1002, %r1001, %r6;
	setp.ge.s32 	%p312, %r1002, %r5;
	or.pred  	%p313, %p312, %p311;
	@%p313 bra 	$L__BB5_146;
	mul.wide.s32 	%rd328, %r178, 4;
	add.s64 	%rd329, %rd3, %rd328;
	ld.global.f32 	%f217, [%rd329];
	st.shared.f32 	[%r49+8], %f217;
	add.s64 	%rd330, %rd2, %rd328;
	ld.global.f32 	%f218, [%rd330];
	st.shared.f32 	[%r50+8], %f218;
$L__BB5_146:
	setp.gt.u32 	%p314, %r174, %r4;
	add.s32 	%r179, %r178, %r6;
	add.s32 	%r1003, %r25, %r6;
	add.s32 	%r1004, %r1003, %r6;
	add.s32 	%r1005, %r1004, %r6;
	setp.lt.s32 	%p315, %r1005, 1;
	setp.gt.s32 	%p316, %r1005, %r4;
	or.pred  	%p317, %p315, %p316;
	or.pred  	%p318, %p317, %p314;
	@%p318 bra 	$L__BB5_148;
	mul.wide.s32 	%rd331, %r179, 4;
	add.s64 	%rd332, %rd1, %rd331;
	ld.global.f32 	%f219, [%rd332+-4];
	st.shared.f32 	[%r54+8], %f219;
	ld.global.f32 	%f220, [%rd332+4];
	st.shared.f32 	[%r55+8], %f220;
	sub.s32 	%r1006, %r179, %r4;
	add.s32 	%r1007, %r1006, -2;
	mul.wide.s32 	%rd333, %r1007, 4;
	add.s64 	%rd334, %rd1, %rd333;
	ld.global.f32 	%f221, [%rd334];
	st.shared.f32 	[%r56+8], %f221;
	mul.wide.s32 	%rd335, %r5, 4;
	add.s64 	%rd336, %rd332, %rd335;
	ld.global.f32 	%f222, [%rd336];
	add.s32 	%r1008, %r56, %r13;
	st.shared.f32 	[%r1008+8], %f222;
$L__BB5_148:
	setp.ge.u32 	%p319, %r174, %r5;
	add.s32 	%r1009, %r25, %r6;
	add.s32 	%r1010, %r1009, %r6;
	add.s32 	%r1011, %r1010, %r6;
	setp.ge.s32 	%p320, %r1011, %r5;
	or.pred  	%p321, %p320, %p319;
	@%p321 bra 	$L__BB5_150;
	mul.wide.s32 	%rd337, %r179, 4;
	add.s64 	%rd338, %rd3, %rd337;
	ld.global.f32 	%f223, [%rd338];
	st.shared.f32 	[%r58+8], %f223;
	add.s64 	%rd339, %rd2, %rd337;
	ld.global.f32 	%f224, [%rd339];
	st.shared.f32 	[%r59+8], %f224;
$L__BB5_150:
	setp.gt.u32 	%p322, %r174, %r4;
	add.s32 	%r180, %r179, %r6;
	add.s32 	%r1012, %r25, %r6;
	add.s32 	%r1013, %r1012, %r6;
	add.s32 	%r1014, %r1013, %r6;
	add.s32 	%r1015, %r1014, %r6;
	setp.lt.s32 	%p323, %r1015, 1;
	setp.gt.s32 	%p324, %r1015, %r4;
	or.pred  	%p325, %p323, %p324;
	or.pred  	%p326, %p325, %p322;
	@%p326 bra 	$L__BB5_152;
	mul.wide.s32 	%rd340, %r180, 4;
	add.s64 	%rd341, %rd1, %rd340;
	ld.global.f32 	%f225, [%rd341+-4];
	st.shared.f32 	[%r63+8], %f225;
	ld.global.f32 	%f226, [%rd341+4];
	st.shared.f32 	[%r64+8], %f226;
	sub.s32 	%r1016, %r180, %r4;
	add.s32 	%r1017, %r1016, -2;
	mul.wide.s32 	%rd342, %r1017, 4;
	add.s64 	%rd343, %rd1, %rd342;
	ld.global.f32 	%f227, [%rd343];
	st.shared.f32 	[%r65+8], %f227;
	mul.wide.s32 	%rd344, %r5, 4;
	add.s64 	%rd345, %rd341, %rd344;
	ld.global.f32 	%f228, [%rd345];
	st.shared.f32 	[%r66+8], %f228;
$L__BB5_152:
	setp.ge.u32 	%p327, %r174, %r5;
	add.s32 	%r1018, %r25, %r6;
	add.s32 	%r1019, %r1018, %r6;
	add.s32 	%r1020, %r1019, %r6;
	add.s32 	%r1021, %r1020, %r6;
	setp.ge.s32 	%p328, %r1021, %r5;
	or.pred  	%p329, %p328, %p327;
	@%p329 bra 	$L__BB5_154;
	mul.wide.s32 	%rd346, %r180, 4;
	add.s64 	%rd347, %rd3, %rd346;
	ld.global.f32 	%f229, [%rd347];
	st.shared.f32 	[%r67+8], %f229;
	add.s64 	%rd348, %rd2, %rd346;
	ld.global.f32 	%f230, [%rd348];
	st.shared.f32 	[%r68+8], %f230;
$L__BB5_154:
	setp.gt.u32 	%p330, %r174, %r4;
	add.s32 	%r181, %r180, %r6;
	add.s32 	%r1022, %r25, %r6;
	add.s32 	%r1023, %r1022, %r6;
	add.s32 	%r1024, %r1023, %r6;
	add.s32 	%r1025, %r1024, %r6;
	add.s32 	%r1026, %r1025, %r6;
	setp.lt.s32 	%p331, %r1026, 1;
	setp.gt.s32 	%p332, %r1026, %r4;
	or.pred  	%p333, %p331, %p332;
	or.pred  	%p334, %p333, %p330;
	@%p334 bra 	$L__BB5_156;
	mul.wide.s32 	%rd349, %r181, 4;
	add.s64 	%rd350, %rd1, %rd349;
	ld.global.f32 	%f231, [%rd350+-4];
	st.shared.f32 	[%r72+8], %f231;
	ld.global.f32 	%f232, [%rd350+4];
	st.shared.f32 	[%r73+8], %f232;
	sub.s32 	%r1027, %r181, %r4;
	add.s32 	%r1028, %r1027, -2;
	mul.wide.s32 	%rd351, %r1028, 4;
	add.s64 	%rd352, %rd1, %rd351;
	ld.global.f32 	%f233, [%rd352];
	st.shared.f32 	[%r74+8], %f233;
	mul.wide.s32 	%rd353, %r5, 4;
	add.s64 	%rd354, %rd350, %rd353;
	ld.global.f32 	%f234, [%rd354];
	st.shared.f32 	[%r75+8], %f234;
$L__BB5_156:
	setp.ge.u32 	%p335, %r174, %r5;
	add.s32 	%r1029, %r25, %r6;
	add.s32 	%r1030, %r1029, %r6;
	add.s32 	%r1031, %r1030, %r6;
	add.s32 	%r1032, %r1031, %r6;
	add.s32 	%r1033, %r1032, %r6;
	setp.ge.s32 	%p336, %r1033, %r5;
	or.pred  	%p337, %p336, %p335;
	@%p337 bra 	$L__BB5_158;
	mul.wide.s32 	%rd355, %r181, 4;
	add.s64 	%rd356, %rd3, %rd355;
	ld.global.f32 	%f235, [%rd356];
	st.shared.f32 	[%r76+8], %f235;
	add.s64 	%rd357, %rd2, %rd355;
	ld.global.f32 	%f236, [%rd357];
	st.shared.f32 	[%r77+8], %f236;
$L__BB5_158:
	setp.gt.u32 	%p338, %r174, %r4;
	add.s32 	%r182, %r181, %r6;
	setp.lt.s32 	%p339, %r78, 1;
	setp.gt.s32 	%p340, %r78, %r4;
	or.pred  	%p341, %p339, %p340;
	or.pred  	%p342, %p341, %p338;
	@%p342 bra 	$L__BB5_160;
	mul.wide.s32 	%rd358, %r182, 4;
	add.s64 	%rd359, %rd1, %rd358;
	ld.global.f32 	%f237, [%rd359+-4];
	st.shared.f32 	[%r81+8], %f237;
	ld.global.f32 	%f238, [%rd359+4];
	st.shared.f32 	[%r82+8], %f238;
	sub.s32 	%r1034, %r182, %r4;
	add.s32 	%r1035, %r1034, -2;
	mul.wide.s32 	%rd360, %r1035, 4;
	add.s64 	%rd361, %rd1, %rd360;
	ld.global.f32 	%f239, [%rd361];
	st.shared.f32 	[%r83+8], %f239;
	mul.wide.s32 	%rd362, %r5, 4;
	add.s64 	%rd363, %rd359, %rd362;
	ld.global.f32 	%f240, [%rd363];
	st.shared.f32 	[%r84+8], %f240;
$L__BB5_160:
	setp.ge.u32 	%p343, %r174, %r5;
	setp.ge.s32 	%p344, %r78, %r5;
	or.pred  	%p345, %p344, %p343;
	@%p345 bra 	$L__BB5_162;
	mul.wide.s32 	%rd364, %r182, 4;
	add.s64 	%rd365, %rd3, %rd364;
	ld.global.f32 	%f241, [%rd365];
	st.shared.f32 	[%r85+8], %f241;
	add.s64 	%rd366, %rd2, %rd364;
	ld.global.f32 	%f242, [%rd366];
	st.shared.f32 	[%r86+8], %f242;
$L__BB5_162:
	setp.gt.u32 	%p346, %r174, %r4;
	add.s32 	%r183, %r182, %r6;
	setp.lt.s32 	%p347, %r87, 1;
	setp.gt.s32 	%p348, %r87, %r4;
	or.pred  	%p349, %p347, %p348;
	or.pred  	%p350, %p349, %p346;
	@%p350 bra 	$L__BB5_164;
	mul.wide.s32 	%rd367, %r183, 4;
	add.s64 	%rd368, %rd1, %rd367;
	ld.global.f32 	%f243, [%rd368+-4];
	st.shared.f32 	[%r90+8], %f243;
	ld.global.f32 	%f244, [%rd368+4];
	st.shared.f32 	[%r91+8], %f244;
	sub.s32 	%r1036, %r183, %r4;
	add.s32 	%r1037, %r1036, -2;
	mul.wide.s32 	%rd369, %r1037, 4;
	add.s64 	%rd370, %rd1, %rd369;
	ld.global.f32 	%f245, [%rd370];
	st.shared.f32 	[%r92+8], %f245;
	mul.wide.s32 	%rd371, %r5, 4;
	add.s64 	%rd372, %rd368, %rd371;
	ld.global.f32 	%f246, [%rd372];
	st.shared.f32 	[%r93+8], %f246;
$L__BB5_164:
	setp.ge.u32 	%p351, %r174, %r5;
	setp.ge.s32 	%p352, %r87, %r5;
	or.pred  	%p353, %p352, %p351;
	@%p353 bra 	$L__BB5_166;
	mul.wide.s32 	%rd373, %r183, 4;
	add.s64 	%rd374, %rd3, %rd373;
	ld.global.f32 	%f247, [%rd374];
	st.shared.f32 	[%r94+8], %f247;
	add.s64 	%rd375, %rd2, %rd373;
	ld.global.f32 	%f248, [%rd375];
	st.shared.f32 	[%r95+8], %f248;
$L__BB5_166:
	setp.gt.u32 	%p354, %r174, %r4;
	add.s32 	%r184, %r183, %r6;
	setp.lt.s32 	%p355, %r96, 1;
	setp.gt.s32 	%p356, %r96, %r4;
	or.pred  	%p357, %p355, %p356;
	or.pred  	%p358, %p357, %p354;
	@%p358 bra 	$L__BB5_168;
	mul.wide.s32 	%rd376, %r184, 4;
	add.s64 	%rd377, %rd1, %rd376;
	ld.global.f32 	%f249, [%rd377+-4];
	st.shared.f32 	[%r99+8], %f249;
	ld.global.f32 	%f250, [%rd377+4];
	st.shared.f32 	[%r100+8], %f250;
	sub.s32 	%r1038, %r184, %r4;
	add.s32 	%r1039, %r1038, -2;
	mul.wide.s32 	%rd378, %r1039, 4;
	add.s64 	%rd379, %rd1, %rd378;
	ld.global.f32 	%f251, [%rd379];
	st.shared.f32 	[%r101+8], %f251;
	mul.wide.s32 	%rd380, %r5, 4;
	add.s64 	%rd381, %rd377, %rd380;
	ld.global.f32 	%f252, [%rd381];
	st.shared.f32 	[%r102+8], %f252;
$L__BB5_168:
	setp.ge.u32 	%p359, %r174, %r5;
	setp.ge.s32 	%p360, %r96, %r5;
	or.pred  	%p361, %p360, %p359;
	@%p361 bra 	$L__BB5_170;
	mul.wide.s32 	%rd382, %r184, 4;
	add.s64 	%rd383, %rd3, %rd382;
	ld.global.f32 	%f253, [%rd383];
	st.shared.f32 	[%r103+8], %f253;
	add.s64 	%rd384, %rd2, %rd382;
	ld.global.f32 	%f254, [%rd384];
	st.shared.f32 	[%r104+8], %f254;
$L__BB5_170:
	setp.gt.u32 	%p362, %r174, %r4;
	add.s32 	%r185, %r184, %r6;
	setp.lt.s32 	%p363, %r105, 1;
	setp.gt.s32 	%p364, %r105, %r4;
	or.pred  	%p365, %p363, %p364;
	or.pred  	%p366, %p365, %p362;
	@%p366 bra 	$L__BB5_172;
	mul.wide.s32 	%rd385, %r185, 4;
	add.s64 	%rd386, %rd1, %rd385;
	ld.global.f32 	%f255, [%rd386+-4];
	st.shared.f32 	[%r108+8], %f255;
	ld.global.f32 	%f256, [%rd386+4];
	st.shared.f32 	[%r109+8], %f256;
	sub.s32 	%r1040, %r185, %r4;
	add.s32 	%r1041, %r1040, -2;
	mul.wide.s32 	%rd387, %r1041, 4;
	add.s64 	%rd388, %rd1, %rd387;
	ld.global.f32 	%f257, [%rd388];
	st.shared.f32 	[%r110+8], %f257;
	mul.wide.s32 	%rd389, %r5, 4;
	add.s64 	%rd390, %rd386, %rd389;
	ld.global.f32 	%f258, [%rd390];
	add.s32 	%r1042, %r110, %r13;
	st.shared.f32 	[%r1042+8], %f258;
$L__BB5_172:
	setp.ge.u32 	%p367, %r174, %r5;
	setp.ge.s32 	%p368, %r105, %r5;
	or.pred  	%p369, %p368, %p367;
	@%p369 bra 	$L__BB5_174;
	mul.wide.s32 	%rd391, %r185, 4;
	add.s64 	%rd392, %rd3, %rd391;
	ld.global.f32 	%f259, [%rd392];
	st.shared.f32 	[%r112+8], %f259;
	add.s64 	%rd393, %rd2, %rd391;
	ld.global.f32 	%f260, [%rd393];
	st.shared.f32 	[%r113+8], %f260;
$L__BB5_174:
	setp.gt.u32 	%p370, %r174, %r4;
	add.s32 	%r186, %r185, %r6;
	setp.lt.s32 	%p371, %r114, 1;
	setp.gt.s32 	%p372, %r114, %r4;
	or.pred  	%p373, %p371, %p372;
	or.pred  	%p374, %p373, %p370;
	@%p374 bra 	$L__BB5_176;
	mul.wide.s32 	%rd394, %r186, 4;
	add.s64 	%rd395, %rd1, %rd394;
	ld.global.f32 	%f261, [%rd395+-4];
	st.shared.f32 	[%r117+8], %f261;
	ld.global.f32 	%f262, [%rd395+4];
	st.shared.f32 	[%r118+8], %f262;
	sub.s32 	%r1043, %r186, %r4;
	add.s32 	%r1044, %r1043, -2;
	mul.wide.s32 	%rd396, %r1044, 4;
	add.s64 	%rd397, %rd1, %rd396;
	ld.global.f32 	%f263, [%rd397];
	st.shared.f32 	[%r119+8], %f263;
	mul.wide.s32 	%rd398, %r5, 4;
	add.s64 	%rd399, %rd395, %rd398;
	ld.global.f32 	%f264, [%rd399];
	add.s32 	%r1045, %r119, %r13;
	st.shared.f32 	[%r1045+8], %f264;
$L__BB5_176:
	setp.ge.u32 	%p375, %r174, %r5;
	setp.ge.s32 	%p376, %r114, %r5;
	or.pred  	%p377, %p376, %p375;
	@%p377 bra 	$L__BB5_178;
	mul.wide.s32 	%rd400, %r186, 4;
	add.s64 	%rd401, %rd3, %rd400;
	ld.global.f32 	%f265, [%rd401];
	st.shared.f32 	[%r121+8], %f265;
	add.s64 	%rd402, %rd2, %rd400;
	ld.global.f32 	%f266, [%rd402];
	st.shared.f32 	[%r122+8], %f266;
$L__BB5_178:
	setp.gt.u32 	%p378, %r174, %r4;
	add.s32 	%r187, %r186, %r6;
	setp.lt.s32 	%p379, %r123, 1;
	setp.gt.s32 	%p380, %r123, %r4;
	or.pred  	%p381, %p379, %p380;
	or.pred  	%p382, %p381, %p378;
	@%p382 bra 	$L__BB5_180;
	mul.wide.s32 	%rd403, %r187, 4;
	add.s64 	%rd404, %rd1, %rd403;
	ld.global.f32 	%f267, [%rd404+-4];
	st.shared.f32 	[%r126+8], %f267;
	ld.global.f32 	%f268, [%rd404+4];
	st.shared.f32 	[%r127+8], %f268;
	sub.s32 	%r1046, %r187, %r4;
	add.s32 	%r1047, %r1046, -2;
	mul.wide.s32 	%rd405, %r1047, 4;
	add.s64 	%rd406, %rd1, %rd405;
	ld.global.f32 	%f269, [%rd406];
	st.shared.f32 	[%r128+8], %f269;
	mul.wide.s32 	%rd407, %r5, 4;
	add.s64 	%rd408, %rd404, %rd407;
	ld.global.f32 	%f270, [%rd408];
	add.s32 	%r1048, %r128, %r13;
	st.shared.f32 	[%r1048+8], %f270;
$L__BB5_180:
	setp.ge.u32 	%p383, %r174, %r5;
	setp.ge.s32 	%p384, %r123, %r5;
	or.pred  	%p385, %p384, %p383;
	@%p385 bra 	$L__BB5_182;
	mul.wide.s32 	%rd409, %r187, 4;
	add.s64 	%rd410, %rd3, %rd409;
	ld.global.f32 	%f271, [%rd410];
	st.shared.f32 	[%r130+8], %f271;
	add.s64 	%rd411, %rd2, %rd409;
	ld.global.f32 	%f272, [%rd411];
	st.shared.f32 	[%r131+8], %f272;
$L__BB5_182:
	setp.gt.u32 	%p386, %r174, %r4;
	add.s32 	%r188, %r187, %r6;
	setp.lt.s32 	%p387, %r132, 1;
	setp.gt.s32 	%p388, %r132, %r4;
	or.pred  	%p389, %p387, %p388;
	or.pred  	%p390, %p389, %p386;
	@%p390 bra 	$L__BB5_184;
	mul.wide.s32 	%rd412, %r188, 4;
	add.s64 	%rd413, %rd1, %rd412;
	ld.global.f32 	%f273, [%rd413+-4];
	st.shared.f32 	[%r135+8], %f273;
	ld.global.f32 	%f274, [%rd413+4];
	st.shared.f32 	[%r136+8], %f274;
	sub.s32 	%r1049, %r188, %r4;
	add.s32 	%r1050, %r1049, -2;
	mul.wide.s32 	%rd414, %r1050, 4;
	add.s64 	%rd415, %rd1, %rd414;
	ld.global.f32 	%f275, [%rd415];
	st.shared.f32 	[%r137+8], %f275;
	mul.wide.s32 	%rd416, %r5, 4;
	add.s64 	%rd417, %rd413, %rd416;
	ld.global.f32 	%f276, [%rd417];
	add.s32 	%r1051, %r137, %r13;
	st.shared.f32 	[%r1051+8], %f276;
$L__BB5_184:
	setp.ge.u32 	%p391, %r174, %r5;
	setp.ge.s32 	%p392, %r132, %r5;
	or.pred  	%p393, %p392, %p391;
	@%p393 bra 	$L__BB5_186;
	mul.wide.s32 	%rd418, %r188, 4;
	add.s64 	%rd419, %rd3, %rd418;
	ld.global.f32 	%f277, [%rd419];
	st.shared.f32 	[%r138+8], %f277;
	add.s64 	%rd420, %rd2, %rd418;
	ld.global.f32 	%f278, [%rd420];
	st.shared.f32 	[%r139+8], %f278;
$L__BB5_186:
	add.s32 	%r189, %r188, %r6;
	or.pred  	%p395, %p1, %p386;
	@%p395 bra 	$L__BB5_188;
	mul.wide.s32 	%rd421, %r189, 4;
	add.s64 	%rd422, %rd1, %rd421;
	ld.global.f32 	%f279, [%rd422+-4];
	st.shared.f32 	[%r143+8], %f279;
	ld.global.f32 	%f280, [%rd422+4];
	st.shared.f32 	[%r144+8], %f280;
	sub.s32 	%r1052, %r189, %r4;
	add.s32 	%r1053, %r1052, -2;
	mul.wide.s32 	%rd423, %r1053, 4;
	add.s64 	%rd424, %rd1, %rd423;
	ld.global.f32 	%f281, [%rd424];
	st.shared.f32 	[%r145+8], %f281;
	mul.wide.s32 	%rd425, %r5, 4;
	add.s64 	%rd426, %rd422, %rd425;
	ld.global.f32 	%f282, [%rd426];
	st.shared.f32 	[%r146+8], %f282;
$L__BB5_188:
	setp.ge.s32 	%p397, %r140, %r5;
	or.pred  	%p398, %p397, %p391;
	@%p398 bra 	$L__BB5_190;
	mul.wide.s32 	%rd427, %r189, 4;
	add.s64 	%rd428, %rd3, %rd427;
	ld.global.f32 	%f283, [%rd428];
	st.shared.f32 	[%r147+8], %f283;
	add.s64 	%rd429, %rd2, %rd427;
	ld.global.f32 	%f284, [%rd429];
	st.shared.f32 	[%r148+8], %f284;
$L__BB5_190:
	setp.gt.u32 	%p399, %r174, %r4;
	add.s32 	%r190, %r189, %r6;
	or.pred  	%p400, %p2, %p399;
	@%p400 bra 	$L__BB5_192;
	mul.wide.s32 	%rd430, %r190, 4;
	add.s64 	%rd431, %rd1, %rd430;
	ld.global.f32 	%f285, [%rd431+-4];
	st.shared.f32 	[%r151+8], %f285;
	ld.global.f32 	%f286, [%rd431+4];
	st.shared.f32 	[%r152+8], %f286;
	sub.s32 	%r1054, %r190, %r4;
	add.s32 	%r1055, %r1054, -2;
	mul.wide.s32 	%rd432, %r1055, 4;
	add.s64 	%rd433, %rd1, %rd432;
	ld.global.f32 	%f287, [%rd433];
	st.shared.f32 	[%r153+8], %f287;
	mul.wide.s32 	%rd434, %r5, 4;
	add.s64 	%rd435, %rd431, %rd434;
	ld.global.f32 	%f288, [%rd435];
	st.shared.f32 	[%r154+8], %f288;
$L__BB5_192:
	setp.ge.u32 	%p401, %r174, %r5;
	@%p401 bra 	$L__BB5_194;
	mul.wide.s32 	%rd436, %r190, 4;
	add.s64 	%rd437, %rd3, %rd436;
	ld.global.f32 	%f289, [%rd437];
	st.shared.f32 	[%r155+8], %f289;
	add.s64 	%rd438, %rd2, %rd436;
	ld.global.f32 	%f290, [%rd438];
	st.shared.f32 	[%r156+8], %f290;
$L__BB5_194:
	add.s32 	%r191, %r174, %r9;
	setp.gt.u32 	%p402, %r191, %r4;
	mad.lo.s32 	%r192, %r191, %r5, %r1;
	or.pred  	%p403, %p3, %p402;
	@%p403 bra 	$L__BB5_196;
	mul.wide.s32 	%rd439, %r192, 4;
	add.s64 	%rd440, %rd1, %rd439;
	ld.global.f32 	%f291, [%rd440+-4];
	st.shared.f32 	[%r19+12], %f291;
	ld.global.f32 	%f292, [%rd440+4];
	st.shared.f32 	[%r20+12], %f292;
	sub.s32 	%r1056, %r192, %r4;
	add.s32 	%r1057, %r1056, -2;
	mul.wide.s32 	%rd441, %r1057, 4;
	add.s64 	%rd442, %rd1, %rd441;
	ld.global.f32 	%f293, [%rd442];
	st.shared.f32 	[%r21+12], %f293;
	mul.wide.s32 	%rd443, %r5, 4;
	add.s64 	%rd444, %rd440, %rd443;
	ld.global.f32 	%f294, [%rd444];
	st.shared.f32 	[%r22+12], %f294;
$L__BB5_196:
	setp.ge.u32 	%p404, %r191, %r5;
	setp.ge.s32 	%p405, %r1, %r5;
	or.pred  	%p406, %p405, %p404;
	@%p406 bra 	$L__BB5_198;
	mul.wide.s32 	%rd445, %r192, 4;
	add.s64 	%rd446, %rd3, %rd445;
	ld.global.f32 	%f295, [%rd446];
	st.shared.f32 	[%r23+12], %f295;
	add.s64 	%rd447, %rd2, %rd445;
	ld.global.f32 	%f296, [%rd447];
	st.shared.f32 	[%r24+12], %f296;
$L__BB5_198:
	setp.gt.u32 	%p407, %r191, %r4;
	add.s32 	%r193, %r192, %r6;
	setp.lt.s32 	%p408, %r25, 1;
	setp.gt.s32 	%p409, %r25, %r4;
	or.pred  	%p410, %p408, %p409;
	or.pred  	%p411, %p410, %p407;
	@%p411 bra 	$L__BB5_200;
	mul.wide.s32 	%rd448, %r193, 4;
	add.s64 	%rd449, %rd1, %rd448;
	ld.global.f32 	%f297, [%rd449+-4];
	st.shared.f32 	[%r27+16], %f297;
	ld.global.f32 	%f298, [%rd449+4];
	st.shared.f32 	[%r28+16], %f298;
	sub.s32 	%r1058, %r193, %r4;
	add.s32 	%r1059, %r1058, -2;
	mul.wide.s32 	%rd450, %r1059, 4;
	add.s64 	%rd451, %rd1, %rd450;
	ld.global.f32 	%f299, [%rd451];
	st.shared.f32 	[%r29+16], %f299;
	mul.wide.s32 	%rd452, %r5, 4;
	add.s64 	%rd453, %rd449, %rd452;
	ld.global.f32 	%f300, [%rd453];
	st.shared.f32 	[%r30+16], %f300;
$L__BB5_200:
	setp.ge.u32 	%p412, %r191, %r5;
	setp.ge.s32 	%p413, %r25, %r5;
	or.pred  	%p414, %p413, %p412;
	@%p414 bra 	$L__BB5_202;
	mul.wide.s32 	%rd454, %r193, 4;
	add.s64 	%rd455, %rd3, %rd454;
	ld.global.f32 	%f301, [%rd455];
	st.shared.f32 	[%r32+16], %f301;
	add.s64 	%rd456, %rd2, %rd454;
	ld.global.f32 	%f302, [%rd456];
	st.shared.f32 	[%r31+16], %f302;
$L__BB5_202:
	setp.gt.u32 	%p415, %r191, %r4;
	add.s32 	%r194, %r193, %r6;
	add.s32 	%r1060, %r25, %r6;
	setp.lt.s32 	%p416, %r1060, 1;
	setp.gt.s32 	%p417, %r1060, %r4;
	or.pred  	%p418, %p416, %p417;
	or.pred  	%p419, %p418, %p415;
	@%p419 bra 	$L__BB5_204;
	mul.wide.s32 	%rd457, %r194, 4;
	add.s64 	%rd458, %rd1, %rd457;
	ld.global.f32 	%f303, [%rd458+-4];
	st.shared.f32 	[%r36+12], %f303;
	ld.global.f32 	%f304, [%rd458+4];
	st.shared.f32 	[%r37+12], %f304;
	sub.s32 	%r1061, %r194, %r4;
	add.s32 	%r1062, %r1061, -2;
	mul.wide.s32 	%rd459, %r1062, 4;
	add.s64 	%rd460, %rd1, %rd459;
	ld.global.f32 	%f305, [%rd460];
	st.shared.f32 	[%r38+12], %f305;
	mul.wide.s32 	%rd461, %r5, 4;
	add.s64 	%rd462, %rd458, %rd461;
	ld.global.f32 	%f306, [%rd462];
	st.shared.f32 	[%r39+12], %f306;
$L__BB5_204:
	setp.ge.u32 	%p420, %r191, %r5;
	add.s32 	%r1063, %r25, %r6;
	setp.ge.s32 	%p421, %r1063, %r5;
	or.pred  	%p422, %p421, %p420;
	@%p422 bra 	$L__BB5_206;
	mul.wide.s32 	%rd463, %r194, 4;
	add.s64 	%rd464, %rd3, %rd463;
	ld.global.f32 	%f307, [%rd464];
	st.shared.f32 	[%r40+12], %f307;
	add.s64 	%rd465, %rd2, %rd463;
	ld.global.f32 	%f308, [%rd465];
	st.shared.f32 	[%r41+12], %f308;
$L__BB5_206:
	setp.gt.u32 	%p423, %r191, %r4;
	add.s32 	%r195, %r194, %r6;
	add.s32 	%r1064, %r25, %r6;
	add.s32 	%r1065, %r1064, %r6;
	setp.lt.s32 	%p424, %r1065, 1;
	setp.gt.s32 	%p425, %r1065, %r4;
	or.pred  	%p426, %p424, %p425;
	or.pred  	%p427, %p426, %p423;
	@%p427 bra 	$L__BB5_208;
	mul.wide.s32 	%rd466, %r195, 4;
	add.s64 	%rd467, %rd1, %rd466;
	ld.global.f32 	%f309, [%rd467+-4];
	st.shared.f32 	[%r45+12], %f309;
	ld.global.f32 	%f310, [%rd467+4];
	st.shared.f32 	[%r46+12], %f310;
	sub.s32 	%r1066, %r195, %r4;
	add.s32 	%r1067, %r1066, -2;
	mul.wide.s32 	%rd468, %r1067, 4;
	add.s64 	%rd469, %rd1, %rd468;
	ld.global.f32 	%f311, [%rd469];
	st.shared.f32 	[%r47+12], %f311;
	mul.wide.s32 	%rd470, %r5, 4;
	add.s64 	%rd471, %rd467, %rd470;
	ld.global.f32 	%f312, [%rd471];
	add.s32 	%r1068, %r47, %r13;
	st.shared.f32 	[%r1068+12], %f312;
$L__BB5_208:
	setp.ge.u32 	%p428, %r191, %r5;
	add.s32 	%r1069, %r25, %r6;
	add.s32 	%r1070, %r1069, %r6;
	setp.ge.s32 	%p429, %r1070, %r5;
	or.pred  	%p430, %p429, %p428;
	@%p430 bra 	$L__BB5_210;
	mul.wide.s32 	%rd472, %r195, 4;
	add.s64 	%rd473, %rd3, %rd472;
	ld.global.f32 	%f313, [%rd473];
	st.shared.f32 	[%r49+12], %f313;
	add.s64 	%rd474, %rd2, %rd472;
	ld.global.f32 	%f314, [%rd474];
	st.shared.f32 	[%r50+12], %f314;
$L__BB5_210:
	setp.gt.u32 	%p431, %r191, %r4;
	add.s32 	%r196, %r195, %r6;
	add.s32 	%r1071, %r25, %r6;
	add.s32 	%r1072, %r1071, %r6;
	add.s32 	%r1073, %r1072, %r6;
	setp.lt.s32 	%p432, %r1073, 1;
	setp.gt.s32 	%p433, %r1073, %r4;
	or.pred  	%p434, %p432, %p433;
	or.pred  	%p435, %p434, %p431;
	@%p435 bra 	$L__BB5_212;
	mul.wide.s32 	%rd475, %r196, 4;
	add.s64 	%rd476, %rd1, %rd475;
	ld.global.f32 	%f315, [%rd476+-4];
	st.shared.f32 	[%r54+12], %f315;
	ld.global.f32 	%f316, [%rd476+4];
	st.shared.f32 	[%r55+12], %f316;
	sub.s32 	%r1074, %r196, %r4;
	add.s32 	%r1075, %r1074, -2;
	mul.wide.s32 	%rd477, %r1075, 4;
	add.s64 	%rd478, %rd1, %rd477;
	ld.global.f32 	%f317, [%rd478];
	st.shared.f32 	[%r56+12], %f317;
	mul.wide.s32 	%rd479, %r5, 4;
	add.s64 	%rd480, %rd476, %rd479;
	ld.global.f32 	%f318, [%rd480];
	add.s32 	%r1076, %r56, %r13;
	st.shared.f32 	[%r1076+12], %f318;
$L__BB5_212:
	setp.ge.u32 	%p436, %r191, %r5;
	add.s32 	%r1077, %r25, %r6;
	add.s32 	%r1078, %r1077, %r6;
	add.s32 	%r1079, %r1078, %r6;
	setp.ge.s32 	%p437, %r1079, %r5;
	or.pred  	%p438, %p437, %p436;
	@%p438 bra 	$L__BB5_214;
	mul.wide.s32 	%rd481, %r196, 4;
	add.s64 	%rd482, %rd3, %rd481;
	ld.global.f32 	%f319, [%rd482];
	st.shared.f32 	[%r58+12], %f319;
	add.s64 	%rd483, %rd2, %rd481;
	ld.global.f32 	%f320, [%rd483];
	st.shared.f32 	[%r59+12], %f320;
$L__BB5_214:
	setp.gt.u32 	%p439, %r191, %r4;
	add.s32 	%r197, %r196, %r6;
	add.s32 	%r1080, %r25, %r6;
	add.s32 	%r1081, %r1080, %r6;
	add.s32 	%r1082, %r1081, %r6;
	add.s32 	%r1083, %r1082, %r6;
	setp.lt.s32 	%p440, %r1083, 1;
	setp.gt.s32 	%p441, %r1083, %r4;
	or.pred  	%p442, %p440, %p441;
	or.pred  	%p443, %p442, %p439;
	@%p443 bra 	$L__BB5_216;
	mul.wide.s32 	%rd484, %r197, 4;
	add.s64 	%rd485, %rd1, %rd484;
	ld.global.f32 	%f321, [%rd485+-4];
	st.shared.f32 	[%r63+12], %f321;
	ld.global.f32 	%f322, [%rd485+4];
	st.shared.f32 	[%r64+12], %f322;
	sub.s32 	%r1084, %r197, %r4;
	add.s32 	%r1085, %r1084, -2;
	mul.wide.s32 	%rd486, %r1085, 4;
	add.s64 	%rd487, %rd1, %rd486;
	ld.global.f32 	%f323, [%rd487];
	st.shared.f32 	[%r65+12], %f323;
	mul.wide.s32 	%rd488, %r5, 4;
	add.s64 	%rd489, %rd485, %rd488;
	ld.global.f32 	%f324, [%rd489];
	st.shared.f32 	[%r66+12], %f324;
$L__BB5_216:
	setp.ge.u32 	%p444, %r191, %r5;
	add.s32 	%r1086, %r25, %r6;
	add.s32 	%r1087, %r1086, %r6;
	add.s32 	%r1088, %r1087, %r6;
	add.s32 	%r1089, %r1088, %r6;
	setp.ge.s32 	%p445, %r1089, %r5;
	or.pred  	%p446, %p445, %p444;
	@%p446 bra 	$L__BB5_218;
	mul.wide.s32 	%rd490, %r197, 4;
	add.s64 	%rd491, %rd3, %rd490;
	ld.global.f32 	%f325, [%rd491];
	st.shared.f32 	[%r67+12], %f325;
	add.s64 	%rd492, %rd2, %rd490;
	ld.global.f32 	%f326, [%rd492];
	st.shared.f32 	[%r68+12], %f326;
$L__BB5_218:
	setp.gt.u32 	%p447, %r191, %r4;
	add.s32 	%r198, %r197, %r6;
	add.s32 	%r1090, %r25, %r6;
	add.s32 	%r1091, %r1090, %r6;
	add.s32 	%r1092, %r1091, %r6;
	add.s32 	%r1093, %r1092, %r6;
	add.s32 	%r1094, %r1093, %r6;
	setp.lt.s32 	%p448, %r1094, 1;
	setp.gt.s32 	%p449, %r1094, %r4;
	or.pred  	%p450, %p448, %p449;
	or.pred  	%p451, %p450, %p447;
	@%p451 bra 	$L__BB5_220;
	mul.wide.s32 	%rd493, %r198, 4;
	add.s64 	%rd494, %rd1, %rd493;
	ld.global.f32 	%f327, [%rd494+-4];
	st.shared.f32 	[%r72+12], %f327;
	ld.global.f32 	%f328, [%rd494+4];
	st.shared.f32 	[%r73+12], %f328;
	sub.s32 	%r1095, %r198, %r4;
	add.s32 	%r1096, %r1095, -2;
	mul.wide.s32 	%rd495, %r1096, 4;
	add.s64 	%rd496, %rd1, %rd495;
	ld.global.f32 	%f329, [%rd496];
	st.shared.f32 	[%r74+12], %f329;
	mul.wide.s32 	%rd497, %r5, 4;
	add.s64 	%rd498, %rd494, %rd497;
	ld.global.f32 	%f330, [%rd498];
	st.shared.f32 	[%r75+12], %f330;
$L__BB5_220:
	setp.ge.u32 	%p452, %r191, %r5;
	add.s32 	%r1097, %r25, %r6;
	add.s32 	%r1098, %r1097, %r6;
	add.s32 	%r1099, %r1098, %r6;
	add.s32 	%r1100, %r1099, %r6;
	add.s32 	%r1101, %r1100, %r6;
	setp.ge.s32 	%p453, %r1101, %r5;
	or.pred  	%p454, %p453, %p452;
	@%p454 bra 	$L__BB5_222;
	mul.wide.s32 	%rd499, %r198, 4;
	add.s64 	%rd500, %rd3, %rd499;
	ld.global.f32 	%f331, [%rd500];
	st.shared.f32 	[%r76+12], %f331;
	add.s64 	%rd501, %rd2, %rd499;
	ld.global.f32 	%f332, [%rd501];
	st.shared.f32 	[%r77+12], %f332;
$L__BB5_222:
	setp.gt.u32 	%p455, %r191, %r4;
	add.s32 	%r199, %r198, %r6;
	setp.lt.s32 	%p456, %r78, 1;
	setp.gt.s32 	%p457, %r78, %r4;
	or.pred  	%p458, %p456, %p457;
	or.pred  	%p459, %p458, %p455;
	@%p459 bra 	$L__BB5_224;
	mul.wide.s32 	%rd502, %r199, 4;
	add.s64 	%rd503, %rd1, %rd502;
	ld.global.f32 	%f333, [%rd503+-4];
	st.shared.f32 	[%r81+12], %f333;
	ld.global.f32 	%f334, [%rd503+4];
	st.shared.f32 	[%r82+12], %f334;
	sub.s32 	%r1102, %r199, %r4;
	add.s32 	%r1103, %r1102, -2;
	mul.wide.s32 	%rd504, %r1103, 4;
	add.s64 	%rd505, %rd1, %rd504;
	ld.global.f32 	%f335, [%rd505];
	st.shared.f32 	[%r83+12], %f335;
	mul.wide.s32 	%rd506, %r5, 4;
	add.s64 	%rd507, %rd503, %rd506;
	ld.global.f32 	%f336, [%rd507];
	st.shared.f32 	[%r84+12], %f336;
$L__BB5_224:
	setp.ge.u32 	%p460, %r191, %r5;
	setp.ge.s32 	%p461, %r78, %r5;
	or.pred  	%p462, %p461, %p460;
	@%p462 bra 	$L__BB5_226;
	mul.wide.s32 	%rd508, %r199, 4;
	add.s64 	%rd509, %rd3, %rd508;
	ld.global.f32 	%f337, [%rd509];
	st.shared.f32 	[%r85+12], %f337;
	add.s64 	%rd510, %rd2, %rd508;
	ld.global.f32 	%f338, [%rd510];
	st.shared.f32 	[%r86+12], %f338;
$L__BB5_226:
	setp.gt.u32 	%p463, %r191, %r4;
	add.s32 	%r200, %r199, %r6;
	setp.lt.s32 	%p464, %r87, 1;
	setp.gt.s32 	%p465, %r87, %r4;
	or.pred  	%p466, %p464, %p465;
	or.pred  	%p467, %p466, %p463;
	@%p467 bra 	$L__BB5_228;
	mul.wide.s32 	%rd511, %r200, 4;
	add.s64 	%rd512, %rd1, %rd511;
	ld.global.f32 	%f339, [%rd512+-4];
	st.shared.f32 	[%r90+12], %f339;
	ld.global.f32 	%f340, [%rd512+4];
	st.shared.f32 	[%r91+12], %f340;
	sub.s32 	%r1104, %r200, %r4;
	add.s32 	%r1105, %r1104, -2;
	mul.wide.s32 	%rd513, %r1105, 4;
	add.s64 	%rd514, %rd1, %rd513;
	ld.global.f32 	%f341, [%rd514];
	st.shared.f32 	[%r92+12], %f341;
	mul.wide.s32 	%rd515, %r5, 4;
	add.s64 	%rd516, %rd512, %rd515;
	ld.global.f32 	%f342, [%rd516];
	st.shared.f32 	[%r93+12], %f342;
$L__BB5_228:
	setp.ge.u32 	%p468, %r191, %r5;
	setp.ge.s32 	%p469, %r87, %r5;
	or.pred  	%p470, %p469, %p468;
	@%p470 bra 	$L__BB5_230;
	mul.wide.s32 	%rd517, %r200, 4;
	add.s64 	%rd518, %rd3, %rd517;
	ld.global.f32 	%f343, [%rd518];
	st.shared.f32 	[%r94+12], %f343;
	add.s64 	%rd519, %rd2, %rd517;
	ld.global.f32 	%f344, [%rd519];
	st.shared.f32 	[%r95+12], %f344;
$L__BB5_230:
	setp.gt.u32 	%p471, %r191, %r4;
	add.s32 	%r201, %r200, %r6;
	setp.lt.s32 	%p472, %r96, 1;
	setp.gt.s32 	%p473, %r96, %r4;
	or.pred  	%p474, %p472, %p473;
	or.pred  	%p475, %p474, %p471;
	@%p475 bra 	$L__BB5_232;
	mul.wide.s32 	%rd520, %r201, 4;
	add.s64 	%rd521, %rd1, %rd520;
	ld.global.f32 	%f345, [%rd521+-4];
	st.shared.f32 	[%r99+12], %f345;
	ld.global.f32 	%f346, [%rd521+4];
	st.shared.f32 	[%r100+12], %f346;
	sub.s32 	%r1106, %r201, %r4;
	add.s32 	%r1107, %r1106, -2;
	mul.wide.s32 	%rd522, %r1107, 4;
	add.s64 	%rd523, %rd1, %rd522;
	ld.global.f32 	%f347, [%rd523];
	st.shared.f32 	[%r101+12], %f347;
	mul.wide.s32 	%rd524, %r5, 4;
	add.s64 	%rd525, %rd521, %rd524;
	ld.global.f32 	%f348, [%rd525];
	st.shared.f32 	[%r102+12], %f348;
$L__BB5_232:
	setp.ge.u32 	%p476, %r191, %r5;
	setp.ge.s32 	%p477, %r96, %r5;
	or.pred  	%p478, %p477, %p476;
	@%p478 bra 	$L__BB5_234;
	mul.wide.s32 	%rd526, %r201, 4;
	add.s64 	%rd527, %rd3, %rd526;
	ld.global.f32 	%f349, [%rd527];
	st.shared.f32 	[%r103+12], %f349;
	add.s64 	%rd528, %rd2, %rd526;
	ld.global.f32 	%f350, [%rd528];
	st.shared.f32 	[%r104+12], %f350;
$L__BB5_234:
	setp.gt.u32 	%p479, %r191, %r4;
	add.s32 	%r202, %r201, %r6;
	setp.lt.s32 	%p480, %r105, 1;
	setp.gt.s32 	%p481, %r105, %r4;
	or.pred  	%p482, %p480, %p481;
	or.pred  	%p483, %p482, %p479;
	@%p483 bra 	$L__BB5_236;
	mul.wide.s32 	%rd529, %r202, 4;
	add.s64 	%rd530, %rd1, %rd529;
	ld.global.f32 	%f351, [%rd530+-4];
	st.shared.f32 	[%r108+12], %f351;
	ld.global.f32 	%f352, [%rd530+4];
	st.shared.f32 	[%r109+12], %f352;
	sub.s32 	%r1108, %r202, %r4;
	add.s32 	%r1109, %r1108, -2;
	mul.wide.s32 	%rd531, %r1109, 4;
	add.s64 	%rd532, %rd1, %rd531;
	ld.global.f32 	%f353, [%rd532];
	st.shared.f32 	[%r110+12], %f353;
	mul.wide.s32 	%rd533, %r5, 4;
	add.s64 	%rd534, %rd530, %rd533;
	ld.global.f32 	%f354, [%rd534];
	add.s32 	%r1110, %r110, %r13;
	st.shared.f32 	[%r1110+12], %f354;
$L__BB5_236:
	setp.ge.u32 	%p484, %r191, %r5;
	setp.ge.s32 	%p485, %r105, %r5;
	or.pred  	%p486, %p485, %p484;
	@%p486 bra 	$L__BB5_238;
	mul.wide.s32 	%rd535, %r202, 4;
	add.s64 	%rd536, %rd3, %rd535;
	ld.global.f32 	%f355, [%rd536];
	st.shared.f32 	[%r112+12], %f355;
	add.s64 	%rd537, %rd2, %rd535;
	ld.global.f32 	%f356, [%rd537];
	st.shared.f32 	[%r113+12], %f356;
$L__BB5_238:
	setp.gt.u32 	%p487, %r191, %r4;
	add.s32 	%r203, %r202, %r6;
	setp.lt.s32 	%p488, %r114, 1;
	setp.gt.s32 	%p489, %r114, %r4;
	or.pred  	%p490, %p488, %p489;
	or.pred  	%p491, %p490, %p487;
	@%p491 bra 	$L__BB5_240;
	mul.wide.s32 	%rd538, %r203, 4;
	add.s64 	%rd539, %rd1, %rd538;
	ld.global.f32 	%f357, [%rd539+-4];
	st.shared.f32 	[%r117+12], %f357;
	ld.global.f32 	%f358, [%rd539+4];
	st.shared.f32 	[%r118+12], %f358;
	sub.s32 	%r1111, %r203, %r4;
	add.s32 	%r1112, %r1111, -2;
	mul.wide.s32 	%rd540, %r1112, 4;
	add.s64 	%rd541, %rd1, %rd540;
	ld.global.f32 	%f359, [%rd541];
	st.shared.f32 	[%r119+12], %f359;
	mul.wide.s32 	%rd542, %r5, 4;
	add.s64 	%rd543, %rd539, %rd542;
	ld.global.f32 	%f360, [%rd543];
	add.s32 	%r1113, %r119, %r13;
	st.shared.f32 	[%r1113+12], %f360;
$L__BB5_240:
	setp.ge.u32 	%p492, %r191, %r5;
	setp.ge.s32 	%p493, %r114, %r5;
	or.pred  	%p494, %p493, %p492;
	@%p494 bra 	$L__BB5_242;
	mul.wide.s32 	%rd544, %r203, 4;
	add.s64 	%rd545, %rd3, %rd544;
	ld.global.f32 	%f361, [%rd545];
	st.shared.f32 	[%r121+12], %f361;
	add.s64 	%rd546, %rd2, %rd544;
	ld.global.f32 	%f362, [%rd546];
	st.shared.f32 	[%r122+12], %f362;
$L__BB5_242:
	setp.gt.u32 	%p495, %r191, %r4;
	add.s32 	%r204, %r203, %r6;
	setp.lt.s32 	%p496, %r123, 1;
	setp.gt.s32 	%p497, %r123, %r4;
	or.pred  	%p498, %p496, %p497;
	or.pred  	%p499, %p498, %p495;
	@%p499 bra 	$L__BB5_244;
	mul.wide.s32 	%rd547, %r204, 4;
	add.s64 	%rd548, %rd1, %rd547;
	ld.global.f32 	%f363, [%rd548+-4];
	st.shared.f32 	[%r126+12], %f363;
	ld.global.f32 	%f364, [%rd548+4];
	st.shared.f32 	[%r127+12], %f364;
	sub.s32 	%r1114, %r204, %r4;
	add.s32 	%r1115, %r1114, -2;
	mul.wide.s32 	%rd549, %r1115, 4;
	add.s64 	%rd550, %rd1, %rd549;
	ld.global.f32 	%f365, [%rd550];
	st.shared.f32 	[%r128+12], %f365;
	mul.wide.s32 	%rd551, %r5, 4;
	add.s64 	%rd552, %rd548, %rd551;
	ld.global.f32 	%f366, [%rd552];
	add.s32 	%r1116, %r128, %r13;
	st.shared.f32 	[%r1116+12], %f366;
$L__BB5_244:
	setp.ge.u32 	%p500, %r191, %r5;
	setp.ge.s32 	%p501, %r123, %r5;
	or.pred  	%p502, %p501, %p500;
	@%p502 bra 	$L__BB5_246;
	mul.wide.s32 	%rd553, %r204, 4;
	add.s64 	%rd554, %rd3, %rd553;
	ld.global.f32 	%f367, [%rd554];
	st.shared.f32 	[%r130+12], %f367;
	add.s64 	%rd555, %rd2, %rd553;
	ld.global.f32 	%f368, [%rd555];
	st.shared.f32 	[%r131+12], %f368;
$L__BB5_246:
	setp.gt.u32 	%p503, %r191, %r4;
	add.s32 	%r205, %r204, %r6;
	setp.lt.s32 	%p504, %r132, 1;
	setp.gt.s32 	%p505, %r132, %r4;
	or.pred  	%p506, %p504, %p505;
	or.pred  	%p507, %p506, %p503;
	@%p507 bra 	$L__BB5_248;
	mul.wide.s32 	%rd556, %r205, 4;
	add.s64 	%rd557, %rd1, %rd556;
	ld.global.f32 	%f369, [%rd557+-4];
	st.shared.f32 	[%r135+12], %f369;
	ld.global.f32 	%f370, [%rd557+4];
	st.shared.f32 	[%r136+12], %f370;
	sub.s32 	%r1117, %r205, %r4;
	add.s32 	%r1118, %r1117, -2;
	mul.wide.s32 	%rd558, %r1118, 4;
	add.s64 	%rd559, %rd1, %rd558;
	ld.global.f32 	%f371, [%rd559];
	st.shared.f32 	[%r137+12], %f371;
	mul.wide.s32 	%rd560, %r5, 4;
	add.s64 	%rd561, %rd557, %rd560;
	ld.global.f32 	%f372, [%rd561];
	add.s32 	%r1119, %r137, %r13;
	st.shared.f32 	[%r1119+12], %f372;
$L__BB5_248:
	setp.ge.u32 	%p508, %r191, %r5;
	setp.ge.s32 	%p509, %r132, %r5;
	or.pred  	%p510, %p509, %p508;
	@%p510 bra 	$L__BB5_250;
	mul.wide.s32 	%rd562, %r205, 4;
	add.s64 	%rd563, %rd3, %rd562;
	ld.global.f32 	%f373, [%rd563];
	st.shared.f32 	[%r138+12], %f373;
	add.s64 	%rd564, %rd2, %rd562;
	ld.global.f32 	%f374, [%rd564];
	st.shared.f32 	[%r139+12], %f374;
$L__BB5_250:
	add.s32 	%r206, %r205, %r6;
	or.pred  	%p512, %p1, %p503;
	@%p512 bra 	$L__BB5_252;
	mul.wide.s32 	%rd565, %r206, 4;
	add.s64 	%rd566, %rd1, %rd565;
	ld.global.f32 	%f375, [%rd566+-4];
	st.shared.f32 	[%r143+12], %f375;
	ld.global.f32 	%f376, [%rd566+4];
	st.shared.f32 	[%r144+12], %f376;
	sub.s32 	%r1120, %r206, %r4;
	add.s32 	%r1121, %r1120, -2;
	mul.wide.s32 	%rd567, %r1121, 4;
	add.s64 	%rd568, %rd1, %rd567;
	ld.global.f32 	%f377, [%rd568];
	st.shared.f32 	[%r145+12], %f377;
	mul.wide.s32 	%rd569, %r5, 4;
	add.s64 	%rd570, %rd566, %rd569;
	ld.global.f32 	%f378, [%rd570];
	st.shared.f32 	[%r146+12], %f378;
$L__BB5_252:
	setp.ge.s32 	%p514, %r140, %r5;
	or.pred  	%p515, %p514, %p508;
	@%p515 bra 	$L__BB5_254;
	mul.wide.s32 	%rd571, %r206, 4;
	add.s64 	%rd572, %rd3, %rd571;
	ld.global.f32 	%f379, [%rd572];
	st.shared.f32 	[%r147+12], %f379;
	add.s64 	%rd573, %rd2, %rd571;
	ld.global.f32 	%f380, [%rd573];
	st.shared.f32 	[%r148+12], %f380;
$L__BB5_254:
	setp.gt.u32 	%p516, %r191, %r4;
	add.s32 	%r207, %r206, %r6;
	or.pred  	%p517, %p2, %p516;
	@%p517 bra 	$L__BB5_256;
	mul.wide.s32 	%rd574, %r207, 4;
	add.s64 	%rd575, %rd1, %rd574;
	ld.global.f32 	%f381, [%rd575+-4];
	st.shared.f32 	[%r151+12], %f381;
	ld.global.f32 	%f382, [%rd575+4];
	st.shared.f32 	[%r152+12], %f382;
	sub.s32 	%r1122, %r207, %r4;
	add.s32 	%r1123, %r1122, -2;
	mul.wide.s32 	%rd576, %r1123, 4;
	add.s64 	%rd577, %rd1, %rd576;
	ld.global.f32 	%f383, [%rd577];
	st.shared.f32 	[%r153+12], %f383;
	mul.wide.s32 	%rd578, %r5, 4;
	add.s64 	%rd579, %rd575, %rd578;
	ld.global.f32 	%f384, [%rd579];
	st.shared.f32 	[%r154+12], %f384;
$L__BB5_256:
	setp.ge.u32 	%p518, %r191, %r5;
	@%p518 bra 	$L__BB5_258;
	mul.wide.s32 	%rd580, %r207, 4;
	add.s64 	%rd581, %rd3, %rd580;
	ld.global.f32 	%f385, [%rd581];
	st.shared.f32 	[%r155+12], %f385;
	add.s64 	%rd582, %rd2, %rd580;
	ld.global.f32 	%f386, [%rd582];
	st.shared.f32 	[%r156+12], %f386;
$L__BB5_258:
	add.s32 	%r208, %r191, %r9;
	setp.gt.u32 	%p519, %r208, %r4;
	mad.lo.s32 	%r209, %r208, %r5, %r1;
	or.pred  	%p520, %p3, %p519;
	@%p520 bra 	$L__BB5_260;
	mul.wide.s32 	%rd583, %r209, 4;
	add.s64 	%rd584, %rd1, %rd583;
	ld.global.f32 	%f387, [%rd584+-4];
	st.shared.f32 	[%r19+16], %f387;
	ld.global.f32 	%f388, [%rd584+4];
	st.shared.f32 	[%r20+16], %f388;
	sub.s32 	%r1124, %r209, %r4;
	add.s32 	%r1125, %r1124, -2;
	mul.wide.s32 	%rd585, %r1125, 4;
	add.s64 	%rd586, %rd1, %rd585;
	ld.global.f32 	%f389, [%rd586];
	st.shared.f32 	[%r21+16], %f389;
	mul.wide.s32 	%rd587, %r5, 4;
	add.s64 	%rd588, %rd584, %rd587;
	ld.global.f32 	%f390, [%rd588];
	st.shared.f32 	[%r22+16], %f390;
$L__BB5_260:
	setp.ge.u32 	%p521, %r208, %r5;
	setp.ge.s32 	%p522, %r1, %r5;
	or.pred  	%p523, %p522, %p521;
	@%p523 bra 	$L__BB5_262;
	mul.wide.s32 	%rd589, %r209, 4;
	add.s64 	%rd590, %rd3, %rd589;
	ld.global.f32 	%f391, [%rd590];
	st.shared.f32 	[%r23+16], %f391;
	add.s64 	%rd591, %rd2, %rd589;
	ld.global.f32 	%f392, [%rd591];
	st.shared.f32 	[%r24+16], %f392;
$L__BB5_262:
	setp.gt.u32 	%p524, %r208, %r4;
	add.s32 	%r210, %r209, %r6;
	setp.lt.s32 	%p525, %r25, 1;
	setp.gt.s32 	%p526, %r25, %r4;
	or.pred  	%p527, %p525, %p526;
	or.pred  	%p528, %p527, %p524;
	@%p528 bra 	$L__BB5_264;
	mul.wide.s32 	%rd592, %r210, 4;
	add.s64 	%rd593, %rd1, %rd592;
	ld.global.f32 	%f393, [%rd593+-4];
	st.shared.f32 	[%r27+20], %f393;
	ld.global.f32 	%f394, [%rd593+4];
	st.shared.f32 	[%r28+20], %f394;
	sub.s32 	%r1126, %r210, %r4;
	add.s32 	%r1127, %r1126, -2;
	mul.wide.s32 	%rd594, %r1127, 4;
	add.s64 	%rd595, %rd1, %rd594;
	ld.global.f32 	%f395, [%rd595];
	st.shared.f32 	[%r29+20], %f395;
	mul.wide.s32 	%rd596, %r5, 4;
	add.s64 	%rd597, %rd593, %rd596;
	ld.global.f32 	%f396, [%rd597];
	st.shared.f32 	[%r30+20], %f396;
$L__BB5_264:
	setp.ge.u32 	%p529, %r208, %r5;
	setp.ge.s32 	%p530, %r25, %r5;
	or.pred  	%p531, %p530, %p529;
	@%p531 bra 	$L__BB5_266;
	mul.wide.s32 	%rd598, %r210, 4;
	add.s64 	%rd599, %rd3, %rd598;
	ld.global.f32 	%f397, [%rd599];
	st.shared.f32 	[%r32+20], %f397;
	add.s64 	%rd600, %rd2, %rd598;
	ld.global.f32 	%f398, [%rd600];
	st.shared.f32 	[%r31+20], %f398;
$L__BB5_266:
	setp.gt.u32 	%p532, %r208, %r4;
	add.s32 	%r211, %r210, %r6;
	add.s32 	%r1128, %r25, %r6;
	setp.lt.s32 	%p533, %r1128, 1;
	setp.gt.s32 	%p534, %r1128, %r4;
	or.pred  	%p535, %p533, %p534;
	or.pred  	%p536, %p535, %p532;
	@%p536 bra 	$L__BB5_268;
	mul.wide.s32 	%rd601, %r211, 4;
	add.s64 	%rd602, %rd1, %rd601;
	ld.global.f32 	%f399, [%rd602+-4];
	st.shared.f32 	[%r36+16], %f399;
	ld.global.f32 	%f400, [%rd602+4];
	st.shared.f32 	[%r37+16], %f400;
	sub.s32 	%r1129, %r211, %r4;
	add.s32 	%r1130, %r1129, -2;
	mul.wide.s32 	%rd603, %r1130, 4;
	add.s64 	%rd604, %rd1, %rd603;
	ld.global.f32 	%f401, [%rd604];
	st.shared.f32 	[%r38+16], %f401;
	mul.wide.s32 	%rd605, %r5, 4;
	add.s64 	%rd606, %rd602, %rd605;
	ld.global.f32 	%f402, [%rd606];
	st.shared.f32 	[%r39+16], %f402;
$L__BB5_268:
	setp.ge.u32 	%p537, %r208, %r5;
	add.s32 	%r1131, %r25, %r6;
	setp.ge.s32 	%p538, %r1131, %r5;
	or.pred  	%p539, %p538, %p537;
	@%p539 bra 	$L__BB5_270;
	mul.wide.s32 	%rd607, %r211, 4;
	add.s64 	%rd608, %rd3, %rd607;
	ld.global.f32 	%f403, [%rd608];
	st.shared.f32 	[%r40+16], %f403;
	add.s64 	%rd609, %rd2, %rd607;
	ld.global.f32 	%f404, [%rd609];
	st.shared.f32 	[%r41+16], %f404;
$L__BB5_270:
	setp.gt.u32 	%p540, %r208, %r4;
	add.s32 	%r212, %r211, %r6;
	add.s32 	%r1132, %r25, %r6;
	add.s32 	%r1133, %r1132, %r6;
	setp.lt.s32 	%p541, %r1133, 1;
	setp.gt.s32 	%p542, %r1133, %r4;
	or.pred  	%p543, %p541, %p542;
	or.pred  	%p544, %p543, %p540;
	@%p544 bra 	$L__BB5_272;
	mul.wide.s32 	%rd610, %r212, 4;
	add.s64 	%rd611, %rd1, %rd610;
	ld.global.f32 	%f405, [%rd611+-4];
	st.shared.f32 	[%r45+16], %f405;
	ld.global.f32 	%f406, [%rd611+4];
	st.shared.f32 	[%r46+16], %f406;
	sub.s32 	%r1134, %r212, %r4;
	add.s32 	%r1135, %r1134, -2;
	mul.wide.s32 	%rd612, %r1135, 4;
	add.s64 	%rd613, %rd1, %rd612;
	ld.global.f32 	%f407, [%rd613];
	st.shared.f32 	[%r47+16], %f407;
	mul.wide.s32 	%rd614, %r5, 4;
	add.s64 	%rd615, %rd611, %rd614;
	ld.global.f32 	%f408, [%rd615];
	add.s32 	%r1136, %r47, %r13;
	st.shared.f32 	[%r1136+16], %f408;
$L__BB5_272:
	setp.ge.u32 	%p545, %r208, %r5;
	add.s32 	%r1137, %r25, %r6;
	add.s32 	%r1138, %r1137, %r6;
	setp.ge.s32 	%p546, %r1138, %r5;
	or.pred  	%p547, %p546, %p545;
	@%p547 bra 	$L__BB5_274;
	mul.wide.s32 	%rd616, %r212, 4;
	add.s64 	%rd617, %rd3, %rd616;
	ld.global.f32 	%f409, [%rd617];
	st.shared.f32 	[%r49+16], %f409;
	add.s64 	%rd618, %rd2, %rd616;
	ld.global.f32 	%f410, [%rd618];
	st.shared.f32 	[%r50+16], %f410;
$L__BB5_274:
	setp.gt.u32 	%p548, %r208, %r4;
	add.s32 	%r213, %r212, %r6;
	add.s32 	%r1139, %r25, %r6;
	add.s32 	%r1140, %r1139, %r6;
	add.s32 	%r1141, %r1140, %r6;
	setp.lt.s32 	%p549, %r1141, 1;
	setp.gt.s32 	%p550, %r1141, %r4;
	or.pred  	%p551, %p549, %p550;
	or.pred  	%p552, %p551, %p548;
	@%p552 bra 	$L__BB5_276;
	mul.wide.s32 	%rd619, %r213, 4;
	add.s64 	%rd620, %rd1, %rd619;
	ld.global.f32 	%f411, [%rd620+-4];
	st.shared.f32 	[%r54+16], %f411;
	ld.global.f32 	%f412, [%rd620+4];
	st.shared.f32 	[%r55+16], %f412;
	sub.s32 	%r1142, %r213, %r4;
	add.s32 	%r1143, %r1142, -2;
	mul.wide.s32 	%rd621, %r1143, 4;
	add.s64 	%rd622, %rd1, %rd621;
	ld.global.f32 	%f413, [%rd622];
	st.shared.f32 	[%r56+16], %f413;
	mul.wide.s32 	%rd623, %r5, 4;
	add.s64 	%rd624, %rd620, %rd623;
	ld.global.f32 	%f414, [%rd624];
	add.s32 	%r1144, %r56, %r13;
	st.shared.f32 	[%r1144+16], %f414;
$L__BB5_276:
	setp.ge.u32 	%p553, %r208, %r5;
	add.s32 	%r1145, %r25, %r6;
	add.s32 	%r1146, %r1145, %r6;
	add.s32 	%r1147, %r1146, %r6;
	setp.ge.s32 	%p554, %r1147, %r5;
	or.pred  	%p555, %p554, %p553;
	@%p555 bra 	$L__BB5_278;
	mul.wide.s32 	%rd625, %r213, 4;
	add.s64 	%rd626, %rd3, %rd625;
	ld.global.f32 	%f415, [%rd626];
	st.shared.f32 	[%r58+16], %f415;
	add.s64 	%rd627, %rd2, %rd625;
	ld.global.f32 	%f416, [%rd627];
	st.shared.f32 	[%r59+16], %f416;
$L__BB5_278:
	setp.gt.u32 	%p556, %r208, %r4;
	add.s32 	%r214, %r213, %r6;
	add.s32 	%r1148, %r25, %r6;
	add.s32 	%r1149, %r1148, %r6;
	add.s32 	%r1150, %r1149, %r6;
	add.s32 	%r1151, %r1150, %r6;
	setp.lt.s32 	%p557, %r1151, 1;
	setp.gt.s32 	%p558, %r1151, %r4;
	or.pred  	%p559, %p557, %p558;
	or.pred  	%p560, %p559, %p556;
	@%p560 bra 	$L__BB5_280;
	mul.wide.s32 	%rd628, %r214, 4;
	add.s64 	%rd629, %rd1, %rd628;
	ld.global.f32 	%f417, [%rd629+-4];
	st.shared.f32 	[%r63+16], %f417;
	ld.global.f32 	%f418, [%rd629+4];
	st.shared.f32 	[%r64+16], %f418;
	sub.s32 	%r1152, %r214, %r4;
	add.s32 	%r1153, %r1152, -2;
	mul.wide.s32 	%rd630, %r1153, 4;
	add.s64 	%rd631, %rd1, %rd630;
	ld.global.f32 	%f419, [%rd631];
	st.shared.f32 	[%r65+16], %f419;
	mul.wide.s32 	%rd632, %r5, 4;
	add.s64 	%rd633, %rd629, %rd632;
	ld.global.f32 	%f420, [%rd633];
	st.shared.f32 	[%r66+16], %f420;
$L__BB5_280:
	setp.ge.u32 	%p561, %r208, %r5;
	add.s32 	%r1154, %r25, %r6;
	add.s32 	%r1155, %r1154, %r6;
	add.s32 	%r1156, %r1155, %r6;
	add.s32 	%r1157, %r1156, %r6;
	setp.ge.s32 	%p562, %r1157, %r5;
	or.pred  	%p563, %p562, %p561;
	@%p563 bra 	$L__BB5_282;
	mul.wide.s32 	%rd634, %r214, 4;
	add.s64 	%rd635, %rd3, %rd634;
	ld.global.f32 	%f421, [%rd635];
	st.shared.f32 	[%r67+16], %f421;
	add.s64 	%rd636, %rd2, %rd634;
	ld.global.f32 	%f422, [%rd636];
	st.shared.f32 	[%r68+16], %f422;
$L__BB5_282:
	setp.gt.u32 	%p564, %r208, %r4;
	add.s32 	%r215, %r214, %r6;
	add.s32 	%r1158, %r25, %r6;
	add.s32 	%r1159, %r1158, %r6;
	add.s32 	%r1160, %r1159, %r6;
	add.s32 	%r1161, %r1160, %r6;
	add.s32 	%r1162, %r1161, %r6;
	setp.lt.s32 	%p565, %r1162, 1;
	setp.gt.s32 	%p566, %r1162, %r4;
	or.pred  	%p567, %p565, %p566;
	or.pred  	%p568, %p567, %p564;
	@%p568 bra 	$L__BB5_284;
	mul.wide.s32 	%rd637, %r215, 4;
	add.s64 	%rd638, %rd1, %rd637;
	ld.global.f32 	%f423, [%rd638+-4];
	st.shared.f32 	[%r72+16], %f423;
	ld.global.f32 	%f424, [%rd638+4];
	st.shared.f32 	[%r73+16], %f424;
	sub.s32 	%r1163, %r215, %r4;
	add.s32 	%r1164, %r1163, -2;
	mul.wide.s32 	%rd639, %r1164, 4;
	add.s64 	%rd640, %rd1, %rd639;
	ld.global.f32 	%f425, [%rd640];
	st.shared.f32 	[%r74+16], %f425;
	mul.wide.s32 	%rd641, %r5, 4;
	add.s64 	%rd642, %rd638, %rd641;
	ld.global.f32 	%f426, [%rd642];
	st.shared.f32 	[%r75+16], %f426;
$L__BB5_284:
	setp.ge.u32 	%p569, %r208, %r5;
	add.s32 	%r1165, %r25, %r6;
	add.s32 	%r1166, %r1165, %r6;
	add.s32 	%r1167, %r1166, %r6;
	add.s32 	%r1168, %r1167, %r6;
	add.s32 	%r1169, %r1168, %r6;
	setp.ge.s32 	%p570, %r1169, %r5;
	or.pred  	%p571, %p570, %p569;
	@%p571 bra 	$L__BB5_286;
	mul.wide.s32 	%rd643, %r215, 4;
	add.s64 	%rd644, %rd3, %rd643;
	ld.global.f32 	%f427, [%rd644];
	st.shared.f32 	[%r76+16], %f427;
	add.s64 	%rd645, %rd2, %rd643;
	ld.global.f32 	%f428, [%rd645];
	st.shared.f32 	[%r77+16], %f428;
$L__BB5_286:
	setp.gt.u32 	%p572, %r208, %r4;
	add.s32 	%r216, %r215, %r6;
	setp.lt.s32 	%p573, %r78, 1;
	setp.gt.s32 	%p574, %r78, %r4;
	or.pred  	%p575, %p573, %p574;
	or.pred  	%p576, %p575, %p572;
	@%p576 bra 	$L__BB5_288;
	mul.wide.s32 	%rd646, %r216, 4;
	add.s64 	%rd647, %rd1, %rd646;
	ld.global.f32 	%f429, [%rd647+-4];
	st.shared.f32 	[%r81+16], %f429;
	ld.global.f32 	%f430, [%rd647+4];
	st.shared.f32 	[%r82+16], %f430;
	sub.s32 	%r1170, %r216, %r4;
	add.s32 	%r1171, %r1170, -2;
	mul.wide.s32 	%rd648, %r1171, 4;
	add.s64 	%rd649, %rd1, %rd648;
	ld.global.f32 	%f431, [%rd649];
	st.shared.f32 	[%r83+16], %f431;
	mul.wide.s32 	%rd650, %r5, 4;
	add.s64 	%rd651, %rd647, %rd650;
	ld.global.f32 	%f432, [%rd651];
	st.shared.f32 	[%r84+16], %f432;
$L__BB5_288:
	setp.ge.u32 	%p577, %r208, %r5;
	setp.ge.s32 	%p578, %r78, %r5;
	or.pred  	%p579, %p578, %p577;
	@%p579 bra 	$L__BB5_290;
	mul.wide.s32 	%rd652, %r216, 4;
	add.s64 	%rd653, %rd3, %rd652;
	ld.global.f32 	%f433, [%rd653];
	st.shared.f32 	[%r85+16], %f433;
	add.s64 	%rd654, %rd2, %rd652;
	ld.global.f32 	%f434, [%rd654];
	st.shared.f32 	[%r86+16], %f434;
$L__BB5_290:
	setp.gt.u32 	%p580, %r208, %r4;
	add.s32 	%r217, %r216, %r6;
	setp.lt.s32 	%p581, %r87, 1;
	setp.gt.s32 	%p582, %r87, %r4;
	or.pred  	%p583, %p581, %p582;
	or.pred  	%p584, %p583, %p580;
	@%p584 bra 	$L__BB5_292;
	mul.wide.s32 	%rd655, %r217, 4;
	add.s64 	%rd656, %rd1, %rd655;
	ld.global.f32 	%f435, [%rd656+-4];
	st.shared.f32 	[%r90+16], %f435;
	ld.global.f32 	%f436, [%rd656+4];
	st.shared.f32 	[%r91+16], %f436;
	sub.s32 	%r1172, %r217, %r4;
	add.s32 	%r1173, %r1172, -2;
	mul.wide.s32 	%rd657, %r1173, 4;
	add.s64 	%rd658, %rd1, %rd657;
	ld.global.f32 	%f437, [%rd658];
	st.shared.f32 	[%r92+16], %f437;
	mul.wide.s32 	%rd659, %r5, 4;
	add.s64 	%rd660, %rd656, %rd659;
	ld.global.f32 	%f438, [%rd660];
	st.shared.f32 	[%r93+16], %f438;
$L__BB5_292:
	setp.ge.u32 	%p585, %r208, %r5;
	setp.ge.s32 	%p586, %r87, %r5;
	or.pred  	%p587, %p586, %p585;
	@%p587 bra 	$L__BB5_294;
	mul.wide.s32 	%rd661, %r217, 4;
	add.s64 	%rd662, %rd3, %rd661;
	ld.global.f32 	%f439, [%rd662];
	st.shared.f32 	[%r94+16], %f439;
	add.s64 	%rd663, %rd2, %rd661;
	ld.global.f32 	%f440, [%rd663];
	st.shared.f32 	[%r95+16], %f440;
$L__BB5_294:
	setp.gt.u32 	%p588, %r208, %r4;
	add.s32 	%r218, %r217, %r6;
	setp.lt.s32 	%p589, %r96, 1;
	setp.gt.s32 	%p590, %r96, %r4;
	or.pred  	%p591, %p589, %p590;
	or.pred  	%p592, %p591, %p588;
	@%p592 bra 	$L__BB5_296;
	mul.wide.s32 	%rd664, %r218, 4;
	add.s64 	%rd665, %rd1, %rd664;
	ld.global.f32 	%f441, [%rd665+-4];
	st.shared.f32 	[%r99+16], %f441;
	ld.global.f32 	%f442, [%rd665+4];
	st.shared.f32 	[%r100+16], %f442;
	sub.s32 	%r1174, %r218, %r4;
	add.s32 	%r1175, %r1174, -2;
	mul.wide.s32 	%rd666, %r1175, 4;
	add.s64 	%rd667, %rd1, %rd666;
	ld.global.f32 	%f443, [%rd667];
	st.shared.f32 	[%r101+16], %f443;
	mul.wide.s32 	%rd668, %r5, 4;
	add.s64 	%rd669, %rd665, %rd668;
	ld.global.f32 	%f444, [%rd669];
	st.shared.f32 	[%r102+16], %f444;
$L__BB5_296:
	setp.ge.u32 	%p593, %r208, %r5;
	setp.ge.s32 	%p594, %r96, %r5;
	or.pred  	%p595, %p594, %p593;
	@%p595 bra 	$L__BB5_298;
	mul.wide.s32 	%rd670, %r218, 4;
	add.s64 	%rd671, %rd3, %rd670;
	ld.global.f32 	%f445, [%rd671];
	st.shared.f32 	[%r103+16], %f445;
	add.s64 	%rd672, %rd2, %rd670;
	ld.global.f32 	%f446, [%rd672];
	st.shared.f32 	[%r104+16], %f446;
$L__BB5_298:
	setp.gt.u32 	%p596, %r208, %r4;
	add.s32 	%r219, %r218, %r6;
	setp.lt.s32 	%p597, %r105, 1;
	setp.gt.s32 	%p598, %r105, %r4;
	or.pred  	%p599, %p597, %p598;
	or.pred  	%p600, %p599, %p596;
	@%p600 bra 	$L__BB5_300;
	mul.wide.s32 	%rd673, %r219, 4;
	add.s64 	%rd674, %rd1, %rd673;
	ld.global.f32 	%f447, [%rd674+-4];
	st.shared.f32 	[%r108+16], %f447;
	ld.global.f32 	%f448, [%rd674+4];
	st.shared.f32 	[%r109+16], %f448;
	sub.s32 	%r1176, %r219, %r4;
	add.s32 	%r1177, %r1176, -2;
	mul.wide.s32 	%rd675, %r1177, 4;
	add.s64 	%rd676, %rd1, %rd675;
	ld.global.f32 	%f449, [%rd676];
	st.shared.f32 	[%r110+16], %f449;
	mul.wide.s32 	%rd677, %r5, 4;
	add.s64 	%rd678, %rd674, %rd677;
	ld.global.f32 	%f450, [%rd678];
	add.s32 	%r1178, %r110, %r13;
	st.shared.f32 	[%r1178+16], %f450;
$L__BB5_300:
	setp.ge.u32 	%p601, %r208, %r5;
	setp.ge.s32 	%p602, %r105, %r5;
	or.pred  	%p603, %p602, %p601;
	@%p603 bra 	$L__BB5_302;
	mul.wide.s32 	%rd679, %r219, 4;
	add.s64 	%rd680, %rd3, %rd679;
	ld.global.f32 	%f451, [%rd680];
	st.shared.f32 	[%r112+16], %f451;
	add.s64 	%rd681, %rd2, %rd679;
	ld.global.f32 	%f452, [%rd681];
	st.shared.f32 	[%r113+16], %f452;
$L__BB5_302:
	setp.gt.u32 	%p604, %r208, %r4;
	add.s32 	%r220, %r219, %r6;
	setp.lt.s32 	%p605, %r114, 1;
	setp.gt.s32 	%p606, %r114, %r4;
	or.pred  	%p607, %p605, %p606;
	or.pred  	%p608, %p607, %p604;
	@%p608 bra 	$L__BB5_304;
	mul.wide.s32 	%rd682, %r220, 4;
	add.s64 	%rd683, %rd1, %rd682;
	ld.global.f32 	%f453, [%rd683+-4];
	st.shared.f32 	[%r117+16], %f453;
	ld.global.f32 	%f454, [%rd683+4];
	st.shared.f32 	[%r118+16], %f454;
	sub.s32 	%r1179, %r220, %r4;
	add.s32 	%r1180, %r1179, -2;
	mul.wide.s32 	%rd684, %r1180, 4;
	add.s64 	%rd685, %rd1, %rd684;
	ld.global.f32 	%f455, [%rd685];
	st.shared.f32 	[%r119+16], %f455;
	mul.wide.s32 	%rd686, %r5, 4;
	add.s64 	%rd687, %rd683, %rd686;
	ld.global.f32 	%f456, [%rd687];
	add.s32 	%r1181, %r119, %r13;
	st.shared.f32 	[%r1181+16], %f456;
$L__BB5_304:
	setp.ge.u32 	%p609, %r208, %r5;
	setp.ge.s32 	%p610, %r114, %r5;
	or.pred  	%p611, %p610, %p609;
	@%p611 bra 	$L__BB5_306;
	mul.wide.s32 	%rd688, %r220, 4;
	add.s64 	%rd689, %rd3, %rd688;
	ld.global.f32 	%f457, [%rd689];
	st.shared.f32 	[%r121+16], %f457;
	add.s64 	%rd690, %rd2, %rd688;
	ld.global.f32 	%f458, [%rd690];
	st.shared.f32 	[%r122+16], %f458;
$L__BB5_306:
	setp.gt.u32 	%p612, %r208, %r4;
	add.s32 	%r221, %r220, %r6;
	setp.lt.s32 	%p613, %r123, 1;
	setp.gt.s32 	%p614, %r123, %r4;
	or.pred  	%p615, %p613, %p614;
	or.pred  	%p616, %p615, %p612;
	@%p616 bra 	$L__BB5_308;
	mul.wide.s32 	%rd691, %r221, 4;
	add.s64 	%rd692, %rd1, %rd691;
	ld.global.f32 	%f459, [%rd692+-4];
	st.shared.f32 	[%r126+16], %f459;
	ld.global.f32 	%f460, [%rd692+4];
	st.shared.f32 	[%r127+16], %f460;
	sub.s32 	%r1182, %r221, %r4;
	add.s32 	%r1183, %r1182, -2;
	mul.wide.s32 	%rd693, %r1183, 4;
	add.s64 	%rd694, %rd1, %rd693;
	ld.global.f32 	%f461, [%rd694];
	st.shared.f32 	[%r128+16], %f461;
	mul.wide.s32 	%rd695, %r5, 4;
	add.s64 	%rd696, %rd692, %rd695;
	ld.global.f32 	%f462, [%rd696];
	add.s32 	%r1184, %r128, %r13;
	st.shared.f32 	[%r1184+16], %f462;
$L__BB5_308:
	setp.ge.u32 	%p617, %r208, %r5;
	setp.ge.s32 	%p618, %r123, %r5;
	or.pred  	%p619, %p618, %p617;
	@%p619 bra 	$L__BB5_310;
	mul.wide.s32 	%rd697, %r221, 4;
	add.s64 	%rd698, %rd3, %rd697;
	ld.global.f32 	%f463, [%rd698];
	st.shared.f32 	[%r130+16], %f463;
	add.s64 	%rd699, %rd2, %rd697;
	ld.global.f32 	%f464, [%rd699];
	st.shared.f32 	[%r131+16], %f464;
$L__BB5_310:
	setp.gt.u32 	%p620, %r208, %r4;
	add.s32 	%r222, %r221, %r6;
	setp.lt.s32 	%p621, %r132, 1;
	setp.gt.s32 	%p622, %r132, %r4;
	or.pred  	%p623, %p621, %p622;
	or.pred  	%p624, %p623, %p620;
	@%p624 bra 	$L__BB5_312;
	mul.wide.s32 	%rd700, %r222, 4;
	add.s64 	%rd701, %rd1, %rd700;
	ld.global.f32 	%f465, [%rd701+-4];
	st.shared.f32 	[%r135+16], %f465;
	ld.global.f32 	%f466, [%rd701+4];
	st.shared.f32 	[%r136+16], %f466;
	sub.s32 	%r1185, %r222, %r4;
	add.s32 	%r1186, %r1185, -2;
	mul.wide.s32 	%rd702, %r1186, 4;
	add.s64 	%rd703, %rd1, %rd702;
	ld.global.f32 	%f467, [%rd703];
	st.shared.f32 	[%r137+16], %f467;
	mul.wide.s32 	%rd704, %r5, 4;
	add.s64 	%rd705, %rd701, %rd704;
	ld.global.f32 	%f468, [%rd705];
	add.s32 	%r1187, %r137, %r13;
	st.shared.f32 	[%r1187+16], %f468;
$L__BB5_312:
	setp.ge.u32 	%p625, %r208, %r5;
	setp.ge.s32 	%p626, %r132, %r5;
	or.pred  	%p627, %p626, %p625;
	@%p627 bra 	$L__BB5_314;
	mul.wide.s32 	%rd706, %r222, 4;
	add.s64 	%rd707, %rd3, %rd706;
	ld.global.f32 	%f469, [%rd707];
	st.shared.f32 	[%r138+16], %f469;
	add.s64 	%rd708, %rd2, %rd706;
	ld.global.f32 	%f470, [%rd708];
	st.shared.f32 	[%r139+16], %f470;
$L__BB5_314:
	add.s32 	%r223, %r222, %r6;
	or.pred  	%p629, %p1, %p620;
	@%p629 bra 	$L__BB5_316;
	mul.wide.s32 	%rd709, %r223, 4;
	add.s64 	%rd710, %rd1, %rd709;
	ld.global.f32 	%f471, [%rd710+-4];
	st.shared.f32 	[%r143+16], %f471;
	ld.global.f32 	%f472, [%rd710+4];
	st.shared.f32 	[%r144+16], %f472;
	sub.s32 	%r1188, %r223, %r4;
	add.s32 	%r1189, %r1188, -2;
	mul.wide.s32 	%rd711, %r1189, 4;
	add.s64 	%rd712, %rd1, %rd711;
	ld.global.f32 	%f473, [%rd712];
	st.shared.f32 	[%r145+16], %f473;
	mul.wide.s32 	%rd713, %r5, 4;
	add.s64 	%rd714, %rd710, %rd713;
	ld.global.f32 	%f474, [%rd714];
	st.shared.f32 	[%r146+16], %f474;
$L__BB5_316:
	setp.ge.s32 	%p631, %r140, %r5;
	or.pred  	%p632, %p631, %p625;
	@%p632 bra 	$L__BB5_318;
	mul.wide.s32 	%rd715, %r223, 4;
	add.s64 	%rd716, %rd3, %rd715;
	ld.global.f32 	%f475, [%rd716];
	st.shared.f32 	[%r147+16], %f475;
	add.s64 	%rd717, %rd2, %rd715;
	ld.global.f32 	%f476, [%rd717];
	st.shared.f32 	[%r148+16], %f476;
$L__BB5_318:
	setp.gt.u32 	%p633, %r208, %r4;
	add.s32 	%r224, %r223, %r6;
	or.pred  	%p634, %p2, %p633;
	@%p634 bra 	$L__BB5_320;
	mul.wide.s32 	%rd718, %r224, 4;
	add.s64 	%rd719, %rd1, %rd718;
	ld.global.f32 	%f477, [%rd719+-4];
	st.shared.f32 	[%r151+16], %f477;
	ld.global.f32 	%f478, [%rd719+4];
	st.shared.f32 	[%r152+16], %f478;
	sub.s32 	%r1190, %r224, %r4;
	add.s32 	%r1191, %r1190, -2;
	mul.wide.s32 	%rd720, %r1191, 4;
	add.s64 	%rd721, %rd1, %rd720;
	ld.global.f32 	%f479, [%rd721];
	st.shared.f32 	[%r153+16], %f479;
	mul.wide.s32 	%rd722, %r5, 4;
	add.s64 	%rd723, %rd719, %rd722;
	ld.global.f32 	%f480, [%rd723];
	st.shared.f32 	[%r154+16], %f480;
$L__BB5_320:
	setp.ge.u32 	%p635, %r208, %r5;
	@%p635 bra 	$L__BB5_322;
	mul.wide.s32 	%rd724, %r224, 4;
	add.s64 	%rd725, %rd3, %rd724;
	ld.global.f32 	%f481, [%rd725];
	st.shared.f32 	[%r155+16], %f481;
	add.s64 	%rd726, %rd2, %rd724;
	ld.global.f32 	%f482, [%rd726];
	st.shared.f32 	[%r156+16], %f482;
$L__BB5_322:
	add.s32 	%r225, %r208, %r9;
	setp.gt.u32 	%p636, %r225, %r4;
	mad.lo.s32 	%r226, %r225, %r5, %r1;
	or.pred  	%p637, %p3, %p636;
	@%p637 bra 	$L__BB5_324;
	mul.wide.s32 	%rd727, %r226, 4;
	add.s64 	%rd728, %rd1, %rd727;
	ld.global.f32 	%f483, [%rd728+-4];
	st.shared.f32 	[%r19+20], %f483;
	ld.global.f32 	%f484, [%rd728+4];
	st.shared.f32 	[%r20+20], %f484;
	sub.s32 	%r1192, %r226, %r4;
	add.s32 	%r1193, %r1192, -2;
	mul.wide.s32 	%rd729, %r1193, 4;
	add.s64 	%rd730, %rd1, %rd729;
	ld.global.f32 	%f485, [%rd730];
	st.shared.f32 	[%r21+20], %f485;
	mul.wide.s32 	%rd731, %r5, 4;
	add.s64 	%rd732, %rd728, %rd731;
	ld.global.f32 	%f486, [%rd732];
	st.shared.f32 	[%r22+20], %f486;
$L__BB5_324:
	setp.ge.u32 	%p638, %r225, %r5;
	setp.ge.s32 	%p639, %r1, %r5;
	or.pred  	%p640, %p639, %p638;
	@%p640 bra 	$L__BB5_326;
	mul.wide.s32 	%rd733, %r226, 4;
	add.s64 	%rd734, %rd3, %rd733;
	ld.global.f32 	%f487, [%rd734];
	st.shared.f32 	[%r23+20], %f487;
	add.s64 	%rd735, %rd2, %rd733;
	ld.global.f32 	%f488, [%rd735];
	st.shared.f32 	[%r24+20], %f488;
$L__BB5_326:
	setp.gt.u32 	%p641, %r225, %r4;
	add.s32 	%r227, %r226, %r6;
	setp.lt.s32 	%p642, %r25, 1;
	setp.gt.s32 	%p643, %r25, %r4;
	or.pred  	%p644, %p642, %p643;
	or.pred  	%p645, %p644, %p641;
	@%p645 bra 	$L__BB5_328;
	mul.wide.s32 	%rd736, %r227, 4;
	add.s64 	%rd737, %rd1, %rd736;
	ld.global.f32 	%f489, [%rd737+-4];
	st.shared.f32 	[%r27+24], %f489;
	ld.global.f32 	%f490, [%rd737+4];
	st.shared.f32 	[%r28+24], %f490;
	sub.s32 	%r1194, %r227, %r4;
	add.s32 	%r1195, %r1194, -2;
	mul.wide.s32 	%rd738, %r1195, 4;
	add.s64 	%rd739, %rd1, %rd738;
	ld.global.f32 	%f491, [%rd739];
	st.shared.f32 	[%r29+24], %f491;
	mul.wide.s32 	%rd740, %r5, 4;
	add.s64 	%rd741, %rd737, %rd740;
	ld.global.f32 	%f492, [%rd741];
	st.shared.f32 	[%r30+24], %f492;
$L__BB5_328:
	setp.ge.u32 	%p646, %r225, %r5;
	setp.ge.s32 	%p647, %r25, %r5;
	or.pred  	%p648, %p647, %p646;
	@%p648 bra 	$L__BB5_330;
	mul.wide.s32 	%rd742, %r227, 4;
	add.s64 	%rd743, %rd3, %rd742;
	ld.global.f32 	%f493, [%rd743];
	st.shared.f32 	[%r32+24], %f493;
	add.s64 	%rd744, %rd2, %rd742;
	ld.global.f32 	%f494, [%rd744];
	st.shared.f32 	[%r31+24], %f494;
$L__BB5_330:
	setp.gt.u32 	%p649, %r225, %r4;
	add.s32 	%r228, %r227, %r6;
	add.s32 	%r1196, %r25, %r6;
	setp.lt.s32 	%p650, %r1196, 1;
	setp.gt.s32 	%p651, %r1196, %r4;
	or.pred  	%p652, %p650, %p651;
	or.pred  	%p653, %p652, %p649;
	@%p653 bra 	$L__BB5_332;
	mul.wide.s32 	%rd745, %r228, 4;
	add.s64 	%rd746, %rd1, %rd745;
	ld.global.f32 	%f495, [%rd746+-4];
	st.shared.f32 	[%r36+20], %f495;
	ld.global.f32 	%f496, [%rd746+4];
	st.shared.f32 	[%r37+20], %f496;
	sub.s32 	%r1197, %r228, %r4;
	add.s32 	%r1198, %r1197, -2;
	mul.wide.s32 	%rd747, %r1198, 4;
	add.s64 	%rd748, %rd1, %rd747;
	ld.global.f32 	%f497, [%rd748];
	st.shared.f32 	[%r38+20], %f497;
	mul.wide.s32 	%rd749, %r5, 4;
	add.s64 	%rd750, %rd746, %rd749;
	ld.global.f32 	%f498, [%rd750];
	st.shared.f32 	[%r39+20], %f498;
$L__BB5_332:
	setp.ge.u32 	%p654, %r225, %r5;
	add.s32 	%r1199, %r25, %r6;
	setp.ge.s32 	%p655, %r1199, %r5;
	or.pred  	%p656, %p655, %p654;
	@%p656 bra 	$L__BB5_334;
	mul.wide.s32 	%rd751, %r228, 4;
	add.s64 	%rd752, %rd3, %rd751;
	ld.global.f32 	%f499, [%rd752];
	st.shared.f32 	[%r40+20], %f499;
	add.s64 	%rd753, %rd2, %rd751;
	ld.global.f32 	%f500, [%rd753];
	st.shared.f32 	[%r41+20], %f500;
$L__BB5_334:
	setp.gt.u32 	%p657, %r225, %r4;
	add.s32 	%r229, %r228, %r6;
	add.s32 	%r1200, %r25, %r6;
	add.s32 	%r1201, %r1200, %r6;
	setp.lt.s32 	%p658, %r1201, 1;
	setp.gt.s32 	%p659, %r1201, %r4;
	or.pred  	%p660, %p658, %p659;
	or.pred  	%p661, %p660, %p657;
	@%p661 bra 	$L__BB5_336;
	mul.wide.s32 	%rd754, %r229, 4;
	add.s64 	%rd755, %rd1, %rd754;
	ld.global.f32 	%f501, [%rd755+-4];
	st.shared.f32 	[%r45+20], %f501;
	ld.global.f32 	%f502, [%rd755+4];
	st.shared.f32 	[%r46+20], %f502;
	sub.s32 	%r1202, %r229, %r4;
	add.s32 	%r1203, %r1202, -2;
	mul.wide.s32 	%rd756, %r1203, 4;
	add.s64 	%rd757, %rd1, %rd756;
	ld.global.f32 	%f503, [%rd757];
	st.shared.f32 	[%r47+20], %f503;
	mul.wide.s32 	%rd758, %r5, 4;
	add.s64 	%rd759, %rd755, %rd758;
	ld.global.f32 	%f504, [%rd759];
	add.s32 	%r1204, %r47, %r13;
	st.shared.f32 	[%r1204+20], %f504;
$L__BB5_336:
	setp.ge.u32 	%p662, %r225, %r5;
	add.s32 	%r1205, %r25, %r6;
	add.s32 	%r1206, %r1205, %r6;
	setp.ge.s32 	%p663, %r1206, %r5;
	or.pred  	%p664, %p663, %p662;
	@%p664 bra 	$L__BB5_338;
	mul.wide.s32 	%rd760, %r229, 4;
	add.s64 	%rd761, %rd3, %rd760;
	ld.global.f32 	%f505, [%rd761];
	st.shared.f32 	[%r49+20], %f505;
	add.s64 	%rd762, %rd2, %rd760;
	ld.global.f32 	%f506, [%rd762];
	st.shared.f32 	[%r50+20], %f506;
$L__BB5_338:
	setp.gt.u32 	%p665, %r225, %r4;
	add.s32 	%r230, %r229, %r6;
	add.s32 	%r1207, %r25, %r6;
	add.s32 	%r1208, %r1207, %r6;
	add.s32 	%r1209, %r1208, %r6;
	setp.lt.s32 	%p666, %r1209, 1;
	setp.gt.s32 	%p667, %r1209, %r4;
	or.pred  	%p668, %p666, %p667;
	or.pred  	%p669, %p668, %p665;
	@%p669 bra 	$L__BB5_340;
	mul.wide.s32 	%rd763, %r230, 4;
	add.s64 	%rd764, %rd1, %rd763;
	ld.global.f32 	%f507, [%rd764+-4];
	st.shared.f32 	[%r54+20], %f507;
	ld.global.f32 	%f508, [%rd764+4];
	st.shared.f32 	[%r55+20], %f508;
	sub.s32 	%r1210, %r230, %r4;
	add.s32 	%r1211, %r1210, -2;
	mul.wide.s32 	%rd765, %r1211, 4;
	add.s64 	%rd766, %rd1, %rd765;
	ld.global.f32 	%f509, [%rd766];
	st.shared.f32 	[%r56+20], %f509;
	mul.wide.s32 	%rd767, %r5, 4;
	add.s64 	%rd768, %rd764, %rd767;
	ld.global.f32 	%f510, [%rd768];
	add.s32 	%r1212, %r56, %r13;
	st.shared.f32 	[%r1212+20], %f510;
$L__BB5_340:
	setp.ge.u32 	%p670, %r225, %r5;
	add.s32 	%r1213, %r25, %r6;
	add.s32 	%r1214, %r1213, %r6;
	add.s32 	%r1215, %r1214, %r6;
	setp.ge.s32 	%p671, %r1215, %r5;
	or.pred  	%p672, %p671, %p670;
	@%p672 bra 	$L__BB5_342;
	mul.wide.s32 	%rd769, %r230, 4;
	add.s64 	%rd770, %rd3, %rd769;
	ld.global.f32 	%f511, [%rd770];
	st.shared.f32 	[%r58+20], %f511;
	add.s64 	%rd771, %rd2, %rd769;
	ld.global.f32 	%f512, [%rd771];
	st.shared.f32 	[%r59+20], %f512;
$L__BB5_342:
	setp.gt.u32 	%p673, %r225, %r4;
	add.s32 	%r231, %r230, %r6;
	add.s32 	%r1216, %r25, %r6;
	add.s32 	%r1217, %r1216, %r6;
	add.s32 	%r1218, %r1217, %r6;
	add.s32 	%r1219, %r1218, %r6;
	setp.lt.s32 	%p674, %r1219, 1;
	setp.gt.s32 	%p675, %r1219, %r4;
	or.pred  	%p676, %p674, %p675;
	or.pred  	%p677, %p676, %p673;
	@%p677 bra 	$L__BB5_344;
	mul.wide.s32 	%rd772, %r231, 4;
	add.s64 	%rd773, %rd1, %rd772;
	ld.global.f32 	%f513, [%rd773+-4];
	st.shared.f32 	[%r63+20], %f513;
	ld.global.f32 	%f514, [%rd773+4];
	st.shared.f32 	[%r64+20], %f514;
	sub.s32 	%r1220, %r231, %r4;
	add.s32 	%r1221, %r1220, -2;
	mul.wide.s32 	%rd774, %r1221, 4;
	add.s64 	%rd775, %rd1, %rd774;
	ld.global.f32 	%f515, [%rd775];
	st.shared.f32 	[%r65+20], %f515;
	mul.wide.s32 	%rd776, %r5, 4;
	add.s64 	%rd777, %rd773, %rd776;
	ld.global.f32 	%f516, [%rd777];
	st.shared.f32 	[%r66+20], %f516;
$L__BB5_344:
	setp.ge.u32 	%p678, %r225, %r5;
	add.s32 	%r1222, %r25, %r6;
	add.s32 	%r1223, %r1222, %r6;
	add.s32 	%r1224, %r1223, %r6;
	add.s32 	%r1225, %r1224, %r6;
	setp.ge.s32 	%p679, %r1225, %r5;
	or.pred  	%p680, %p679, %p678;
	@%p680 bra 	$L__BB5_346;
	mul.wide.s32 	%rd778, %r231, 4;
	add.s64 	%rd779, %rd3, %rd778;
	ld.global.f32 	%f517, [%rd779];
	st.shared.f32 	[%r67+20], %f517;
	add.s64 	%rd780, %rd2, %rd778;
	ld.global.f32 	%f518, [%rd780];
	st.shared.f32 	[%r68+20], %f518;
$L__BB5_346:
	setp.gt.u32 	%p681, %r225, %r4;
	add.s32 	%r232, %r231, %r6;
	add.s32 	%r1226, %r25, %r6;
	add.s32 	%r1227, %r1226, %r6;
	add.s32 	%r1228, %r1227, %r6;
	add.s32 	%r1229, %r1228, %r6;
	add.s32 	%r1230, %r1229, %r6;
	setp.lt.s32 	%p682, %r1230, 1;
	setp.gt.s32 	%p683, %r1230, %r4;
	or.pred  	%p684, %p682, %p683;
	or.pred  	%p685, %p684, %p681;
	@%p685 bra 	$L__BB5_348;
	mul.wide.s32 	%rd781, %r232, 4;
	add.s64 	%rd782, %rd1, %rd781;
	ld.global.f32 	%f519, [%rd782+-4];
	st.shared.f32 	[%r72+20], %f519;
	ld.global.f32 	%f520, [%rd782+4];
	st.shared.f32 	[%r73+20], %f520;
	sub.s32 	%r1231, %r232, %r4;
	add.s32 	%r1232, %r1231, -2;
	mul.wide.s32 	%rd783, %r1232, 4;
	add.s64 	%rd784, %rd1, %rd783;
	ld.global.f32 	%f521, [%rd784];
	st.shared.f32 	[%r74+20], %f521;
	mul.wide.s32 	%rd785, %r5, 4;
	add.s64 	%rd786, %rd782, %rd785;
	ld.global.f32 	%f522, [%rd786];
	st.shared.f32 	[%r75+20], %f522;
$L__BB5_348:
	setp.ge.u32 	%p686, %r225, %r5;
	add.s32 	%r1233, %r25, %r6;
	add.s32 	%r1234, %r1233, %r6;
	add.s32 	%r1235, %r1234, %r6;
	add.s32 	%r1236, %r1235, %r6;
	add.s32 	%r1237, %r1236, %r6;
	setp.ge.s32 	%p687, %r1237, %r5;
	or.pred  	%p688, %p687, %p686;
	@%p688 bra 	$L__BB5_350;
	mul.wide.s32 	%rd787, %r232, 4;
	add.s64 	%rd788, %rd3, %rd787;
	ld.global.f32 	%f523, [%rd788];
	st.shared.f32 	[%r76+20], %f523;
	add.s64 	%rd789, %rd2, %rd787;
	ld.global.f32 	%f524, [%rd789];
	st.shared.f32 	[%r77+20], %f524;
$L__BB5_350:
	setp.gt.u32 	%p689, %r225, %r4;
	add.s32 	%r233, %r232, %r6;
	setp.lt.s32 	%p690, %r78, 1;
	setp.gt.s32 	%p691, %r78, %r4;
	or.pred  	%p692, %p690, %p691;
	or.pred  	%p693, %p692, %p689;
	@%p693 bra 	$L__BB5_352;
	mul.wide.s32 	%rd790, %r233, 4;
	add.s64 	%rd791, %rd1, %rd790;
	ld.global.f32 	%f525, [%rd791+-4];
	st.shared.f32 	[%r81+20], %f525;
	ld.global.f32 	%f526, [%rd791+4];
	st.shared.f32 	[%r82+20], %f526;
	sub.s32 	%r1238, %r233, %r4;
	add.s32 	%r1239, %r1238, -2;
	mul.wide.s32 	%rd792, %r1239, 4;
	add.s64 	%rd793, %rd1, %rd792;
	ld.global.f32 	%f527, [%rd793];
	st.shared.f32 	[%r83+20], %f527;
	mul.wide.s32 	%rd794, %r5, 4;
	add.s64 	%rd795, %rd791, %rd794;
	ld.global.f32 	%f528, [%rd795];
	st.shared.f32 	[%r84+20], %f528;
$L__BB5_352:
	setp.ge.u32 	%p694, %r225, %r5;
	setp.ge.s32 	%p695, %r78, %r5;
	or.pred  	%p696, %p695, %p694;
	@%p696 bra 	$L__BB5_354;
	mul.wide.s32 	%rd796, %r233, 4;
	add.s64 	%rd797, %rd3, %rd796;
	ld.global.f32 	%f529, [%rd797];
	st.shared.f32 	[%r85+20], %f529;
	add.s64 	%rd798, %rd2, %rd796;
	ld.global.f32 	%f530, [%rd798];
	st.shared.f32 	[%r86+20], %f530;
$L__BB5_354:
	setp.gt.u32 	%p697, %r225, %r4;
	add.s32 	%r234, %r233, %r6;
	setp.lt.s32 	%p698, %r87, 1;
	setp.gt.s32 	%p699, %r87, %r4;
	or.pred  	%p700, %p698, %p699;
	or.pred  	%p701, %p700, %p697;
	@%p701 bra 	$L__BB5_356;
	mul.wide.s32 	%rd799, %r234, 4;
	add.s64 	%rd800, %rd1, %rd799;
	ld.global.f32 	%f531, [%rd800+-4];
	st.shared.f32 	[%r90+20], %f531;
	ld.global.f32 	%f532, [%rd800+4];
	st.shared.f32 	[%r91+20], %f532;
	sub.s32 	%r1240, %r234, %r4;
	add.s32 	%r1241, %r1240, -2;
	mul.wide.s32 	%rd801, %r1241, 4;
	add.s64 	%rd802, %rd1, %rd801;
	ld.global.f32 	%f533, [%rd802];
	st.shared.f32 	[%r92+20], %f533;
	mul.wide.s32 	%rd803, %r5, 4;
	add.s64 	%rd804, %rd800, %rd803;
	ld.global.f32 	%f534, [%rd804];
	st.shared.f32 	[%r93+20], %f534;
$L__BB5_356:
	setp.ge.u32 	%p702, %r225, %r5;
	setp.ge.s32 	%p703, %r87, %r5;
	or.pred  	%p704, %p703, %p702;
	@%p704 bra 	$L__BB5_358;
	mul.wide.s32 	%rd805, %r234, 4;
	add.s64 	%rd806, %rd3, %rd805;
	ld.global.f32 	%f535, [%rd806];
	st.shared.f32 	[%r94+20], %f535;
	add.s64 	%rd807, %rd2, %rd805;
	ld.global.f32 	%f536, [%rd807];
	st.shared.f32 	[%r95+20], %f536;
$L__BB5_358:
	setp.gt.u32 	%p705, %r225, %r4;
	add.s32 	%r235, %r234, %r6;
	setp.lt.s32 	%p706, %r96, 1;
	setp.gt.s32 	%p707, %r96, %r4;
	or.pred  	%p708, %p706, %p707;
	or.pred  	%p709, %p708, %p705;
	@%p709 bra 	$L__BB5_360;
	mul.wide.s32 	%rd808, %r235, 4;
	add.s64 	%rd809, %rd1, %rd808;
	ld.global.f32 	%f537, [%rd809+-4];
	st.shared.f32 	[%r99+20], %f537;
	ld.global.f32 	%f538, [%rd809+4];
	st.shared.f32 	[%r100+20], %f538;
	sub.s32 	%r1242, %r235, %r4;
	add.s32 	%r1243, %r1242, -2;
	mul.wide.s32 	%rd810, %r1243, 4;
	add.s64 	%rd811, %rd1, %rd810;
	ld.global.f32 	%f539, [%rd811];
	st.shared.f32 	[%r101+20], %f539;
	mul.wide.s32 	%rd812, %r5, 4;
	add.s64 	%rd813, %rd809, %rd812;
	ld.global.f32 	%f540, [%rd813];
	st.shared.f32 	[%r102+20], %f540;
$L__BB5_360:
	setp.ge.u32 	%p710, %r225, %r5;
	setp.ge.s32 	%p711, %r96, %r5;
	or.pred  	%p712, %p711, %p710;
	@%p712 bra 	$L__BB5_362;
	mul.wide.s32 	%rd814, %r235, 4;
	add.s64 	%rd815, %rd3, %rd814;
	ld.global.f32 	%f541, [%rd815];
	st.shared.f32 	[%r103+20], %f541;
	add.s64 	%rd816, %rd2, %rd814;
	ld.global.f32 	%f542, [%rd816];
	st.shared.f32 	[%r104+20], %f542;
$L__BB5_362:
	setp.gt.u32 	%p713, %r225, %r4;
	add.s32 	%r236, %r235, %r6;
	setp.lt.s32 	%p714, %r105, 1;
	setp.gt.s32 	%p715, %r105, %r4;
	or.pred  	%p716, %p714, %p715;
	or.pred  	%p717, %p716, %p713;
	@%p717 bra 	$L__BB5_364;
	mul.wide.s32 	%rd817, %r236, 4;
	add.s64 	%rd818, %rd1, %rd817;
	ld.global.f32 	%f543, [%rd818+-4];
	st.shared.f32 	[%r108+20], %f543;
	ld.global.f32 	%f544, [%rd818+4];
	st.shared.f32 	[%r109+20], %f544;
	sub.s32 	%r1244, %r236, %r4;
	add.s32 	%r1245, %r1244, -2;
	mul.wide.s32 	%rd819, %r1245, 4;
	add.s64 	%rd820, %rd1, %rd819;
	ld.global.f32 	%f545, [%rd820];
	st.shared.f32 	[%r110+20], %f545;
	mul.wide.s32 	%rd821, %r5, 4;
	add.s64 	%rd822, %rd818, %rd821;
	ld.global.f32 	%f546, [%rd822];
	add.s32 	%r1246, %r110, %r13;
	st.shared.f32 	[%r1246+20], %f546;
$L__BB5_364:
	setp.ge.u32 	%p718, %r225, %r5;
	setp.ge.s32 	%p719, %r105, %r5;
	or.pred  	%p720, %p719, %p718;
	@%p720 bra 	$L__BB5_366;
	mul.wide.s32 	%rd823, %r236, 4;
	add.s64 	%rd824, %rd3, %rd823;
	ld.global.f32 	%f547, [%rd824];
	st.shared.f32 	[%r112+20], %f547;
	add.s64 	%rd825, %rd2, %rd823;
	ld.global.f32 	%f548, [%rd825];
	st.shared.f32 	[%r113+20], %f548;
$L__BB5_366:
	setp.gt.u32 	%p721, %r225, %r4;
	add.s32 	%r237, %r236, %r6;
	setp.lt.s32 	%p722, %r114, 1;
	setp.gt.s32 	%p723, %r114, %r4;
	or.pred  	%p724, %p722, %p723;
	or.pred  	%p725, %p724, %p721;
	@%p725 bra 	$L__BB5_368;
	mul.wide.s32 	%rd826, %r237, 4;
	add.s64 	%rd827, %rd1, %rd826;
	ld.global.f32 	%f549, [%rd827+-4];
	st.shared.f32 	[%r117+20], %f549;
	ld.global.f32 	%f550, [%rd827+4];
	st.shared.f32 	[%r118+20], %f550;
	sub.s32 	%r1247, %r237, %r4;
	add.s32 	%r1248, %r1247, -2;
	mul.wide.s32 	%rd828, %r1248, 4;
	add.s64 	%rd829, %rd1, %rd828;
	ld.global.f32 	%f551, [%rd829];
	st.shared.f32 	[%r119+20], %f551;
	mul.wide.s32 	%rd830, %r5, 4;
	add.s64 	%rd831, %rd827, %rd830;
	ld.global.f32 	%f552, [%rd831];
	add.s32 	%r1249, %r119, %r13;
	st.shared.f32 	[%r1249+20], %f552;
$L__BB5_368:
	setp.ge.u32 	%p726, %r225, %r5;
	setp.ge.s32 	%p727, %r114, %r5;
	or.pred  	%p728, %p727, %p726;
	@%p728 bra 	$L__BB5_370;
	mul.wide.s32 	%rd832, %r237, 4;
	add.s64 	%rd833, %rd3, %rd832;
	ld.global.f32 	%f553, [%rd833];
	st.shared.f32 	[%r121+20], %f553;
	add.s64 	%rd834, %rd2, %rd832;
	ld.global.f32 	%f554, [%rd834];
	st.shared.f32 	[%r122+20], %f554;
$L__BB5_370:
	setp.gt.u32 	%p729, %r225, %r4;
	add.s32 	%r238, %r237, %r6;
	setp.lt.s32 	%p730, %r123, 1;
	setp.gt.s32 	%p731, %r123, %r4;
	or.pred  	%p732, %p730, %p731;
	or.pred  	%p733, %p732, %p729;
	@%p733 bra 	$L__BB5_372;
	mul.wide.s32 	%rd835, %r238, 4;
	add.s64 	%rd836, %rd1, %rd835;
	ld.global.f32 	%f555, [%rd836+-4];
	st.shared.f32 	[%r126+20], %f555;
	ld.global.f32 	%f556, [%rd836+4];
	st.shared.f32 	[%r127+20], %f556;
	sub.s32 	%r1250, %r238, %r4;
	add.s32 	%r1251, %r1250, -2;
	mul.wide.s32 	%rd837, %r1251, 4;
	add.s64 	%rd838, %rd1, %rd837;
	ld.global.f32 	%f557, [%rd838];
	st.shared.f32 	[%r128+20], %f557;
	mul.wide.s32 	%rd839, %r5, 4;
	add.s64 	%rd840, %rd836, %rd839;
	ld.global.f32 	%f558, [%rd840];
	add.s32 	%r1252, %r128, %r13;
	st.shared.f32 	[%r1252+20], %f558;
$L__BB5_372:
	setp.ge.u32 	%p734, %r225, %r5;
	setp.ge.s32 	%p735, %r123, %r5;
	or.pred  	%p736, %p735, %p734;
	@%p736 bra 	$L__BB5_374;
	mul.wide.s32 	%rd841, %r238, 4;
	add.s64 	%rd842, %rd3, %rd841;
	ld.global.f32 	%f559, [%rd842];
	st.shared.f32 	[%r130+20], %f559;
	add.s64 	%rd843, %rd2, %rd841;
	ld.global.f32 	%f560, [%rd843];
	st.shared.f32 	[%r131+20], %f560;
$L__BB5_374:
	setp.gt.u32 	%p737, %r225, %r4;
	add.s32 	%r239, %r238, %r6;
	setp.lt.s32 	%p738, %r132, 1;
	setp.gt.s32 	%p739, %r132, %r4;
	or.pred  	%p740, %p738, %p739;
	or.pred  	%p741, %p740, %p737;
	@%p741 bra 	$L__BB5_376;
	mul.wide.s32 	%rd844, %r239, 4;
	add.s64 	%rd845, %rd1, %rd844;
	ld.global.f32 	%f561, [%rd845+-4];
	st.shared.f32 	[%r135+20], %f561;
	ld.global.f32 	%f562, [%rd845+4];
	st.shared.f32 	[%r136+20], %f562;
	sub.s32 	%r1253, %r239, %r4;
	add.s32 	%r1254, %r1253, -2;
	mul.wide.s32 	%rd846, %r1254, 4;
	add.s64 	%rd847, %rd1, %rd846;
	ld.global.f32 	%f563, [%rd847];
	st.shared.f32 	[%r137+20], %f563;
	mul.wide.s32 	%rd848, %r5, 4;
	add.s64 	%rd849, %rd845, %rd848;
	ld.global.f32 	%f564, [%rd849];
	add.s32 	%r1255, %r137, %r13;
	st.shared.f32 	[%r1255+20], %f564;
$L__BB5_376:
	setp.ge.u32 	%p742, %r225, %r5;
	setp.ge.s32 	%p743, %r132, %r5;
	or.pred  	%p744, %p743, %p742;
	@%p744 bra 	$L__BB5_378;
	mul.wide.s32 	%rd850, %r239, 4;
	add.s64 	%rd851, %rd3, %rd850;
	ld.global.f32 	%f565, [%rd851];
	st.shared.f32 	[%r138+20], %f565;
	add.s64 	%rd852, %rd2, %rd850;
	ld.global.f32 	%f566, [%rd852];
	st.shared.f32 	[%r139+20], %f566;
$L__BB5_378:
	add.s32 	%r240, %r239, %r6;
	or.pred  	%p746, %p1, %p737;
	@%p746 bra 	$L__BB5_380;
	mul.wide.s32 	%rd853, %r240, 4;
	add.s64 	%rd854, %rd1, %rd853;
	ld.global.f32 	%f567, [%rd854+-4];
	st.shared.f32 	[%r143+20], %f567;
	ld.global.f32 	%f568, [%rd854+4];
	st.shared.f32 	[%r144+20], %f568;
	sub.s32 	%r1256, %r240, %r4;
	add.s32 	%r1257, %r1256, -2;
	mul.wide.s32 	%rd855, %r1257, 4;
	add.s64 	%rd856, %rd1, %rd855;
	ld.global.f32 	%f569, [%rd856];
	st.shared.f32 	[%r145+20], %f569;
	mul.wide.s32 	%rd857, %r5, 4;
	add.s64 	%rd858, %rd854, %rd857;
	ld.global.f32 	%f570, [%rd858];
	st.shared.f32 	[%r146+20], %f570;
$L__BB5_380:
	setp.ge.s32 	%p748, %r140, %r5;
	or.pred  	%p749, %p748, %p742;
	@%p749 bra 	$L__BB5_382;
	mul.wide.s32 	%rd859, %r240, 4;
	add.s64 	%rd860, %rd3, %rd859;
	ld.global.f32 	%f571, [%rd860];
	st.shared.f32 	[%r147+20], %f571;
	add.s64 	%rd861, %rd2, %rd859;
	ld.global.f32 	%f572, [%rd861];
	st.shared.f32 	[%r148+20], %f572;
$L__BB5_382:
	setp.gt.u32 	%p750, %r225, %r4;
	add.s32 	%r241, %r240, %r6;
	or.pred  	%p751, %p2, %p750;
	@%p751 bra 	$L__BB5_384;
	mul.wide.s32 	%rd862, %r241, 4;
	add.s64 	%rd863, %rd1, %rd862;
	ld.global.f32 	%f573, [%rd863+-4];
	st.shared.f32 	[%r151+20], %f573;
	ld.global.f32 	%f574, [%rd863+4];
	st.shared.f32 	[%r152+20], %f574;
	sub.s32 	%r1258, %r241, %r4;
	add.s32 	%r1259, %r1258, -2;
	mul.wide.s32 	%rd864, %r1259, 4;
	add.s64 	%rd865, %rd1, %rd864;
	ld.global.f32 	%f575, [%rd865];
	st.shared.f32 	[%r153+20], %f575;
	mul.wide.s32 	%rd866, %r5, 4;
	add.s64 	%rd867, %rd863, %rd866;
	ld.global.f32 	%f576, [%rd867];
	st.shared.f32 	[%r154+20], %f576;
$L__BB5_384:
	setp.ge.u32 	%p752, %r225, %r5;
	@%p752 bra 	$L__BB5_386;
	mul.wide.s32 	%rd868, %r241, 4;
	add.s64 	%rd869, %rd3, %rd868;
	ld.global.f32 	%f577, [%rd869];
	st.shared.f32 	[%r155+20], %f577;
	add.s64 	%rd870, %rd2, %rd868;
	ld.global.f32 	%f578, [%rd870];
	st.shared.f32 	[%r156+20], %f578;
$L__BB5_386:
	add.s32 	%r242, %r225, %r9;
	setp.gt.u32 	%p753, %r242, %r4;
	mad.lo.s32 	%r243, %r242, %r5, %r1;
	or.pred  	%p754, %p3, %p753;
	@%p754 bra 	$L__BB5_388;
	mul.wide.s32 	%rd871, %r243, 4;
	add.s64 	%rd872, %rd1, %rd871;
	ld.global.f32 	%f579, [%rd872+-4];
	st.shared.f32 	[%r19+24], %f579;
	ld.global.f32 	%f580, [%rd872+4];
	st.shared.f32 	[%r20+24], %f580;
	sub.s32 	%r1260, %r243, %r4;
	add.s32 	%r1261, %r1260, -2;
	mul.wide.s32 	%rd873, %r1261, 4;
	add.s64 	%rd874, %rd1, %rd873;
	ld.global.f32 	%f581, [%rd874];
	st.shared.f32 	[%r21+24], %f581;
	mul.wide.s32 	%rd875, %r5, 4;
	add.s64 	%rd876, %rd872, %rd875;
	ld.global.f32 	%f582, [%rd876];
	st.shared.f32 	[%r22+24], %f582;
$L__BB5_388:
	setp.ge.u32 	%p755, %r242, %r5;
	setp.ge.s32 	%p756, %r1, %r5;
	or.pred  	%p757, %p756, %p755;
	@%p757 bra 	$L__BB5_390;
	mul.wide.s32 	%rd877, %r243, 4;
	add.s64 	%rd878, %rd3, %rd877;
	ld.global.f32 	%f583, [%rd878];
	st.shared.f32 	[%r23+24], %f583;
	add.s64 	%rd879, %rd2, %rd877;
	ld.global.f32 	%f584, [%rd879];
	st.shared.f32 	[%r24+24], %f584;
$L__BB5_390:
	setp.gt.u32 	%p758, %r242, %r4;
	add.s32 	%r244, %r243, %r6;
	setp.lt.s32 	%p759, %r25, 1;
	setp.gt.s32 	%p760, %r25, %r4;
	or.pred  	%p761, %p759, %p760;
	or.pred  	%p762, %p761, %p758;
	@%p762 bra 	$L__BB5_392;
	mul.wide.s32 	%rd880, %r244, 4;
	add.s64 	%rd881, %rd1, %rd880;
	ld.global.f32 	%f585, [%rd881+-4];
	st.shared.f32 	[%r27+28], %f585;
	ld.global.f32 	%f586, [%rd881+4];
	st.shared.f32 	[%r28+28], %f586;
	sub.s32 	%r1262, %r244, %r4;
	add.s32 	%r1263, %r1262, -2;
	mul.wide.s32 	%rd882, %r1263, 4;
	add.s64 	%rd883, %rd1, %rd882;
	ld.global.f32 	%f587, [%rd883];
	st.shared.f32 	[%r29+28], %f587;
	mul.wide.s32 	%rd884, %r5, 4;
	add.s64 	%rd885, %rd881, %rd884;
	ld.global.f32 	%f588, [%rd885];
	st.shared.f32 	[%r30+28], %f588;
$L__BB5_392:
	setp.ge.u32 	%p763, %r242, %r5;
	setp.ge.s32 	%p764, %r25, %r5;
	or.pred  	%p765, %p764, %p763;
	@%p765 bra 	$L__BB5_394;
	mul.wide.s32 	%rd886, %r244, 4;
	add.s64 	%rd887, %rd3, %rd886;
	ld.global.f32 	%f589, [%rd887];
	st.shared.f32 	[%r32+28], %f589;
	add.s64 	%rd888, %rd2, %rd886;
	ld.global.f32 	%f590, [%rd888];
	st.shared.f32 	[%r31+28], %f590;
$L__BB5_394:
	setp.gt.u32 	%p766, %r242, %r4;
	add.s32 	%r245, %r244, %r6;
	add.s32 	%r1264, %r25, %r6;
	setp.lt.s32 	%p767, %r1264, 1;
	setp.gt.s32 	%p768, %r1264, %r4;
	or.pred  	%p769, %p767, %p768;
	or.pred  	%p770, %p769, %p766;
	@%p770 bra 	$L__BB5_396;
	mul.wide.s32 	%rd889, %r245, 4;
	add.s64 	%rd890, %rd1, %rd889;
	ld.global.f32 	%f591, [%rd890+-4];
	st.shared.f32 	[%r36+24], %f591;
	ld.global.f32 	%f592, [%rd890+4];
	st.shared.f32 	[%r37+24], %f592;
	sub.s32 	%r1265, %r245, %r4;
	add.s32 	%r1266, %r1265, -2;
	mul.wide.s32 	%rd891, %r1266, 4;
	add.s64 	%rd892, %rd1, %rd891;
	ld.global.f32 	%f593, [%rd892];
	st.shared.f32 	[%r38+24], %f593;
	mul.wide.s32 	%rd893, %r5, 4;
	add.s64 	%rd894, %rd890, %rd893;
	ld.global.f32 	%f594, [%rd894];
	st.shared.f32 	[%r39+24], %f594;
$L__BB5_396:
	setp.ge.u32 	%p771, %r242, %r5;
	add.s32 	%r1267, %r25, %r6;
	setp.ge.s32 	%p772, %r1267, %r5;
	or.pred  	%p773, %p772, %p771;
	@%p773 bra 	$L__BB5_398;
	mul.wide.s32 	%rd895, %r245, 4;
	add.s64 	%rd896, %rd3, %rd895;
	ld.global.f32 	%f595, [%rd896];
	st.shared.f32 	[%r40+24], %f595;
	add.s64 	%rd897, %rd2, %rd895;
	ld.global.f32 	%f596, [%rd897];
	st.shared.f32 	[%r41+24], %f596;
$L__BB5_398:
	setp.gt.u32 	%p774, %r242, %r4;
	add.s32 	%r246, %r245, %r6;
	add.s32 	%r1268, %r25, %r6;
	add.s32 	%r1269, %r1268, %r6;
	setp.lt.s32 	%p775, %r1269, 1;
	setp.gt.s32 	%p776, %r1269, %r4;
	or.pred  	%p777, %p775, %p776;
	or.pred  	%p778, %p777, %p774;
	@%p778 bra 	$L__BB5_400;
	mul.wide.s32 	%rd898, %r246, 4;
	add.s64 	%rd899, %rd1, %rd898;
	ld.global.f32 	%f597, [%rd899+-4];
	st.shared.f32 	[%r45+24], %f597;
	ld.global.f32 	%f598, [%rd899+4];
	st.shared.f32 	[%r46+24], %f598;
	sub.s32 	%r1270, %r246, %r4;
	add.s32 	%r1271, %r1270, -2;
	mul.wide.s32 	%rd900, %r1271, 4;
	add.s64 	%rd901, %rd1, %rd900;
	ld.global.f32 	%f599, [%rd901];
	st.shared.f32 	[%r47+24], %f599;
	mul.wide.s32 	%rd902, %r5, 4;
	add.s64 	%rd903, %rd899, %rd902;
	ld.global.f32 	%f600, [%rd903];
	add.s32 	%r1272, %r47, %r13;
	st.shared.f32 	[%r1272+24], %f600;
$L__BB5_400:
	setp.ge.u32 	%p779, %r242, %r5;
	add.s32 	%r1273, %r25, %r6;
	add.s32 	%r1274, %r1273, %r6;
	setp.ge.s32 	%p780, %r1274, %r5;
	or.pred  	%p781, %p780, %p779;
	@%p781 bra 	$L__BB5_402;
	mul.wide.s32 	%rd904, %r246, 4;
	add.s64 	%rd905, %rd3, %rd904;
	ld.global.f32 	%f601, [%rd905];
	st.shared.f32 	[%r49+24], %f601;
	add.s64 	%rd906, %rd2, %rd904;
	ld.global.f32 	%f602, [%rd906];
	st.shared.f32 	[%r50+24], %f602;
$L__BB5_402:
	setp.gt.u32 	%p782, %r242, %r4;
	add.s32 	%r247, %r246, %r6;
	add.s32 	%r1275, %r25, %r6;
	add.s32 	%r1276, %r1275, %r6;
	add.s32 	%r1277, %r1276, %r6;
	setp.lt.s32 	%p783, %r1277, 1;
	setp.gt.s32 	%p784, %r1277, %r4;
	or.pred  	%p785, %p783, %p784;
	or.pred  	%p786, %p785, %p782;
	@%p786 bra 	$L__BB5_404;
	mul.wide.s32 	%rd907, %r247, 4;
	add.s64 	%rd908, %rd1, %rd907;
	ld.global.f32 	%f603, [%rd908+-4];
	st.shared.f32 	[%r54+24], %f603;
	ld.global.f32 	%f604, [%rd908+4];
	st.shared.f32 	[%r55+24], %f604;
	sub.s32 	%r1278, %r247, %r4;
	add.s32 	%r1279, %r1278, -2;
	mul.wide.s32 	%rd909, %r1279, 4;
	add.s64 	%rd910, %rd1, %rd909;
	ld.global.f32 	%f605, [%rd910];
	st.shared.f32 	[%r56+24], %f605;
	mul.wide.s32 	%rd911, %r5, 4;
	add.s64 	%rd912, %rd908, %rd911;
	ld.global.f32 	%f606, [%rd912];
	add.s32 	%r1280, %r56, %r13;
	st.shared.f32 	[%r1280+24], %f606;
$L__BB5_404:
	setp.ge.u32 	%p787, %r242, %r5;
	add.s32 	%r1281, %r25, %r6;
	add.s32 	%r1282, %r1281, %r6;
	add.s32 	%r1283, %r1282, %r6;
	setp.ge.s32 	%p788, %r1283, %r5;
	or.pred  	%p789, %p788, %p787;
	@%p789 bra 	$L__BB5_406;
	mul.wide.s32 	%rd913, %r247, 4;
	add.s64 	%rd914, %rd3, %rd913;
	ld.global.f32 	%f607, [%rd914];
	st.shared.f32 	[%r58+24], %f607;
	add.s64 	%rd915, %rd2, %rd913;
	ld.global.f32 	%f608, [%rd915];
	st.shared.f32 	[%r59+24], %f608;
$L__BB5_406:
	setp.gt.u32 	%p790, %r242, %r4;
	add.s32 	%r248, %r247, %r6;
	add.s32 	%r1284, %r25, %r6;
	add.s32 	%r1285, %r1284, %r6;
	add.s32 	%r1286, %r1285, %r6;
	add.s32 	%r1287, %r1286, %r6;
	setp.lt.s32 	%p791, %r1287, 1;
	setp.gt.s32 	%p792, %r1287, %r4;
	or.pred  	%p793, %p791, %p792;
	or.pred  	%p794, %p793, %p790;
	@%p794 bra 	$L__BB5_408;
	mul.wide.s32 	%rd916, %r248, 4;
	add.s64 	%rd917, %rd1, %rd916;
	ld.global.f32 	%f609, [%rd917+-4];
	st.shared.f32 	[%r63+24], %f609;
	ld.global.f32 	%f610, [%rd917+4];
	st.shared.f32 	[%r64+24], %f610;
	sub.s32 	%r1288, %r248, %r4;
	add.s32 	%r1289, %r1288, -2;
	mul.wide.s32 	%rd918, %r1289, 4;
	add.s64 	%rd919, %rd1, %rd918;
	ld.global.f32 	%f611, [%rd919];
	st.shared.f32 	[%r65+24], %f611;
	mul.wide.s32 	%rd920, %r5, 4;
	add.s64 	%rd921, %rd917, %rd920;
	ld.global.f32 	%f612, [%rd921];
	st.shared.f32 	[%r66+24], %f612;
$L__BB5_408:
	setp.ge.u32 	%p795, %r242, %r5;
	add.s32 	%r1290, %r25, %r6;
	add.s32 	%r1291, %r1290, %r6;
	add.s32 	%r1292, %r1291, %r6;
	add.s32 	%r1293, %r1292, %r6;
	setp.ge.s32 	%p796, %r1293, %r5;
	or.pred  	%p797, %p796, %p795;
	@%p797 bra 	$L__BB5_410;
	mul.wide.s32 	%rd922, %r248, 4;
	add.s64 	%rd923, %rd3, %rd922;
	ld.global.f32 	%f613, [%rd923];
	st.shared.f32 	[%r67+24], %f613;
	add.s64 	%rd924, %rd2, %rd922;
	ld.global.f32 	%f614, [%rd924];
	st.shared.f32 	[%r68+24], %f614;
$L__BB5_410:
	setp.gt.u32 	%p798, %r242, %r4;
	add.s32 	%r249, %r248, %r6;
	add.s32 	%r1294, %r25, %r6;
	add.s32 	%r1295, %r1294, %r6;
	add.s32 	%r1296, %r1295, %r6;
	add.s32 	%r1297, %r1296, %r6;
	add.s32 	%r1298, %r1297, %r6;
	setp.lt.s32 	%p799, %r1298, 1;
	setp.gt.s32 	%p800, %r1298, %r4;
	or.pred  	%p801, %p799, %p800;
	or.pred  	%p802, %p801, %p798;
	@%p802 bra 	$L__BB5_412;
	mul.wide.s32 	%rd925, %r249, 4;
	add.s64 	%rd926, %rd1, %rd925;
	ld.global.f32 	%f615, [%rd926+-4];
	st.shared.f32 	[%r72+24], %f615;
	ld.global.f32 	%f616, [%rd926+4];
	st.shared.f32 	[%r73+24], %f616;
	sub.s32 	%r1299, %r249, %r4;
	add.s32 	%r1300, %r1299, -2;
	mul.wide.s32 	%rd927, %r1300, 4;
	add.s64 	%rd928, %rd1, %rd927;
	ld.global.f32 	%f617, [%rd928];
	st.shared.f32 	[%r74+24], %f617;
	mul.wide.s32 	%rd929, %r5, 4;
	add.s64 	%rd930, %rd926, %rd929;
	ld.global.f32 	%f618, [%rd930];
	st.shared.f32 	[%r75+24], %f618;
$L__BB5_412:
	setp.ge.u32 	%p803, %r242, %r5;
	add.s32 	%r1301, %r25, %r6;
	add.s32 	%r1302, %r1301, %r6;
	add.s32 	%r1303, %r1302, %r6;
	add.s32 	%r1304, %r1303, %r6;
	add.s32 	%r1305, %r1304, %r6;
	setp.ge.s32 	%p804, %r1305, %r5;
	or.pred  	%p805, %p804, %p803;
	@%p805 bra 	$L__BB5_414;
	mul.wide.s32 	%rd931, %r249, 4;
	add.s64 	%rd932, %rd3, %rd931;
	ld.global.f32 	%f619, [%rd932];
	st.shared.f32 	[%r76+24], %f619;
	add.s64 	%rd933, %rd2, %rd931;
	ld.global.f32 	%f620, [%rd933];
	st.shared.f32 	[%r77+24], %f620;
$L__BB5_414:
	setp.gt.u32 	%p806, %r242, %r4;
	add.s32 	%r250, %r249, %r6;
	setp.lt.s32 	%p807, %r78, 1;
	setp.gt.s32 	%p808, %r78, %r4;
	or.pred  	%p809, %p807, %p808;
	or.pred  	%p810, %p809, %p806;
	@%p810 bra 	$L__BB5_416;
	mul.wide.s32 	%rd934, %r250, 4;
	add.s64 	%rd935, %rd1, %rd934;
	ld.global.f32 	%f621, [%rd935+-4];
	st.shared.f32 	[%r81+24], %f621;
	ld.global.f32 	%f622, [%rd935+4];
	st.shared.f32 	[%r82+24], %f622;
	sub.s32 	%r1306, %r250, %r4;
	add.s32 	%r1307, %r1306, -2;
	mul.wide.s32 	%rd936, %r1307, 4;
	add.s64 	%rd937, %rd1, %rd936;
	ld.global.f32 	%f623, [%rd937];
	st.shared.f32 	[%r83+24], %f623;
	mul.wide.s32 	%rd938, %r5, 4;
	add.s64 	%rd939, %rd935, %rd938;
	ld.global.f32 	%f624, [%rd939];
	st.shared.f32 	[%r84+24], %f624;
$L__BB5_416:
	setp.ge.u32 	%p811, %r242, %r5;
	setp.ge.s32 	%p812, %r78, %r5;
	or.pred  	%p813, %p812, %p811;
	@%p813 bra 	$L__BB5_418;
	mul.wide.s32 	%rd940, %r250, 4;
	add.s64 	%rd941, %rd3, %rd940;
	ld.global.f32 	%f625, [%rd941];
	st.shared.f32 	[%r85+24], %f625;
	add.s64 	%rd942, %rd2, %rd940;
	ld.global.f32 	%f626, [%rd942];
	st.shared.f32 	[%r86+24], %f626;
$L__BB5_418:
	setp.gt.u32 	%p814, %r242, %r4;
	add.s32 	%r251, %r250, %r6;
	setp.lt.s32 	%p815, %r87, 1;
	setp.gt.s32 	%p816, %r87, %r4;
	or.pred  	%p817, %p815, %p816;
	or.pred  	%p818, %p817, %p814;
	@%p818 bra 	$L__BB5_420;
	mul.wide.s32 	%rd943, %r251, 4;
	add.s64 	%rd944, %rd1, %rd943;
	ld.global.f32 	%f627, [%rd944+-4];
	st.shared.f32 	[%r90+24], %f627;
	ld.global.f32 	%f628, [%rd944+4];
	st.shared.f32 	[%r91+24], %f628;
	sub.s32 	%r1308, %r251, %r4;
	add.s32 	%r1309, %r1308, -2;
	mul.wide.s32 	%rd945, %r1309, 4;
	add.s64 	%rd946, %rd1, %rd945;
	ld.global.f32 	%f629, [%rd946];
	st.shared.f32 	[%r92+24], %f629;
	mul.wide.s32 	%rd947, %r5, 4;
	add.s64 	%rd948, %rd944, %rd947;
	ld.global.f32 	%f630, [%rd948];
	st.shared.f32 	[%r93+24], %f630;
$L__BB5_420:
	setp.ge.u32 	%p819, %r242, %r5;
	setp.ge.s32 	%p820, %r87, %r5;
	or.pred  	%p821, %p820, %p819;
	@%p821 bra 	$L__BB5_422;
	mul.wide.s32 	%rd949, %r251, 4;
	add.s64 	%rd950, %rd3, %rd949;
	ld.global.f32 	%f631, [%rd950];
	st.shared.f32 	[%r94+24], %f631;
	add.s64 	%rd951, %rd2, %rd949;
	ld.global.f32 	%f632, [%rd951];
	st.shared.f32 	[%r95+24], %f632;
$L__BB5_422:
	setp.gt.u32 	%p822, %r242, %r4;
	add.s32 	%r252, %r251, %r6;
	setp.lt.s32 	%p823, %r96, 1;
	setp.gt.s32 	%p824, %r96, %r4;
	or.pred  	%p825, %p823, %p824;
	or.pred  	%p826, %p825, %p822;
	@%p826 bra 	$L__BB5_424;
	mul.wide.s32 	%rd952, %r252, 4;
	add.s64 	%rd953, %rd1, %rd952;
	ld.global.f32 	%f633, [%rd953+-4];
	st.shared.f32 	[%r99+24], %f633;
	ld.global.f32 	%f634, [%rd953+4];
	st.shared.f32 	[%r100+24], %f634;
	sub.s32 	%r1310, %r252, %r4;
	add.s32 	%r1311, %r1310, -2;
	mul.wide.s32 	%rd954, %r1311, 4;
	add.s64 	%rd955, %rd1, %rd954;
	ld.global.f32 	%f635, [%rd955];
	st.shared.f32 	[%r101+24], %f635;
	mul.wide.s32 	%rd956, %r5, 4;
	add.s64 	%rd957, %rd953, %rd956;
	ld.global.f32 	%f636, [%rd957];
	st.shared.f32 	[%r102+24], %f636;
$L__BB5_424:
	setp.ge.u32 	%p827, %r242, %r5;
	setp.ge.s32 	%p828, %r96, %r5;
	or.pred  	%p829, %p828, %p827;
	@%p829 bra 	$L__BB5_426;
	mul.wide.s32 	%rd958, %r252, 4;
	add.s64 	%rd959, %rd3, %rd958;
	ld.global.f32 	%f637, [%rd959];
	st.shared.f32 	[%r103+24], %f637;
	add.s64 	%rd960, %rd2, %rd958;
	ld.global.f32 	%f638, [%rd960];
	st.shared.f32 	[%r104+24], %f638;
$L__BB5_426:
	setp.gt.u32 	%p830, %r242, %r4;
	add.s32 	%r253, %r252, %r6;
	setp.lt.s32 	%p831, %r105, 1;
	setp.gt.s32 	%p832, %r105, %r4;
	or.pred  	%p833, %p831, %p832;
	or.pred  	%p834, %p833, %p830;
	@%p834 bra 	$L__BB5_428;
	mul.wide.s32 	%rd961, %r253, 4;
	add.s64 	%rd962, %rd1, %rd961;
	ld.global.f32 	%f639, [%rd962+-4];
	st.shared.f32 	[%r108+24], %f639;
	ld.global.f32 	%f640, [%rd962+4];
	st.shared.f32 	[%r109+24], %f640;
	sub.s32 	%r1312, %r253, %r4;
	add.s32 	%r1313, %r1312, -2;
	mul.wide.s32 	%rd963, %r1313, 4;
	add.s64 	%rd964, %rd1, %rd963;
	ld.global.f32 	%f641, [%rd964];
	st.shared.f32 	[%r110+24], %f641;
	mul.wide.s32 	%rd965, %r5, 4;
	add.s64 	%rd966, %rd962, %rd965;
	ld.global.f32 	%f642, [%rd966];
	add.s32 	%r1314, %r110, %r13;
	st.shared.f32 	[%r1314+24], %f642;
$L__BB5_428:
	setp.ge.u32 	%p835, %r242, %r5;
	setp.ge.s32 	%p836, %r105, %r5;
	or.pred  	%p837, %p836, %p835;
	@%p837 bra 	$L__BB5_430;
	mul.wide.s32 	%rd967, %r253, 4;
	add.s64 	%rd968, %rd3, %rd967;
	ld.global.f32 	%f643, [%rd968];
	st.shared.f32 	[%r112+24], %f643;
	add.s64 	%rd969, %rd2, %rd967;
	ld.global.f32 	%f644, [%rd969];
	st.shared.f32 	[%r113+24], %f644;
$L__BB5_430:
	setp.gt.u32 	%p838, %r242, %r4;
	add.s32 	%r254, %r253, %r6;
	setp.lt.s32 	%p839, %r114, 1;
	setp.gt.s32 	%p840, %r114, %r4;
	or.pred  	%p841, %p839, %p840;
	or.pred  	%p842, %p841, %p838;
	@%p842 bra 	$L__BB5_432;
	mul.wide.s32 	%rd970, %r254, 4;
	add.s64 	%rd971, %rd1, %rd970;
	ld.global.f32 	%f645, [%rd971+-4];
	st.shared.f32 	[%r117+24], %f645;
	ld.global.f32 	%f646, [%rd971+4];
	st.shared.f32 	[%r118+24], %f646;
	sub.s32 	%r1315, %r254, %r4;
	add.s32 	%r1316, %r1315, -2;
	mul.wide.s32 	%rd972, %r1316, 4;
	add.s64 	%rd973, %rd1, %rd972;
	ld.global.f32 	%f647, [%rd973];
	st.shared.f32 	[%r119+24], %f647;
	mul.wide.s32 	%rd974, %r5, 4;
	add.s64 	%rd975, %rd971, %rd974;
	ld.global.f32 	%f648, [%rd975];
	add.s32 	%r1317, %r119, %r13;
	st.shared.f32 	[%r1317+24], %f648;
$L__BB5_432:
	setp.ge.u32 	%p843, %r242, %r5;
	setp.ge.s32 	%p844, %r114, %r5;
	or.pred  	%p845, %p844, %p843;
	@%p845 bra 	$L__BB5_434;
	mul.wide.s32 	%rd976, %r254, 4;
	add.s64 	%rd977, %rd3, %rd976;
	ld.global.f32 	%f649, [%rd977];
	st.shared.f32 	[%r121+24], %f649;
	add.s64 	%rd978, %rd2, %rd976;
	ld.global.f32 	%f650, [%rd978];
	st.shared.f32 	[%r122+24], %f650;
$L__BB5_434:
	setp.gt.u32 	%p846, %r242, %r4;
	add.s32 	%r255, %r254, %r6;
	setp.lt.s32 	%p847, %r123, 1;
	setp.gt.s32 	%p848, %r123, %r4;
	or.pred  	%p849, %p847, %p848;
	or.pred  	%p850, %p849, %p846;
	@%p850 bra 	$L__BB5_436;
	mul.wide.s32 	%rd979, %r255, 4;
	add.s64 	%rd980, %rd1, %rd979;
	ld.global.f32 	%f651, [%rd980+-4];
	st.shared.f32 	[%r126+24], %f651;
	ld.global.f32 	%f652, [%rd980+4];
	st.shared.f32 	[%r127+24], %f652;
	sub.s32 	%r1318, %r255, %r4;
	add.s32 	%r1319, %r1318, -2;
	mul.wide.s32 	%rd981, %r1319, 4;
	add.s64 	%rd982, %rd1, %rd981;
	ld.global.f32 	%f653, [%rd982];
	st.shared.f32 	[%r128+24], %f653;
	mul.wide.s32 	%rd983, %r5, 4;
	add.s64 	%rd984, %rd980, %rd983;
	ld.global.f32 	%f654, [%rd984];
	add.s32 	%r1320, %r128, %r13;
	st.shared.f32 	[%r1320+24], %f654;
$L__BB5_436:
	setp.ge.u32 	%p851, %r242, %r5;
	setp.ge.s32 	%p852, %r123, %r5;
	or.pred  	%p853, %p852, %p851;
	@%p853 bra 	$L__BB5_438;
	mul.wide.s32 	%rd985, %r255, 4;
	add.s64 	%rd986, %rd3, %rd985;
	ld.global.f32 	%f655, [%rd986];
	st.shared.f32 	[%r130+24], %f655;
	add.s64 	%rd987, %rd2, %rd985;
	ld.global.f32 	%f656, [%rd987];
	st.shared.f32 	[%r131+24], %f656;
$L__BB5_438:
	setp.gt.u32 	%p854, %r242, %r4;
	add.s32 	%r256, %r255, %r6;
	setp.lt.s32 	%p855, %r132, 1;
	setp.gt.s32 	%p856, %r132, %r4;
	or.pred  	%p857, %p855, %p856;
	or.pred  	%p858, %p857, %p854;
	@%p858 bra 	$L__BB5_440;
	mul.wide.s32 	%rd988, %r256, 4;
	add.s64 	%rd989, %rd1, %rd988;
	ld.global.f32 	%f657, [%rd989+-4];
	st.shared.f32 	[%r135+24], %f657;
	ld.global.f32 	%f658, [%rd989+4];
	st.shared.f32 	[%r136+24], %f658;
	sub.s32 	%r1321, %r256, %r4;
	add.s32 	%r1322, %r1321, -2;
	mul.wide.s32 	%rd990, %r1322, 4;
	add.s64 	%rd991, %rd1, %rd990;
	ld.global.f32 	%f659, [%rd991];
	st.shared.f32 	[%r137+24], %f659;
	mul.wide.s32 	%rd992, %r5, 4;
	add.s64 	%rd993, %rd989, %rd992;
	ld.global.f32 	%f660, [%rd993];
	add.s32 	%r1323, %r137, %r13;
	st.shared.f32 	[%r1323+24], %f660;
$L__BB5_440:
	setp.ge.u32 	%p859, %r242, %r5;
	setp.ge.s32 	%p860, %r132, %r5;
	or.pred  	%p861, %p860, %p859;
	@%p861 bra 	$L__BB5_442;
	mul.wide.s32 	%rd994, %r256, 4;
	add.s64 	%rd995, %rd3, %rd994;
	ld.global.f32 	%f661, [%rd995];
	st.shared.f32 	[%r138+24], %f661;
	add.s64 	%rd996, %rd2, %rd994;
	ld.global.f32 	%f662, [%rd996];
	st.shared.f32 	[%r139+24], %f662;
$L__BB5_442:
	add.s32 	%r257, %r256, %r6;
	or.pred  	%p863, %p1, %p854;
	@%p863 bra 	$L__BB5_444;
	mul.wide.s32 	%rd997, %r257, 4;
	add.s64 	%rd998, %rd1, %rd997;
	ld.global.f32 	%f663, [%rd998+-4];
	st.shared.f32 	[%r143+24], %f663;
	ld.global.f32 	%f664, [%rd998+4];
	st.shared.f32 	[%r144+24], %f664;
	sub.s32 	%r1324, %r257, %r4;
	add.s32 	%r1325, %r1324, -2;
	mul.wide.s32 	%rd999, %r1325, 4;
	add.s64 	%rd1000, %rd1, %rd999;
	ld.global.f32 	%f665, [%rd1000];
	st.shared.f32 	[%r145+24], %f665;
	mul.wide.s32 	%rd1001, %r5, 4;
	add.s64 	%rd1002, %rd998, %rd1001;
	ld.global.f32 	%f666, [%rd1002];
	st.shared.f32 	[%r146+24], %f666;
$L__BB5_444:
	setp.ge.s32 	%p865, %r140, %r5;
	or.pred  	%p866, %p865, %p859;
	@%p866 bra 	$L__BB5_446;
	mul.wide.s32 	%rd1003, %r257, 4;
	add.s64 	%rd1004, %rd3, %rd1003;
	ld.global.f32 	%f667, [%rd1004];
	st.shared.f32 	[%r147+24], %f667;
	add.s64 	%rd1005, %rd2, %rd1003;
	ld.global.f32 	%f668, [%rd1005];
	st.shared.f32 	[%r148+24], %f668;
$L__BB5_446:
	setp.gt.u32 	%p867, %r242, %r4;
	add.s32 	%r258, %r257, %r6;
	or.pred  	%p868, %p2, %p867;
	@%p868 bra 	$L__BB5_448;
	mul.wide.s32 	%rd1006, %r258, 4;
	add.s64 	%rd1007, %rd1, %rd1006;
	ld.global.f32 	%f669, [%rd1007+-4];
	st.shared.f32 	[%r151+24], %f669;
	ld.global.f32 	%f670, [%rd1007+4];
	st.shared.f32 	[%r152+24], %f670;
	sub.s32 	%r1326, %r258, %r4;
	add.s32 	%r1327, %r1326, -2;
	mul.wide.s32 	%rd1008, %r1327, 4;
	add.s64 	%rd1009, %rd1, %rd1008;
	ld.global.f32 	%f671, [%rd1009];
	st.shared.f32 	[%r153+24], %f671;
	mul.wide.s32 	%rd1010, %r5, 4;
	add.s64 	%rd1011, %rd1007, %rd1010;
	ld.global.f32 	%f672, [%rd1011];
	st.shared.f32 	[%r154+24], %f672;
$L__BB5_448:
	setp.ge.u32 	%p869, %r242, %r5;
	@%p869 bra 	$L__BB5_450;
	mul.wide.s32 	%rd1012, %r258, 4;
	add.s64 	%rd1013, %rd3, %rd1012;
	ld.global.f32 	%f673, [%rd1013];
	st.shared.f32 	[%r155+24], %f673;
	add.s64 	%rd1014, %rd2, %rd1012;
	ld.global.f32 	%f674, [%rd1014];
	st.shared.f32 	[%r156+24], %f674;
$L__BB5_450:
	add.s32 	%r259, %r242, %r9;
	setp.gt.u32 	%p870, %r259, %r4;
	mad.lo.s32 	%r260, %r259, %r5, %r1;
	or.pred  	%p871, %p3, %p870;
	@%p871 bra 	$L__BB5_452;
	mul.wide.s32 	%rd1015, %r260, 4;
	add.s64 	%rd1016, %rd1, %rd1015;
	ld.global.f32 	%f675, [%rd1016+-4];
	st.shared.f32 	[%r19+28], %f675;
	ld.global.f32 	%f676, [%rd1016+4];
	st.shared.f32 	[%r20+28], %f676;
	sub.s32 	%r1328, %r260, %r4;
	add.s32 	%r1329, %r1328, -2;
	mul.wide.s32 	%rd1017, %r1329, 4;
	add.s64 	%rd1018, %rd1, %rd1017;
	ld.global.f32 	%f677, [%rd1018];
	st.shared.f32 	[%r21+28], %f677;
	mul.wide.s32 	%rd1019, %r5, 4;
	add.s64 	%rd1020, %rd1016, %rd1019;
	ld.global.f32 	%f678, [%rd1020];
	st.shared.f32 	[%r22+28], %f678;
$L__BB5_452:
	setp.ge.u32 	%p872, %r259, %r5;
	setp.ge.s32 	%p873, %r1, %r5;
	or.pred  	%p874, %p873, %p872;
	@%p874 bra 	$L__BB5_454;
	mul.wide.s32 	%rd1021, %r260, 4;
	add.s64 	%rd1022, %rd3, %rd1021;
	ld.global.f32 	%f679, [%rd1022];
	st.shared.f32 	[%r23+28], %f679;
	add.s64 	%rd1023, %rd2, %rd1021;
	ld.global.f32 	%f680, [%rd1023];
	st.shared.f32 	[%r24+28], %f680;
$L__BB5_454:
	setp.gt.u32 	%p875, %r259, %r4;
	add.s32 	%r261, %r260, %r6;
	setp.lt.s32 	%p876, %r25, 1;
	setp.gt.s32 	%p877, %r25, %r4;
	or.pred  	%p878, %p876, %p877;
	or.pred  	%p879, %p878, %p875;
	@%p879 bra 	$L__BB5_456;
	mul.wide.s32 	%rd1024, %r261, 4;
	add.s64 	%rd1025, %rd1, %rd1024;
	ld.global.f32 	%f681, [%rd1025+-4];
	st.shared.f32 	[%r27+32], %f681;
	ld.global.f32 	%f682, [%rd1025+4];
	st.shared.f32 	[%r28+32], %f682;
	sub.s32 	%r1330, %r261, %r4;
	add.s32 	%r1331, %r1330, -2;
	mul.wide.s32 	%rd1026, %r1331, 4;
	add.s64 	%rd1027, %rd1, %rd1026;
	ld.global.f32 	%f683, [%rd1027];
	st.shared.f32 	[%r29+32], %f683;
	mul.wide.s32 	%rd1028, %r5, 4;
	add.s64 	%rd1029, %rd1025, %rd1028;
	ld.global.f32 	%f684, [%rd1029];
	st.shared.f32 	[%r30+32], %f684;
$L__BB5_456:
	setp.ge.u32 	%p880, %r259, %r5;
	setp.ge.s32 	%p881, %r25, %r5;
	or.pred  	%p882, %p881, %p880;
	@%p882 bra 	$L__BB5_458;
	mul.wide.s32 	%rd1030, %r261, 4;
	add.s64 	%rd1031, %rd3, %rd1030;
	ld.global.f32 	%f685, [%rd1031];
	st.shared.f32 	[%r32+32], %f685;
	add.s64 	%rd1032, %rd2, %rd1030;
	ld.global.f32 	%f686, [%rd1032];
	st.shared.f32 	[%r31+32], %f686;
$L__BB5_458:
	setp.gt.u32 	%p883, %r259, %r4;
	add.s32 	%r262, %r261, %r6;
	add.s32 	%r1332, %r25, %r6;
	setp.lt.s32 	%p884, %r1332, 1;
	setp.gt.s32 	%p885, %r1332, %r4;
	or.pred  	%p886, %p884, %p885;
	or.pred  	%p887, %p886, %p883;
	@%p887 bra 	$L__BB5_460;
	mul.wide.s32 	%rd1033, %r262, 4;
	add.s64 	%rd1034, %rd1, %rd1033;
	ld.global.f32 	%f687, [%rd1034+-4];
	st.shared.f32 	[%r36+28], %f687;
	ld.global.f32 	%f688, [%rd1034+4];
	st.shared.f32 	[%r37+28], %f688;
	sub.s32 	%r1333, %r262, %r4;
	add.s32 	%r1334, %r1333, -2;
	mul.wide.s32 	%rd1035, %r1334, 4;
	add.s64 	%rd1036, %rd1, %rd1035;
	ld.global.f32 	%f689, [%rd1036];
	st.shared.f32 	[%r38+28], %f689;
	mul.wide.s32 	%rd1037, %r5, 4;
	add.s64 	%rd1038, %rd1034, %rd1037;
	ld.global.f32 	%f690, [%rd1038];
	st.shared.f32 	[%r39+28], %f690;
$L__BB5_460:
	setp.ge.u32 	%p888, %r259, %r5;
	add.s32 	%r1335, %r25, %r6;
	setp.ge.s32 	%p889, %r1335, %r5;
	or.pred  	%p890, %p889, %p888;
	@%p890 bra 	$L__BB5_462;
	mul.wide.s32 	%rd1039, %r262, 4;
	add.s64 	%rd1040, %rd3, %rd1039;
	ld.global.f32 	%f691, [%rd1040];
	st.shared.f32 	[%r40+28], %f691;
	add.s64 	%rd1041, %rd2, %rd1039;
	ld.global.f32 	%f692, [%rd1041];
	st.shared.f32 	[%r41+28], %f692;
$L__BB5_462:
	setp.gt.u32 	%p891, %r259, %r4;
	add.s32 	%r263, %r262, %r6;
	add.s32 	%r1336, %r25, %r6;
	add.s32 	%r1337, %r1336, %r6;
	setp.lt.s32 	%p892, %r1337, 1;
	setp.gt.s32 	%p893, %r1337, %r4;
	or.pred  	%p894, %p892, %p893;
	or.pred  	%p895, %p894, %p891;
	@%p895 bra 	$L__BB5_464;
	mul.wide.s32 	%rd1042, %r263, 4;
	add.s64 	%rd1043, %rd1, %rd1042;
	ld.global.f32 	%f693, [%rd1043+-4];
	st.shared.f32 	[%r45+28], %f693;
	ld.global.f32 	%f694, [%rd1043+4];
	st.shared.f32 	[%r46+28], %f694;
	sub.s32 	%r1338, %r263, %r4;
	add.s32 	%r1339, %r1338, -2;
	mul.wide.s32 	%rd1044, %r1339, 4;
	add.s64 	%rd1045, %rd1, %rd1044;
	ld.global.f32 	%f695, [%rd1045];
	st.shared.f32 	[%r47+28], %f695;
	mul.wide.s32 	%rd1046, %r5, 4;
	add.s64 	%rd1047, %rd1043, %rd1046;
	ld.global.f32 	%f696, [%rd1047];
	add.s32 	%r1340, %r47, %r13;
	st.shared.f32 	[%r1340+28], %f696;
$L__BB5_464:
	setp.ge.u32 	%p896, %r259, %r5;
	add.s32 	%r1341, %r25, %r6;
	add.s32 	%r1342, %r1341, %r6;
	setp.ge.s32 	%p897, %r1342, %r5;
	or.pred  	%p898, %p897, %p896;
	@%p898 bra 	$L__BB5_466;
	mul.wide.s32 	%rd1048, %r263, 4;
	add.s64 	%rd1049, %rd3, %rd1048;
	ld.global.f32 	%f697, [%rd1049];
	st.shared.f32 	[%r49+28], %f697;
	add.s64 	%rd1050, %rd2, %rd1048;
	ld.global.f32 	%f698, [%rd1050];
	st.shared.f32 	[%r50+28], %f698;
$L__BB5_466:
	setp.gt.u32 	%p899, %r259, %r4;
	add.s32 	%r264, %r263, %r6;
	add.s32 	%r1343, %r25, %r6;
	add.s32 	%r1344, %r1343, %r6;
	add.s32 	%r1345, %r1344, %r6;
	setp.lt.s32 	%p900, %r1345, 1;
	setp.gt.s32 	%p901, %r1345, %r4;
	or.pred  	%p902, %p900, %p901;
	or.pred  	%p903, %p902, %p899;
	@%p903 bra 	$L__BB5_468;
	mul.wide.s32 	%rd1051, %r264, 4;
	add.s64 	%rd1052, %rd1, %rd1051;
	ld.global.f32 	%f699, [%rd1052+-4];
	st.shared.f32 	[%r54+28], %f699;
	ld.global.f32 	%f700, [%rd1052+4];
	st.shared.f32 	[%r55+28], %f700;
	sub.s32 	%r1346, %r264, %r4;
	add.s32 	%r1347, %r1346, -2;
	mul.wide.s32 	%rd1053, %r1347, 4;
	add.s64 	%rd1054, %rd1, %rd1053;
	ld.global.f32 	%f701, [%rd1054];
	st.shared.f32 	[%r56+28], %f701;
	mul.wide.s32 	%rd1055, %r5, 4;
	add.s64 	%rd1056, %rd1052, %rd1055;
	ld.global.f32 	%f702, [%rd1056];
	add.s32 	%r1348, %r56, %r13;
	st.shared.f32 	[%r1348+28], %f702;
$L__BB5_468:
	setp.ge.u32 	%p904, %r259, %r5;
	add.s32 	%r1349, %r25, %r6;
	add.s32 	%r1350, %r1349, %r6;
	add.s32 	%r1351, %r1350, %r6;
	setp.ge.s32 	%p905, %r1351, %r5;
	or.pred  	%p906, %p905, %p904;
	@%p906 bra 	$L__BB5_470;
	mul.wide.s32 	%rd1057, %r264, 4;
	add.s64 	%rd1058, %rd3, %rd1057;
	ld.global.f32 	%f703, [%rd1058];
	st.shared.f32 	[%r58+28], %f703;
	add.s64 	%rd1059, %rd2, %rd1057;
	ld.global.f32 	%f704, [%rd1059];
	st.shared.f32 	[%r59+28], %f704;
$L__BB5_470:
	setp.gt.u32 	%p907, %r259, %r4;
	add.s32 	%r265, %r264, %r6;
	add.s32 	%r1352, %r25, %r6;
	add.s32 	%r1353, %r1352, %r6;
	add.s32 	%r1354, %r1353, %r6;
	add.s32 	%r1355, %r1354, %r6;
	setp.lt.s32 	%p908, %r1355, 1;
	setp.gt.s32 	%p909, %r1355, %r4;
	or.pred  	%p910, %p908, %p909;
	or.pred  	%p911, %p910, %p907;
	@%p911 bra 	$L__BB5_472;
	mul.wide.s32 	%rd1060, %r265, 4;
	add.s64 	%rd1061, %rd1, %rd1060;
	ld.global.f32 	%f705, [%rd1061+-4];
	st.shared.f32 	[%r63+28], %f705;
	ld.global.f32 	%f706, [%rd1061+4];
	st.shared.f32 	[%r64+28], %f706;
	sub.s32 	%r1356, %r265, %r4;
	add.s32 	%r1357, %r1356, -2;
	mul.wide.s32 	%rd1062, %r1357, 4;
	add.s64 	%rd1063, %rd1, %rd1062;
	ld.global.f32 	%f707, [%rd1063];
	st.shared.f32 	[%r65+28], %f707;
	mul.wide.s32 	%rd1064, %r5, 4;
	add.s64 	%rd1065, %rd1061, %rd1064;
	ld.global.f32 	%f708, [%rd1065];
	st.shared.f32 	[%r66+28], %f708;
$L__BB5_472:
	setp.ge.u32 	%p912, %r259, %r5;
	add.s32 	%r1358, %r25, %r6;
	add.s32 	%r1359, %r1358, %r6;
	add.s32 	%r1360, %r1359, %r6;
	add.s32 	%r1361, %r1360, %r6;
	setp.ge.s32 	%p913, %r1361, %r5;
	or.pred  	%p914, %p913, %p912;
	@%p914 bra 	$L__BB5_474;
	mul.wide.s32 	%rd1066, %r265, 4;
	add.s64 	%rd1067, %rd3, %rd1066;
	ld.global.f32 	%f709, [%rd1067];
	st.shared.f32 	[%r67+28], %f709;
	add.s64 	%rd1068, %rd2, %rd1066;
	ld.global.f32 	%f710, [%rd1068];
	st.shared.f32 	[%r68+28], %f710;
$L__BB5_474:
	setp.gt.u32 	%p915, %r259, %r4;
	add.s32 	%r266, %r265, %r6;
	add.s32 	%r1362, %r25, %r6;
	add.s32 	%r1363, %r1362, %r6;
	add.s32 	%r1364, %r1363, %r6;
	add.s32 	%r1365, %r1364, %r6;
	add.s32 	%r1366, %r1365, %r6;
	setp.lt.s32 	%p916, %r1366, 1;
	setp.gt.s32 	%p917, %r1366, %r4;
	or.pred  	%p918, %p916, %p917;
	or.pred  	%p919, %p918, %p915;
	@%p919 bra 	$L__BB5_476;
	mul.wide.s32 	%rd1069, %r266, 4;
	add.s64 	%rd1070, %rd1, %rd1069;
	ld.global.f32 	%f711, [%rd1070+-4];
	st.shared.f32 	[%r72+28], %f711;
	ld.global.f32 	%f712, [%rd1070+4];
	st.shared.f32 	[%r73+28], %f712;
	sub.s32 	%r1367, %r266, %r4;
	add.s32 	%r1368, %r1367, -2;
	mul.wide.s32 	%rd1071, %r1368, 4;
	add.s64 	%rd1072, %rd1, %rd1071;
	ld.global.f32 	%f713, [%rd1072];
	st.shared.f32 	[%r74+28], %f713;
	mul.wide.s32 	%rd1073, %r5, 4;
	add.s64 	%rd1074, %rd1070, %rd1073;
	ld.global.f32 	%f714, [%rd1074];
	st.shared.f32 	[%r75+28], %f714;
$L__BB5_476:
	setp.ge.u32 	%p920, %r259, %r5;
	add.s32 	%r1369, %r25, %r6;
	add.s32 	%r1370, %r1369, %r6;
	add.s32 	%r1371, %r1370, %r6;
	add.s32 	%r1372, %r1371, %r6;
	add.s32 	%r1373, %r1372, %r6;
	setp.ge.s32 	%p921, %r1373, %r5;
	or.pred  	%p922, %p921, %p920;
	@%p922 bra 	$L__BB5_478;
	mul.wide.s32 	%rd1075, %r266, 4;
	add.s64 	%rd1076, %rd3, %rd1075;
	ld.global.f32 	%f715, [%rd1076];
	st.shared.f32 	[%r76+28], %f715;
	add.s64 	%rd1077, %rd2, %rd1075;
	ld.global.f32 	%f716, [%rd1077];
	st.shared.f32 	[%r77+28], %f716;
$L__BB5_478:
	setp.gt.u32 	%p923, %r259, %r4;
	add.s32 	%r267, %r266, %r6;
	setp.lt.s32 	%p924, %r78, 1;
	setp.gt.s32 	%p925, %r78, %r4;
	or.pred  	%p926, %p924, %p925;
	or.pred  	%p927, %p926, %p923;
	@%p927 bra 	$L__BB5_480;
	mul.wide.s32 	%rd1078, %r267, 4;
	add.s64 	%rd1079, %rd1, %rd1078;
	ld.global.f32 	%f717, [%rd1079+-4];
	st.shared.f32 	[%r81+28], %f717;
	ld.global.f32 	%f718, [%rd1079+4];
	st.shared.f32 	[%r82+28], %f718;
	sub.s32 	%r1374, %r267, %r4;
	add.s32 	%r1375, %r1374, -2;
	mul.wide.s32 	%rd1080, %r1375, 4;
	add.s64 	%rd1081, %rd1, %rd1080;
	ld.global.f32 	%f719, [%rd1081];
	st.shared.f32 	[%r83+28], %f719;
	mul.wide.s32 	%rd1082, %r5, 4;
	add.s64 	%rd1083, %rd1079, %rd1082;
	ld.global.f32 	%f720, [%rd1083];
	st.shared.f32 	[%r84+28], %f720;
$L__BB5_480:
	setp.ge.u32 	%p928, %r259, %r5;
	setp.ge.s32 	%p929, %r78, %r5;
	or.pred  	%p930, %p929, %p928;
	@%p930 bra 	$L__BB5_482;
	mul.wide.s32 	%rd1084, %r267, 4;
	add.s64 	%rd1085, %rd3, %rd1084;
	ld.global.f32 	%f721, [%rd1085];
	st.shared.f32 	[%r85+28], %f721;
	add.s64 	%rd1086, %rd2, %rd1084;
	ld.global.f32 	%f722, [%rd1086];
	st.shared.f32 	[%r86+28], %f722;
$L__BB5_482:
	setp.gt.u32 	%p931, %r259, %r4;
	add.s32 	%r268, %r267, %r6;
	setp.lt.s32 	%p932, %r87, 1;
	setp.gt.s32 	%p933, %r87, %r4;
	or.pred  	%p934, %p932, %p933;
	or.pred  	%p935, %p934, %p931;
	@%p935 bra 	$L__BB5_484;
	mul.wide.s32 	%rd1087, %r268, 4;
	add.s64 	%rd1088, %rd1, %rd1087;
	ld.global.f32 	%f723, [%rd1088+-4];
	st.shared.f32 	[%r90+28], %f723;
	ld.global.f32 	%f724, [%rd1088+4];
	st.shared.f32 	[%r91+28], %f724;
	sub.s32 	%r1376, %r268, %r4;
	add.s32 	%r1377, %r1376, -2;
	mul.wide.s32 	%rd1089, %r1377, 4;
	add.s64 	%rd1090, %rd1, %rd1089;
	ld.global.f32 	%f725, [%rd1090];
	st.shared.f32 	[%r92+28], %f725;
	mul.wide.s32 	%rd1091, %r5, 4;
	add.s64 	%rd1092, %rd1088, %rd1091;
	ld.global.f32 	%f726, [%rd1092];
	st.shared.f32 	[%r93+28], %f726;
$L__BB5_484:
	setp.ge.u32 	%p936, %r259, %r5;
	setp.ge.s32 	%p937, %r87, %r5;
	or.pred  	%p938, %p937, %p936;
	@%p938 bra 	$L__BB5_486;
	mul.wide.s32 	%rd1093, %r268, 4;
	add.s64 	%rd1094, %rd3, %rd1093;
	ld.global.f32 	%f727, [%rd1094];
	st.shared.f32 	[%r94+28], %f727;
	add.s64 	%rd1095, %rd2, %rd1093;
	ld.global.f32 	%f728, [%rd1095];
	st.shared.f32 	[%r95+28], %f728;
$L__BB5_486:
	setp.gt.u32 	%p939, %r259, %r4;
	add.s32 	%r269, %r268, %r6;
	setp.lt.s32 	%p940, %r96, 1;
	setp.gt.s32 	%p941, %r96, %r4;
	or.pred  	%p942, %p940, %p941;
	or.pred  	%p943, %p942, %p939;
	@%p943 bra 	$L__BB5_488;
	mul.wide.s32 	%rd1096, %r269, 4;
	add.s64 	%rd1097, %rd1, %rd1096;
	ld.global.f32 	%f729, [%rd1097+-4];
	st.shared.f32 	[%r99+28], %f729;
	ld.global.f32 	%f730, [%rd1097+4];
	st.shared.f32 	[%r100+28], %f730;
	sub.s32 	%r1378, %r269, %r4;
	add.s32 	%r1379, %r1378, -2;
	mul.wide.s32 	%rd1098, %r1379, 4;
	add.s64 	%rd1099, %rd1, %rd1098;
	ld.global.f32 	%f731, [%rd1099];
	st.shared.f32 	[%r101+28], %f731;
	mul.wide.s32 	%rd1100, %r5, 4;
	add.s64 	%rd1101, %rd1097, %rd1100;
	ld.global.f32 	%f732, [%rd1101];
	st.shared.f32 	[%r102+28], %f732;
$L__BB5_488:
	setp.ge.u32 	%p944, %r259, %r5;
	setp.ge.s32 	%p945, %r96, %r5;
	or.pred  	%p946, %p945, %p944;
	@%p946 bra 	$L__BB5_490;
	mul.wide.s32 	%rd1102, %r269, 4;
	add.s64 	%rd1103, %rd3, %rd1102;
	ld.global.f32 	%f733, [%rd1103];
	st.shared.f32 	[%r103+28], %f733;
	add.s64 	%rd1104, %rd2, %rd1102;
	ld.global.f32 	%f734, [%rd1104];
	st.shared.f32 	[%r104+28], %f734;
$L__BB5_490:
	setp.gt.u32 	%p947, %r259, %r4;
	add.s32 	%r270, %r269, %r6;
	setp.lt.s32 	%p948, %r105, 1;
	setp.gt.s32 	%p949, %r105, %r4;
	or.pred  	%p950, %p948, %p949;
	or.pred  	%p951, %p950, %p947;
	@%p951 bra 	$L__BB5_492;
	mul.wide.s32 	%rd1105, %r270, 4;
	add.s64 	%rd1106, %rd1, %rd1105;
	ld.global.f32 	%f735, [%rd1106+-4];
	st.shared.f32 	[%r108+28], %f735;
	ld.global.f32 	%f736, [%rd1106+4];
	st.shared.f32 	[%r109+28], %f736;
	sub.s32 	%r1380, %r270, %r4;
	add.s32 	%r1381, %r1380, -2;
	mul.wide.s32 	%rd1107, %r1381, 4;
	add.s64 	%rd1108, %rd1, %rd1107;
	ld.global.f32 	%f737, [%rd1108];
	st.shared.f32 	[%r110+28], %f737;
	mul.wide.s32 	%rd1109, %r5, 4;
	add.s64 	%rd1110, %rd1106, %rd1109;
	ld.global.f32 	%f738, [%rd1110];
	add.s32 	%r1382, %r110, %r13;
	st.shared.f32 	[%r1382+28], %f738;
$L__BB5_492:
	setp.ge.u32 	%p952, %r259, %r5;
	setp.ge.s32 	%p953, %r105, %r5;
	or.pred  	%p954, %p953, %p952;
	@%p954 bra 	$L__BB5_494;
	mul.wide.s32 	%rd1111, %r270, 4;
	add.s64 	%rd1112, %rd3, %rd1111;
	ld.global.f32 	%f739, [%rd1112];
	st.shared.f32 	[%r112+28], %f739;
	add.s64 	%rd1113, %rd2, %rd1111;
	ld.global.f32 	%f740, [%rd1113];
	st.shared.f32 	[%r113+28], %f740;
$L__BB5_494:
	setp.gt.u32 	%p955, %r259, %r4;
	add.s32 	%r271, %r270, %r6;
	setp.lt.s32 	%p956, %r114, 1;
	setp.gt.s32 	%p957, %r114, %r4;
	or.pred  	%p958, %p956, %p957;
	or.pred  	%p959, %p958, %p955;
	@%p959 bra 	$L__BB5_496;
	mul.wide.s32 	%rd1114, %r271, 4;
	add.s64 	%rd1115, %rd1, %rd1114;
	ld.global.f32 	%f741, [%rd1115+-4];
	st.shared.f32 	[%r117+28], %f741;
	ld.global.f32 	%f742, [%rd1115+4];
	st.shared.f32 	[%r118+28], %f742;
	sub.s32 	%r1383, %r271, %r4;
	add.s32 	%r1384, %r1383, -2;
	mul.wide.s32 	%rd1116, %r1384, 4;
	add.s64 	%rd1117, %rd1, %rd1116;
	ld.global.f32 	%f743, [%rd1117];
	st.shared.f32 	[%r119+28], %f743;
	mul.wide.s32 	%rd1118, %r5, 4;
	add.s64 	%rd1119, %rd1115, %rd1118;
	ld.global.f32 	%f744, [%rd1119];
	add.s32 	%r1385, %r119, %r13;
	st.shared.f32 	[%r1385+28], %f744;
$L__BB5_496:
	setp.ge.u32 	%p960, %r259, %r5;
	setp.ge.s32 	%p961, %r114, %r5;
	or.pred  	%p962, %p961, %p960;
	@%p962 bra 	$L__BB5_498;
	mul.wide.s32 	%rd1120, %r271, 4;
	add.s64 	%rd1121, %rd3, %rd1120;
	ld.global.f32 	%f745, [%rd1121];
	st.shared.f32 	[%r121+28], %f745;
	add.s64 	%rd1122, %rd2, %rd1120;
	ld.global.f32 	%f746, [%rd1122];
	st.shared.f32 	[%r122+28], %f746;
$L__BB5_498:
	setp.gt.u32 	%p963, %r259, %r4;
	add.s32 	%r272, %r271, %r6;
	setp.lt.s32 	%p964, %r123, 1;
	setp.gt.s32 	%p965, %r123, %r4;
	or.pred  	%p966, %p964, %p965;
	or.pred  	%p967, %p966, %p963;
	@%p967 bra 	$L__BB5_500;
	mul.wide.s32 	%rd1123, %r272, 4;
	add.s64 	%rd1124, %rd1, %rd1123;
	ld.global.f32 	%f747, [%rd1124+-4];
	st.shared.f32 	[%r126+28], %f747;
	ld.global.f32 	%f748, [%rd1124+4];
	st.shared.f32 	[%r127+28], %f748;
	sub.s32 	%r1386, %r272, %r4;
	add.s32 	%r1387, %r1386, -2;
	mul.wide.s32 	%rd1125, %r1387, 4;
	add.s64 	%rd1126, %rd1, %rd1125;
	ld.global.f32 	%f749, [%rd1126];
	st.shared.f32 	[%r128+28], %f749;
	mul.wide.s32 	%rd1127, %r5, 4;
	add.s64 	%rd1128, %rd1124, %rd1127;
	ld.global.f32 	%f750, [%rd1128];
	add.s32 	%r1388, %r128, %r13;
	st.shared.f32 	[%r1388+28], %f750;
$L__BB5_500:
	setp.ge.u32 	%p968, %r259, %r5;
	setp.ge.s32 	%p969, %r123, %r5;
	or.pred  	%p970, %p969, %p968;
	@%p970 bra 	$L__BB5_502;
	mul.wide.s32 	%rd1129, %r272, 4;
	add.s64 	%rd1130, %rd3, %rd1129;
	ld.global.f32 	%f751, [%rd1130];
	st.shared.f32 	[%r130+28], %f751;
	add.s64 	%rd1131, %rd2, %rd1129;
	ld.global.f32 	%f752, [%rd1131];
	st.shared.f32 	[%r131+28], %f752;
$L__BB5_502:
	setp.gt.u32 	%p971, %r259, %r4;
	add.s32 	%r273, %r272, %r6;
	setp.lt.s32 	%p972, %r132, 1;
	setp.gt.s32 	%p973, %r132, %r4;
	or.pred  	%p974, %p972, %p973;
	or.pred  	%p975, %p974, %p971;
	@%p975 bra 	$L__BB5_504;
	mul.wide.s32 	%rd1132, %r273, 4;
	add.s64 	%rd1133, %rd1, %rd1132;
	ld.global.f32 	%f753, [%rd1133+-4];
	st.shared.f32 	[%r135+28], %f753;
	ld.global.f32 	%f754, [%rd1133+4];
	st.shared.f32 	[%r136+28], %f754;
	sub.s32 	%r1389, %r273, %r4;
	add.s32 	%r1390, %r1389, -2;
	mul.wide.s32 	%rd1134, %r1390, 4;
	add.s64 	%rd1135, %rd1, %rd1134;
	ld.global.f32 	%f755, [%rd1135];
	st.shared.f32 	[%r137+28], %f755;
	mul.wide.s32 	%rd1136, %r5, 4;
	add.s64 	%rd1137, %rd1133, %rd1136;
	ld.global.f32 	%f756, [%rd1137];
	add.s32 	%r1391, %r137, %r13;
	st.shared.f32 	[%r1391+28], %f756;
$L__BB5_504:
	setp.ge.u32 	%p976, %r259, %r5;
	setp.ge.s32 	%p977, %r132, %r5;
	or.pred  	%p978, %p977, %p976;
	@%p978 bra 	$L__BB5_506;
	mul.wide.s32 	%rd1138, %r273, 4;
	add.s64 	%rd1139, %rd3, %rd1138;
	ld.global.f32 	%f757, [%rd1139];
	st.shared.f32 	[%r138+28], %f757;
	add.s64 	%rd1140, %rd2, %rd1138;
	ld.global.f32 	%f758, [%rd1140];
	st.shared.f32 	[%r139+28], %f758;
$L__BB5_506:
	add.s32 	%r274, %r273, %r6;
	or.pred  	%p980, %p1, %p971;
	@%p980 bra 	$L__BB5_508;
	mul.wide.s32 	%rd1141, %r274, 4;
	add.s64 	%rd1142, %rd1, %rd1141;
	ld.global.f32 	%f759, [%rd1142+-4];
	st.shared.f32 	[%r143+28], %f759;
	ld.global.f32 	%f760, [%rd1142+4];
	st.shared.f32 	[%r144+28], %f760;
	sub.s32 	%r1392, %r274, %r4;
	add.s32 	%r1393, %r1392, -2;
	mul.wide.s32 	%rd1143, %r1393, 4;
	add.s64 	%rd1144, %rd1, %rd1143;
	ld.global.f32 	%f761, [%rd1144];
	st.shared.f32 	[%r145+28], %f761;
	mul.wide.s32 	%rd1145, %r5, 4;
	add.s64 	%rd1146, %rd1142, %rd1145;
	ld.global.f32 	%f762, [%rd1146];
	st.shared.f32 	[%r146+28], %f762;
$L__BB5_508:
	setp.ge.s32 	%p982, %r140, %r5;
	or.pred  	%p983, %p982, %p976;
	@%p983 bra 	$L__BB5_510;
	mul.wide.s32 	%rd1147, %r274, 4;
	add.s64 	%rd1148, %rd3, %rd1147;
	ld.global.f32 	%f763, [%rd1148];
	st.shared.f32 	[%r147+28], %f763;
	add.s64 	%rd1149, %rd2, %rd1147;
	ld.global.f32 	%f764, [%rd1149];
	st.shared.f32 	[%r148+28], %f764;
$L__BB5_510:
	setp.gt.u32 	%p984, %r259, %r4;
	add.s32 	%r275, %r274, %r6;
	or.pred  	%p985, %p2, %p984;
	@%p985 bra 	$L__BB5_512;
	mul.wide.s32 	%rd1150, %r275, 4;
	add.s64 	%rd1151, %rd1, %rd1150;
	ld.global.f32 	%f765, [%rd1151+-4];
	st.shared.f32 	[%r151+28], %f765;
	ld.global.f32 	%f766, [%rd1151+4];
	st.shared.f32 	[%r152+28], %f766;
	sub.s32 	%r1394, %r275, %r4;
	add.s32 	%r1395, %r1394, -2;
	mul.wide.s32 	%rd1152, %r1395, 4;
	add.s64 	%rd1153, %rd1, %rd1152;
	ld.global.f32 	%f767, [%rd1153];
	st.shared.f32 	[%r153+28], %f767;
	mul.wide.s32 	%rd1154, %r5, 4;
	add.s64 	%rd1155, %rd1151, %rd1154;
	ld.global.f32 	%f768, [%rd1155];
	st.shared.f32 	[%r154+28], %f768;
$L__BB5_512:
	setp.ge.u32 	%p986, %r259, %r5;
	@%p986 bra 	$L__BB5_514;
	mul.wide.s32 	%rd1156, %r275, 4;
	add.s64 	%rd1157, %rd3, %rd1156;
	ld.global.f32 	%f769, [%rd1157];
	st.shared.f32 	[%r155+28], %f769;
	add.s64 	%rd1158, %rd2, %rd1156;
	ld.global.f32 	%f770, [%rd1158];
	st.shared.f32 	[%r156+28], %f770;
$L__BB5_514:
	add.s32 	%r276, %r259, %r9;
	setp.gt.u32 	%p987, %r276, %r4;
	mad.lo.s32 	%r277, %r276, %r5, %r1;
	or.pred  	%p988, %p3, %p987;
	@%p988 bra 	$L__BB5_516;
	mul.wide.s32 	%rd1159, %r277, 4;
	add.s64 	%rd1160, %rd1, %rd1159;
	ld.global.f32 	%f771, [%rd1160+-4];
	st.shared.f32 	[%r19+32], %f771;
	ld.global.f32 	%f772, [%rd1160+4];
	st.shared.f32 	[%r20+32], %f772;
	sub.s32 	%r1396, %r277, %r4;
	add.s32 	%r1397, %r1396, -2;
	mul.wide.s32 	%rd1161, %r1397, 4;
	add.s64 	%rd1162, %rd1, %rd1161;
	ld.global.f32 	%f773, [%rd1162];
	st.shared.f32 	[%r21+32], %f773;
	mul.wide.s32 	%rd1163, %r5, 4;
	add.s64 	%rd1164, %rd1160, %rd1163;
	ld.global.f32 	%f774, [%rd1164];
	st.shared.f32 	[%r22+32], %f774;
$L__BB5_516:
	setp.ge.u32 	%p989, %r276, %r5;
	setp.ge.s32 	%p990, %r1, %r5;
	or.pred  	%p991, %p990, %p989;
	@%p991 bra 	$L__BB5_518;
	mul.wide.s32 	%rd1165, %r277, 4;
	add.s64 	%rd1166, %rd3, %rd1165;
	ld.global.f32 	%f775, [%rd1166];
	st.shared.f32 	[%r23+32], %f775;
	add.s64 	%rd1167, %rd2, %rd1165;
	ld.global.f32 	%f776, [%rd1167];
	st.shared.f32 	[%r24+32], %f776;
$L__BB5_518:
	setp.gt.u32 	%p992, %r276, %r4;
	add.s32 	%r278, %r277, %r6;
	setp.lt.s32 	%p993, %r25, 1;
	setp.gt.s32 	%p994, %r25, %r4;
	or.pred  	%p995, %p993, %p994;
	or.pred  	%p996, %p995, %p992;
	@%p996 bra 	$L__BB5_520;
	mul.wide.s32 	%rd1168, %r278, 4;
	add.s64 	%rd1169, %rd1, %rd1168;
	ld.global.f32 	%f777, [%rd1169+-4];
	st.shared.f32 	[%r27+36], %f777;
	ld.global.f32 	%f778, [%rd1169+4];
	st.shared.f32 	[%r28+36], %f778;
	sub.s32 	%r1398, %r278, %r4;
	add.s32 	%r1399, %r1398, -2;
	mul.wide.s32 	%rd1170, %r1399, 4;
	add.s64 	%rd1171, %rd1, %rd1170;
	ld.global.f32 	%f779, [%rd1171];
	st.shared.f32 	[%r29+36], %f779;
	mul.wide.s32 	%rd1172, %r5, 4;
	add.s64 	%rd1173, %rd1169, %rd1172;
	ld.global.f32 	%f780, [%rd1173];
	st.shared.f32 	[%r30+36], %f780;
$L__BB5_520:
	setp.ge.u32 	%p997, %r276, %r5;
	setp.ge.s32 	%p998, %r25, %r5;
	or.pred  	%p999, %p998, %p997;
	@%p999 bra 	$L__BB5_522;
	mul.wide.s32 	%rd1174, %r278, 4;
	add.s64 	%rd1175, %rd3, %rd1174;
	ld.global.f32 	%f781, [%rd1175];
	st.shared.f32 	[%r32+36], %f781;
	add.s64 	%rd1176, %rd2, %rd1174;
	ld.global.f32 	%f782, [%rd1176];
	st.shared.f32 	[%r31+36], %f782;
$L__BB5_522:
	setp.gt.u32 	%p1000, %r276, %r4;
	add.s32 	%r279, %r278, %r6;
	add.s32 	%r1400, %r25, %r6;
	setp.lt.s32 	%p1001, %r1400, 1;
	setp.gt.s32 	%p1002, %r1400, %r4;
	or.pred  	%p1003, %p1001, %p1002;
	or.pred  	%p1004, %p1003, %p1000;
	@%p1004 bra 	$L__BB5_524;
	mul.wide.s32 	%rd1177, %r279, 4;
	add.s64 	%rd1178, %rd1, %rd1177;
	ld.global.f32 	%f783, [%rd1178+-4];
	st.shared.f32 	[%r36+32], %f783;
	ld.global.f32 	%f784, [%rd1178+4];
	st.shared.f32 	[%r37+32], %f784;
	sub.s32 	%r1401, %r279, %r4;
	add.s32 	%r1402, %r1401, -2;
	mul.wide.s32 	%rd1179, %r1402, 4;
	add.s64 	%rd1180, %rd1, %rd1179;
	ld.global.f32 	%f785, [%rd1180];
	st.shared.f32 	[%r38+32], %f785;
	mul.wide.s32 	%rd1181, %r5, 4;
	add.s64 	%rd1182, %rd1178, %rd1181;
	ld.global.f32 	%f786, [%rd1182];
	st.shared.f32 	[%r39+32], %f786;
$L__BB5_524:
	setp.ge.u32 	%p1005, %r276, %r5;
	add.s32 	%r1403, %r25, %r6;
	setp.ge.s32 	%p1006, %r1403, %r5;
	or.pred  	%p1007, %p1006, %p1005;
	@%p1007 bra 	$L__BB5_526;
	mul.wide.s32 	%rd1183, %r279, 4;
	add.s64 	%rd1184, %rd3, %rd1183;
	ld.global.f32 	%f787, [%rd1184];
	st.shared.f32 	[%r40+32], %f787;
	add.s64 	%rd1185, %rd2, %rd1183;
	ld.global.f32 	%f788, [%rd1185];
	st.shared.f32 	[%r41+32], %f788;
$L__BB5_526:
	setp.gt.u32 	%p1008, %r276, %r4;
	add.s32 	%r280, %r279, %r6;
	add.s32 	%r1404, %r25, %r6;
	add.s32 	%r1405, %r1404, %r6;
	setp.lt.s32 	%p1009, %r1405, 1;
	setp.gt.s32 	%p1010, %r1405, %r4;
	or.pred  	%p1011, %p1009, %p1010;
	or.pred  	%p1012, %p1011, %p1008;
	@%p1012 bra 	$L__BB5_528;
	mul.wide.s32 	%rd1186, %r280, 4;
	add.s64 	%rd1187, %rd1, %rd1186;
	ld.global.f32 	%f789, [%rd1187+-4];
	st.shared.f32 	[%r45+32], %f789;
	ld.global.f32 	%f790, [%rd1187+4];
	st.shared.f32 	[%r46+32], %f790;
	sub.s32 	%r1406, %r280, %r4;
	add.s32 	%r1407, %r1406, -2;
	mul.wide.s32 	%rd1188, %r1407, 4;
	add.s64 	%rd1189, %rd1, %rd1188;
	ld.global.f32 	%f791, [%rd1189];
	st.shared.f32 	[%r47+32], %f791;
	mul.wide.s32 	%rd1190, %r5, 4;
	add.s64 	%rd1191, %rd1187, %rd1190;
	ld.global.f32 	%f792, [%rd1191];
	add.s32 	%r1408, %r47, %r13;
	st.shared.f32 	[%r1408+32], %f792;
$L__BB5_528:
	setp.ge.u32 	%p1013, %r276, %r5;
	add.s32 	%r1409, %r25, %r6;
	add.s32 	%r1410, %r1409, %r6;
	setp.ge.s32 	%p1014, %r1410, %r5;
	or.pred  	%p1015, %p1014, %p1013;
	@%p1015 bra 	$L__BB5_530;
	mul.wide.s32 	%rd1192, %r280, 4;
	add.s64 	%rd1193, %rd3, %rd1192;
	ld.global.f32 	%f793, [%rd1193];
	st.shared.f32 	[%r49+32], %f793;
	add.s64 	%rd1194, %rd2, %rd1192;
	ld.global.f32 	%f794, [%rd1194];
	st.shared.f32 	[%r50+32], %f794;
$L__BB5_530:
	setp.gt.u32 	%p1016, %r276, %r4;
	add.s32 	%r281, %r280, %r6;
	add.s32 	%r1411, %r25, %r6;
	add.s32 	%r1412, %r1411, %r6;
	add.s32 	%r1413, %r1412, %r6;
	setp.lt.s32 	%p1017, %r1413, 1;
	setp.gt.s32 	%p1018, %r1413, %r4;
	or.pred  	%p1019, %p1017, %p1018;
	or.pred  	%p1020, %p1019, %p1016;
	@%p1020 bra 	$L__BB5_532;
	mul.wide.s32 	%rd1195, %r281, 4;
	add.s64 	%rd1196, %rd1, %rd1195;
	ld.global.f32 	%f795, [%rd1196+-4];
	st.shared.f32 	[%r54+32], %f795;
	ld.global.f32 	%f796, [%rd1196+4];
	st.shared.f32 	[%r55+32], %f796;
	sub.s32 	%r1414, %r281, %r4;
	add.s32 	%r1415, %r1414, -2;
	mul.wide.s32 	%rd1197, %r1415, 4;
	add.s64 	%rd1198, %rd1, %rd1197;
	ld.global.f32 	%f797, [%rd1198];
	st.shared.f32 	[%r56+32], %f797;
	mul.wide.s32 	%rd1199, %r5, 4;
	add.s64 	%rd1200, %rd1196, %rd1199;
	ld.global.f32 	%f798, [%rd1200];
	add.s32 	%r1416, %r56, %r13;
	st.shared.f32 	[%r1416+32], %f798;
$L__BB5_532:
	setp.ge.u32 	%p1021, %r276, %r5;
	add.s32 	%r1417, %r25, %r6;
	add.s32 	%r1418, %r1417, %r6;
	add.s32 	%r1419, %r1418, %r6;
	setp.ge.s32 	%p1022, %r1419, %r5;
	or.pred  	%p1023, %p1022, %p1021;
	@%p1023 bra 	$L__BB5_534;
	mul.wide.s32 	%rd1201, %r281, 4;
	add.s64 	%rd1202, %rd3, %rd1201;
	ld.global.f32 	%f799, [%rd1202];
	st.shared.f32 	[%r58+32], %f799;
	add.s64 	%rd1203, %rd2, %rd1201;
	ld.global.f32 	%f800, [%rd1203];
	st.shared.f32 	[%r59+32], %f800;
$L__BB5_534:
	setp.gt.u32 	%p1024, %r276, %r4;
	add.s32 	%r282, %r281, %r6;
	add.s32 	%r1420, %r25, %r6;
	add.s32 	%r1421, %r1420, %r6;
	add.s32 	%r1422, %r1421, %r6;
	add.s32 	%r1423, %r1422, %r6;
	setp.lt.s32 	%p1025, %r1423, 1;
	setp.gt.s32 	%p1026, %r1423, %r4;
	or.pred  	%p1027, %p1025, %p1026;
	or.pred  	%p1028, %p1027, %p1024;
	@%p1028 bra 	$L__BB5_536;
	mul.wide.s32 	%rd1204, %r282, 4;
	add.s64 	%rd1205, %rd1, %rd1204;
	ld.global.f32 	%f801, [%rd1205+-4];
	st.shared.f32 	[%r63+32], %f801;
	ld.global.f32 	%f802, [%rd1205+4];
	st.shared.f32 	[%r64+32], %f802;
	sub.s32 	%r1424, %r282, %r4;
	add.s32 	%r1425, %r1424, -2;
	mul.wide.s32 	%rd1206, %r1425, 4;
	add.s64 	%rd1207, %rd1, %rd1206;
	ld.global.f32 	%f803, [%rd1207];
	st.shared.f32 	[%r65+32], %f803;
	mul.wide.s32 	%rd1208, %r5, 4;
	add.s64 	%rd1209, %rd1205, %rd1208;
	ld.global.f32 	%f804, [%rd1209];
	st.shared.f32 	[%r66+32], %f804;
$L__BB5_536:
	setp.ge.u32 	%p1029, %r276, %r5;
	add.s32 	%r1426, %r25, %r6;
	add.s32 	%r1427, %r1426, %r6;
	add.s32 	%r1428, %r1427, %r6;
	add.s32 	%r1429, %r1428, %r6;
	setp.ge.s32 	%p1030, %r1429, %r5;
	or.pred  	%p1031, %p1030, %p1029;
	@%p1031 bra 	$L__BB5_538;
	mul.wide.s32 	%rd1210, %r282, 4;
	add.s64 	%rd1211, %rd3, %rd1210;
	ld.global.f32 	%f805, [%rd1211];
	st.shared.f32 	[%r67+32], %f805;
	add.s64 	%rd1212, %rd2, %rd1210;
	ld.global.f32 	%f806, [%rd1212];
	st.shared.f32 	[%r68+32], %f806;
$L__BB5_538:
	setp.gt.u32 	%p1032, %r276, %r4;
	add.s32 	%r283, %r282, %r6;
	add.s32 	%r1430, %r25, %r6;
	add.s32 	%r1431, %r1430, %r6;
	add.s32 	%r1432, %r1431, %r6;
	add.s32 	%r1433, %r1432, %r6;
	add.s32 	%r1434, %r1433, %r6;
	setp.lt.s32 	%p1033, %r1434, 1;
	setp.gt.s32 	%p1034, %r1434, %r4;
	or.pred  	%p1035, %p1033, %p1034;
	or.pred  	%p1036, %p1035, %p1032;
	@%p1036 bra 	$L__BB5_540;
	mul.wide.s32 	%rd1213, %r283, 4;
	add.s64 	%rd1214, %rd1, %rd1213;
	ld.global.f32 	%f807, [%rd1214+-4];
	st.shared.f32 	[%r72+32], %f807;
	ld.global.f32 	%f808, [%rd1214+4];
	st.shared.f32 	[%r73+32], %f808;
	sub.s32 	%r1435, %r283, %r4;
	add.s32 	%r1436, %r1435, -2;
	mul.wide.s32 	%rd1215, %r1436, 4;
	add.s64 	%rd1216, %rd1, %rd1215;
	ld.global.f32 	%f809, [%rd1216];
	st.shared.f32 	[%r74+32], %f809;
	mul.wide.s32 	%rd1217, %r5, 4;
	add.s64 	%rd1218, %rd1214, %rd1217;
	ld.global.f32 	%f810, [%rd1218];
	st.shared.f32 	[%r75+32], %f810;
$L__BB5_540:
	setp.ge.u32 	%p1037, %r276, %r5;
	add.s32 	%r1437, %r25, %r6;
	add.s32 	%r1438, %r1437, %r6;
	add.s32 	%r1439, %r1438, %r6;
	add.s32 	%r1440, %r1439, %r6;
	add.s32 	%r1441, %r1440, %r6;
	setp.ge.s32 	%p1038, %r1441, %r5;
	or.pred  	%p1039, %p1038, %p1037;
	@%p1039 bra 	$L__BB5_542;
	mul.wide.s32 	%rd1219, %r283, 4;
	add.s64 	%rd1220, %rd3, %rd1219;
	ld.global.f32 	%f811, [%rd1220];
	st.shared.f32 	[%r76+32], %f811;
	add.s64 	%rd1221, %rd2, %rd1219;
	ld.global.f32 	%f812, [%rd1221];
	st.shared.f32 	[%r77+32], %f812;
$L__BB5_542:
	setp.gt.u32 	%p1040, %r276, %r4;
	add.s32 	%r284, %r283, %r6;
	setp.lt.s32 	%p1041, %r78, 1;
	setp.gt.s32 	%p1042, %r78, %r4;
	or.pred  	%p1043, %p1041, %p1042;
	or.pred  	%p1044, %p1043, %p1040;
	@%p1044 bra 	$L__BB5_544;
	mul.wide.s32 	%rd1222, %r284, 4;
	add.s64 	%rd1223, %rd1, %rd1222;
	ld.global.f32 	%f813, [%rd1223+-4];
	st.shared.f32 	[%r81+32], %f813;
	ld.global.f32 	%f814, [%rd1223+4];
	st.shared.f32 	[%r82+32], %f814;
	sub.s32 	%r1442, %r284, %r4;
	add.s32 	%r1443, %r1442, -2;
	mul.wide.s32 	%rd1224, %r1443, 4;
	add.s64 	%rd1225, %rd1, %rd1224;
	ld.global.f32 	%f815, [%rd1225];
	st.shared.f32 	[%r83+32], %f815;
	mul.wide.s32 	%rd1226, %r5, 4;
	add.s64 	%rd1227, %rd1223, %rd1226;
	ld.global.f32 	%f816, [%rd1227];
	st.shared.f32 	[%r84+32], %f816;
$L__BB5_544:
	setp.ge.u32 	%p1045, %r276, %r5;
	setp.ge.s32 	%p1046, %r78, %r5;
	or.pred  	%p1047, %p1046, %p1045;
	@%p1047 bra 	$L__BB5_546;
	mul.wide.s32 	%rd1228, %r284, 4;
	add.s64 	%rd1229, %rd3, %rd1228;
	ld.global.f32 	%f817, [%rd1229];
	st.shared.f32 	[%r85+32], %f817;
	add.s64 	%rd1230, %rd2, %rd1228;
	ld.global.f32 	%f818, [%rd1230];
	st.shared.f32 	[%r86+32], %f818;
$L__BB5_546:
	setp.gt.u32 	%p1048, %r276, %r4;
	add.s32 	%r285, %r284, %r6;
	setp.lt.s32 	%p1049, %r87, 1;
	setp.gt.s32 	%p1050, %r87, %r4;
	or.pred  	%p1051, %p1049, %p1050;
	or.pred  	%p1052, %p1051, %p1048;
	@%p1052 bra 	$L__BB5_548;
	mul.wide.s32 	%rd1231, %r285, 4;
	add.s64 	%rd1232, %rd1, %rd1231;
	ld.global.f32 	%f819, [%rd1232+-4];
	st.shared.f32 	[%r90+32], %f819;
	ld.global.f32 	%f820, [%rd1232+4];
	st.shared.f32 	[%r91+32], %f820;
	sub.s32 	%r1444, %r285, %r4;
	add.s32 	%r1445, %r1444, -2;
	mul.wide.s32 	%rd1233, %r1445, 4;
	add.s64 	%rd1234, %rd1, %rd1233;
	ld.global.f32 	%f821, [%rd1234];
	st.shared.f32 	[%r92+32], %f821;
	mul.wide.s32 	%rd1235, %r5, 4;
	add.s64 	%rd1236, %rd1232, %rd1235;
	ld.global.f32 	%f822, [%rd1236];
	st.shared.f32 	[%r93+32], %f822;
$L__BB5_548:
	setp.ge.u32 	%p1053, %r276, %r5;
	setp.ge.s32 	%p1054, %r87, %r5;
	or.pred  	%p1055, %p1054, %p1053;
	@%p1055 bra 	$L__BB5_550;
	mul.wide.s32 	%rd1237, %r285, 4;
	add.s64 	%rd1238, %rd3, %rd1237;
	ld.global.f32 	%f823, [%rd1238];
	st.shared.f32 	[%r94+32], %f823;
	add.s64 	%rd1239, %rd2, %rd1237;
	ld.global.f32 	%f824, [%rd1239];
	st.shared.f32 	[%r95+32], %f824;
$L__BB5_550:
	setp.gt.u32 	%p1056, %r276, %r4;
	add.s32 	%r286, %r285, %r6;
	setp.lt.s32 	%p1057, %r96, 1;
	setp.gt.s32 	%p1058, %r96, %r4;
	or.pred  	%p1059, %p1057, %p1058;
	or.pred  	%p1060, %p1059, %p1056;
	@%p1060 bra 	$L__BB5_552;
	mul.wide.s32 	%rd1240, %r286, 4;
	add.s64 	%rd1241, %rd1, %rd1240;
	ld.global.f32 	%f825, [%rd1241+-4];
	st.shared.f32 	[%r99+32], %f825;
	ld.global.f32 	%f826, [%rd1241+4];
	st.shared.f32 	[%r100+32], %f826;
	sub.s32 	%r1446, %r286, %r4;
	add.s32 	%r1447, %r1446, -2;
	mul.wide.s32 	%rd1242, %r1447, 4;
	add.s64 	%rd1243, %rd1, %rd1242;
	ld.global.f32 	%f827, [%rd1243];
	st.shared.f32 	[%r101+32], %f827;
	mul.wide.s32 	%rd1244, %r5, 4;
	add.s64 	%rd1245, %rd1241, %rd1244;
	ld.global.f32 	%f828, [%rd1245];
	st.shared.f32 	[%r102+32], %f828;
$L__BB5_552:
	setp.ge.u32 	%p1061, %r276, %r5;
	setp.ge.s32 	%p1062, %r96, %r5;
	or.pred  	%p1063, %p1062, %p1061;
	@%p1063 bra 	$L__BB5_554;
	mul.wide.s32 	%rd1246, %r286, 4;
	add.s64 	%rd1247, %rd3, %rd1246;
	ld.global.f32 	%f829, [%rd1247];
	st.shared.f32 	[%r103+32], %f829;
	add.s64 	%rd1248, %rd2, %rd1246;
	ld.global.f32 	%f830, [%rd1248];
	st.shared.f32 	[%r104+32], %f830;
$L__BB5_554:
	setp.gt.u32 	%p1064, %r276, %r4;
	add.s32 	%r287, %r286, %r6;
	setp.lt.s32 	%p1065, %r105, 1;
	setp.gt.s32 	%p1066, %r105, %r4;
	or.pred  	%p1067, %p1065, %p1066;
	or.pred  	%p1068, %p1067, %p1064;
	@%p1068 bra 	$L__BB5_556;
	mul.wide.s32 	%rd1249, %r287, 4;
	add.s64 	%rd1250, %rd1, %rd1249;
	ld.global.f32 	%f831, [%rd1250+-4];
	st.shared.f32 	[%r108+32], %f831;
	ld.global.f32 	%f832, [%rd1250+4];
	st.shared.f32 	[%r109+32], %f832;
	sub.s32 	%r1448, %r287, %r4;
	add.s32 	%r1449, %r1448, -2;
	mul.wide.s32 	%rd1251, %r1449, 4;
	add.s64 	%rd1252, %rd1, %rd1251;
	ld.global.f32 	%f833, [%rd1252];
	st.shared.f32 	[%r110+32], %f833;
	mul.wide.s32 	%rd1253, %r5, 4;
	add.s64 	%rd1254, %rd1250, %rd1253;
	ld.global.f32 	%f834, [%rd1254];
	add.s32 	%r1450, %r110, %r13;
	st.shared.f32 	[%r1450+32], %f834;
$L__BB5_556:
	setp.ge.u32 	%p1069, %r276, %r5;
	setp.ge.s32 	%p1070, %r105, %r5;
	or.pred  	%p1071, %p1070, %p1069;
	@%p1071 bra 	$L__BB5_558;
	mul.wide.s32 	%rd1255, %r287, 4;
	add.s64 	%rd1256, %rd3, %rd1255;
	ld.global.f32 	%f835, [%rd1256];
	st.shared.f32 	[%r112+32], %f835;
	add.s64 	%rd1257, %rd2, %rd1255;
	ld.global.f32 	%f836, [%rd1257];
	st.shared.f32 	[%r113+32], %f836;
$L__BB5_558:
	setp.gt.u32 	%p1072, %r276, %r4;
	add.s32 	%r288, %r287, %r6;
	setp.lt.s32 	%p1073, %r114, 1;
	setp.gt.s32 	%p1074, %r114, %r4;
	or.pred  	%p1075, %p1073, %p1074;
	or.pred  	%p1076, %p1075, %p1072;
	@%p1076 bra 	$L__BB5_560;
	mul.wide.s32 	%rd1258, %r288, 4;
	add.s64 	%rd1259, %rd1, %rd1258;
	ld.global.f32 	%f837, [%rd1259+-4];
	st.shared.f32 	[%r117+32], %f837;
	ld.global.f32 	%f838, [%rd1259+4];
	st.shared.f32 	[%r118+32], %f838;
	sub.s32 	%r1451, %r288, %r4;
	add.s32 	%r1452, %r1451, -2;
	mul.wide.s32 	%rd1260, %r1452, 4;
	add.s64 	%rd1261, %rd1, %rd1260;
	ld.global.f32 	%f839, [%rd1261];
	st.shared.f32 	[%r119+32], %f839;
	mul.wide.s32 	%rd1262, %r5, 4;
	add.s64 	%rd1263, %rd1259, %rd1262;
	ld.global.f32 	%f840, [%rd1263];
	add.s32 	%r1453, %r119, %r13;
	st.shared.f32 	[%r1453+32], %f840;
$L__BB5_560:
	setp.ge.u32 	%p1077, %r276, %r5;
	setp.ge.s32 	%p1078, %r114, %r5;
	or.pred  	%p1079, %p1078, %p1077;
	@%p1079 bra 	$L__BB5_562;
	mul.wide.s32 	%rd1264, %r288, 4;
	add.s64 	%rd1265, %rd3, %rd1264;
	ld.global.f32 	%f841, [%rd1265];
	st.shared.f32 	[%r121+32], %f841;
	add.s64 	%rd1266, %rd2, %rd1264;
	ld.global.f32 	%f842, [%rd1266];
	st.shared.f32 	[%r122+32], %f842;
$L__BB5_562:
	setp.gt.u32 	%p1080, %r276, %r4;
	add.s32 	%r289, %r288, %r6;
	setp.lt.s32 	%p1081, %r123, 1;
	setp.gt.s32 	%p1082, %r123, %r4;
	or.pred  	%p1083, %p1081, %p1082;
	or.pred  	%p1084, %p1083, %p1080;
	@%p1084 bra 	$L__BB5_564;
	mul.wide.s32 	%rd1267, %r289, 4;
	add.s64 	%rd1268, %rd1, %rd1267;
	ld.global.f32 	%f843, [%rd1268+-4];
	st.shared.f32 	[%r126+32], %f843;
	ld.global.f32 	%f844, [%rd1268+4];
	st.shared.f32 	[%r127+32], %f844;
	sub.s32 	%r1454, %r289, %r4;
	add.s32 	%r1455, %r1454, -2;
	mul.wide.s32 	%rd1269, %r1455, 4;
	add.s64 	%rd1270, %rd1, %rd1269;
	ld.global.f32 	%f845, [%rd1270];
	st.shared.f32 	[%r128+32], %f845;
	mul.wide.s32 	%rd1271, %r5, 4;
	add.s64 	%rd1272, %rd1268, %rd1271;
	ld.global.f32 	%f846, [%rd1272];
	add.s32 	%r1456, %r128, %r13;
	st.shared.f32 	[%r1456+32], %f846;
$L__BB5_564:
	setp.ge.u32 	%p1085, %r276, %r5;
	setp.ge.s32 	%p1086, %r123, %r5;
	or.pred  	%p1087, %p1086, %p1085;
	@%p1087 bra 	$L__BB5_566;
	mul.wide.s32 	%rd1273, %r289, 4;
	add.s64 	%rd1274, %rd3, %rd1273;
	ld.global.f32 	%f847, [%rd1274];
	st.shared.f32 	[%r130+32], %f847;
	add.s64 	%rd1275, %rd2, %rd1273;
	ld.global.f32 	%f848, [%rd1275];
	st.shared.f32 	[%r131+32], %f848;
$L__BB5_566:
	setp.gt.u32 	%p1088, %r276, %r4;
	add.s32 	%r290, %r289, %r6;
	setp.lt.s32 	%p1089, %r132, 1;
	setp.gt.s32 	%p1090, %r132, %r4;
	or.pred  	%p1091, %p1089, %p1090;
	or.pred  	%p1092, %p1091, %p1088;
	@%p1092 bra 	$L__BB5_568;
	mul.wide.s32 	%rd1276, %r290, 4;
	add.s64 	%rd1277, %rd1, %rd1276;
	ld.global.f32 	%f849, [%rd1277+-4];
	st.shared.f32 	[%r135+32], %f849;
	ld.global.f32 	%f850, [%rd1277+4];
	st.shared.f32 	[%r136+32], %f850;
	sub.s32 	%r1457, %r290, %r4;
	add.s32 	%r1458, %r1457, -2;
	mul.wide.s32 	%rd1278, %r1458, 4;
	add.s64 	%rd1279, %rd1, %rd1278;
	ld.global.f32 	%f851, [%rd1279];
	st.shared.f32 	[%r137+32], %f851;
	mul.wide.s32 	%rd1280, %r5, 4;
	add.s64 	%rd1281, %rd1277, %rd1280;
	ld.global.f32 	%f852, [%rd1281];
	add.s32 	%r1459, %r137, %r13;
	st.shared.f32 	[%r1459+32], %f852;
$L__BB5_568:
	setp.ge.u32 	%p1093, %r276, %r5;
	setp.ge.s32 	%p1094, %r132, %r5;
	or.pred  	%p1095, %p1094, %p1093;
	@%p1095 bra 	$L__BB5_570;
	mul.wide.s32 	%rd1282, %r290, 4;
	add.s64 	%rd1283, %rd3, %rd1282;
	ld.global.f32 	%f853, [%rd1283];
	st.shared.f32 	[%r138+32], %f853;
	add.s64 	%rd1284, %rd2, %rd1282;
	ld.global.f32 	%f854, [%rd1284];
	st.shared.f32 	[%r139+32], %f854;
$L__BB5_570:
	add.s32 	%r291, %r290, %r6;
	or.pred  	%p1097, %p1, %p1088;
	@%p1097 bra 	$L__BB5_572;
	mul.wide.s32 	%rd1285, %r291, 4;
	add.s64 	%rd1286, %rd1, %rd1285;
	ld.global.f32 	%f855, [%rd1286+-4];
	st.shared.f32 	[%r143+32], %f855;
	ld.global.f32 	%f856, [%rd1286+4];
	st.shared.f32 	[%r144+32], %f856;
	sub.s32 	%r1460, %r291, %r4;
	add.s32 	%r1461, %r1460, -2;
	mul.wide.s32 	%rd1287, %r1461, 4;
	add.s64 	%rd1288, %rd1, %rd1287;
	ld.global.f32 	%f857, [%rd1288];
	st.shared.f32 	[%r145+32], %f857;
	mul.wide.s32 	%rd1289, %r5, 4;
	add.s64 	%rd1290, %rd1286, %rd1289;
	ld.global.f32 	%f858, [%rd1290];
	st.shared.f32 	[%r146+32], %f858;
$L__BB5_572:
	setp.ge.s32 	%p1099, %r140, %r5;
	or.pred  	%p1100, %p1099, %p1093;
	@%p1100 bra 	$L__BB5_574;
	mul.wide.s32 	%rd1291, %r291, 4;
	add.s64 	%rd1292, %rd3, %rd1291;
	ld.global.f32 	%f859, [%rd1292];
	st.shared.f32 	[%r147+32], %f859;
	add.s64 	%rd1293, %rd2, %rd1291;
	ld.global.f32 	%f860, [%rd1293];
	st.shared.f32 	[%r148+32], %f860;
$L__BB5_574:
	setp.gt.u32 	%p1101, %r276, %r4;
	add.s32 	%r292, %r291, %r6;
	or.pred  	%p1102, %p2, %p1101;
	@%p1102 bra 	$L__BB5_576;
	mul.wide.s32 	%rd1294, %r292, 4;
	add.s64 	%rd1295, %rd1, %rd1294;
	ld.global.f32 	%f861, [%rd1295+-4];
	st.shared.f32 	[%r151+32], %f861;
	ld.global.f32 	%f862, [%rd1295+4];
	st.shared.f32 	[%r152+32], %f862;
	sub.s32 	%r1462, %r292, %r4;
	add.s32 	%r1463, %r1462, -2;
	mul.wide.s32 	%rd1296, %r1463, 4;
	add.s64 	%rd1297, %rd1, %rd1296;
	ld.global.f32 	%f863, [%rd1297];
	st.shared.f32 	[%r153+32], %f863;
	mul.wide.s32 	%rd1298, %r5, 4;
	add.s64 	%rd1299, %rd1295, %rd1298;
	ld.global.f32 	%f864, [%rd1299];
	st.shared.f32 	[%r154+32], %f864;
$L__BB5_576:
	setp.ge.u32 	%p1103, %r276, %r5;
	@%p1103 bra 	$L__BB5_578;
	mul.wide.s32 	%rd1300, %r292, 4;
	add.s64 	%rd1301, %rd3, %rd1300;
	ld.global.f32 	%f865, [%rd1301];
	st.shared.f32 	[%r155+32], %f865;
	add.s64 	%rd1302, %rd2, %rd1300;
	ld.global.f32 	%f866, [%rd1302];
	st.shared.f32 	[%r156+32], %f866;
$L__BB5_578:
	add.s32 	%r293, %r276, %r9;
	setp.gt.u32 	%p1104, %r293, %r4;
	mad.lo.s32 	%r294, %r293, %r5, %r1;
	or.pred  	%p1105, %p3, %p1104;
	@%p1105 bra 	$L__BB5_580;
	mul.wide.s32 	%rd1303, %r294, 4;
	add.s64 	%rd1304, %rd1, %rd1303;
	ld.global.f32 	%f867, [%rd1304+-4];
	st.shared.f32 	[%r19+36], %f867;
	ld.global.f32 	%f868, [%rd1304+4];
	st.shared.f32 	[%r20+36], %f868;
	sub.s32 	%r1464, %r294, %r4;
	add.s32 	%r1465, %r1464, -2;
	mul.wide.s32 	%rd1305, %r1465, 4;
	add.s64 	%rd1306, %rd1, %rd1305;
	ld.global.f32 	%f869, [%rd1306];
	st.shared.f32 	[%r21+36], %f869;
	mul.wide.s32 	%rd1307, %r5, 4;
	add.s64 	%rd1308, %rd1304, %rd1307;
	ld.global.f32 	%f870, [%rd1308];
	st.shared.f32 	[%r22+36], %f870;
$L__BB5_580:
	setp.ge.u32 	%p1106, %r293, %r5;
	setp.ge.s32 	%p1107, %r1, %r5;
	or.pred  	%p1108, %p1107, %p1106;
	@%p1108 bra 	$L__BB5_582;
	mul.wide.s32 	%rd1309, %r294, 4;
	add.s64 	%rd1310, %rd3, %rd1309;
	ld.global.f32 	%f871, [%rd1310];
	st.shared.f32 	[%r23+36], %f871;
	add.s64 	%rd1311, %rd2, %rd1309;
	ld.global.f32 	%f872, [%rd1311];
	st.shared.f32 	[%r24+36], %f872;
$L__BB5_582:
	setp.gt.u32 	%p1109, %r293, %r4;
	add.s32 	%r295, %r294, %r6;
	setp.lt.s32 	%p1110, %r25, 1;
	setp.gt.s32 	%p1111, %r25, %r4;
	or.pred  	%p1112, %p1110, %p1111;
	or.pred  	%p1113, %p1112, %p1109;
	@%p1113 bra 	$L__BB5_584;
	mul.wide.s32 	%rd1312, %r295, 4;
	add.s64 	%rd1313, %rd1, %rd1312;
	ld.global.f32 	%f873, [%rd1313+-4];
	st.shared.f32 	[%r27+40], %f873;
	ld.global.f32 	%f874, [%rd1313+4];
	st.shared.f32 	[%r28+40], %f874;
	sub.s32 	%r1466, %r295, %r4;
	add.s32 	%r1467, %r1466, -2;
	mul.wide.s32 	%rd1314, %r1467, 4;
	add.s64 	%rd1315, %rd1, %rd1314;
	ld.global.f32 	%f875, [%rd1315];
	st.shared.f32 	[%r29+40], %f875;
	mul.wide.s32 	%rd1316, %r5, 4;
	add.s64 	%rd1317, %rd1313, %rd1316;
	ld.global.f32 	%f876, [%rd1317];
	st.shared.f32 	[%r30+40], %f876;
$L__BB5_584:
	setp.ge.u32 	%p1114, %r293, %r5;
	setp.ge.s32 	%p1115, %r25, %r5;
	or.pred  	%p1116, %p1115, %p1114;
	@%p1116 bra 	$L__BB5_586;
	mul.wide.s32 	%rd1318, %r295, 4;
	add.s64 	%rd1319, %rd3, %rd1318;
	ld.global.f32 	%f877, [%rd1319];
	st.shared.f32 	[%r32+40], %f877;
	add.s64 	%rd1320, %rd2, %rd1318;
	ld.global.f32 	%f878, [%rd1320];
	st.shared.f32 	[%r31+40], %f878;
$L__BB5_586:
	setp.gt.u32 	%p1117, %r293, %r4;
	add.s32 	%r296, %r295, %r6;
	add.s32 	%r1468, %r25, %r6;
	setp.lt.s32 	%p1118, %r1468, 1;
	setp.gt.s32 	%p1119, %r1468, %r4;
	or.pred  	%p1120, %p1118, %p1119;
	or.pred  	%p1121, %p1120, %p1117;
	@%p1121 bra 	$L__BB5_588;
	mul.wide.s32 	%rd1321, %r296, 4;
	add.s64 	%rd1322, %rd1, %rd1321;
	ld.global.f32 	%f879, [%rd1322+-4];
	st.shared.f32 	[%r36+36], %f879;
	ld.global.f32 	%f880, [%rd1322+4];
	st.shared.f32 	[%r37+36], %f880;
	sub.s32 	%r1469, %r296, %r4;
	add.s32 	%r1470, %r1469, -2;
	mul.wide.s32 	%rd1323, %r1470, 4;
	add.s64 	%rd1324, %rd1, %rd1323;
	ld.global.f32 	%f881, [%rd1324];
	st.shared.f32 	[%r38+36], %f881;
	mul.wide.s32 	%rd1325, %r5, 4;
	add.s64 	%rd1326, %rd1322, %rd1325;
	ld.global.f32 	%f882, [%rd1326];
	st.shared.f32 	[%r39+36], %f882;
$L__BB5_588:
	setp.ge.u32 	%p1122, %r293, %r5;
	add.s32 	%r1471, %r25, %r6;
	setp.ge.s32 	%p1123, %r1471, %r5;
	or.pred  	%p1124, %p1123, %p1122;
	@%p1124 bra 	$L__BB5_590;
	mul.wide.s32 	%rd1327, %r296, 4;
	add.s64 	%rd1328, %rd3, %rd1327;
	ld.global.f32 	%f883, [%rd1328];
	st.shared.f32 	[%r40+36], %f883;
	add.s64 	%rd1329, %rd2, %rd1327;
	ld.global.f32 	%f884, [%rd1329];
	st.shared.f32 	[%r41+36], %f884;
$L__BB5_590:
	setp.gt.u32 	%p1125, %r293, %r4;
	add.s32 	%r297, %r296, %r6;
	add.s32 	%r1472, %r25, %r6;
	add.s32 	%r1473, %r1472, %r6;
	setp.lt.s32 	%p1126, %r1473, 1;
	setp.gt.s32 	%p1127, %r1473, %r4;
	or.pred  	%p1128, %p1126, %p1127;
	or.pred  	%p1129, %p1128, %p1125;
	@%p1129 bra 	$L__BB5_592;
	mul.wide.s32 	%rd1330, %r297, 4;
	add.s64 	%rd1331, %rd1, %rd1330;
	ld.global.f32 	%f885, [%rd1331+-4];
	st.shared.f32 	[%r45+36], %f885;
	ld.global.f32 	%f886, [%rd1331+4];
	st.shared.f32 	[%r46+36], %f886;
	sub.s32 	%r1474, %r297, %r4;
	add.s32 	%r1475, %r1474, -2;
	mul.wide.s32 	%rd1332, %r1475, 4;
	add.s64 	%rd1333, %rd1, %rd1332;
	ld.global.f32 	%f887, [%rd1333];
	st.shared.f32 	[%r47+36], %f887;
	mul.wide.s32 	%rd1334, %r5, 4;
	add.s64 	%rd1335, %rd1331, %rd1334;
	ld.global.f32 	%f888, [%rd1335];
	add.s32 	%r1476, %r47, %r13;
	st.shared.f32 	[%r1476+36], %f888;
$L__BB5_592:
	setp.ge.u32 	%p1130, %r293, %r5;
	add.s32 	%r1477, %r25, %r6;
	add.s32 	%r1478, %r1477, %r6;
	setp.ge.s32 	%p1131, %r1478, %r5;
	or.pred  	%p1132, %p1131, %p1130;
	@%p1132 bra 	$L__BB5_594;
	mul.wide.s32 	%rd1336, %r297, 4;
	add.s64 	%rd1337, %rd3, %rd1336;
	ld.global.f32 	%f889, [%rd1337];
	st.shared.f32 	[%r49+36], %f889;
	add.s64 	%rd1338, %rd2, %rd1336;
	ld.global.f32 	%f890, [%rd1338];
	st.shared.f32 	[%r50+36], %f890;
$L__BB5_594:
	setp.gt.u32 	%p1133, %r293, %r4;
	add.s32 	%r298, %r297, %r6;
	add.s32 	%r1479, %r25, %r6;
	add.s32 	%r1480, %r1479, %r6;
	add.s32 	%r1481, %r1480, %r6;
	setp.lt.s32 	%p1134, %r1481, 1;
	setp.gt.s32 	%p1135, %r1481, %r4;
	or.pred  	%p1136, %p1134, %p1135;
	or.pred  	%p1137, %p1136, %p1133;
	@%p1137 bra 	$L__BB5_596;
	mul.wide.s32 	%rd1339, %r298, 4;
	add.s64 	%rd1340, %rd1, %rd1339;
	ld.global.f32 	%f891, [%rd1340+-4];
	st.shared.f32 	[%r54+36], %f891;
	ld.global.f32 	%f892, [%rd1340+4];
	st.shared.f32 	[%r55+36], %f892;
	sub.s32 	%r1482, %r298, %r4;
	add.s32 	%r1483, %r1482, -2;
	mul.wide.s32 	%rd1341, %r1483, 4;
	add.s64 	%rd1342, %rd1, %rd1341;
	ld.global.f32 	%f893, [%rd1342];
	st.shared.f32 	[%r56+36], %f893;
	mul.wide.s32 	%rd1343, %r5, 4;
	add.s64 	%rd1344, %rd1340, %rd1343;
	ld.global.f32 	%f894, [%rd1344];
	add.s32 	%r1484, %r56, %r13;
	st.shared.f32 	[%r1484+36], %f894;
$L__BB5_596:
	setp.ge.u32 	%p1138, %r293, %r5;
	add.s32 	%r1485, %r25, %r6;
	add.s32 	%r1486, %r1485, %r6;
	add.s32 	%r1487, %r1486, %r6;
	setp.ge.s32 	%p1139, %r1487, %r5;
	or.pred  	%p1140, %p1139, %p1138;
	@%p1140 bra 	$L__BB5_598;
	mul.wide.s32 	%rd1345, %r298, 4;
	add.s64 	%rd1346, %rd3, %rd1345;
	ld.global.f32 	%f895, [%rd1346];
	st.shared.f32 	[%r58+36], %f895;
	add.s64 	%rd1347, %rd2, %rd1345;
	ld.global.f32 	%f896, [%rd1347];
	st.shared.f32 	[%r59+36], %f896;
$L__BB5_598:
	setp.gt.u32 	%p1141, %r293, %r4;
	add.s32 	%r299, %r298, %r6;
	add.s32 	%r1488, %r25, %r6;
	add.s32 	%r1489, %r1488, %r6;
	add.s32 	%r1490, %r1489, %r6;
	add.s32 	%r1491, %r1490, %r6;
	setp.lt.s32 	%p1142, %r1491, 1;
	setp.gt.s32 	%p1143, %r1491, %r4;
	or.pred  	%p1144, %p1142, %p1143;
	or.pred  	%p1145, %p1144, %p1141;
	@%p1145 bra 	$L__BB5_600;
	mul.wide.s32 	%rd1348, %r299, 4;
	add.s64 	%rd1349, %rd1, %rd1348;
	ld.global.f32 	%f897, [%rd1349+-4];
	st.shared.f32 	[%r63+36], %f897;
	ld.global.f32 	%f898, [%rd1349+4];
	st.shared.f32 	[%r64+36], %f898;
	sub.s32 	%r1492, %r299, %r4;
	add.s32 	%r1493, %r1492, -2;
	mul.wide.s32 	%rd1350, %r1493, 4;
	add.s64 	%rd1351, %rd1, %rd1350;
	ld.global.f32 	%f899, [%rd1351];
	st.shared.f32 	[%r65+36], %f899;
	mul.wide.s32 	%rd1352, %r5, 4;
	add.s64 	%rd1353, %rd1349, %rd1352;
	ld.global.f32 	%f900, [%rd1353];
	st.shared.f32 	[%r66+36], %f900;
$L__BB5_600:
	setp.ge.u32 	%p1146, %r293, %r5;
	add.s32 	%r1494, %r25, %r6;
	add.s32 	%r1495, %r1494, %r6;
	add.s32 	%r1496, %r1495, %r6;
	add.s32 	%r1497, %r1496, %r6;
	setp.ge.s32 	%p1147, %r1497, %r5;
	or.pred  	%p1148, %p1147, %p1146;
	@%p1148 bra 	$L__BB5_602;
	mul.wide.s32 	%rd1354, %r299, 4;
	add.s64 	%rd1355, %rd3, %rd1354;
	ld.global.f32 	%f901, [%rd1355];
	st.shared.f32 	[%r67+36], %f901;
	add.s64 	%rd1356, %rd2, %rd1354;
	ld.global.f32 	%f902, [%rd1356];
	st.shared.f32 	[%r68+36], %f902;
$L__BB5_602:
	setp.gt.u32 	%p1149, %r293, %r4;
	add.s32 	%r300, %r299, %r6;
	add.s32 	%r1498, %r25, %r6;
	add.s32 	%r1499, %r1498, %r6;
	add.s32 	%r1500, %r1499, %r6;
	add.s32 	%r1501, %r1500, %r6;
	add.s32 	%r1502, %r1501, %r6;
	setp.lt.s32 	%p1150, %r1502, 1;
	setp.gt.s32 	%p1151, %r1502, %r4;
	or.pred  	%p1152, %p1150, %p1151;
	or.pred  	%p1153, %p1152, %p1149;
	@%p1153 bra 	$L__BB5_604;
	mul.wide.s32 	%rd1357, %r300, 4;
	add.s64 	%rd1358, %rd1, %rd1357;
	ld.global.f32 	%f903, [%rd1358+-4];
	st.shared.f32 	[%r72+36], %f903;
	ld.global.f32 	%f904, [%rd1358+4];
	st.shared.f32 	[%r73+36], %f904;
	sub.s32 	%r1503, %r300, %r4;
	add.s32 	%r1504, %r1503, -2;
	mul.wide.s32 	%rd1359, %r1504, 4;
	add.s64 	%rd1360, %rd1, %rd1359;
	ld.global.f32 	%f905, [%rd1360];
	st.shared.f32 	[%r74+36], %f905;
	mul.wide.s32 	%rd1361, %r5, 4;
	add.s64 	%rd1362, %rd1358, %rd1361;
	ld.global.f32 	%f906, [%rd1362];
	st.shared.f32 	[%r75+36], %f906;
$L__BB5_604:
	setp.ge.u32 	%p1154, %r293, %r5;
	add.s32 	%r1505, %r25, %r6;
	add.s32 	%r1506, %r1505, %r6;
	add.s32 	%r1507, %r1506, %r6;
	add.s32 	%r1508, %r1507, %r6;
	add.s32 	%r1509, %r1508, %r6;
	setp.ge.s32 	%p1155, %r1509, %r5;
	or.pred  	%p1156, %p1155, %p1154;
	@%p1156 bra 	$L__BB5_606;
	mul.wide.s32 	%rd1363, %r300, 4;
	add.s64 	%rd1364, %rd3, %rd1363;
	ld.global.f32 	%f907, [%rd1364];
	st.shared.f32 	[%r76+36], %f907;
	add.s64 	%rd1365, %rd2, %rd1363;
	ld.global.f32 	%f908, [%rd1365];
	st.shared.f32 	[%r77+36], %f908;
$L__BB5_606:
	setp.gt.u32 	%p1157, %r293, %r4;
	add.s32 	%r301, %r300, %r6;
	setp.lt.s32 	%p1158, %r78, 1;
	setp.gt.s32 	%p1159, %r78, %r4;
	or.pred  	%p1160, %p1158, %p1159;
	or.pred  	%p1161, %p1160, %p1157;
	@%p1161 bra 	$L__BB5_608;
	mul.wide.s32 	%rd1366, %r301, 4;
	add.s64 	%rd1367, %rd1, %rd1366;
	ld.global.f32 	%f909, [%rd1367+-4];
	st.shared.f32 	[%r81+36], %f909;
	ld.global.f32 	%f910, [%rd1367+4];
	st.shared.f32 	[%r82+36], %f910;
	sub.s32 	%r1510, %r301, %r4;
	add.s32 	%r1511, %r1510, -2;
	mul.wide.s32 	%rd1368, %r1511, 4;
	add.s64 	%rd1369, %rd1, %rd1368;
	ld.global.f32 	%f911, [%rd1369];
	st.shared.f32 	[%r83+36], %f911;
	mul.wide.s32 	%rd1370, %r5, 4;
	add.s64 	%rd1371, %rd1367, %rd1370;
	ld.global.f32 	%f912, [%rd1371];
	st.shared.f32 	[%r84+36], %f912;
$L__BB5_608:
	setp.ge.u32 	%p1162, %r293, %r5;
	setp.ge.s32 	%p1163, %r78, %r5;
	or.pred  	%p1164, %p1163, %p1162;
	@%p1164 bra 	$L__BB5_610;
	mul.wide.s32 	%rd1372, %r301, 4;
	add.s64 	%rd1373, %rd3, %rd1372;
	ld.global.f32 	%f913, [%rd1373];
	st.shared.f32 	[%r85+36], %f913;
	add.s64 	%rd1374, %rd2, %rd1372;
	ld.global.f32 	%f914, [%rd1374];
	st.shared.f32 	[%r86+36], %f914;
$L__BB5_610:
	setp.gt.u32 	%p1165, %r293, %r4;
	add.s32 	%r302, %r301, %r6;
	setp.lt.s32 	%p1166, %r87, 1;
	setp.gt.s32 	%p1167, %r87, %r4;
	or.pred  	%p1168, %p1166, %p1167;
	or.pred  	%p1169, %p1168, %p1165;
	@%p1169 bra 	$L__BB5_612;
	mul.wide.s32 	%rd1375, %r302, 4;
	add.s64 	%rd1376, %rd1, %rd1375;
	ld.global.f32 	%f915, [%rd1376+-4];
	st.shared.f32 	[%r90+36], %f915;
	ld.global.f32 	%f916, [%rd1376+4];
	st.shared.f32 	[%r91+36], %f916;
	sub.s32 	%r1512, %r302, %r4;
	add.s32 	%r1513, %r1512, -2;
	mul.wide.s32 	%rd1377, %r1513, 4;
	add.s64 	%rd1378, %rd1, %rd1377;
	ld.global.f32 	%f917, [%rd1378];
	st.shared.f32 	[%r92+36], %f917;
	mul.wide.s32 	%rd1379, %r5, 4;
	add.s64 	%rd1380, %rd1376, %rd1379;
	ld.global.f32 	%f918, [%rd1380];
	st.shared.f32 	[%r93+36], %f918;
$L__BB5_612:
	setp.ge.u32 	%p1170, %r293, %r5;
	setp.ge.s32 	%p1171, %r87, %r5;
	or.pred  	%p1172, %p1171, %p1170;
	@%p1172 bra 	$L__BB5_614;
	mul.wide.s32 	%rd1381, %r302, 4;
	add.s64 	%rd1382, %rd3, %rd1381;
	ld.global.f32 	%f919, [%rd1382];
	st.shared.f32 	[%r94+36], %f919;
	add.s64 	%rd1383, %rd2, %rd1381;
	ld.global.f32 	%f920, [%rd1383];
	st.shared.f32 	[%r95+36], %f920;
$L__BB5_614:
	setp.gt.u32 	%p1173, %r293, %r4;
	add.s32 	%r303, %r302, %r6;
	setp.lt.s32 	%p1174, %r96, 1;
	setp.gt.s32 	%p1175, %r96, %r4;
	or.pred  	%p1176, %p1174, %p1175;
	or.pred  	%p1177, %p1176, %p1173;
	@%p1177 bra 	$L__BB5_616;
	mul.wide.s32 	%rd1384, %r303, 4;
	add.s64 	%rd1385, %rd1, %rd1384;
	ld.global.f32 	%f921, [%rd1385+-4];
	st.shared.f32 	[%r99+36], %f921;
	ld.global.f32 	%f922, [%rd1385+4];
	st.shared.f32 	[%r100+36], %f922;
	sub.s32 	%r1514, %r303, %r4;
	add.s32 	%r1515, %r1514, -2;
	mul.wide.s32 	%rd1386, %r1515, 4;
	add.s64 	%rd1387, %rd1, %rd1386;
	ld.global.f32 	%f923, [%rd1387];
	st.shared.f32 	[%r101+36], %f923;
	mul.wide.s32 	%rd1388, %r5, 4;
	add.s64 	%rd1389, %rd1385, %rd1388;
	ld.global.f32 	%f924, [%rd1389];
	st.shared.f32 	[%r102+36], %f924;
$L__BB5_616:
	setp.ge.u32 	%p1178, %r293, %r5;
	setp.ge.s32 	%p1179, %r96, %r5;
	or.pred  	%p1180, %p1179, %p1178;
	@%p1180 bra 	$L__BB5_618;
	mul.wide.s32 	%rd1390, %r303, 4;
	add.s64 	%rd1391, %rd3, %rd1390;
	ld.global.f32 	%f925, [%rd1391];
	st.shared.f32 	[%r103+36], %f925;
	add.s64 	%rd1392, %rd2, %rd1390;
	ld.global.f32 	%f926, [%rd1392];
	st.shared.f32 	[%r104+36], %f926;
$L__BB5_618:
	setp.gt.u32 	%p1181, %r293, %r4;
	add.s32 	%r304, %r303, %r6;
	setp.lt.s32 	%p1182, %r105, 1;
	setp.gt.s32 	%p1183, %r105, %r4;
	or.pred  	%p1184, %p1182, %p1183;
	or.pred  	%p1185, %p1184, %p1181;
	@%p1185 bra 	$L__BB5_620;
	mul.wide.s32 	%rd1393, %r304, 4;
	add.s64 	%rd1394, %rd1, %rd1393;
	ld.global.f32 	%f927, [%rd1394+-4];
	st.shared.f32 	[%r108+36], %f927;
	ld.global.f32 	%f928, [%rd1394+4];
	st.shared.f32 	[%r109+36], %f928;
	sub.s32 	%r1516, %r304, %r4;
	add.s32 	%r1517, %r1516, -2;
	mul.wide.s32 	%rd1395, %r1517, 4;
	add.s64 	%rd1396, %rd1, %rd1395;
	ld.global.f32 	%f929, [%rd1396];
	st.shared.f32 	[%r110+36], %f929;
	mul.wide.s32 	%rd1397, %r5, 4;
	add.s64 	%rd1398, %rd1394, %rd1397;
	ld.global.f32 	%f930, [%rd1398];
	add.s32 	%r1518, %r110, %r13;
	st.shared.f32 	[%r1518+36], %f930;
$L__BB5_620:
	setp.ge.u32 	%p1186, %r293, %r5;
	setp.ge.s32 	%p1187, %r105, %r5;
	or.pred  	%p1188, %p1187, %p1186;
	@%p1188 bra 	$L__BB5_622;
	mul.wide.s32 	%rd1399, %r304, 4;
	add.s64 	%rd1400, %rd3, %rd1399;
	ld.global.f32 	%f931, [%rd1400];
	st.shared.f32 	[%r112+36], %f931;
	add.s64 	%rd1401, %rd2, %rd1399;
	ld.global.f32 	%f932, [%rd1401];
	st.shared.f32 	[%r113+36], %f932;
$L__BB5_622:
	setp.gt.u32 	%p1189, %r293, %r4;
	add.s32 	%r305, %r304, %r6;
	setp.lt.s32 	%p1190, %r114, 1;
	setp.gt.s32 	%p1191, %r114, %r4;
	or.pred  	%p1192, %p1190, %p1191;
	or.pred  	%p1193, %p1192, %p1189;
	@%p1193 bra 	$L__BB5_624;
	mul.wide.s32 	%rd1402, %r305, 4;
	add.s64 	%rd1403, %rd1, %rd1402;
	ld.global.f32 	%f933, [%rd1403+-4];
	st.shared.f32 	[%r117+36], %f933;
	ld.global.f32 	%f934, [%rd1403+4];
	st.shared.f32 	[%r118+36], %f934;
	sub.s32 	%r1519, %r305, %r4;
	add.s32 	%r1520, %r1519, -2;
	mul.wide.s32 	%rd1404, %r1520, 4;
	add.s64 	%rd1405, %rd1, %rd1404;
	ld.global.f32 	%f935, [%rd1405];
	st.shared.f32 	[%r119+36], %f935;
	mul.wide.s32 	%rd1406, %r5, 4;
	add.s64 	%rd1407, %rd1403, %rd1406;
	ld.global.f32 	%f936, [%rd1407];
	add.s32 	%r1521, %r119, %r13;
	st.shared.f32 	[%r1521+36], %f936;
$L__BB5_624:
	setp.ge.u32 	%p1194, %r293, %r5;
	setp.ge.s32 	%p1195, %r114, %r5;
	or.pred  	%p1196, %p1195, %p1194;
	@%p1196 bra 	$L__BB5_626;
	mul.wide.s32 	%rd1408, %r305, 4;
	add.s64 	%rd1409, %rd3, %rd1408;
	ld.global.f32 	%f937, [%rd1409];
	st.shared.f32 	[%r121+36], %f937;
	add.s64 	%rd1410, %rd2, %rd1408;
	ld.global.f32 	%f938, [%rd1410];
	st.shared.f32 	[%r122+36], %f938;
$L__BB5_626:
	setp.gt.u32 	%p1197, %r293, %r4;
	add.s32 	%r306, %r305, %r6;
	setp.lt.s32 	%p1198, %r123, 1;
	setp.gt.s32 	%p1199, %r123, %r4;
	or.pred  	%p1200, %p1198, %p1199;
	or.pred  	%p1201, %p1200, %p1197;
	@%p1201 bra 	$L__BB5_628;
	mul.wide.s32 	%rd1411, %r306, 4;
	add.s64 	%rd1412, %rd1, %rd1411;
	ld.global.f32 	%f939, [%rd1412+-4];
	st.shared.f32 	[%r126+36], %f939;
	ld.global.f32 	%f940, [%rd1412+4];
	st.shared.f32 	[%r127+36], %f940;
	sub.s32 	%r1522, %r306, %r4;
	add.s32 	%r1523, %r1522, -2;
	mul.wide.s32 	%rd1413, %r1523, 4;
	add.s64 	%rd1414, %rd1, %rd1413;
	ld.global.f32 	%f941, [%rd1414];
	st.shared.f32 	[%r128+36], %f941;
	mul.wide.s32 	%rd1415, %r5, 4;
	add.s64 	%rd1416, %rd1412, %rd1415;
	ld.global.f32 	%f942, [%rd1416];
	add.s32 	%r1524, %r128, %r13;
	st.shared.f32 	[%r1524+36], %f942;
$L__BB5_628:
	setp.ge.u32 	%p1202, %r293, %r5;
	setp.ge.s32 	%p1203, %r123, %r5;
	or.pred  	%p1204, %p1203, %p1202;
	@%p1204 bra 	$L__BB5_630;
	mul.wide.s32 	%rd1417, %r306, 4;
	add.s64 	%rd1418, %rd3, %rd1417;
	ld.global.f32 	%f943, [%rd1418];
	st.shared.f32 	[%r130+36], %f943;
	add.s64 	%rd1419, %rd2, %rd1417;
	ld.global.f32 	%f944, [%rd1419];
	st.shared.f32 	[%r131+36], %f944;
$L__BB5_630:
	setp.gt.u32 	%p1205, %r293, %r4;
	add.s32 	%r307, %r306, %r6;
	setp.lt.s32 	%p1206, %r132, 1;
	setp.gt.s32 	%p1207, %r132, %r4;
	or.pred  	%p1208, %p1206, %p1207;
	or.pred  	%p1209, %p1208, %p1205;
	@%p1209 bra 	$L__BB5_632;
	mul.wide.s32 	%rd1420, %r307, 4;
	add.s64 	%rd1421, %rd1, %rd1420;
	ld.global.f32 	%f945, [%rd1421+-4];
	st.shared.f32 	[%r135+36], %f945;
	ld.global.f32 	%f946, [%rd1421+4];
	st.shared.f32 	[%r136+36], %f946;
	sub.s32 	%r1525, %r307, %r4;
	add.s32 	%r1526, %r1525, -2;
	mul.wide.s32 	%rd1422, %r1526, 4;
	add.s64 	%rd1423, %rd1, %rd1422;
	ld.global.f32 	%f947, [%rd1423];
	st.shared.f32 	[%r137+36], %f947;
	mul.wide.s32 	%rd1424, %r5, 4;
	add.s64 	%rd1425, %rd1421, %rd1424;
	ld.global.f32 	%f948, [%rd1425];
	add.s32 	%r1527, %r137, %r13;
	st.shared.f32 	[%r1527+36], %f948;
$L__BB5_632:
	setp.ge.u32 	%p1210, %r293, %r5;
	setp.ge.s32 	%p1211, %r132, %r5;
	or.pred  	%p1212, %p1211, %p1210;
	@%p1212 bra 	$L__BB5_634;
	mul.wide.s32 	%rd1426, %r307, 4;
	add.s64 	%rd1427, %rd3, %rd1426;
	ld.global.f32 	%f949, [%rd1427];
	st.shared.f32 	[%r138+36], %f949;
	add.s64 	%rd1428, %rd2, %rd1426;
	ld.global.f32 	%f950, [%rd1428];
	st.shared.f32 	[%r139+36], %f950;
$L__BB5_634:
	add.s32 	%r308, %r307, %r6;
	or.pred  	%p1214, %p1, %p1205;
	@%p1214 bra 	$L__BB5_636;
	mul.wide.s32 	%rd1429, %r308, 4;
	add.s64 	%rd1430, %rd1, %rd1429;
	ld.global.f32 	%f951, [%rd1430+-4];
	st.shared.f32 	[%r143+36], %f951;
	ld.global.f32 	%f952, [%rd1430+4];
	st.shared.f32 	[%r144+36], %f952;
	sub.s32 	%r1528, %r308, %r4;
	add.s32 	%r1529, %r1528, -2;
	mul.wide.s32 	%rd1431, %r1529, 4;
	add.s64 	%rd1432, %rd1, %rd1431;
	ld.global.f32 	%f953, [%rd1432];
	st.shared.f32 	[%r145+36], %f953;
	mul.wide.s32 	%rd1433, %r5, 4;
	add.s64 	%rd1434, %rd1430, %rd1433;
	ld.global.f32 	%f954, [%rd1434];
	st.shared.f32 	[%r146+36], %f954;
$L__BB5_636:
	setp.ge.s32 	%p1216, %r140, %r5;
	or.pred  	%p1217, %p1216, %p1210;
	@%p1217 bra 	$L__BB5_638;
	mul.wide.s32 	%rd1435, %r308, 4;
	add.s64 	%rd1436, %rd3, %rd1435;
	ld.global.f32 	%f955, [%rd1436];
	st.shared.f32 	[%r147+36], %f955;
	add.s64 	%rd1437, %rd2, %rd1435;
	ld.global.f32 	%f956, [%rd1437];
	st.shared.f32 	[%r148+36], %f956;
$L__BB5_638:
	setp.gt.u32 	%p1218, %r293, %r4;
	add.s32 	%r309, %r308, %r6;
	or.pred  	%p1219, %p2, %p1218;
	@%p1219 bra 	$L__BB5_640;
	mul.wide.s32 	%rd1438, %r309, 4;
	add.s64 	%rd1439, %rd1, %rd1438;
	ld.global.f32 	%f957, [%rd1439+-4];
	st.shared.f32 	[%r151+36], %f957;
	ld.global.f32 	%f958, [%rd1439+4];
	st.shared.f32 	[%r152+36], %f958;
	sub.s32 	%r1530, %r309, %r4;
	add.s32 	%r1531, %r1530, -2;
	mul.wide.s32 	%rd1440, %r1531, 4;
	add.s64 	%rd1441, %rd1, %rd1440;
	ld.global.f32 	%f959, [%rd1441];
	st.shared.f32 	[%r153+36], %f959;
	mul.wide.s32 	%rd1442, %r5, 4;
	add.s64 	%rd1443, %rd1439, %rd1442;
	ld.global.f32 	%f960, [%rd1443];
	st.shared.f32 	[%r154+36], %f960;
$L__BB5_640:
	setp.ge.u32 	%p1220, %r293, %r5;
	@%p1220 bra 	$L__BB5_642;
	mul.wide.s32 	%rd1444, %r309, 4;
	add.s64 	%rd1445, %rd3, %rd1444;
	ld.global.f32 	%f961, [%rd1445];
	st.shared.f32 	[%r155+36], %f961;
	add.s64 	%rd1446, %rd2, %rd1444;
	ld.global.f32 	%f962, [%rd1446];
	st.shared.f32 	[%r156+36], %f962;
$L__BB5_642:
	add.s32 	%r310, %r293, %r9;
	setp.gt.u32 	%p1221, %r310, %r4;
	mad.lo.s32 	%r311, %r310, %r5, %r1;
	or.pred  	%p1222, %p3, %p1221;
	@%p1222 bra 	$L__BB5_644;
	mul.wide.s32 	%rd1447, %r311, 4;
	add.s64 	%rd1448, %rd1, %rd1447;
	ld.global.f32 	%f963, [%rd1448+-4];
	st.shared.f32 	[%r19+40], %f963;
	ld.global.f32 	%f964, [%rd1448+4];
	st.shared.f32 	[%r20+40], %f964;
	sub.s32 	%r1532, %r311, %r4;
	add.s32 	%r1533, %r1532, -2;
	mul.wide.s32 	%rd1449, %r1533, 4;
	add.s64 	%rd1450, %rd1, %rd1449;
	ld.global.f32 	%f965, [%rd1450];
	st.shared.f32 	[%r21+40], %f965;
	mul.wide.s32 	%rd1451, %r5, 4;
	add.s64 	%rd1452, %rd1448, %rd1451;
	ld.global.f32 	%f966, [%rd1452];
	st.shared.f32 	[%r22+40], %f966;
$L__BB5_644:
	setp.ge.u32 	%p1223, %r310, %r5;
	setp.ge.s32 	%p1224, %r1, %r5;
	or.pred  	%p1225, %p1224, %p1223;
	@%p1225 bra 	$L__BB5_646;
	mul.wide.s32 	%rd1453, %r311, 4;
	add.s64 	%rd1454, %rd3, %rd1453;
	ld.global.f32 	%f967, [%rd1454];
	st.shared.f32 	[%r23+40], %f967;
	add.s64 	%rd1455, %rd2, %rd1453;
	ld.global.f32 	%f968, [%rd1455];
	st.shared.f32 	[%r24+40], %f968;
$L__BB5_646:
	setp.gt.u32 	%p1226, %r310, %r4;
	add.s32 	%r312, %r311, %r6;
	setp.lt.s32 	%p1227, %r25, 1;
	setp.gt.s32 	%p1228, %r25, %r4;
	or.pred  	%p1229, %p1227, %p1228;
	or.pred  	%p1230, %p1229, %p1226;
	@%p1230 bra 	$L__BB5_648;
	mul.wide.s32 	%rd1456, %r312, 4;
	add.s64 	%rd1457, %rd1, %rd1456;
	ld.global.f32 	%f969, [%rd1457+-4];
	st.shared.f32 	[%r27+44], %f969;
	ld.global.f32 	%f970, [%rd1457+4];
	st.shared.f32 	[%r28+44], %f970;
	sub.s32 	%r1534, %r312, %r4;
	add.s32 	%r1535, %r1534, -2;
	mul.wide.s32 	%rd1458, %r1535, 4;
	add.s64 	%rd1459, %rd1, %rd1458;
	ld.global.f32 	%f971, [%rd1459];
	st.shared.f32 	[%r29+44], %f971;
	mul.wide.s32 	%rd1460, %r5, 4;
	add.s64 	%rd1461, %rd1457, %rd1460;
	ld.global.f32 	%f972, [%rd1461];
	st.shared.f32 	[%r30+44], %f972;
$L__BB5_648:
	setp.ge.u32 	%p1231, %r310, %r5;
	setp.ge.s32 	%p1232, %r25, %r5;
	or.pred  	%p1233, %p1232, %p1231;
	@%p1233 bra 	$L__BB5_650;
	mul.wide.s32 	%rd1462, %r312, 4;
	add.s64 	%rd1463, %rd3, %rd1462;
	ld.global.f32 	%f973, [%rd1463];
	st.shared.f32 	[%r32+44], %f973;
	add.s64 	%rd1464, %rd2, %rd1462;
	ld.global.f32 	%f974, [%rd1464];
	st.shared.f32 	[%r31+44], %f974;
$L__BB5_650:
	setp.gt.u32 	%p1234, %r310, %r4;
	add.s32 	%r313, %r312, %r6;
	add.s32 	%r1536, %r25, %r6;
	setp.lt.s32 	%p1235, %r1536, 1;
	setp.gt.s32 	%p1236, %r1536, %r4;
	or.pred  	%p1237, %p1235, %p1236;
	or.pred  	%p1238, %p1237, %p1234;
	@%p1238 bra 	$L__BB5_652;
	mul.wide.s32 	%rd1465, %r313, 4;
	add.s64 	%rd1466, %rd1, %rd1465;
	ld.global.f32 	%f975, [%rd1466+-4];
	st.shared.f32 	[%r36+40], %f975;
	ld.global.f32 	%f976, [%rd1466+4];
	st.shared.f32 	[%r37+40], %f976;
	sub.s32 	%r1537, %r313, %r4;
	add.s32 	%r1538, %r1537, -2;
	mul.wide.s32 	%rd1467, %r1538, 4;
	add.s64 	%rd1468, %rd1, %rd1467;
	ld.global.f32 	%f977, [%rd1468];
	st.shared.f32 	[%r38+40], %f977;
	mul.wide.s32 	%rd1469, %r5, 4;
	add.s64 	%rd1470, %rd1466, %rd1469;
	ld.global.f32 	%f978, [%rd1470];
	st.shared.f32 	[%r39+40], %f978;
$L__BB5_652:
	setp.ge.u32 	%p1239, %r310, %r5;
	add.s32 	%r1539, %r25, %r6;
	setp.ge.s32 	%p1240, %r1539, %r5;
	or.pred  	%p1241, %p1240, %p1239;
	@%p1241 bra 	$L__BB5_654;
	mul.wide.s32 	%rd1471, %r313, 4;
	add.s64 	%rd1472, %rd3, %rd1471;
	ld.global.f32 	%f979, [%rd1472];
	st.shared.f32 	[%r40+40], %f979;
	add.s64 	%rd1473, %rd2, %rd1471;
	ld.global.f32 	%f980, [%rd1473];
	st.shared.f32 	[%r41+40], %f980;
$L__BB5_654:
	setp.gt.u32 	%p1242, %r310, %r4;
	add.s32 	%r314, %r313, %r6;
	add.s32 	%r1540, %r25, %r6;
	add.s32 	%r1541, %r1540, %r6;
	setp.lt.s32 	%p1243, %r1541, 1;
	setp.gt.s32 	%p1244, %r1541, %r4;
	or.pred  	%p1245, %p1243, %p1244;
	or.pred  	%p1246, %p1245, %p1242;
	@%p1246 bra 	$L__BB5_656;
	mul.wide.s32 	%rd1474, %r314, 4;
	add.s64 	%rd1475, %rd1, %rd1474;
	ld.global.f32 	%f981, [%rd1475+-4];
	st.shared.f32 	[%r45+40], %f981;
	ld.global.f32 	%f982, [%rd1475+4];
	st.shared.f32 	[%r46+40], %f982;
	sub.s32 	%r1542, %r314, %r4;
	add.s32 	%r1543, %r1542, -2;
	mul.wide.s32 	%rd1476, %r1543, 4;
	add.s64 	%rd1477, %rd1, %rd1476;
	ld.global.f32 	%f983, [%rd1477];
	st.shared.f32 	[%r47+40], %f983;
	mul.wide.s32 	%rd1478, %r5, 4;
	add.s64 	%rd1479, %rd1475, %rd1478;
	ld.global.f32 	%f984, [%rd1479];
	add.s32 	%r1544, %r47, %r13;
	st.shared.f32 	[%r1544+40], %f984;
$L__BB5_656:
	setp.ge.u32 	%p1247, %r310, %r5;
	add.s32 	%r1545, %r25, %r6;
	add.s32 	%r1546, %r1545, %r6;
	setp.ge.s32 	%p1248, %r1546, %r5;
	or.pred  	%p1249, %p1248, %p1247;
	@%p1249 bra 	$L__BB5_658;
	mul.wide.s32 	%rd1480, %r314, 4;
	add.s64 	%rd1481, %rd3, %rd1480;
	ld.global.f32 	%f985, [%rd1481];
	st.shared.f32 	[%r49+40], %f985;
	add.s64 	%rd1482, %rd2, %rd1480;
	ld.global.f32 	%f986, [%rd1482];
	st.shared.f32 	[%r50+40], %f986;
$L__BB5_658:
	setp.gt.u32 	%p1250, %r310, %r4;
	add.s32 	%r315, %r314, %r6;
	add.s32 	%r1547, %r25, %r6;
	add.s32 	%r1548, %r1547, %r6;
	add.s32 	%r1549, %r1548, %r6;
	setp.lt.s32 	%p1251, %r1549, 1;
	setp.gt.s32 	%p1252, %r1549, %r4;
	or.pred  	%p1253, %p1251, %p1252;
	or.pred  	%p1254, %p1253, %p1250;
	@%p1254 bra 	$L__BB5_660;
	mul.wide.s32 	%rd1483, %r315, 4;
	add.s64 	%rd1484, %rd1, %rd1483;
	ld.global.f32 	%f987, [%rd1484+-4];
	st.shared.f32 	[%r54+40], %f987;
	ld.global.f32 	%f988, [%rd1484+4];
	st.shared.f32 	[%r55+40], %f988;
	sub.s32 	%r1550, %r315, %r4;
	add.s32 	%r1551, %r1550, -2;
	mul.wide.s32 	%rd1485, %r1551, 4;
	add.s64 	%rd1486, %rd1, %rd1485;
	ld.global.f32 	%f989, [%rd1486];
	st.shared.f32 	[%r56+40], %f989;
	mul.wide.s32 	%rd1487, %r5, 4;
	add.s64 	%rd1488, %rd1484, %rd1487;
	ld.global.f32 	%f990, [%rd1488];
	add.s32 	%r1552, %r56, %r13;
	st.shared.f32 	[%r1552+40], %f990;
$L__BB5_660:
	setp.ge.u32 	%p1255, %r310, %r5;
	add.s32 	%r1553, %r25, %r6;
	add.s32 	%r1554, %r1553, %r6;
	add.s32 	%r1555, %r1554, %r6;
	setp.ge.s32 	%p1256, %r1555, %r5;
	or.pred  	%p1257, %p1256, %p1255;
	@%p1257 bra 	$L__BB5_662;
	mul.wide.s32 	%rd1489, %r315, 4;
	add.s64 	%rd1490, %rd3, %rd1489;
	ld.global.f32 	%f991, [%rd1490];
	st.shared.f32 	[%r58+40], %f991;
	add.s64 	%rd1491, %rd2, %rd1489;
	ld.global.f32 	%f992, [%rd1491];
	st.shared.f32 	[%r59+40], %f992;
$L__BB5_662:
	setp.gt.u32 	%p1258, %r310, %r4;
	add.s32 	%r316, %r315, %r6;
	add.s32 	%r1556, %r25, %r6;
	add.s32 	%r1557, %r1556, %r6;
	add.s32 	%r1558, %r1557, %r6;
	add.s32 	%r1559, %r1558, %r6;
	setp.lt.s32 	%p1259, %r1559, 1;
	setp.gt.s32 	%p1260, %r1559, %r4;
	or.pred  	%p1261, %p1259, %p1260;
	or.pred  	%p1262, %p1261, %p1258;
	@%p1262 bra 	$L__BB5_664;
	mul.wide.s32 	%rd1492, %r316, 4;
	add.s64 	%rd1493, %rd1, %rd1492;
	ld.global.f32 	%f993, [%rd1493+-4];
	st.shared.f32 	[%r63+40], %f993;
	ld.global.f32 	%f994, [%rd1493+4];
	st.shared.f32 	[%r64+40], %f994;
	sub.s32 	%r1560, %r316, %r4;
	add.s32 	%r1561, %r1560, -2;
	mul.wide.s32 	%rd1494, %r1561, 4;
	add.s64 	%rd1495, %rd1, %rd1494;
	ld.global.f32 	%f995, [%rd1495];
	st.shared.f32 	[%r65+40], %f995;
	mul.wide.s32 	%rd1496, %r5, 4;
	add.s64 	%rd1497, %rd1493, %rd1496;
	ld.global.f32 	%f996, [%rd1497];
	st.shared.f32 	[%r66+40], %f996;
$L__BB5_664:
	setp.ge.u32 	%p1263, %r310, %r5;
	add.s32 	%r1562, %r25, %r6;
	add.s32 	%r1563, %r1562, %r6;
	add.s32 	%r1564, %r1563, %r6;
	add.s32 	%r1565, %r1564, %r6;
	setp.ge.s32 	%p1264, %r1565, %r5;
	or.pred  	%p1265, %p1264, %p1263;
	@%p1265 bra 	$L__BB5_666;
	mul.wide.s32 	%rd1498, %r316, 4;
	add.s64 	%rd1499, %rd3, %rd1498;
	ld.global.f32 	%f997, [%rd1499];
	st.shared.f32 	[%r67+40], %f997;
	add.s64 	%rd1500, %rd2, %rd1498;
	ld.global.f32 	%f998, [%rd1500];
	st.shared.f32 	[%r68+40], %f998;
$L__BB5_666:
	setp.gt.u32 	%p1266, %r310, %r4;
	add.s32 	%r317, %r316, %r6;
	add.s32 	%r1566, %r25, %r6;
	add.s32 	%r1567, %r1566, %r6;
	add.s32 	%r1568, %r1567, %r6;
	add.s32 	%r1569, %r1568, %r6;
	add.s32 	%r1570, %r1569, %r6;
	setp.lt.s32 	%p1267, %r1570, 1;
	setp.gt.s32 	%p1268, %r1570, %r4;
	or.pred  	%p1269, %p1267, %p1268;
	or.pred  	%p1270, %p1269, %p1266;
	@%p1270 bra 	$L__BB5_668;
	mul.wide.s32 	%rd1501, %r317, 4;
	add.s64 	%rd1502, %rd1, %rd1501;
	ld.global.f32 	%f999, [%rd1502+-4];
	st.shared.f32 	[%r72+40], %f999;
	ld.global.f32 	%f1000, [%rd1502+4];
	st.shared.f32 	[%r73+40], %f1000;
	sub.s32 	%r1571, %r317, %r4;
	add.s32 	%r1572, %r1571, -2;
	mul.wide.s32 	%rd1503, %r1572, 4;
	add.s64 	%rd1504, %rd1, %rd1503;
	ld.global.f32 	%f1001, [%rd1504];
	st.shared.f32 	[%r74+40], %f1001;
	mul.wide.s32 	%rd1505, %r5, 4;
	add.s64 	%rd1506, %rd1502, %rd1505;
	ld.global.f32 	%f1002, [%rd1506];
	st.shared.f32 	[%r75+40], %f1002;
$L__BB5_668:
	setp.ge.u32 	%p1271, %r310, %r5;
	add.s32 	%r1573, %r25, %r6;
	add.s32 	%r1574, %r1573, %r6;
	add.s32 	%r1575, %r1574, %r6;
	add.s32 	%r1576, %r1575, %r6;
	add.s32 	%r1577, %r1576, %r6;
	setp.ge.s32 	%p1272, %r1577, %r5;
	or.pred  	%p1273, %p1272, %p1271;
	@%p1273 bra 	$L__BB5_670;
	mul.wide.s32 	%rd1507, %r317, 4;
	add.s64 	%rd1508, %rd3, %rd1507;
	ld.global.f32 	%f1003, [%rd1508];
	st.shared.f32 	[%r76+40], %f1003;
	add.s64 	%rd1509, %rd2, %rd1507;
	ld.global.f32 	%f1004, [%rd1509];
	st.shared.f32 	[%r77+40], %f1004;
$L__BB5_670:
	setp.gt.u32 	%p1274, %r310, %r4;
	add.s32 	%r318, %r317, %r6;
	setp.lt.s32 	%p1275, %r78, 1;
	setp.gt.s32 	%p1276, %r78, %r4;
	or.pred  	%p1277, %p1275, %p1276;
	or.pred  	%p1278, %p1277, %p1274;
	@%p1278 bra 	$L__BB5_672;
	mul.wide.s32 	%rd1510, %r318, 4;
	add.s64 	%rd1511, %rd1, %rd1510;
	ld.global.f32 	%f1005, [%rd1511+-4];
	st.shared.f32 	[%r81+40], %f1005;
	ld.global.f32 	%f1006, [%rd1511+4];
	st.shared.f32 	[%r82+40], %f1006;
	sub.s32 	%r1578, %r318, %r4;
	add.s32 	%r1579, %r1578, -2;
	mul.wide.s32 	%rd1512, %r1579, 4;
	add.s64 	%rd1513, %rd1, %rd1512;
	ld.global.f32 	%f1007, [%rd1513];
	st.shared.f32 	[%r83+40], %f1007;
	mul.wide.s32 	%rd1514, %r5, 4;
	add.s64 	%rd1515, %rd1511, %rd1514;
	ld.global.f32 	%f1008, [%rd1515];
	st.shared.f32 	[%r84+40], %f1008;
$L__BB5_672:
	setp.ge.u32 	%p1279, %r310, %r5;
	setp.ge.s32 	%p1280, %r78, %r5;
	or.pred  	%p1281, %p1280, %p1279;
	@%p1281 bra 	$L__BB5_674;
	mul.wide.s32 	%rd1516, %r318, 4;
	add.s64 	%rd1517, %rd3, %rd1516;
	ld.global.f32 	%f1009, [%rd1517];
	st.shared.f32 	[%r85+40], %f1009;
	add.s64 	%rd1518, %rd2, %rd1516;
	ld.global.f32 	%f1010, [%rd1518];
	st.shared.f32 	[%r86+40], %f1010;
$L__BB5_674:
	setp.gt.u32 	%p1282, %r310, %r4;
	add.s32 	%r319, %r318, %r6;
	setp.lt.s32 	%p1283, %r87, 1;
	setp.gt.s32 	%p1284, %r87, %r4;
	or.pred  	%p1285, %p1283, %p1284;
	or.pred  	%p1286, %p1285, %p1282;
	@%p1286 bra 	$L__BB5_676;
	mul.wide.s32 	%rd1519, %r319, 4;
	add.s64 	%rd1520, %rd1, %rd1519;
	ld.global.f32 	%f1011, [%rd1520+-4];
	st.shared.f32 	[%r90+40], %f1011;
	ld.global.f32 	%f1012, [%rd1520+4];
	st.shared.f32 	[%r91+40], %f1012;
	sub.s32 	%r1580, %r319, %r4;
	add.s32 	%r1581, %r1580, -2;
	mul.wide.s32 	%rd1521, %r1581, 4;
	add.s64 	%rd1522, %rd1, %rd1521;
	ld.global.f32 	%f1013, [%rd1522];
	st.shared.f32 	[%r92+40], %f1013;
	mul.wide.s32 	%rd1523, %r5, 4;
	add.s64 	%rd1524, %rd1520, %rd1523;
	ld.global.f32 	%f1014, [%rd1524];
	st.shared.f32 	[%r93+40], %f1014;
$L__BB5_676:
	setp.ge.u32 	%p1287, %r310, %r5;
	setp.ge.s32 	%p1288, %r87, %r5;
	or.pred  	%p1289, %p1288, %p1287;
	@%p1289 bra 	$L__BB5_678;
	mul.wide.s32 	%rd1525, %r319, 4;
	add.s64 	%rd1526, %rd3, %rd1525;
	ld.global.f32 	%f1015, [%rd1526];
	st.shared.f32 	[%r94+40], %f1015;
	add.s64 	%rd1527, %rd2, %rd1525;
	ld.global.f32 	%f1016, [%rd1527];
	st.shared.f32 	[%r95+40], %f1016;
$L__BB5_678:
	setp.gt.u32 	%p1290, %r310, %r4;
	add.s32 	%r320, %r319, %r6;
	setp.lt.s32 	%p1291, %r96, 1;
	setp.gt.s32 	%p1292, %r96, %r4;
	or.pred  	%p1293, %p1291, %p1292;
	or.pred  	%p1294, %p1293, %p1290;
	@%p1294 bra 	$L__BB5_680;
	mul.wide.s32 	%rd1528, %r320, 4;
	add.s64 	%rd1529, %rd1, %rd1528;
	ld.global.f32 	%f1017, [%rd1529+-4];
	st.shared.f32 	[%r99+40], %f1017;
	ld.global.f32 	%f1018, [%rd1529+4];
	st.shared.f32 	[%r100+40], %f1018;
	sub.s32 	%r1582, %r320, %r4;
	add.s32 	%r1583, %r1582, -2;
	mul.wide.s32 	%rd1530, %r1583, 4;
	add.s64 	%rd1531, %rd1, %rd1530;
	ld.global.f32 	%f1019, [%rd1531];
	st.shared.f32 	[%r101+40], %f1019;
	mul.wide.s32 	%rd1532, %r5, 4;
	add.s64 	%rd1533, %rd1529, %rd1532;
	ld.global.f32 	%f1020, [%rd1533];
	st.shared.f32 	[%r102+40], %f1020;
$L__BB5_680:
	setp.ge.u32 	%p1295, %r310, %r5;
	setp.ge.s32 	%p1296, %r96, %r5;
	or.pred  	%p1297, %p1296, %p1295;
	@%p1297 bra 	$L__BB5_682;
	mul.wide.s32 	%rd1534, %r320, 4;
	add.s64 	%rd1535, %rd3, %rd1534;
	ld.global.f32 	%f1021, [%rd1535];
	st.shared.f32 	[%r103+40], %f1021;
	add.s64 	%rd1536, %rd2, %rd1534;
	ld.global.f32 	%f1022, [%rd1536];
	st.shared.f32 	[%r104+40], %f1022;
$L__BB5_682:
	setp.gt.u32 	%p1298, %r310, %r4;
	add.s32 	%r321, %r320, %r6;
	setp.lt.s32 	%p1299, %r105, 1;
	setp.gt.s32 	%p1300, %r105, %r4;
	or.pred  	%p1301, %p1299, %p1300;
	or.pred  	%p1302, %p1301, %p1298;
	@%p1302 bra 	$L__BB5_684;
	mul.wide.s32 	%rd1537, %r321, 4;
	add.s64 	%rd1538, %rd1, %rd1537;
	ld.global.f32 	%f1023, [%rd1538+-4];
	st.shared.f32 	[%r108+40], %f1023;
	ld.global.f32 	%f1024, [%rd1538+4];
	st.shared.f32 	[%r109+40], %f1024;
	sub.s32 	%r1584, %r321, %r4;
	add.s32 	%r1585, %r1584, -2;
	mul.wide.s32 	%rd1539, %r1585, 4;
	add.s64 	%rd1540, %rd1, %rd1539;
	ld.global.f32 	%f1025, [%rd1540];
	st.shared.f32 	[%r110+40], %f1025;
	mul.wide.s32 	%rd1541, %r5, 4;
	add.s64 	%rd1542, %rd1538, %rd1541;
	ld.global.f32 	%f1026, [%rd1542];
	add.s32 	%r1586, %r110, %r13;
	st.shared.f32 	[%r1586+40], %f1026;
$L__BB5_684:
	setp.ge.u32 	%p1303, %r310, %r5;
	setp.ge.s32 	%p1304, %r105, %r5;
	or.pred  	%p1305, %p1304, %p1303;
	@%p1305 bra 	$L__BB5_686;
	mul.wide.s32 	%rd1543, %r321, 4;
	add.s64 	%rd1544, %rd3, %rd1543;
	ld.global.f32 	%f1027, [%rd1544];
	st.shared.f32 	[%r112+40], %f1027;
	add.s64 	%rd1545, %rd2, %rd1543;
	ld.global.f32 	%f1028, [%rd1545];
	st.shared.f32 	[%r113+40], %f1028;
$L__BB5_686:
	setp.gt.u32 	%p1306, %r310, %r4;
	add.s32 	%r322, %r321, %r6;
	setp.lt.s32 	%p1307, %r114, 1;
	setp.gt.s32 	%p1308, %r114, %r4;
	or.pred  	%p1309, %p1307, %p1308;
	or.pred  	%p1310, %p1309, %p1306;
	@%p1310 bra 	$L__BB5_688;
	mul.wide.s32 	%rd1546, %r322, 4;
	add.s64 	%rd1547, %rd1, %rd1546;
	ld.global.f32 	%f1029, [%rd1547+-4];
	st.shared.f32 	[%r117+40], %f1029;
	ld.global.f32 	%f1030, [%rd1547+4];
	st.shared.f32 	[%r118+40], %f1030;
	sub.s32 	%r1587, %r322, %r4;
	add.s32 	%r1588, %r1587, -2;
	mul.wide.s32 	%rd1548, %r1588, 4;
	add.s64 	%rd1549, %rd1, %rd1548;
	ld.global.f32 	%f1031, [%rd1549];
	st.shared.f32 	[%r119+40], %f1031;
	mul.wide.s32 	%rd1550, %r5, 4;
	add.s64 	%rd1551, %rd1547, %rd1550;
	ld.global.f32 	%f1032, [%rd1551];
	add.s32 	%r1589, %r119, %r13;
	st.shared.f32 	[%r1589+40], %f1032;
$L__BB5_688:
	setp.ge.u32 	%p1311, %r310, %r5;
	setp.ge.s32 	%p1312, %r114, %r5;
	or.pred  	%p1313, %p1312, %p1311;
	@%p1313 bra 	$L__BB5_690;
	mul.wide.s32 	%rd1552, %r322, 4;
	add.s64 	%rd1553, %rd3, %rd1552;
	ld.global.f32 	%f1033, [%rd1553];
	st.shared.f32 	[%r121+40], %f1033;
	add.s64 	%rd1554, %rd2, %rd1552;
	ld.global.f32 	%f1034, [%rd1554];
	st.shared.f32 	[%r122+40], %f1034;
$L__BB5_690:
	setp.gt.u32 	%p1314, %r310, %r4;
	add.s32 	%r323, %r322, %r6;
	setp.lt.s32 	%p1315, %r123, 1;
	setp.gt.s32 	%p1316, %r123, %r4;
	or.pred  	%p1317, %p1315, %p1316;
	or.pred  	%p1318, %p1317, %p1314;
	@%p1318 bra 	$L__BB5_692;
	mul.wide.s32 	%rd1555, %r323, 4;
	add.s64 	%rd1556, %rd1, %rd1555;
	ld.global.f32 	%f1035, [%rd1556+-4];
	st.shared.f32 	[%r126+40], %f1035;
	ld.global.f32 	%f1036, [%rd1556+4];
	st.shared.f32 	[%r127+40], %f1036;
	sub.s32 	%r1590, %r323, %r4;
	add.s32 	%r1591, %r1590, -2;
	mul.wide.s32 	%rd1557, %r1591, 4;
	add.s64 	%rd1558, %rd1, %rd1557;
	ld.global.f32 	%f1037, [%rd1558];
	st.shared.f32 	[%r128+40], %f1037;
	mul.wide.s32 	%rd1559, %r5, 4;
	add.s64 	%rd1560, %rd1556, %rd1559;
	ld.global.f32 	%f1038, [%rd1560];
	add.s32 	%r1592, %r128, %r13;
	st.shared.f32 	[%r1592+40], %f1038;
$L__BB5_692:
	setp.ge.u32 	%p1319, %r310, %r5;
	setp.ge.s32 	%p1320, %r123, %r5;
	or.pred  	%p1321, %p1320, %p1319;
	@%p1321 bra 	$L__BB5_694;
	mul.wide.s32 	%rd1561, %r323, 4;
	add.s64 	%rd1562, %rd3, %rd1561;
	ld.global.f32 	%f1039, [%rd1562];
	st.shared.f32 	[%r130+40], %f1039;
	add.s64 	%rd1563, %rd2, %rd1561;
	ld.global.f32 	%f1040, [%rd1563];
	st.shared.f32 	[%r131+40], %f1040;
$L__BB5_694:
	setp.gt.u32 	%p1322, %r310, %r4;
	add.s32 	%r324, %r323, %r6;
	setp.lt.s32 	%p1323, %r132, 1;
	setp.gt.s32 	%p1324, %r132, %r4;
	or.pred  	%p1325, %p1323, %p1324;
	or.pred  	%p1326, %p1325, %p1322;
	@%p1326 bra 	$L__BB5_696;
	mul.wide.s32 	%rd1564, %r324, 4;
	add.s64 	%rd1565, %rd1, %rd1564;
	ld.global.f32 	%f1041, [%rd1565+-4];
	st.shared.f32 	[%r135+40], %f1041;
	ld.global.f32 	%f1042, [%rd1565+4];
	st.shared.f32 	[%r136+40], %f1042;
	sub.s32 	%r1593, %r324, %r4;
	add.s32 	%r1594, %r1593, -2;
	mul.wide.s32 	%rd1566, %r1594, 4;
	add.s64 	%rd1567, %rd1, %rd1566;
	ld.global.f32 	%f1043, [%rd1567];
	st.shared.f32 	[%r137+40], %f1043;
	mul.wide.s32 	%rd1568, %r5, 4;
	add.s64 	%rd1569, %rd1565, %rd1568;
	ld.global.f32 	%f1044, [%rd1569];
	add.s32 	%r1595, %r137, %r13;
	st.shared.f32 	[%r1595+40], %f1044;
$L__BB5_696:
	setp.ge.u32 	%p1327, %r310, %r5;
	setp.ge.s32 	%p1328, %r132, %r5;
	or.pred  	%p1329, %p1328, %p1327;
	@%p1329 bra 	$L__BB5_698;
	mul.wide.s32 	%rd1570, %r324, 4;
	add.s64 	%rd1571, %rd3, %rd1570;
	ld.global.f32 	%f1045, [%rd1571];
	st.shared.f32 	[%r138+40], %f1045;
	add.s64 	%rd1572, %rd2, %rd1570;
	ld.global.f32 	%f1046, [%rd1572];
	st.shared.f32 	[%r139+40], %f1046;
$L__BB5_698:
	add.s32 	%r325, %r324, %r6;
	or.pred  	%p1331, %p1, %p1322;
	@%p1331 bra 	$L__BB5_700;
	mul.wide.s32 	%rd1573, %r325, 4;
	add.s64 	%rd1574, %rd1, %rd1573;
	ld.global.f32 	%f1047, [%rd1574+-4];
	st.shared.f32 	[%r143+40], %f1047;
	ld.global.f32 	%f1048, [%rd1574+4];
	st.shared.f32 	[%r144+40], %f1048;
	sub.s32 	%r1596, %r325, %r4;
	add.s32 	%r1597, %r1596, -2;
	mul.wide.s32 	%rd1575, %r1597, 4;
	add.s64 	%rd1576, %rd1, %rd1575;
	ld.global.f32 	%f1049, [%rd1576];
	st.shared.f32 	[%r145+40], %f1049;
	mul.wide.s32 	%rd1577, %r5, 4;
	add.s64 	%rd1578, %rd1574, %rd1577;
	ld.global.f32 	%f1050, [%rd1578];
	st.shared.f32 	[%r146+40], %f1050;
$L__BB5_700:
	setp.ge.s32 	%p1333, %r140, %r5;
	or.pred  	%p1334, %p1333, %p1327;
	@%p1334 bra 	$L__BB5_702;
	mul.wide.s32 	%rd1579, %r325, 4;
	add.s64 	%rd1580, %rd3, %rd1579;
	ld.global.f32 	%f1051, [%rd1580];
	st.shared.f32 	[%r147+40], %f1051;
	add.s64 	%rd1581, %rd2, %rd1579;
	ld.global.f32 	%f1052, [%rd1581];
	st.shared.f32 	[%r148+40], %f1052;
$L__BB5_702:
	setp.gt.u32 	%p1335, %r310, %r4;
	add.s32 	%r326, %r325, %r6;
	or.pred  	%p1336, %p2, %p1335;
	@%p1336 bra 	$L__BB5_704;
	mul.wide.s32 	%rd1582, %r326, 4;
	add.s64 	%rd1583, %rd1, %rd1582;
	ld.global.f32 	%f1053, [%rd1583+-4];
	st.shared.f32 	[%r151+40], %f1053;
	ld.global.f32 	%f1054, [%rd1583+4];
	st.shared.f32 	[%r152+40], %f1054;
	sub.s32 	%r1598, %r326, %r4;
	add.s32 	%r1599, %r1598, -2;
	mul.wide.s32 	%rd1584, %r1599, 4;
	add.s64 	%rd1585, %rd1, %rd1584;
	ld.global.f32 	%f1055, [%rd1585];
	st.shared.f32 	[%r153+40], %f1055;
	mul.wide.s32 	%rd1586, %r5, 4;
	add.s64 	%rd1587, %rd1583, %rd1586;
	ld.global.f32 	%f1056, [%rd1587];
	st.shared.f32 	[%r154+40], %f1056;
$L__BB5_704:
	setp.ge.u32 	%p1337, %r310, %r5;
	@%p1337 bra 	$L__BB5_706;
	mul.wide.s32 	%rd1588, %r326, 4;
	add.s64 	%rd1589, %rd3, %rd1588;
	ld.global.f32 	%f1057, [%rd1589];
	st.shared.f32 	[%r155+40], %f1057;
	add.s64 	%rd1590, %rd2, %rd1588;
	ld.global.f32 	%f1058, [%rd1590];
	st.shared.f32 	[%r156+40], %f1058;
$L__BB5_706:
	add.s32 	%r327, %r310, %r9;
	setp.gt.u32 	%p1338, %r327, %r4;
	mad.lo.s32 	%r328, %r327, %r5, %r1;
	or.pred  	%p1339, %p3, %p1338;
	@%p1339 bra 	$L__BB5_708;
	mul.wide.s32 	%rd1591, %r328, 4;
	add.s64 	%rd1592, %rd1, %rd1591;
	ld.global.f32 	%f1059, [%rd1592+-4];
	st.shared.f32 	[%r19+44], %f1059;
	ld.global.f32 	%f1060, [%rd1592+4];
	st.shared.f32 	[%r20+44], %f1060;
	sub.s32 	%r1600, %r328, %r4;
	add.s32 	%r1601, %r1600, -2;
	mul.wide.s32 	%rd1593, %r1601, 4;
	add.s64 	%rd1594, %rd1, %rd1593;
	ld.global.f32 	%f1061, [%rd1594];
	st.shared.f32 	[%r21+44], %f1061;
	mul.wide.s32 	%rd1595, %r5, 4;
	add.s64 	%rd1596, %rd1592, %rd1595;
	ld.global.f32 	%f1062, [%rd1596];
	st.shared.f32 	[%r22+44], %f1062;
$L__BB5_708:
	setp.ge.u32 	%p1340, %r327, %r5;
	setp.ge.s32 	%p1341, %r1, %r5;
	or.pred  	%p1342, %p1341, %p1340;
	@%p1342 bra 	$L__BB5_710;
	mul.wide.s32 	%rd1597, %r328, 4;
	add.s64 	%rd1598, %rd3, %rd1597;
	ld.global.f32 	%f1063, [%rd1598];
	st.shared.f32 	[%r23+44], %f1063;
	add.s64 	%rd1599, %rd2, %rd1597;
	ld.global.f32 	%f1064, [%rd1599];
	st.shared.f32 	[%r24+44], %f1064;
$L__BB5_710:
	setp.gt.u32 	%p1343, %r327, %r4;
	add.s32 	%r329, %r328, %r6;
	setp.lt.s32 	%p1344, %r25, 1;
	setp.gt.s32 	%p1345, %r25, %r4;
	or.pred  	%p1346, %p1344, %p1345;
	or.pred  	%p1347, %p1346, %p1343;
	@%p1347 bra 	$L__BB5_712;
	mul.wide.s32 	%rd1600, %r329, 4;
	add.s64 	%rd1601, %rd1, %rd1600;
	ld.global.f32 	%f1065, [%rd1601+-4];
	st.shared.f32 	[%r27+48], %f1065;
	ld.global.f32 	%f1066, [%rd1601+4];
	st.shared.f32 	[%r28+48], %f1066;
	sub.s32 	%r1602, %r329, %r4;
	add.s32 	%r1603, %r1602, -2;
	mul.wide.s32 	%rd1602, %r1603, 4;
	add.s64 	%rd1603, %rd1, %rd1602;
	ld.global.f32 	%f1067, [%rd1603];
	st.shared.f32 	[%r29+48], %f1067;
	mul.wide.s32 	%rd1604, %r5, 4;
	add.s64 	%rd1605, %rd1601, %rd1604;
	ld.global.f32 	%f1068, [%rd1605];
	st.shared.f32 	[%r30+48], %f1068;
$L__BB5_712:
	setp.ge.u32 	%p1348, %r327, %r5;
	setp.ge.s32 	%p1349, %r25, %r5;
	or.pred  	%p1350, %p1349, %p1348;
	@%p1350 bra 	$L__BB5_714;
	mul.wide.s32 	%rd1606, %r329, 4;
	add.s64 	%rd1607, %rd3, %rd1606;
	ld.global.f32 	%f1069, [%rd1607];
	st.shared.f32 	[%r32+48], %f1069;
	add.s64 	%rd1608, %rd2, %rd1606;
	ld.global.f32 	%f1070, [%rd1608];
	st.shared.f32 	[%r31+48], %f1070;
$L__BB5_714:
	setp.gt.u32 	%p1351, %r327, %r4;
	add.s32 	%r330, %r329, %r6;
	add.s32 	%r1604, %r25, %r6;
	setp.lt.s32 	%p1352, %r1604, 1;
	setp.gt.s32 	%p1353, %r1604, %r4;
	or.pred  	%p1354, %p1352, %p1353;
	or.pred  	%p1355, %p1354, %p1351;
	@%p1355 bra 	$L__BB5_716;
	mul.wide.s32 	%rd1609, %r330, 4;
	add.s64 	%rd1610, %rd1, %rd1609;
	ld.global.f32 	%f1071, [%rd1610+-4];
	st.shared.f32 	[%r36+44], %f1071;
	ld.global.f32 	%f1072, [%rd1610+4];
	st.shared.f32 	[%r37+44], %f1072;
	sub.s32 	%r1605, %r330, %r4;
	add.s32 	%r1606, %r1605, -2;
	mul.wide.s32 	%rd1611, %r1606, 4;
	add.s64 	%rd1612, %rd1, %rd1611;
	ld.global.f32 	%f1073, [%rd1612];
	st.shared.f32 	[%r38+44], %f1073;
	mul.wide.s32 	%rd1613, %r5, 4;
	add.s64 	%rd1614, %rd1610, %rd1613;
	ld.global.f32 	%f1074, [%rd1614];
	st.shared.f32 	[%r39+44], %f1074;
$L__BB5_716:
	setp.ge.u32 	%p1356, %r327, %r5;
	add.s32 	%r1607, %r25, %r6;
	setp.ge.s32 	%p1357, %r1607, %r5;
	or.pred  	%p1358, %p1357, %p1356;
	@%p1358 bra 	$L__BB5_718;
	mul.wide.s32 	%rd1615, %r330, 4;
	add.s64 	%rd1616, %rd3, %rd1615;
	ld.global.f32 	%f1075, [%rd1616];
	st.shared.f32 	[%r40+44], %f1075;
	add.s64 	%rd1617, %rd2, %rd1615;
	ld.global.f32 	%f1076, [%rd1617];
	st.shared.f32 	[%r41+44], %f1076;
$L__BB5_718:
	setp.gt.u32 	%p1359, %r327, %r4;
	add.s32 	%r331, %r330, %r6;
	add.s32 	%r1608, %r25, %r6;
	add.s32 	%r1609, %r1608, %r6;
	setp.lt.s32 	%p1360, %r1609, 1;
	setp.gt.s32 	%p1361, %r1609, %r4;
	or.pred  	%p1362, %p1360, %p1361;
	or.pred  	%p1363, %p1362, %p1359;
	@%p1363 bra 	$L__BB5_720;
	mul.wide.s32 	%rd1618, %r331, 4;
	add.s64 	%rd1619, %rd1, %rd1618;
	ld.global.f32 	%f1077, [%rd1619+-4];
	st.shared.f32 	[%r45+44], %f1077;
	ld.global.f32 	%f1078, [%rd1619+4];
	st.shared.f32 	[%r46+44], %f1078;
	sub.s32 	%r1610, %r331, %r4;
	add.s32 	%r1611, %r1610, -2;
	mul.wide.s32 	%rd1620, %r1611, 4;
	add.s64 	%rd1621, %rd1, %rd1620;
	ld.global.f32 	%f1079, [%rd1621];
	st.shared.f32 	[%r47+44], %f1079;
	mul.wide.s32 	%rd1622, %r5, 4;
	add.s64 	%rd1623, %rd1619, %rd1622;
	ld.global.f32 	%f1080, [%rd1623];
	add.s32 	%r1612, %r47, %r13;
	st.shared.f32 	[%r1612+44], %f1080;
$L__BB5_720:
	setp.ge.u32 	%p1364, %r327, %r5;
	add.s32 	%r1613, %r25, %r6;
	add.s32 	%r1614, %r1613, %r6;
	setp.ge.s32 	%p1365, %r1614, %r5;
	or.pred  	%p1366, %p1365, %p1364;
	@%p1366 bra 	$L__BB5_722;
	mul.wide.s32 	%rd1624, %r331, 4;
	add.s64 	%rd1625, %rd3, %rd1624;
	ld.global.f32 	%f1081, [%rd1625];
	st.shared.f32 	[%r49+44], %f1081;
	add.s64 	%rd1626, %rd2, %rd1624;
	ld.global.f32 	%f1082, [%rd1626];
	st.shared.f32 	[%r50+44], %f1082;
$L__BB5_722:
	setp.gt.u32 	%p1367, %r327, %r4;
	add.s32 	%r332, %r331, %r6;
	add.s32 	%r1615, %r25, %r6;
	add.s32 	%r1616, %r1615, %r6;
	add.s32 	%r1617, %r1616, %r6;
	setp.lt.s32 	%p1368, %r1617, 1;
	setp.gt.s32 	%p1369, %r1617, %r4;
	or.pred  	%p1370, %p1368, %p1369;
	or.pred  	%p1371, %p1370, %p1367;
	@%p1371 bra 	$L__BB5_724;
	mul.wide.s32 	%rd1627, %r332, 4;
	add.s64 	%rd1628, %rd1, %rd1627;
	ld.global.f32 	%f1083, [%rd1628+-4];
	st.shared.f32 	[%r54+44], %f1083;
	ld.global.f32 	%f1084, [%rd1628+4];
	st.shared.f32 	[%r55+44], %f1084;
	sub.s32 	%r1618, %r332, %r4;
	add.s32 	%r1619, %r1618, -2;
	mul.wide.s32 	%rd1629, %r1619, 4;
	add.s64 	%rd1630, %rd1, %rd1629;
	ld.global.f32 	%f1085, [%rd1630];
	st.shared.f32 	[%r56+44], %f1085;
	mul.wide.s32 	%rd1631, %r5, 4;
	add.s64 	%rd1632, %rd1628, %rd1631;
	ld.global.f32 	%f1086, [%rd1632];
	add.s32 	%r1620, %r56, %r13;
	st.shared.f32 	[%r1620+44], %f1086;
$L__BB5_724:
	setp.ge.u32 	%p1372, %r327, %r5;
	add.s32 	%r1621, %r25, %r6;
	add.s32 	%r1622, %r1621, %r6;
	add.s32 	%r1623, %r1622, %r6;
	setp.ge.s32 	%p1373, %r1623, %r5;
	or.pred  	%p1374, %p1373, %p1372;
	@%p1374 bra 	$L__BB5_726;
	mul.wide.s32 	%rd1633, %r332, 4;
	add.s64 	%rd1634, %rd3, %rd1633;
	ld.global.f32 	%f1087, [%rd1634];
	st.shared.f32 	[%r58+44], %f1087;
	add.s64 	%rd1635, %rd2, %rd1633;
	ld.global.f32 	%f1088, [%rd1635];
	st.shared.f32 	[%r59+44], %f1088;
$L__BB5_726:
	setp.gt.u32 	%p1375, %r327, %r4;
	add.s32 	%r333, %r332, %r6;
	add.s32 	%r1624, %r25, %r6;
	add.s32 	%r1625, %r1624, %r6;
	add.s32 	%r1626, %r1625, %r6;
	add.s32 	%r1627, %r1626, %r6;
	setp.lt.s32 	%p1376, %r1627, 1;
	setp.gt.s32 	%p1377, %r1627, %r4;
	or.pred  	%p1378, %p1376, %p1377;
	or.pred  	%p1379, %p1378, %p1375;
	@%p1379 bra 	$L__BB5_728;
	mul.wide.s32 	%rd1636, %r333, 4;
	add.s64 	%rd1637, %rd1, %rd1636;
	ld.global.f32 	%f1089, [%rd1637+-4];
	st.shared.f32 	[%r63+44], %f1089;
	ld.global.f32 	%f1090, [%rd1637+4];
	st.shared.f32 	[%r64+44], %f1090;
	sub.s32 	%r1628, %r333, %r4;
	add.s32 	%r1629, %r1628, -2;
	mul.wide.s32 	%rd1638, %r1629, 4;
	add.s64 	%rd1639, %rd1, %rd1638;
	ld.global.f32 	%f1091, [%rd1639];
	st.shared.f32 	[%r65+44], %f1091;
	mul.wide.s32 	%rd1640, %r5, 4;
	add.s64 	%rd1641, %rd1637, %rd1640;
	ld.global.f32 	%f1092, [%rd1641];
	st.shared.f32 	[%r66+44], %f1092;
$L__BB5_728:
	setp.ge.u32 	%p1380, %r327, %r5;
	add.s32 	%r1630, %r25, %r6;
	add.s32 	%r1631, %r1630, %r6;
	add.s32 	%r1632, %r1631, %r6;
	add.s32 	%r1633, %r1632, %r6;
	setp.ge.s32 	%p1381, %r1633, %r5;
	or.pred  	%p1382, %p1381, %p1380;
	@%p1382 bra 	$L__BB5_730;
	mul.wide.s32 	%rd1642, %r333, 4;
	add.s64 	%rd1643, %rd3, %rd1642;
	ld.global.f32 	%f1093, [%rd1643];
	st.shared.f32 	[%r67+44], %f1093;
	add.s64 	%rd1644, %rd2, %rd1642;
	ld.global.f32 	%f1094, [%rd1644];
	st.shared.f32 	[%r68+44], %f1094;
$L__BB5_730:
	setp.gt.u32 	%p1383, %r327, %r4;
	add.s32 	%r334, %r333, %r6;
	add.s32 	%r1634, %r25, %r6;
	add.s32 	%r1635, %r1634, %r6;
	add.s32 	%r1636, %r1635, %r6;
	add.s32 	%r1637, %r1636, %r6;
	add.s32 	%r1638, %r1637, %r6;
	setp.lt.s32 	%p1384, %r1638, 1;
	setp.gt.s32 	%p1385, %r1638, %r4;
	or.pred  	%p1386, %p1384, %p1385;
	or.pred  	%p1387, %p1386, %p1383;
	@%p1387 bra 	$L__BB5_732;
	mul.wide.s32 	%rd1645, %r334, 4;
	add.s64 	%rd1646, %rd1, %rd1645;
	ld.global.f32 	%f1095, [%rd1646+-4];
	st.shared.f32 	[%r72+44], %f1095;
	ld.global.f32 	%f1096, [%rd1646+4];
	st.shared.f32 	[%r73+44], %f1096;
	sub.s32 	%r1639, %r334, %r4;
	add.s32 	%r1640, %r1639, -2;
	mul.wide.s32 	%rd1647, %r1640, 4;
	add.s64 	%rd1648, %rd1, %rd1647;
	ld.global.f32 	%f1097, [%rd1648];
	st.shared.f32 	[%r74+44], %f1097;
	mul.wide.s32 	%rd1649, %r5, 4;
	add.s64 	%rd1650, %rd1646, %rd1649;
	ld.global.f32 	%f1098, [%rd1650];
	st.shared.f32 	[%r75+44], %f1098;
$L__BB5_732:
	setp.ge.u32 	%p1388, %r327, %r5;
	add.s32 	%r1641, %r25, %r6;
	add.s32 	%r1642, %r1641, %r6;
	add.s32 	%r1643, %r1642, %r6;
	add.s32 	%r1644, %r1643, %r6;
	add.s32 	%r1645, %r1644, %r6;
	setp.ge.s32 	%p1389, %r1645, %r5;
	or.pred  	%p1390, %p1389, %p1388;
	@%p1390 bra 	$L__BB5_734;
	mul.wide.s32 	%rd1651, %r334, 4;
	add.s64 	%rd1652, %rd3, %rd1651;
	ld.global.f32 	%f1099, [%rd1652];
	st.shared.f32 	[%r76+44], %f1099;
	add.s64 	%rd1653, %rd2, %rd1651;
	ld.global.f32 	%f1100, [%rd1653];
	st.shared.f32 	[%r77+44], %f1100;
$L__BB5_734:
	setp.gt.u32 	%p1391, %r327, %r4;
	add.s32 	%r335, %r334, %r6;
	setp.lt.s32 	%p1392, %r78, 1;
	setp.gt.s32 	%p1393, %r78, %r4;
	or.pred  	%p1394, %p1392, %p1393;
	or.pred  	%p1395, %p1394, %p1391;
	@%p1395 bra 	$L__BB5_736;
	mul.wide.s32 	%rd1654, %r335, 4;
	add.s64 	%rd1655, %rd1, %rd1654;
	ld.global.f32 	%f1101, [%rd1655+-4];
	st.shared.f32 	[%r81+44], %f1101;
	ld.global.f32 	%f1102, [%rd1655+4];
	st.shared.f32 	[%r82+44], %f1102;
	sub.s32 	%r1646, %r335, %r4;
	add.s32 	%r1647, %r1646, -2;
	mul.wide.s32 	%rd1656, %r1647, 4;
	add.s64 	%rd1657, %rd1, %rd1656;
	ld.global.f32 	%f1103, [%rd1657];
	st.shared.f32 	[%r83+44], %f1103;
	mul.wide.s32 	%rd1658, %r5, 4;
	add.s64 	%rd1659, %rd1655, %rd1658;
	ld.global.f32 	%f1104, [%rd1659];
	st.shared.f32 	[%r84+44], %f1104;
$L__BB5_736:
	setp.ge.u32 	%p1396, %r327, %r5;
	setp.ge.s32 	%p1397, %r78, %r5;
	or.pred  	%p1398, %p1397, %p1396;
	@%p1398 bra 	$L__BB5_738;
	mul.wide.s32 	%rd1660, %r335, 4;
	add.s64 	%rd1661, %rd3, %rd1660;
	ld.global.f32 	%f1105, [%rd1661];
	st.shared.f32 	[%r85+44], %f1105;
	add.s64 	%rd1662, %rd2, %rd1660;
	ld.global.f32 	%f1106, [%rd1662];
	st.shared.f32 	[%r86+44], %f1106;
$L__BB5_738:
	setp.gt.u32 	%p1399, %r327, %r4;
	add.s32 	%r336, %r335, %r6;
	setp.lt.s32 	%p1400, %r87, 1;
	setp.gt.s32 	%p1401, %r87, %r4;
	or.pred  	%p1402, %p1400, %p1401;
	or.pred  	%p1403, %p1402, %p1399;
	@%p1403 bra 	$L__BB5_740;
	mul.wide.s32 	%rd1663, %r336, 4;
	add.s64 	%rd1664, %rd1, %rd1663;
	ld.global.f32 	%f1107, [%rd1664+-4];
	st.shared.f32 	[%r90+44], %f1107;
	ld.global.f32 	%f1108, [%rd1664+4];
	st.shared.f32 	[%r91+44], %f1108;
	sub.s32 	%r1648, %r336, %r4;
	add.s32 	%r1649, %r1648, -2;
	mul.wide.s32 	%rd1665, %r1649, 4;
	add.s64 	%rd1666, %rd1, %rd1665;
	ld.global.f32 	%f1109, [%rd1666];
	st.shared.f32 	[%r92+44], %f1109;
	mul.wide.s32 	%rd1667, %r5, 4;
	add.s64 	%rd1668, %rd1664, %rd1667;
	ld.global.f32 	%f1110, [%rd1668];
	st.shared.f32 	[%r93+44], %f1110;
$L__BB5_740:
	setp.ge.u32 	%p1404, %r327, %r5;
	setp.ge.s32 	%p1405, %r87, %r5;
	or.pred  	%p1406, %p1405, %p1404;
	@%p1406 bra 	$L__BB5_742;
	mul.wide.s32 	%rd1669, %r336, 4;
	add.s64 	%rd1670, %rd3, %rd1669;
	ld.global.f32 	%f1111, [%rd1670];
	st.shared.f32 	[%r94+44], %f1111;
	add.s64 	%rd1671, %rd2, %rd1669;
	ld.global.f32 	%f1112, [%rd1671];
	st.shared.f32 	[%r95+44], %f1112;
$L__BB5_742:
	setp.gt.u32 	%p1407, %r327, %r4;
	add.s32 	%r337, %r336, %r6;
	setp.lt.s32 	%p1408, %r96, 1;
	setp.gt.s32 	%p1409, %r96, %r4;
	or.pred  	%p1410, %p1408, %p1409;
	or.pred  	%p1411, %p1410, %p1407;
	@%p1411 bra 	$L__BB5_744;
	mul.wide.s32 	%rd1672, %r337, 4;
	add.s64 	%rd1673, %rd1, %rd1672;
	ld.global.f32 	%f1113, [%rd1673+-4];
	st.shared.f32 	[%r99+44], %f1113;
	ld.global.f32 	%f1114, [%rd1673+4];
	st.shared.f32 	[%r100+44], %f1114;
	sub.s32 	%r1650, %r337, %r4;
	add.s32 	%r1651, %r1650, -2;
	mul.wide.s32 	%rd1674, %r1651, 4;
	add.s64 	%rd1675, %rd1, %rd1674;
	ld.global.f32 	%f1115, [%rd1675];
	st.shared.f32 	[%r101+44], %f1115;
	mul.wide.s32 	%rd1676, %r5, 4;
	add.s64 	%rd1677, %rd1673, %rd1676;
	ld.global.f32 	%f1116, [%rd1677];
	st.shared.f32 	[%r102+44], %f1116;
$L__BB5_744:
	setp.ge.u32 	%p1412, %r327, %r5;
	setp.ge.s32 	%p1413, %r96, %r5;
	or.pred  	%p1414, %p1413, %p1412;
	@%p1414 bra 	$L__BB5_746;
	mul.wide.s32 	%rd1678, %r337, 4;
	add.s64 	%rd1679, %rd3, %rd1678;
	ld.global.f32 	%f1117, [%rd1679];
	st.shared.f32 	[%r103+44], %f1117;
	add.s64 	%rd1680, %rd2, %rd1678;
	ld.global.f32 	%f1118, [%rd1680];
	st.shared.f32 	[%r104+44], %f1118;
$L__BB5_746:
	setp.gt.u32 	%p1415, %r327, %r4;
	add.s32 	%r338, %r337, %r6;
	setp.lt.s32 	%p1416, %r105, 1;
	setp.gt.s32 	%p1417, %r105, %r4;
	or.pred  	%p1418, %p1416, %p1417;
	or.pred  	%p1419, %p1418, %p1415;
	@%p1419 bra 	$L__BB5_748;
	mul.wide.s32 	%rd1681, %r338, 4;
	add.s64 	%rd1682, %rd1, %rd1681;
	ld.global.f32 	%f1119, [%rd1682+-4];
	st.shared.f32 	[%r108+44], %f1119;
	ld.global.f32 	%f1120, [%rd1682+4];
	st.shared.f32 	[%r109+44], %f1120;
	sub.s32 	%r1652, %r338, %r4;
	add.s32 	%r1653, %r1652, -2;
	mul.wide.s32 	%rd1683, %r1653, 4;
	add.s64 	%rd1684, %rd1, %rd1683;
	ld.global.f32 	%f1121, [%rd1684];
	st.shared.f32 	[%r110+44], %f1121;
	mul.wide.s32 	%rd1685, %r5, 4;
	add.s64 	%rd1686, %rd1682, %rd1685;
	ld.global.f32 	%f1122, [%rd1686];
	add.s32 	%r1654, %r110, %r13;
	st.shared.f32 	[%r1654+44], %f1122;
$L__BB5_748:
	setp.ge.u32 	%p1420, %r327, %r5;
	setp.ge.s32 	%p1421, %r105, %r5;
	or.pred  	%p1422, %p1421, %p1420;
	@%p1422 bra 	$L__BB5_750;
	mul.wide.s32 	%rd1687, %r338, 4;
	add.s64 	%rd1688, %rd3, %rd1687;
	ld.global.f32 	%f1123, [%rd1688];
	st.shared.f32 	[%r112+44], %f1123;
	add.s64 	%rd1689, %rd2, %rd1687;
	ld.global.f32 	%f1124, [%rd1689];
	st.shared.f32 	[%r113+44], %f1124;
$L__BB5_750:
	setp.gt.u32 	%p1423, %r327, %r4;
	add.s32 	%r339, %r338, %r6;
	setp.lt.s32 	%p1424, %r114, 1;
	setp.gt.s32 	%p1425, %r114, %r4;
	or.pred  	%p1426, %p1424, %p1425;
	or.pred  	%p1427, %p1426, %p1423;
	@%p1427 bra 	$L__BB5_752;
	mul.wide.s32 	%rd1690, %r339, 4;
	add.s64 	%rd1691, %rd1, %rd1690;
	ld.global.f32 	%f1125, [%rd1691+-4];
	st.shared.f32 	[%r117+44], %f1125;
	ld.global.f32 	%f1126, [%rd1691+4];
	st.shared.f32 	[%r118+44], %f1126;
	sub.s32 	%r1655, %r339, %r4;
	add.s32 	%r1656, %r1655, -2;
	mul.wide.s32 	%rd1692, %r1656, 4;
	add.s64 	%rd1693, %rd1, %rd1692;
	ld.global.f32 	%f1127, [%rd1693];
	st.shared.f32 	[%r119+44], %f1127;
	mul.wide.s32 	%rd1694, %r5, 4;
	add.s64 	%rd1695, %rd1691, %rd1694;
	ld.global.f32 	%f1128, [%rd1695];
	add.s32 	%r1657, %r119, %r13;
	st.shared.f32 	[%r1657+44], %f1128;
$L__BB5_752:
	setp.ge.u32 	%p1428, %r327, %r5;
	setp.ge.s32 	%p1429, %r114, %r5;
	or.pred  	%p1430, %p1429, %p1428;
	@%p1430 bra 	$L__BB5_754;
	mul.wide.s32 	%rd1696, %r339, 4;
	add.s64 	%rd1697, %rd3, %rd1696;
	ld.global.f32 	%f1129, [%rd1697];
	st.shared.f32 	[%r121+44], %f1129;
	add.s64 	%rd1698, %rd2, %rd1696;
	ld.global.f32 	%f1130, [%rd1698];
	st.shared.f32 	[%r122+44], %f1130;
$L__BB5_754:
	setp.gt.u32 	%p1431, %r327, %r4;
	add.s32 	%r340, %r339, %r6;
	setp.lt.s32 	%p1432, %r123, 1;
	setp.gt.s32 	%p1433, %r123, %r4;
	or.pred  	%p1434, %p1432, %p1433;
	or.pred  	%p1435, %p1434, %p1431;
	@%p1435 bra 	$L__BB5_756;
	mul.wide.s32 	%rd1699, %r340, 4;
	add.s64 	%rd1700, %rd1, %rd1699;
	ld.global.f32 	%f1131, [%rd1700+-4];
	st.shared.f32 	[%r126+44], %f1131;
	ld.global.f32 	%f1132, [%rd1700+4];
	st.shared.f32 	[%r127+44], %f1132;
	sub.s32 	%r1658, %r340, %r4;
	add.s32 	%r1659, %r1658, -2;
	mul.wide.s32 	%rd1701, %r1659, 4;
	add.s64 	%rd1702, %rd1, %rd1701;
	ld.global.f32 	%f1133, [%rd1702];
	st.shared.f32 	[%r128+44], %f1133;
	mul.wide.s32 	%rd1703, %r5, 4;
	add.s64 	%rd1704, %rd1700, %rd1703;
	ld.global.f32 	%f1134, [%rd1704];
	add.s32 	%r1660, %r128, %r13;
	st.shared.f32 	[%r1660+44], %f1134;
$L__BB5_756:
	setp.ge.u32 	%p1436, %r327, %r5;
	setp.ge.s32 	%p1437, %r123, %r5;
	or.pred  	%p1438, %p1437, %p1436;
	@%p1438 bra 	$L__BB5_758;
	mul.wide.s32 	%rd1705, %r340, 4;
	add.s64 	%rd1706, %rd3, %rd1705;
	ld.global.f32 	%f1135, [%rd1706];
	st.shared.f32 	[%r130+44], %f1135;
	add.s64 	%rd1707, %rd2, %rd1705;
	ld.global.f32 	%f1136, [%rd1707];
	st.shared.f32 	[%r131+44], %f1136;
$L__BB5_758:
	setp.gt.u32 	%p1439, %r327, %r4;
	add.s32 	%r341, %r340, %r6;
	setp.lt.s32 	%p1440, %r132, 1;
	setp.gt.s32 	%p1441, %r132, %r4;
	or.pred  	%p1442, %p1440, %p1441;
	or.pred  	%p1443, %p1442, %p1439;
	@%p1443 bra 	$L__BB5_760;
	mul.wide.s32 	%rd1708, %r341, 4;
	add.s64 	%rd1709, %rd1, %rd1708;
	ld.global.f32 	%f1137, [%rd1709+-4];
	st.shared.f32 	[%r135+44], %f1137;
	ld.global.f32 	%f1138, [%rd1709+4];
	st.shared.f32 	[%r136+44], %f1138;
	sub.s32 	%r1661, %r341, %r4;
	add.s32 	%r1662, %r1661, -2;
	mul.wide.s32 	%rd1710, %r1662, 4;
	add.s64 	%rd1711, %rd1, %rd1710;
	ld.global.f32 	%f1139, [%rd1711];
	st.shared.f32 	[%r137+44], %f1139;
	mul.wide.s32 	%rd1712, %r5, 4;
	add.s64 	%rd1713, %rd1709, %rd1712;
	ld.global.f32 	%f1140, [%rd1713];
	add.s32 	%r1663, %r137, %r13;
	st.shared.f32 	[%r1663+44], %f1140;
$L__BB5_760:
	setp.ge.u32 	%p1444, %r327, %r5;
	setp.ge.s32 	%p1445, %r132, %r5;
	or.pred  	%p1446, %p1445, %p1444;
	@%p1446 bra 	$L__BB5_762;
	mul.wide.s32 	%rd1714, %r341, 4;
	add.s64 	%rd1715, %rd3, %rd1714;
	ld.global.f32 	%f1141, [%rd1715];
	st.shared.f32 	[%r138+44], %f1141;
	add.s64 	%rd1716, %rd2, %rd1714;
	ld.global.f32 	%f1142, [%rd1716];
	st.shared.f32 	[%r139+44], %f1142;
$L__BB5_762:
	add.s32 	%r342, %r341, %r6;
	or.pred  	%p1448, %p1, %p1439;
	@%p1448 bra 	$L__BB5_764;
	mul.wide.s32 	%rd1717, %r342, 4;
	add.s64 	%rd1718, %rd1, %rd1717;
	ld.global.f32 	%f1143, [%rd1718+-4];
	st.shared.f32 	[%r143+44], %f1143;
	ld.global.f32 	%f1144, [%rd1718+4];
	st.shared.f32 	[%r144+44], %f1144;
	sub.s32 	%r1664, %r342, %r4;
	add.s32 	%r1665, %r1664, -2;
	mul.wide.s32 	%rd1719, %r1665, 4;
	add.s64 	%rd1720, %rd1, %rd1719;
	ld.global.f32 	%f1145, [%rd1720];
	st.shared.f32 	[%r145+44], %f1145;
	mul.wide.s32 	%rd1721, %r5, 4;
	add.s64 	%rd1722, %rd1718, %rd1721;
	ld.global.f32 	%f1146, [%rd1722];
	st.shared.f32 	[%r146+44], %f1146;
$L__BB5_764:
	setp.ge.s32 	%p1450, %r140, %r5;
	or.pred  	%p1451, %p1450, %p1444;
	@%p1451 bra 	$L__BB5_766;
	mul.wide.s32 	%rd1723, %r342, 4;
	add.s64 	%rd1724, %rd3, %rd1723;
	ld.global.f32 	%f1147, [%rd1724];
	st.shared.f32 	[%r147+44], %f1147;
	add.s64 	%rd1725, %rd2, %rd1723;
	ld.global.f32 	%f1148, [%rd1725];
	st.shared.f32 	[%r148+44], %f1148;
$L__BB5_766:
	setp.gt.u32 	%p1452, %r327, %r4;
	add.s32 	%r343, %r342, %r6;
	or.pred  	%p1453, %p2, %p1452;
	@%p1453 bra 	$L__BB5_768;
	mul.wide.s32 	%rd1726, %r343, 4;
	add.s64 	%rd1727, %rd1, %rd1726;
	ld.global.f32 	%f1149, [%rd1727+-4];
	st.shared.f32 	[%r151+44], %f1149;
	ld.global.f32 	%f1150, [%rd1727+4];
	st.shared.f32 	[%r152+44], %f1150;
	sub.s32 	%r1666, %r343, %r4;
	add.s32 	%r1667, %r1666, -2;
	mul.wide.s32 	%rd1728, %r1667, 4;
	add.s64 	%rd1729, %rd1, %rd1728;
	ld.global.f32 	%f1151, [%rd1729];
	st.shared.f32 	[%r153+44], %f1151;
	mul.wide.s32 	%rd1730, %r5, 4;
	add.s64 	%rd1731, %rd1727, %rd1730;
	ld.global.f32 	%f1152, [%rd1731];
	st.shared.f32 	[%r154+44], %f1152;
$L__BB5_768:
	setp.ge.u32 	%p1454, %r327, %r5;
	@%p1454 bra 	$L__BB5_770;
	mul.wide.s32 	%rd1732, %r343, 4;
	add.s64 	%rd1733, %rd3, %rd1732;
	ld.global.f32 	%f1153, [%rd1733];
	st.shared.f32 	[%r155+44], %f1153;
	add.s64 	%rd1734, %rd2, %rd1732;
	ld.global.f32 	%f1154, [%rd1734];
	st.shared.f32 	[%r156+44], %f1154;
$L__BB5_770:
	add.s32 	%r344, %r327, %r9;
	setp.gt.u32 	%p1455, %r344, %r4;
	mad.lo.s32 	%r345, %r344, %r5, %r1;
	or.pred  	%p1456, %p3, %p1455;
	@%p1456 bra 	$L__BB5_772;
	mul.wide.s32 	%rd1735, %r345, 4;
	add.s64 	%rd1736, %rd1, %rd1735;
	ld.global.f32 	%f1155, [%rd1736+-4];
	st.shared.f32 	[%r19+48], %f1155;
	ld.global.f32 	%f1156, [%rd1736+4];
	st.shared.f32 	[%r20+48], %f1156;
	sub.s32 	%r1668, %r345, %r4;
	add.s32 	%r1669, %r1668, -2;
	mul.wide.s32 	%rd1737, %r1669, 4;
	add.s64 	%rd1738, %rd1, %rd1737;
	ld.global.f32 	%f1157, [%rd1738];
	st.shared.f32 	[%r21+48], %f1157;
	mul.wide.s32 	%rd1739, %r5, 4;
	add.s64 	%rd1740, %rd1736, %rd1739;
	ld.global.f32 	%f1158, [%rd1740];
	st.shared.f32 	[%r22+48], %f1158;
$L__BB5_772:
	setp.ge.u32 	%p1457, %r344, %r5;
	setp.ge.s32 	%p1458, %r1, %r5;
	or.pred  	%p1459, %p1458, %p1457;
	@%p1459 bra 	$L__BB5_774;
	mul.wide.s32 	%rd1741, %r345, 4;
	add.s64 	%rd1742, %rd3, %rd1741;
	ld.global.f32 	%f1159, [%rd1742];
	st.shared.f32 	[%r23+48], %f1159;
	add.s64 	%rd1743, %rd2, %rd1741;
	ld.global.f32 	%f1160, [%rd1743];
	st.shared.f32 	[%r24+48], %f1160;
$L__BB5_774:
	setp.gt.u32 	%p1460, %r344, %r4;
	add.s32 	%r346, %r345, %r6;
	setp.lt.s32 	%p1461, %r25, 1;
	setp.gt.s32 	%p1462, %r25, %r4;
	or.pred  	%p1463, %p1461, %p1462;
	or.pred  	%p1464, %p1463, %p1460;
	@%p1464 bra 	$L__BB5_776;
	mul.wide.s32 	%rd1744, %r346, 4;
	add.s64 	%rd1745, %rd1, %rd1744;
	ld.global.f32 	%f1161, [%rd1745+-4];
	st.shared.f32 	[%r27+52], %f1161;
	ld.global.f32 	%f1162, [%rd1745+4];
	st.shared.f32 	[%r28+52], %f1162;
	sub.s32 	%r1670, %r346, %r4;
	add.s32 	%r1671, %r1670, -2;
	mul.wide.s32 	%rd1746, %r1671, 4;
	add.s64 	%rd1747, %rd1, %rd1746;
	ld.global.f32 	%f1163, [%rd1747];
	st.shared.f32 	[%r29+52], %f1163;
	mul.wide.s32 	%rd1748, %r5, 4;
	add.s64 	%rd1749, %rd1745, %rd1748;
	ld.global.f32 	%f1164, [%rd1749];
	st.shared.f32 	[%r30+52], %f1164;
$L__BB5_776:
	setp.ge.u32 	%p1465, %r344, %r5;
	setp.ge.s32 	%p1466, %r25, %r5;
	or.pred  	%p1467, %p1466, %p1465;
	@%p1467 bra 	$L__BB5_778;
	mul.wide.s32 	%rd1750, %r346, 4;
	add.s64 	%rd1751, %rd3, %rd1750;
	ld.global.f32 	%f1165, [%rd1751];
	st.shared.f32 	[%r32+52], %f1165;
	add.s64 	%rd1752, %rd2, %rd1750;
	ld.global.f32 	%f1166, [%rd1752];
	st.shared.f32 	[%r31+52], %f1166;
$L__BB5_778:
	setp.gt.u32 	%p1468, %r344, %r4;
	add.s32 	%r347, %r346, %r6;
	add.s32 	%r1672, %r25, %r6;
	setp.lt.s32 	%p1469, %r1672, 1;
	setp.gt.s32 	%p1470, %r1672, %r4;
	or.pred  	%p1471, %p1469, %p1470;
	or.pred  	%p1472, %p1471, %p1468;
	@%p1472 bra 	$L__BB5_780;
	mul.wide.s32 	%rd1753, %r347, 4;
	add.s64 	%rd1754, %rd1, %rd1753;
	ld.global.f32 	%f1167, [%rd1754+-4];
	st.shared.f32 	[%r36+48], %f1167;
	ld.global.f32 	%f1168, [%rd1754+4];
	st.shared.f32 	[%r37+48], %f1168;
	sub.s32 	%r1673, %r347, %r4;
	add.s32 	%r1674, %r1673, -2;
	mul.wide.s32 	%rd1755, %r1674, 4;
	add.s64 	%rd1756, %rd1, %rd1755;
	ld.global.f32 	%f1169, [%rd1756];
	st.shared.f32 	[%r38+48], %f1169;
	mul.wide.s32 	%rd1757, %r5, 4;
	add.s64 	%rd1758, %rd1754, %rd1757;
	ld.global.f32 	%f1170, [%rd1758];
	st.shared.f32 	[%r39+48], %f1170;
$L__BB5_780:
	setp.ge.u32 	%p1473, %r344, %r5;
	add.s32 	%r1675, %r25, %r6;
	setp.ge.s32 	%p1474, %r1675, %r5;
	or.pred  	%p1475, %p1474, %p1473;
	@%p1475 bra 	$L__BB5_782;
	mul.wide.s32 	%rd1759, %r347, 4;
	add.s64 	%rd1760, %rd3, %rd1759;
	ld.global.f32 	%f1171, [%rd1760];
	st.shared.f32 	[%r40+48], %f1171;
	add.s64 	%rd1761, %rd2, %rd1759;
	ld.global.f32 	%f1172, [%rd1761];
	st.shared.f32 	[%r41+48], %f1172;
$L__BB5_782:
	setp.gt.u32 	%p1476, %r344, %r4;
	add.s32 	%r348, %r347, %r6;
	add.s32 	%r1676, %r25, %r6;
	add.s32 	%r1677, %r1676, %r6;
	setp.lt.s32 	%p1477, %r1677, 1;
	setp.gt.s32 	%p1478, %r1677, %r4;
	or.pred  	%p1479, %p1477, %p1478;
	or.pred  	%p1480, %p1479, %p1476;
	@%p1480 bra 	$L__BB5_784;
	mul.wide.s32 	%rd1762, %r348, 4;
	add.s64 	%rd1763, %rd1, %rd1762;
	ld.global.f32 	%f1173, [%rd1763+-4];
	st.shared.f32 	[%r45+48], %f1173;
	ld.global.f32 	%f1174, [%rd1763+4];
	st.shared.f32 	[%r46+48], %f1174;
	sub.s32 	%r1678, %r348, %r4;
	add.s32 	%r1679, %r1678, -2;
	mul.wide.s32 	%rd1764, %r1679, 4;
	add.s64 	%rd1765, %rd1, %rd1764;
	ld.global.f32 	%f1175, [%rd1765];
	st.shared.f32 	[%r47+48], %f1175;
	mul.wide.s32 	%rd1766, %r5, 4;
	add.s64 	%rd1767, %rd1763, %rd1766;
	ld.global.f32 	%f1176, [%rd1767];
	add.s32 	%r1680, %r47, %r13;
	st.shared.f32 	[%r1680+48], %f1176;
$L__BB5_784:
	setp.ge.u32 	%p1481, %r344, %r5;
	add.s32 	%r1681, %r25, %r6;
	add.s32 	%r1682, %r1681, %r6;
	setp.ge.s32 	%p1482, %r1682, %r5;
	or.pred  	%p1483, %p1482, %p1481;
	@%p1483 bra 	$L__BB5_786;
	mul.wide.s32 	%rd1768, %r348, 4;
	add.s64 	%rd1769, %rd3, %rd1768;
	ld.global.f32 	%f1177, [%rd1769];
	st.shared.f32 	[%r49+48], %f1177;
	add.s64 	%rd1770, %rd2, %rd1768;
	ld.global.f32 	%f1178, [%rd1770];
	st.shared.f32 	[%r50+48], %f1178;
$L__BB5_786:
	setp.gt.u32 	%p1484, %r344, %r4;
	add.s32 	%r349, %r348, %r6;
	add.s32 	%r1683, %r25, %r6;
	add.s32 	%r1684, %r1683, %r6;
	add.s32 	%r1685, %r1684, %r6;
	setp.lt.s32 	%p1485, %r1685, 1;
	setp.gt.s32 	%p1486, %r1685, %r4;
	or.pred  	%p1487, %p1485, %p1486;
	or.pred  	%p1488, %p1487, %p1484;
	@%p1488 bra 	$L__BB5_788;
	mul.wide.s32 	%rd1771, %r349, 4;
	add.s64 	%rd1772, %rd1, %rd1771;
	ld.global.f32 	%f1179, [%rd1772+-4];
	st.shared.f32 	[%r54+48], %f1179;
	ld.global.f32 	%f1180, [%rd1772+4];
	st.shared.f32 	[%r55+48], %f1180;
	sub.s32 	%r1686, %r349, %r4;
	add.s32 	%r1687, %r1686, -2;
	mul.wide.s32 	%rd1773, %r1687, 4;
	add.s64 	%rd1774, %rd1, %rd1773;
	ld.global.f32 	%f1181, [%rd1774];
	st.shared.f32 	[%r56+48], %f1181;
	mul.wide.s32 	%rd1775, %r5, 4;
	add.s64 	%rd1776, %rd1772, %rd1775;
	ld.global.f32 	%f1182, [%rd1776];
	add.s32 	%r1688, %r56, %r13;
	st.shared.f32 	[%r1688+48], %f1182;
$L__BB5_788:
	setp.ge.u32 	%p1489, %r344, %r5;
	add.s32 	%r1689, %r25, %r6;
	add.s32 	%r1690, %r1689, %r6;
	add.s32 	%r1691, %r1690, %r6;
	setp.ge.s32 	%p1490, %r1691, %r5;
	or.pred  	%p1491, %p1490, %p1489;
	@%p1491 bra 	$L__BB5_790;
	mul.wide.s32 	%rd1777, %r349, 4;
	add.s64 	%rd1778, %rd3, %rd1777;
	ld.global.f32 	%f1183, [%rd1778];
	st.shared.f32 	[%r58+48], %f1183;
	add.s64 	%rd1779, %rd2, %rd1777;
	ld.global.f32 	%f1184, [%rd1779];
	st.shared.f32 	[%r59+48], %f1184;
$L__BB5_790:
	setp.gt.u32 	%p1492, %r344, %r4;
	add.s32 	%r350, %r349, %r6;
	add.s32 	%r1692, %r25, %r6;
	add.s32 	%r1693, %r1692, %r6;
	add.s32 	%r1694, %r1693, %r6;
	add.s32 	%r1695, %r1694, %r6;
	setp.lt.s32 	%p1493, %r1695, 1;
	setp.gt.s32 	%p1494, %r1695, %r4;
	or.pred  	%p1495, %p1493, %p1494;
	or.pred  	%p1496, %p1495, %p1492;
	@%p1496 bra 	$L__BB5_792;
	mul.wide.s32 	%rd1780, %r350, 4;
	add.s64 	%rd1781, %rd1, %rd1780;
	ld.global.f32 	%f1185, [%rd1781+-4];
	st.shared.f32 	[%r63+48], %f1185;
	ld.global.f32 	%f1186, [%rd1781+4];
	st.shared.f32 	[%r64+48], %f1186;
	sub.s32 	%r1696, %r350, %r4;
	add.s32 	%r1697, %r1696, -2;
	mul.wide.s32 	%rd1782, %r1697, 4;
	add.s64 	%rd1783, %rd1, %rd1782;
	ld.global.f32 	%f1187, [%rd1783];
	st.shared.f32 	[%r65+48], %f1187;
	mul.wide.s32 	%rd1784, %r5, 4;
	add.s64 	%rd1785, %rd1781, %rd1784;
	ld.global.f32 	%f1188, [%rd1785];
	st.shared.f32 	[%r66+48], %f1188;
$L__BB5_792:
	setp.ge.u32 	%p1497, %r344, %r5;
	add.s32 	%r1698, %r25, %r6;
	add.s32 	%r1699, %r1698, %r6;
	add.s32 	%r1700, %r1699, %r6;
	add.s32 	%r1701, %r1700, %r6;
	setp.ge.s32 	%p1498, %r1701, %r5;
	or.pred  	%p1499, %p1498, %p1497;
	@%p1499 bra 	$L__BB5_794;
	mul.wide.s32 	%rd1786, %r350, 4;
	add.s64 	%rd1787, %rd3, %rd1786;
	ld.global.f32 	%f1189, [%rd1787];
	st.shared.f32 	[%r67+48], %f1189;
	add.s64 	%rd1788, %rd2, %rd1786;
	ld.global.f32 	%f1190, [%rd1788];
	st.shared.f32 	[%r68+48], %f1190;
$L__BB5_794:
	setp.gt.u32 	%p1500, %r344, %r4;
	add.s32 	%r351, %r350, %r6;
	add.s32 	%r1702, %r25, %r6;
	add.s32 	%r1703, %r1702, %r6;
	add.s32 	%r1704, %r1703, %r6;
	add.s32 	%r1705, %r1704, %r6;
	add.s32 	%r1706, %r1705, %r6;
	setp.lt.s32 	%p1501, %r1706, 1;
	setp.gt.s32 	%p1502, %r1706, %r4;
	or.pred  	%p1503, %p1501, %p1502;
	or.pred  	%p1504, %p1503, %p1500;
	@%p1504 bra 	$L__BB5_796;
	mul.wide.s32 	%rd1789, %r351, 4;
	add.s64 	%rd1790, %rd1, %rd1789;
	ld.global.f32 	%f1191, [%rd1790+-4];
	st.shared.f32 	[%r72+48], %f1191;
	ld.global.f32 	%f1192, [%rd1790+4];
	st.shared.f32 	[%r73+48], %f1192;
	sub.s32 	%r1707, %r351, %r4;
	add.s32 	%r1708, %r1707, -2;
	mul.wide.s32 	%rd1791, %r1708, 4;
	add.s64 	%rd1792, %rd1, %rd1791;
	ld.global.f32 	%f1193, [%rd1792];
	st.shared.f32 	[%r74+48], %f1193;
	mul.wide.s32 	%rd1793, %r5, 4;
	add.s64 	%rd1794, %rd1790, %rd1793;
	ld.global.f32 	%f1194, [%rd1794];
	st.shared.f32 	[%r75+48], %f1194;
$L__BB5_796:
	setp.ge.u32 	%p1505, %r344, %r5;
	add.s32 	%r1709, %r25, %r6;
	add.s32 	%r1710, %r1709, %r6;
	add.s32 	%r1711, %r1710, %r6;
	add.s32 	%r1712, %r1711, %r6;
	add.s32 	%r1713, %r1712, %r6;
	setp.ge.s32 	%p1506, %r1713, %r5;
	or.pred  	%p1507, %p1506, %p1505;
	@%p1507 bra 	$L__BB5_798;
	mul.wide.s32 	%rd1795, %r351, 4;
	add.s64 	%rd1796, %rd3, %rd1795;
	ld.global.f32 	%f1195, [%rd1796];
	st.shared.f32 	[%r76+48], %f1195;
	add.s64 	%rd1797, %rd2, %rd1795;
	ld.global.f32 	%f1196, [%rd1797];
	st.shared.f32 	[%r77+48], %f1196;
$L__BB5_798:
	setp.gt.u32 	%p1508, %r344, %r4;
	add.s32 	%r352, %r351, %r6;
	setp.lt.s32 	%p1509, %r78, 1;
	setp.gt.s32 	%p1510, %r78, %r4;
	or.pred  	%p1511, %p1509, %p1510;
	or.pred  	%p1512, %p1511, %p1508;
	@%p1512 bra 	$L__BB5_800;
	mul.wide.s32 	%rd1798, %r352, 4;
	add.s64 	%rd1799, %rd1, %rd1798;
	ld.global.f32 	%f1197, [%rd1799+-4];
	st.shared.f32 	[%r81+48], %f1197;
	ld.global.f32 	%f1198, [%rd1799+4];
	st.shared.f32 	[%r82+48], %f1198;
	sub.s32 	%r1714, %r352, %r4;
	add.s32 	%r1715, %r1714, -2;
	mul.wide.s32 	%rd1800, %r1715, 4;
	add.s64 	%rd1801, %rd1, %rd1800;
	ld.global.f32 	%f1199, [%rd1801];
	st.shared.f32 	[%r83+48], %f1199;
	mul.wide.s32 	%rd1802, %r5, 4;
	add.s64 	%rd1803, %rd1799, %rd1802;
	ld.global.f32 	%f1200, [%rd1803];
	st.shared.f32 	[%r84+48], %f1200;
$L__BB5_800:
	setp.ge.u32 	%p1513, %r344, %r5;
	setp.ge.s32 	%p1514, %r78, %r5;
	or.pred  	%p1515, %p1514, %p1513;
	@%p1515 bra 	$L__BB5_802;
	mul.wide.s32 	%rd1804, %r352, 4;
	add.s64 	%rd1805, %rd3, %rd1804;
	ld.global.f32 	%f1201, [%rd1805];
	st.shared.f32 	[%r85+48], %f1201;
	add.s64 	%rd1806, %rd2, %rd1804;
	ld.global.f32 	%f1202, [%rd1806];
	st.shared.f32 	[%r86+48], %f1202;
$L__BB5_802:
	setp.gt.u32 	%p1516, %r344, %r4;
	add.s32 	%r353, %r352, %r6;
	setp.lt.s32 	%p1517, %r87, 1;
	setp.gt.s32 	%p1518, %r87, %r4;
	or.pred  	%p1519, %p1517, %p1518;
	or.pred  	%p1520, %p1519, %p1516;
	@%p1520 bra 	$L__BB5_804;
	mul.wide.s32 	%rd1807, %r353, 4;
	add.s64 	%rd1808, %rd1, %rd1807;
	ld.global.f32 	%f1203, [%rd1808+-4];
	st.shared.f32 	[%r90+48], %f1203;
	ld.global.f32 	%f1204, [%rd1808+4];
	st.shared.f32 	[%r91+48], %f1204;
	sub.s32 	%r1716, %r353, %r4;
	add.s32 	%r1717, %r1716, -2;
	mul.wide.s32 	%rd1809, %r1717, 4;
	add.s64 	%rd1810, %rd1, %rd1809;
	ld.global.f32 	%f1205, [%rd1810];
	st.shared.f32 	[%r92+48], %f1205;
	mul.wide.s32 	%rd1811, %r5, 4;
	add.s64 	%rd1812, %rd1808, %rd1811;
	ld.global.f32 	%f1206, [%rd1812];
	st.shared.f32 	[%r93+48], %f1206;
$L__BB5_804:
	setp.ge.u32 	%p1521, %r344, %r5;
	setp.ge.s32 	%p1522, %r87, %r5;
	or.pred  	%p1523, %p1522, %p1521;
	@%p1523 bra 	$L__BB5_806;
	mul.wide.s32 	%rd1813, %r353, 4;
	add.s64 	%rd1814, %rd3, %rd1813;
	ld.global.f32 	%f1207, [%rd1814];
	st.shared.f32 	[%r94+48], %f1207;
	add.s64 	%rd1815, %rd2, %rd1813;
	ld.global.f32 	%f1208, [%rd1815];
	st.shared.f32 	[%r95+48], %f1208;
$L__BB5_806:
	setp.gt.u32 	%p1524, %r344, %r4;
	add.s32 	%r354, %r353, %r6;
	setp.lt.s32 	%p1525, %r96, 1;
	setp.gt.s32 	%p1526, %r96, %r4;
	or.pred  	%p1527, %p1525, %p1526;
	or.pred  	%p1528, %p1527, %p1524;
	@%p1528 bra 	$L__BB5_808;
	mul.wide.s32 	%rd1816, %r354, 4;
	add.s64 	%rd1817, %rd1, %rd1816;
	ld.global.f32 	%f1209, [%rd1817+-4];
	st.shared.f32 	[%r99+48], %f1209;
	ld.global.f32 	%f1210, [%rd1817+4];
	st.shared.f32 	[%r100+48], %f1210;
	sub.s32 	%r1718, %r354, %r4;
	add.s32 	%r1719, %r1718, -2;
	mul.wide.s32 	%rd1818, %r1719, 4;
	add.s64 	%rd1819, %rd1, %rd1818;
	ld.global.f32 	%f1211, [%rd1819];
	st.shared.f32 	[%r101+48], %f1211;
	mul.wide.s32 	%rd1820, %r5, 4;
	add.s64 	%rd1821, %rd1817, %rd1820;
	ld.global.f32 	%f1212, [%rd1821];
	st.shared.f32 	[%r102+48], %f1212;
$L__BB5_808:
	setp.ge.u32 	%p1529, %r344, %r5;
	setp.ge.s32 	%p1530, %r96, %r5;
	or.pred  	%p1531, %p1530, %p1529;
	@%p1531 bra 	$L__BB5_810;
	mul.wide.s32 	%rd1822, %r354, 4;
	add.s64 	%rd1823, %rd3, %rd1822;
	ld.global.f32 	%f1213, [%rd1823];
	st.shared.f32 	[%r103+48], %f1213;
	add.s64 	%rd1824, %rd2, %rd1822;
	ld.global.f32 	%f1214, [%rd1824];
	st.shared.f32 	[%r104+48], %f1214;
$L__BB5_810:
	setp.gt.u32 	%p1532, %r344, %r4;
	add.s32 	%r355, %r354, %r6;
	setp.lt.s32 	%p1533, %r105, 1;
	setp.gt.s32 	%p1534, %r105, %r4;
	or.pred  	%p1535, %p1533, %p1534;
	or.pred  	%p1536, %p1535, %p1532;
	@%p1536 bra 	$L__BB5_812;
	mul.wide.s32 	%rd1825, %r355, 4;
	add.s64 	%rd1826, %rd1, %rd1825;
	ld.global.f32 	%f1215, [%rd1826+-4];
	st.shared.f32 	[%r108+48], %f1215;
	ld.global.f32 	%f1216, [%rd1826+4];
	st.shared.f32 	[%r109+48], %f1216;
	sub.s32 	%r1720, %r355, %r4;
	add.s32 	%r1721, %r1720, -2;
	mul.wide.s32 	%rd1827, %r1721, 4;
	add.s64 	%rd1828, %rd1, %rd1827;
	ld.global.f32 	%f1217, [%rd1828];
	st.shared.f32 	[%r110+48], %f1217;
	mul.wide.s32 	%rd1829, %r5, 4;
	add.s64 	%rd1830, %rd1826, %rd1829;
	ld.global.f32 	%f1218, [%rd1830];
	add.s32 	%r1722, %r110, %r13;
	st.shared.f32 	[%r1722+48], %f1218;
$L__BB5_812:
	setp.ge.u32 	%p1537, %r344, %r5;
	setp.ge.s32 	%p1538, %r105, %r5;
	or.pred  	%p1539, %p1538, %p1537;
	@%p1539 bra 	$L__BB5_814;
	mul.wide.s32 	%rd1831, %r355, 4;
	add.s64 	%rd1832, %rd3, %rd1831;
	ld.global.f32 	%f1219, [%rd1832];
	st.shared.f32 	[%r112+48], %f1219;
	add.s64 	%rd1833, %rd2, %rd1831;
	ld.global.f32 	%f1220, [%rd1833];
	st.shared.f32 	[%r113+48], %f1220;
$L__BB5_814:
	setp.gt.u32 	%p1540, %r344, %r4;
	add.s32 	%r356, %r355, %r6;
	setp.lt.s32 	%p1541, %r114, 1;
	setp.gt.s32 	%p1542, %r114, %r4;
	or.pred  	%p1543, %p1541, %p1542;
	or.pred  	%p1544, %p1543, %p1540;
	@%p1544 bra 	$L__BB5_816;
	mul.wide.s32 	%rd1834, %r356, 4;
	add.s64 	%rd1835, %rd1, %rd1834;
	ld.global.f32 	%f1221, [%rd1835+-4];
	st.shared.f32 	[%r117+48], %f1221;
	ld.global.f32 	%f1222, [%rd1835+4];
	st.shared.f32 	[%r118+48], %f1222;
	sub.s32 	%r1723, %r356, %r4;
	add.s32 	%r1724, %r1723, -2;
	mul.wide.s32 	%rd1836, %r1724, 4;
	add.s64 	%rd1837, %rd1, %rd1836;
	ld.global.f32 	%f1223, [%rd1837];
	st.shared.f32 	[%r119+48], %f1223;
	mul.wide.s32 	%rd1838, %r5, 4;
	add.s64 	%rd1839, %rd1835, %rd1838;
	ld.global.f32 	%f1224, [%rd1839];
	add.s32 	%r1725, %r119, %r13;
	st.shared.f32 	[%r1725+48], %f1224;
$L__BB5_816:
	setp.ge.u32 	%p1545, %r344, %r5;
	setp.ge.s32 	%p1546, %r114, %r5;
	or.pred  	%p1547, %p1546, %p1545;
	@%p1547 bra 	$L__BB5_818;
	mul.wide.s32 	%rd1840, %r356, 4;
	add.s64 	%rd1841, %rd3, %rd1840;
	ld.global.f32 	%f1225, [%rd1841];
	st.shared.f32 	[%r121+48], %f1225;
	add.s64 	%rd1842, %rd2, %rd1840;
	ld.global.f32 	%f1226, [%rd1842];
	st.shared.f32 	[%r122+48], %f1226;
$L__BB5_818:
	setp.gt.u32 	%p1548, %r344, %r4;
	add.s32 	%r357, %r356, %r6;
	setp.lt.s32 	%p1549, %r123, 1;
	setp.gt.s32 	%p1550, %r123, %r4;
	or.pred  	%p1551, %p1549, %p1550;
	or.pred  	%p1552, %p1551, %p1548;
	@%p1552 bra 	$L__BB5_820;
	mul.wide.s32 	%rd1843, %r357, 4;
	add.s64 	%rd1844, %rd1, %rd1843;
	ld.global.f32 	%f1227, [%rd1844+-4];
	st.shared.f32 	[%r126+48], %f1227;
	ld.global.f32 	%f1228, [%rd1844+4];
	st.shared.f32 	[%r127+48], %f1228;
	sub.s32 	%r1726, %r357, %r4;
	add.s32 	%r1727, %r1726, -2;
	mul.wide.s32 	%rd1845, %r1727, 4;
	add.s64 	%rd1846, %rd1, %rd1845;
	ld.global.f32 	%f1229, [%rd1846];
	st.shared.f32 	[%r128+48], %f1229;
	mul.wide.s32 	%rd1847, %r5, 4;
	add.s64 	%rd1848, %rd1844, %rd1847;
	ld.global.f32 	%f1230, [%rd1848];
	add.s32 	%r1728, %r128, %r13;
	st.shared.f32 	[%r1728+48], %f1230;
$L__BB5_820:
	setp.ge.u32 	%p1553, %r344, %r5;
	setp.ge.s32 	%p1554, %r123, %r5;
	or.pred  	%p1555, %p1554, %p1553;
	@%p1555 bra 	$L__BB5_822;
	mul.wide.s32 	%rd1849, %r357, 4;
	add.s64 	%rd1850, %rd3, %rd1849;
	ld.global.f32 	%f1231, [%rd1850];
	st.shared.f32 	[%r130+48], %f1231;
	add.s64 	%rd1851, %rd2, %rd1849;
	ld.global.f32 	%f1232, [%rd1851];
	st.shared.f32 	[%r131+48], %f1232;
$L__BB5_822:
	setp.gt.u32 	%p1556, %r344, %r4;
	add.s32 	%r358, %r357, %r6;
	setp.lt.s32 	%p1557, %r132, 1;
	setp.gt.s32 	%p1558, %r132, %r4;
	or.pred  	%p1559, %p1557, %p1558;
	or.pred  	%p1560, %p1559, %p1556;
	@%p1560 bra 	$L__BB5_824;
	mul.wide.s32 	%rd1852, %r358, 4;
	add.s64 	%rd1853, %rd1, %rd1852;
	ld.global.f32 	%f1233, [%rd1853+-4];
	st.shared.f32 	[%r135+48], %f1233;
	ld.global.f32 	%f1234, [%rd1853+4];
	st.shared.f32 	[%r136+48], %f1234;
	sub.s32 	%r1729, %r358, %r4;
	add.s32 	%r1730, %r1729, -2;
	mul.wide.s32 	%rd1854, %r1730, 4;
	add.s64 	%rd1855, %rd1, %rd1854;
	ld.global.f32 	%f1235, [%rd1855];
	st.shared.f32 	[%r137+48], %f1235;
	mul.wide.s32 	%rd1856, %r5, 4;
	add.s64 	%rd1857, %rd1853, %rd1856;
	ld.global.f32 	%f1236, [%rd1857];
	add.s32 	%r1731, %r137, %r13;
	st.shared.f32 	[%r1731+48], %f1236;
$L__BB5_824:
	setp.ge.u32 	%p1561, %r344, %r5;
	setp.ge.s32 	%p1562, %r132, %r5;
	or.pred  	%p1563, %p1562, %p1561;
	@%p1563 bra 	$L__BB5_826;
	mul.wide.s32 	%rd1858, %r358, 4;
	add.s64 	%rd1859, %rd3, %rd1858;
	ld.global.f32 	%f1237, [%rd1859];
	st.shared.f32 	[%r138+48], %f1237;
	add.s64 	%rd1860, %rd2, %rd1858;
	ld.global.f32 	%f1238, [%rd1860];
	st.shared.f32 	[%r139+48], %f1238;
$L__BB5_826:
	add.s32 	%r359, %r358, %r6;
	or.pred  	%p1565, %p1, %p1556;
	@%p1565 bra 	$L__BB5_828;
	mul.wide.s32 	%rd1861, %r359, 4;
	add.s64 	%rd1862, %rd1, %rd1861;
	ld.global.f32 	%f1239, [%rd1862+-4];
	st.shared.f32 	[%r143+48], %f1239;
	ld.global.f32 	%f1240, [%rd1862+4];
	st.shared.f32 	[%r144+48], %f1240;
	sub.s32 	%r1732, %r359, %r4;
	add.s32 	%r1733, %r1732, -2;
	mul.wide.s32 	%rd1863, %r1733, 4;
	add.s64 	%rd1864, %rd1, %rd1863;
	ld.global.f32 	%f1241, [%rd1864];
	st.shared.f32 	[%r145+48], %f1241;
	mul.wide.s32 	%rd1865, %r5, 4;
	add.s64 	%rd1866, %rd1862, %rd1865;
	ld.global.f32 	%f1242, [%rd1866];
	st.shared.f32 	[%r146+48], %f1242;
$L__BB5_828:
	setp.ge.s32 	%p1567, %r140, %r5;
	or.pred  	%p1568, %p1567, %p1561;
	@%p1568 bra 	$L__BB5_830;
	mul.wide.s32 	%rd1867, %r359, 4;
	add.s64 	%rd1868, %rd3, %rd1867;
	ld.global.f32 	%f1243, [%rd1868];
	st.shared.f32 	[%r147+48], %f1243;
	add.s64 	%rd1869, %rd2, %rd1867;
	ld.global.f32 	%f1244, [%rd1869];
	st.shared.f32 	[%r148+48], %f1244;
$L__BB5_830:
	setp.gt.u32 	%p1569, %r344, %r4;
	add.s32 	%r360, %r359, %r6;
	or.pred  	%p1570, %p2, %p1569;
	@%p1570 bra 	$L__BB5_832;
	mul.wide.s32 	%rd1870, %r360, 4;
	add.s64 	%rd1871, %rd1, %rd1870;
	ld.global.f32 	%f1245, [%rd1871+-4];
	st.shared.f32 	[%r151+48], %f1245;
	ld.global.f32 	%f1246, [%rd1871+4];
	st.shared.f32 	[%r152+48], %f1246;
	sub.s32 	%r1734, %r360, %r4;
	add.s32 	%r1735, %r1734, -2;
	mul.wide.s32 	%rd1872, %r1735, 4;
	add.s64 	%rd1873, %rd1, %rd1872;
	ld.global.f32 	%f1247, [%rd1873];
	st.shared.f32 	[%r153+48], %f1247;
	mul.wide.s32 	%rd1874, %r5, 4;
	add.s64 	%rd1875, %rd1871, %rd1874;
	ld.global.f32 	%f1248, [%rd1875];
	st.shared.f32 	[%r154+48], %f1248;
$L__BB5_832:
	setp.ge.u32 	%p1571, %r344, %r5;
	@%p1571 bra 	$L__BB5_834;
	mul.wide.s32 	%rd1876, %r360, 4;
	add.s64 	%rd1877, %rd3, %rd1876;
	ld.global.f32 	%f1249, [%rd1877];
	st.shared.f32 	[%r155+48], %f1249;
	add.s64 	%rd1878, %rd2, %rd1876;
	ld.global.f32 	%f1250, [%rd1878];
	st.shared.f32 	[%r156+48], %f1250;
$L__BB5_834:
	add.s32 	%r361, %r344, %r9;
	setp.gt.u32 	%p1572, %r361, %r4;
	mad.lo.s32 	%r362, %r361, %r5, %r1;
	or.pred  	%p1573, %p3, %p1572;
	@%p1573 bra 	$L__BB5_836;
	mul.wide.s32 	%rd1879, %r362, 4;
	add.s64 	%rd1880, %rd1, %rd1879;
	ld.global.f32 	%f1251, [%rd1880+-4];
	st.shared.f32 	[%r19+52], %f1251;
	ld.global.f32 	%f1252, [%rd1880+4];
	st.shared.f32 	[%r20+52], %f1252;
	sub.s32 	%r1736, %r362, %r4;
	add.s32 	%r1737, %r1736, -2;
	mul.wide.s32 	%rd1881, %r1737, 4;
	add.s64 	%rd1882, %rd1, %rd1881;
	ld.global.f32 	%f1253, [%rd1882];
	st.shared.f32 	[%r21+52], %f1253;
	mul.wide.s32 	%rd1883, %r5, 4;
	add.s64 	%rd1884, %rd1880, %rd1883;
	ld.global.f32 	%f1254, [%rd1884];
	st.shared.f32 	[%r22+52], %f1254;
$L__BB5_836:
	setp.ge.u32 	%p1574, %r361, %r5;
	setp.ge.s32 	%p1575, %r1, %r5;
	or.pred  	%p1576, %p1575, %p1574;
	@%p1576 bra 	$L__BB5_838;
	mul.wide.s32 	%rd1885, %r362, 4;
	add.s64 	%rd1886, %rd3, %rd1885;
	ld.global.f32 	%f1255, [%rd1886];
	st.shared.f32 	[%r23+52], %f1255;
	add.s64 	%rd1887, %rd2, %rd1885;
	ld.global.f32 	%f1256, [%rd1887];
	st.shared.f32 	[%r24+52], %f1256;
$L__BB5_838:
	setp.gt.u32 	%p1577, %r361, %r4;
	add.s32 	%r363, %r362, %r6;
	setp.lt.s32 	%p1578, %r25, 1;
	setp.gt.s32 	%p1579, %r25, %r4;
	or.pred  	%p1580, %p1578, %p1579;
	or.pred  	%p1581, %p1580, %p1577;
	@%p1581 bra 	$L__BB5_840;
	mul.wide.s32 	%rd1888, %r363, 4;
	add.s64 	%rd1889, %rd1, %rd1888;
	ld.global.f32 	%f1257, [%rd1889+-4];
	st.shared.f32 	[%r27+56], %f1257;
	ld.global.f32 	%f1258, [%rd1889+4];
	st.shared.f32 	[%r28+56], %f1258;
	sub.s32 	%r1738, %r363, %r4;
	add.s32 	%r1739, %r1738, -2;
	mul.wide.s32 	%rd1890, %r1739, 4;
	add.s64 	%rd1891, %rd1, %rd1890;
	ld.global.f32 	%f1259, [%rd1891];
	st.shared.f32 	[%r29+56], %f1259;
	mul.wide.s32 	%rd1892, %r5, 4;
	add.s64 	%rd1893, %rd1889, %rd1892;
	ld.global.f32 	%f1260, [%rd1893];
	st.shared.f32 	[%r30+56], %f1260;
$L__BB5_840:
	setp.ge.u32 	%p1582, %r361, %r5;
	setp.ge.s32 	%p1583, %r25, %r5;
	or.pred  	%p1584, %p1583, %p1582;
	@%p1584 bra 	$L__BB5_842;
	mul.wide.s32 	%rd1894, %r363, 4;
	add.s64 	%rd1895, %rd3, %rd1894;
	ld.global.f32 	%f1261, [%rd1895];
	st.shared.f32 	[%r32+56], %f1261;
	add.s64 	%rd1896, %rd2, %rd1894;
	ld.global.f32 	%f1262, [%rd1896];
	st.shared.f32 	[%r31+56], %f1262;
$L__BB5_842:
	setp.gt.u32 	%p1585, %r361, %r4;
	add.s32 	%r364, %r363, %r6;
	add.s32 	%r1740, %r25, %r6;
	setp.lt.s32 	%p1586, %r1740, 1;
	setp.gt.s32 	%p1587, %r1740, %r4;
	or.pred  	%p1588, %p1586, %p1587;
	or.pred  	%p1589, %p1588, %p1585;
	@%p1589 bra 	$L__BB5_844;
	mul.wide.s32 	%rd1897, %r364, 4;
	add.s64 	%rd1898, %rd1, %rd1897;
	ld.global.f32 	%f1263, [%rd1898+-4];
	st.shared.f32 	[%r36+52], %f1263;
	ld.global.f32 	%f1264, [%rd1898+4];
	st.shared.f32 	[%r37+52], %f1264;
	sub.s32 	%r1741, %r364, %r4;
	add.s32 	%r1742, %r1741, -2;
	mul.wide.s32 	%rd1899, %r1742, 4;
	add.s64 	%rd1900, %rd1, %rd1899;
	ld.global.f32 	%f1265, [%rd1900];
	st.shared.f32 	[%r38+52], %f1265;
	mul.wide.s32 	%rd1901, %r5, 4;
	add.s64 	%rd1902, %rd1898, %rd1901;
	ld.global.f32 	%f1266, [%rd1902];
	st.shared.f32 	[%r39+52], %f1266;
$L__BB5_844:
	setp.ge.u32 	%p1590, %r361, %r5;
	add.s32 	%r1743, %r25, %r6;
	setp.ge.s32 	%p1591, %r1743, %r5;
	or.pred  	%p1592, %p1591, %p1590;
	@%p1592 bra 	$L__BB5_846;
	mul.wide.s32 	%rd1903, %r364, 4;
	add.s64 	%rd1904, %rd3, %rd1903;
	ld.global.f32 	%f1267, [%rd1904];
	st.shared.f32 	[%r40+52], %f1267;
	add.s64 	%rd1905, %rd2, %rd1903;
	ld.global.f32 	%f1268, [%rd1905];
	st.shared.f32 	[%r41+52], %f1268;
$L__BB5_846:
	setp.gt.u32 	%p1593, %r361, %r4;
	add.s32 	%r365, %r364, %r6;
	add.s32 	%r1744, %r25, %r6;
	add.s32 	%r1745, %r1744, %r6;
	setp.lt.s32 	%p1594, %r1745, 1;
	setp.gt.s32 	%p1595, %r1745, %r4;
	or.pred  	%p1596, %p1594, %p1595;
	or.pred  	%p1597, %p1596, %p1593;
	@%p1597 bra 	$L__BB5_848;
	mul.wide.s32 	%rd1906, %r365, 4;
	add.s64 	%rd1907, %rd1, %rd1906;
	ld.global.f32 	%f1269, [%rd1907+-4];
	st.shared.f32 	[%r45+52], %f1269;
	ld.global.f32 	%f1270, [%rd1907+4];
	st.shared.f32 	[%r46+52], %f1270;
	sub.s32 	%r1746, %r365, %r4;
	add.s32 	%r1747, %r1746, -2;
	mul.wide.s32 	%rd1908, %r1747, 4;
	add.s64 	%rd1909, %rd1, %rd1908;
	ld.global.f32 	%f1271, [%rd1909];
	st.shared.f32 	[%r47+52], %f1271;
	mul.wide.s32 	%rd1910, %r5, 4;
	add.s64 	%rd1911, %rd1907, %rd1910;
	ld.global.f32 	%f1272, [%rd1911];
	add.s32 	%r1748, %r47, %r13;
	st.shared.f32 	[%r1748+52], %f1272;
$L__BB5_848:
	setp.ge.u32 	%p1598, %r361, %r5;
	add.s32 	%r1749, %r25, %r6;
	add.s32 	%r1750, %r1749, %r6;
	setp.ge.s32 	%p1599, %r1750, %r5;
	or.pred  	%p1600, %p1599, %p1598;
	@%p1600 bra 	$L__BB5_850;
	mul.wide.s32 	%rd1912, %r365, 4;
	add.s64 	%rd1913, %rd3, %rd1912;
	ld.global.f32 	%f1273, [%rd1913];
	st.shared.f32 	[%r49+52], %f1273;
	add.s64 	%rd1914, %rd2, %rd1912;
	ld.global.f32 	%f1274, [%rd1914];
	st.shared.f32 	[%r50+52], %f1274;
$L__BB5_850:
	setp.gt.u32 	%p1601, %r361, %r4;
	add.s32 	%r366, %r365, %r6;
	add.s32 	%r1751, %r25, %r6;
	add.s32 	%r1752, %r1751, %r6;
	add.s32 	%r1753, %r1752, %r6;
	setp.lt.s32 	%p1602, %r1753, 1;
	setp.gt.s32 	%p1603, %r1753, %r4;
	or.pred  	%p1604, %p1602, %p1603;
	or.pred  	%p1605, %p1604, %p1601;
	@%p1605 bra 	$L__BB5_852;
	mul.wide.s32 	%rd1915, %r366, 4;
	add.s64 	%rd1916, %rd1, %rd1915;
	ld.global.f32 	%f1275, [%rd1916+-4];
	st.shared.f32 	[%r54+52], %f1275;
	ld.global.f32 	%f1276, [%rd1916+4];
	st.shared.f32 	[%r55+52], %f1276;
	sub.s32 	%r1754, %r366, %r4;
	add.s32 	%r1755, %r1754, -2;
	mul.wide.s32 	%rd1917, %r1755, 4;
	add.s64 	%rd1918, %rd1, %rd1917;
	ld.global.f32 	%f1277, [%rd1918];
	st.shared.f32 	[%r56+52], %f1277;
	mul.wide.s32 	%rd1919, %r5, 4;
	add.s64 	%rd1920, %rd1916, %rd1919;
	ld.global.f32 	%f1278, [%rd1920];
	add.s32 	%r1756, %r56, %r13;
	st.shared.f32 	[%r1756+52], %f1278;
$L__BB5_852:
	setp.ge.u32 	%p1606, %r361, %r5;
	add.s32 	%r1757, %r25, %r6;
	add.s32 	%r1758, %r1757, %r6;
	add.s32 	%r1759, %r1758, %r6;
	setp.ge.s32 	%p1607, %r1759, %r5;
	or.pred  	%p1608, %p1607, %p1606;
	@%p1608 bra 	$L__BB5_854;
	mul.wide.s32 	%rd1921, %r366, 4;
	add.s64 	%rd1922, %rd3, %rd1921;
	ld.global.f32 	%f1279, [%rd1922];
	st.shared.f32 	[%r58+52], %f1279;
	add.s64 	%rd1923, %rd2, %rd1921;
	ld.global.f32 	%f1280, [%rd1923];
	st.shared.f32 	[%r59+52], %f1280;
$L__BB5_854:
	setp.gt.u32 	%p1609, %r361, %r4;
	add.s32 	%r367, %r366, %r6;
	add.s32 	%r1760, %r25, %r6;
	add.s32 	%r1761, %r1760, %r6;
	add.s32 	%r1762, %r1761, %r6;
	add.s32 	%r1763, %r1762, %r6;
	setp.lt.s32 	%p1610, %r1763, 1;
	setp.gt.s32 	%p1611, %r1763, %r4;
	or.pred  	%p1612, %p1610, %p1611;
	or.pred  	%p1613, %p1612, %p1609;
	@%p1613 bra 	$L__BB5_856;
	mul.wide.s32 	%rd1924, %r367, 4;
	add.s64 	%rd1925, %rd1, %rd1924;
	ld.global.f32 	%f1281, [%rd1925+-4];
	st.shared.f32 	[%r63+52], %f1281;
	ld.global.f32 	%f1282, [%rd1925+4];
	st.shared.f32 	[%r64+52], %f1282;
	sub.s32 	%r1764, %r367, %r4;
	add.s32 	%r1765, %r1764, -2;
	mul.wide.s32 	%rd1926, %r1765, 4;
	add.s64 	%rd1927, %rd1, %rd1926;
	ld.global.f32 	%f1283, [%rd1927];
	st.shared.f32 	[%r65+52], %f1283;
	mul.wide.s32 	%rd1928, %r5, 4;
	add.s64 	%rd1929, %rd1925, %rd1928;
	ld.global.f32 	%f1284, [%rd1929];
	st.shared.f32 	[%r66+52], %f1284;
$L__BB5_856:
	setp.ge.u32 	%p1614, %r361, %r5;
	add.s32 	%r1766, %r25, %r6;
	add.s32 	%r1767, %r1766, %r6;
	add.s32 	%r1768, %r1767, %r6;
	add.s32 	%r1769, %r1768, %r6;
	setp.ge.s32 	%p1615, %r1769, %r5;
	or.pred  	%p1616, %p1615, %p1614;
	@%p1616 bra 	$L__BB5_858;
	mul.wide.s32 	%rd1930, %r367, 4;
	add.s64 	%rd1931, %rd3, %rd1930;
	ld.global.f32 	%f1285, [%rd1931];
	st.shared.f32 	[%r67+52], %f1285;
	add.s64 	%rd1932, %rd2, %rd1930;
	ld.global.f32 	%f1286, [%rd1932];
	st.shared.f32 	[%r68+52], %f1286;
$L__BB5_858:
	setp.gt.u32 	%p1617, %r361, %r4;
	add.s32 	%r368, %r367, %r6;
	add.s32 	%r1770, %r25, %r6;
	add.s32 	%r1771, %r1770, %r6;
	add.s32 	%r1772, %r1771, %r6;
	add.s32 	%r1773, %r1772, %r6;
	add.s32 	%r1774, %r1773, %r6;
	setp.lt.s32 	%p1618, %r1774, 1;
	setp.gt.s32 	%p1619, %r1774, %r4;
	or.pred  	%p1620, %p1618, %p1619;
	or.pred  	%p1621, %p1620, %p1617;
	@%p1621 bra 	$L__BB5_860;
	mul.wide.s32 	%rd1933, %r368, 4;
	add.s64 	%rd1934, %rd1, %rd1933;
	ld.global.f32 	%f1287, [%rd1934+-4];
	st.shared.f32 	[%r72+52], %f1287;
	ld.global.f32 	%f1288, [%rd1934+4];
	st.shared.f32 	[%r73+52], %f1288;
	sub.s32 	%r1775, %r368, %r4;
	add.s32 	%r1776, %r1775, -2;
	mul.wide.s32 	%rd1935, %r1776, 4;
	add.s64 	%rd1936, %rd1, %rd1935;
	ld.global.f32 	%f1289, [%rd1936];
	st.shared.f32 	[%r74+52], %f1289;
	mul.wide.s32 	%rd1937, %r5, 4;
	add.s64 	%rd1938, %rd1934, %rd1937;
	ld.global.f32 	%f1290, [%rd1938];
	st.shared.f32 	[%r75+52], %f1290;
$L__BB5_860:
	setp.ge.u32 	%p1622, %r361, %r5;
	add.s32 	%r1777, %r25, %r6;
	add.s32 	%r1778, %r1777, %r6;
	add.s32 	%r1779, %r1778, %r6;
	add.s32 	%r1780, %r1779, %r6;
	add.s32 	%r1781, %r1780, %r6;
	setp.ge.s32 	%p1623, %r1781, %r5;
	or.pred  	%p1624, %p1623, %p1622;
	@%p1624 bra 	$L__BB5_862;
	mul.wide.s32 	%rd1939, %r368, 4;
	add.s64 	%rd1940, %rd3, %rd1939;
	ld.global.f32 	%f1291, [%rd1940];
	st.shared.f32 	[%r76+52], %f1291;
	add.s64 	%rd1941, %rd2, %rd1939;
	ld.global.f32 	%f1292, [%rd1941];
	st.shared.f32 	[%r77+52], %f1292;
$L__BB5_862:
	setp.gt.u32 	%p1625, %r361, %r4;
	add.s32 	%r369, %r368, %r6;
	setp.lt.s32 	%p1626, %r78, 1;
	setp.gt.s32 	%p1627, %r78, %r4;
	or.pred  	%p1628, %p1626, %p1627;
	or.pred  	%p1629, %p1628, %p1625;
	@%p1629 bra 	$L__BB5_864;
	mul.wide.s32 	%rd1942, %r369, 4;
	add.s64 	%rd1943, %rd1, %rd1942;
	ld.global.f32 	%f1293, [%rd1943+-4];
	st.shared.f32 	[%r81+52], %f1293;
	ld.global.f32 	%f1294, [%rd1943+4];
	st.shared.f32 	[%r82+52], %f1294;
	sub.s32 	%r1782, %r369, %r4;
	add.s32 	%r1783, %r1782, -2;
	mul.wide.s32 	%rd1944, %r1783, 4;
	add.s64 	%rd1945, %rd1, %rd1944;
	ld.global.f32 	%f1295, [%rd1945];
	st.shared.f32 	[%r83+52], %f1295;
	mul.wide.s32 	%rd1946, %r5, 4;
	add.s64 	%rd1947, %rd1943, %rd1946;
	ld.global.f32 	%f1296, [%rd1947];
	st.shared.f32 	[%r84+52], %f1296;
$L__BB5_864:
	setp.ge.u32 	%p1630, %r361, %r5;
	setp.ge.s32 	%p1631, %r78, %r5;
	or.pred  	%p1632, %p1631, %p1630;
	@%p1632 bra 	$L__BB5_866;
	mul.wide.s32 	%rd1948, %r369, 4;
	add.s64 	%rd1949, %rd3, %rd1948;
	ld.global.f32 	%f1297, [%rd1949];
	st.shared.f32 	[%r85+52], %f1297;
	add.s64 	%rd1950, %rd2, %rd1948;
	ld.global.f32 	%f1298, [%rd1950];
	st.shared.f32 	[%r86+52], %f1298;
$L__BB5_866:
	setp.gt.u32 	%p1633, %r361, %r4;
	add.s32 	%r370, %r369, %r6;
	setp.lt.s32 	%p1634, %r87, 1;
	setp.gt.s32 	%p1635, %r87, %r4;
	or.pred  	%p1636, %p1634, %p1635;
	or.pred  	%p1637, %p1636, %p1633;
	@%p1637 bra 	$L__BB5_868;
	mul.wide.s32 	%rd1951, %r370, 4;
	add.s64 	%rd1952, %rd1, %rd1951;
	ld.global.f32 	%f1299, [%rd1952+-4];
	st.shared.f32 	[%r90+52], %f1299;
	ld.global.f32 	%f1300, [%rd1952+4];
	st.shared.f32 	[%r91+52], %f1300;
	sub.s32 	%r1784, %r370, %r4;
	add.s32 	%r1785, %r1784, -2;
	mul.wide.s32 	%rd1953, %r1785, 4;
	add.s64 	%rd1954, %rd1, %rd1953;
	ld.global.f32 	%f1301, [%rd1954];
	st.shared.f32 	[%r92+52], %f1301;
	mul.wide.s32 	%rd1955, %r5, 4;
	add.s64 	%rd1956, %rd1952, %rd1955;
	ld.global.f32 	%f1302, [%rd1956];
	st.shared.f32 	[%r93+52], %f1302;
$L__BB5_868:
	setp.ge.u32 	%p1638, %r361, %r5;
	setp.ge.s32 	%p1639, %r87, %r5;
	or.pred  	%p1640, %p1639, %p1638;
	@%p1640 bra 	$L__BB5_870;
	mul.wide.s32 	%rd1957, %r370, 4;
	add.s64 	%rd1958, %rd3, %rd1957;
	ld.global.f32 	%f1303, [%rd1958];
	st.shared.f32 	[%r94+52], %f1303;
	add.s64 	%rd1959, %rd2, %rd1957;
	ld.global.f32 	%f1304, [%rd1959];
	st.shared.f32 	[%r95+52], %f1304;
$L__BB5_870:
	setp.gt.u32 	%p1641, %r361, %r4;
	add.s32 	%r371, %r370, %r6;
	setp.lt.s32 	%p1642, %r96, 1;
	setp.gt.s32 	%p1643, %r96, %r4;
	or.pred  	%p1644, %p1642, %p1643;
	or.pred  	%p1645, %p1644, %p1641;
	@%p1645 bra 	$L__BB5_872;
	mul.wide.s32 	%rd1960, %r371, 4;
	add.s64 	%rd1961, %rd1, %rd1960;
	ld.global.f32 	%f1305, [%rd1961+-4];
	st.shared.f32 	[%r99+52], %f1305;
	ld.global.f32 	%f1306, [%rd1961+4];
	st.shared.f32 	[%r100+52], %f1306;
	sub.s32 	%r1786, %r371, %r4;
	add.s32 	%r1787, %r1786, -2;
	mul.wide.s32 	%rd1962, %r1787, 4;
	add.s64 	%rd1963, %rd1, %rd1962;
	ld.global.f32 	%f1307, [%rd1963];
	st.shared.f32 	[%r101+52], %f1307;
	mul.wide.s32 	%rd1964, %r5, 4;
	add.s64 	%rd1965, %rd1961, %rd1964;
	ld.global.f32 	%f1308, [%rd1965];
	st.shared.f32 	[%r102+52], %f1308;
$L__BB5_872:
	setp.ge.u32 	%p1646, %r361, %r5;
	setp.ge.s32 	%p1647, %r96, %r5;
	or.pred  	%p1648, %p1647, %p1646;
	@%p1648 bra 	$L__BB5_874;
	mul.wide.s32 	%rd1966, %r371, 4;
	add.s64 	%rd1967, %rd3, %rd1966;
	ld.global.f32 	%f1309, [%rd1967];
	st.shared.f32 	[%r103+52], %f1309;
	add.s64 	%rd1968, %rd2, %rd1966;
	ld.global.f32 	%f1310, [%rd1968];
	st.shared.f32 	[%r104+52], %f1310;
$L__BB5_874:
	setp.gt.u32 	%p1649, %r361, %r4;
	add.s32 	%r372, %r371, %r6;
	setp.lt.s32 	%p1650, %r105, 1;
	setp.gt.s32 	%p1651, %r105, %r4;
	or.pred  	%p1652, %p1650, %p1651;
	or.pred  	%p1653, %p1652, %p1649;
	@%p1653 bra 	$L__BB5_876;
	mul.wide.s32 	%rd1969, %r372, 4;
	add.s64 	%rd1970, %rd1, %rd1969;
	ld.global.f32 	%f1311, [%rd1970+-4];
	st.shared.f32 	[%r108+52], %f1311;
	ld.global.f32 	%f1312, [%rd1970+4];
	st.shared.f32 	[%r109+52], %f1312;
	sub.s32 	%r1788, %r372, %r4;
	add.s32 	%r1789, %r1788, -2;
	mul.wide.s32 	%rd1971, %r1789, 4;
	add.s64 	%rd1972, %rd1, %rd1971;
	ld.global.f32 	%f1313, [%rd1972];
	st.shared.f32 	[%r110+52], %f1313;
	mul.wide.s32 	%rd1973, %r5, 4;
	add.s64 	%rd1974, %rd1970, %rd1973;
	ld.global.f32 	%f1314, [%rd1974];
	add.s32 	%r1790, %r110, %r13;
	st.shared.f32 	[%r1790+52], %f1314;
$L__BB5_876:
	setp.ge.u32 	%p1654, %r361, %r5;
	setp.ge.s32 	%p1655, %r105, %r5;
	or.pred  	%p1656, %p1655, %p1654;
	@%p1656 bra 	$L__BB5_878;
	mul.wide.s32 	%rd1975, %r372, 4;
	add.s64 	%rd1976, %rd3, %rd1975;
	ld.global.f32 	%f1315, [%rd1976];
	st.shared.f32 	[%r112+52], %f1315;
	add.s64 	%rd1977, %rd2, %rd1975;
	ld.global.f32 	%f1316, [%rd1977];
	st.shared.f32 	[%r113+52], %f1316;
$L__BB5_878:
	setp.gt.u32 	%p1657, %r361, %r4;
	add.s32 	%r373, %r372, %r6;
	setp.lt.s32 	%p1658, %r114, 1;
	setp.gt.s32 	%p1659, %r114, %r4;
	or.pred  	%p1660, %p1658, %p1659;
	or.pred  	%p1661, %p1660, %p1657;
	@%p1661 bra 	$L__BB5_880;
	mul.wide.s32 	%rd1978, %r373, 4;
	add.s64 	%rd1979, %rd1, %rd1978;
	ld.global.f32 	%f1317, [%rd1979+-4];
	st.shared.f32 	[%r117+52], %f1317;
	ld.global.f32 	%f1318, [%rd1979+4];
	st.shared.f32 	[%r118+52], %f1318;
	sub.s32 	%r1791, %r373, %r4;
	add.s32 	%r1792, %r1791, -2;
	mul.wide.s32 	%rd1980, %r1792, 4;
	add.s64 	%rd1981, %rd1, %rd1980;
	ld.global.f32 	%f1319, [%rd1981];
	st.shared.f32 	[%r119+52], %f1319;
	mul.wide.s32 	%rd1982, %r5, 4;
	add.s64 	%rd1983, %rd1979, %rd1982;
	ld.global.f32 	%f1320, [%rd1983];
	add.s32 	%r1793, %r119, %r13;
	st.shared.f32 	[%r1793+52], %f1320;
$L__BB5_880:
	setp.ge.u32 	%p1662, %r361, %r5;
	setp.ge.s32 	%p1663, %r114, %r5;
	or.pred  	%p1664, %p1663, %p1662;
	@%p1664 bra 	$L__BB5_882;
	mul.wide.s32 	%rd1984, %r373, 4;
	add.s64 	%rd1985, %rd3, %rd1984;
	ld.global.f32 	%f1321, [%rd1985];
	st.shared.f32 	[%r121+52], %f1321;
	add.s64 	%rd1986, %rd2, %rd1984;
	ld.global.f32 	%f1322, [%rd1986];
	st.shared.f32 	[%r122+52], %f1322;
$L__BB5_882:
	setp.gt.u32 	%p1665, %r361, %r4;
	add.s32 	%r374, %r373, %r6;
	setp.lt.s32 	%p1666, %r123, 1;
	setp.gt.s32 	%p1667, %r123, %r4;
	or.pred  	%p1668, %p1666, %p1667;
	or.pred  	%p1669, %p1668, %p1665;
	@%p1669 bra 	$L__BB5_884;
	mul.wide.s32 	%rd1987, %r374, 4;
	add.s64 	%rd1988, %rd1, %rd1987;
	ld.global.f32 	%f1323, [%rd1988+-4];
	st.shared.f32 	[%r126+52], %f1323;
	ld.global.f32 	%f1324, [%rd1988+4];
	st.shared.f32 	[%r127+52], %f1324;
	sub.s32 	%r1794, %r374, %r4;
	add.s32 	%r1795, %r1794, -2;
	mul.wide.s32 	%rd1989, %r1795, 4;
	add.s64 	%rd1990, %rd1, %rd1989;
	ld.global.f32 	%f1325, [%rd1990];
	st.shared.f32 	[%r128+52], %f1325;
	mul.wide.s32 	%rd1991, %r5, 4;
	add.s64 	%rd1992, %rd1988, %rd1991;
	ld.global.f32 	%f1326, [%rd1992];
	add.s32 	%r1796, %r128, %r13;
	st.shared.f32 	[%r1796+52], %f1326;
$L__BB5_884:
	setp.ge.u32 	%p1670, %r361, %r5;
	setp.ge.s32 	%p1671, %r123, %r5;
	or.pred  	%p1672, %p1671, %p1670;
	@%p1672 bra 	$L__BB5_886;
	mul.wide.s32 	%rd1993, %r374, 4;
	add.s64 	%rd1994, %rd3, %rd1993;
	ld.global.f32 	%f1327, [%rd1994];
	st.shared.f32 	[%r130+52], %f1327;
	add.s64 	%rd1995, %rd2, %rd1993;
	ld.global.f32 	%f1328, [%rd1995];
	st.shared.f32 	[%r131+52], %f1328;
$L__BB5_886:
	setp.gt.u32 	%p1673, %r361, %r4;
	add.s32 	%r375, %r374, %r6;
	setp.lt.s32 	%p1674, %r132, 1;
	setp.gt.s32 	%p1675, %r132, %r4;
	or.pred  	%p1676, %p1674, %p1675;
	or.pred  	%p1677, %p1676, %p1673;
	@%p1677 bra 	$L__BB5_888;
	mul.wide.s32 	%rd1996, %r375, 4;
	add.s64 	%rd1997, %rd1, %rd1996;
	ld.global.f32 	%f1329, [%rd1997+-4];
	st.shared.f32 	[%r135+52], %f1329;
	ld.global.f32 	%f1330, [%rd1997+4];
	st.shared.f32 	[%r136+52], %f1330;
	sub.s32 	%r1797, %r375, %r4;
	add.s32 	%r1798, %r1797, -2;
	mul.wide.s32 	%rd1998, %r1798, 4;
	add.s64 	%rd1999, %rd1, %rd1998;
	ld.global.f32 	%f1331, [%rd1999];
	st.shared.f32 	[%r137+52], %f1331;
	mul.wide.s32 	%rd2000, %r5, 4;
	add.s64 	%rd2001, %rd1997, %rd2000;
	ld.global.f32 	%f1332, [%rd2001];
	add.s32 	%r1799, %r137, %r13;
	st.shared.f32 	[%r1799+52], %f1332;
$L__BB5_888:
	setp.ge.u32 	%p1678, %r361, %r5;
	setp.ge.s32 	%p1679, %r132, %r5;
	or.pred  	%p1680, %p1679, %p1678;
	@%p1680 bra 	$L__BB5_890;
	mul.wide.s32 	%rd2002, %r375, 4;
	add.s64 	%rd2003, %rd3, %rd2002;
	ld.global.f32 	%f1333, [%rd2003];
	st.shared.f32 	[%r138+52], %f1333;
	add.s64 	%rd2004, %rd2, %rd2002;
	ld.global.f32 	%f1334, [%rd2004];
	st.shared.f32 	[%r139+52], %f1334;
$L__BB5_890:
	add.s32 	%r376, %r375, %r6;
	or.pred  	%p1682, %p1, %p1673;
	@%p1682 bra 	$L__BB5_892;
	mul.wide.s32 	%rd2005, %r376, 4;
	add.s64 	%rd2006, %rd1, %rd2005;
	ld.global.f32 	%f1335, [%rd2006+-4];
	st.shared.f32 	[%r143+52], %f1335;
	ld.global.f32 	%f1336, [%rd2006+4];
	st.shared.f32 	[%r144+52], %f1336;
	sub.s32 	%r1800, %r376, %r4;
	add.s32 	%r1801, %r1800, -2;
	mul.wide.s32 	%rd2007, %r1801, 4;
	add.s64 	%rd2008, %rd1, %rd2007;
	ld.global.f32 	%f1337, [%rd2008];
	st.shared.f32 	[%r145+52], %f1337;
	mul.wide.s32 	%rd2009, %r5, 4;
	add.s64 	%rd2010, %rd2006, %rd2009;
	ld.global.f32 	%f1338, [%rd2010];
	st.shared.f32 	[%r146+52], %f1338;
$L__BB5_892:
	setp.ge.s32 	%p1684, %r140, %r5;
	or.pred  	%p1685, %p1684, %p1678;
	@%p1685 bra 	$L__BB5_894;
	mul.wide.s32 	%rd2011, %r376, 4;
	add.s64 	%rd2012, %rd3, %rd2011;
	ld.global.f32 	%f1339, [%rd2012];
	st.shared.f32 	[%r147+52], %f1339;
	add.s64 	%rd2013, %rd2, %rd2011;
	ld.global.f32 	%f1340, [%rd2013];
	st.shared.f32 	[%r148+52], %f1340;
$L__BB5_894:
	setp.gt.u32 	%p1686, %r361, %r4;
	add.s32 	%r377, %r376, %r6;
	or.pred  	%p1687, %p2, %p1686;
	@%p1687 bra 	$L__BB5_896;
	mul.wide.s32 	%rd2014, %r377, 4;
	add.s64 	%rd2015, %rd1, %rd2014;
	ld.global.f32 	%f1341, [%rd2015+-4];
	st.shared.f32 	[%r151+52], %f1341;
	ld.global.f32 	%f1342, [%rd2015+4];
	st.shared.f32 	[%r152+52], %f1342;
	sub.s32 	%r1802, %r377, %r4;
	add.s32 	%r1803, %r1802, -2;
	mul.wide.s32 	%rd2016, %r1803, 4;
	add.s64 	%rd2017, %rd1, %rd2016;
	ld.global.f32 	%f1343, [%rd2017];
	st.shared.f32 	[%r153+52], %f1343;
	mul.wide.s32 	%rd2018, %r5, 4;
	add.s64 	%rd2019, %rd2015, %rd2018;
	ld.global.f32 	%f1344, [%rd2019];
	st.shared.f32 	[%r154+52], %f1344;
$L__BB5_896:
	setp.ge.u32 	%p1688, %r361, %r5;
	@%p1688 bra 	$L__BB5_898;
	mul.wide.s32 	%rd2020, %r377, 4;
	add.s64 	%rd2021, %rd3, %rd2020;
	ld.global.f32 	%f1345, [%rd2021];
	st.shared.f32 	[%r155+52], %f1345;
	add.s64 	%rd2022, %rd2, %rd2020;
	ld.global.f32 	%f1346, [%rd2022];
	st.shared.f32 	[%r156+52], %f1346;
$L__BB5_898:
	add.s32 	%r378, %r361, %r9;
	setp.gt.u32 	%p1689, %r378, %r4;
	mad.lo.s32 	%r379, %r378, %r5, %r1;
	or.pred  	%p1690, %p3, %p1689;
	@%p1690 bra 	$L__BB5_900;
	mul.wide.s32 	%rd2023, %r379, 4;
	add.s64 	%rd2024, %rd1, %rd2023;
	ld.global.f32 	%f1347, [%rd2024+-4];
	st.shared.f32 	[%r19+56], %f1347;
	ld.global.f32 	%f1348, [%rd2024+4];
	st.shared.f32 	[%r20+56], %f1348;
	sub.s32 	%r1804, %r379, %r4;
	add.s32 	%r1805, %r1804, -2;
	mul.wide.s32 	%rd2025, %r1805, 4;
	add.s64 	%rd2026, %rd1, %rd2025;
	ld.global.f32 	%f1349, [%rd2026];
	st.shared.f32 	[%r21+56], %f1349;
	mul.wide.s32 	%rd2027, %r5, 4;
	add.s64 	%rd2028, %rd2024, %rd2027;
	ld.global.f32 	%f1350, [%rd2028];
	st.shared.f32 	[%r22+56], %f1350;
$L__BB5_900:
	setp.ge.u32 	%p1691, %r378, %r5;
	setp.ge.s32 	%p1692, %r1, %r5;
	or.pred  	%p1693, %p1692, %p1691;
	@%p1693 bra 	$L__BB5_902;
	mul.wide.s32 	%rd2029, %r379, 4;
	add.s64 	%rd2030, %rd3, %rd2029;
	ld.global.f32 	%f1351, [%rd2030];
	st.shared.f32 	[%r23+56], %f1351;
	add.s64 	%rd2031, %rd2, %rd2029;
	ld.global.f32 	%f1352, [%rd2031];
	st.shared.f32 	[%r24+56], %f1352;
$L__BB5_902:
	setp.gt.u32 	%p1694, %r378, %r4;
	add.s32 	%r380, %r379, %r6;
	setp.lt.s32 	%p1695, %r25, 1;
	setp.gt.s32 	%p1696, %r25, %r4;
	or.pred  	%p1697, %p1695, %p1696;
	or.pred  	%p1698, %p1697, %p1694;
	@%p1698 bra 	$L__BB5_904;
	mul.wide.s32 	%rd2032, %r380, 4;
	add.s64 	%rd2033, %rd1, %rd2032;
	ld.global.f32 	%f1353, [%rd2033+-4];
	st.shared.f32 	[%r27+60], %f1353;
	ld.global.f32 	%f1354, [%rd2033+4];
	st.shared.f32 	[%r28+60], %f1354;
	sub.s32 	%r1806, %r380, %r4;
	add.s32 	%r1807, %r1806, -2;
	mul.wide.s32 	%rd2034, %r1807, 4;
	add.s64 	%rd2035, %rd1, %rd2034;
	ld.global.f32 	%f1355, [%rd2035];
	st.shared.f32 	[%r29+60], %f1355;
	mul.wide.s32 	%rd2036, %r5, 4;
	add.s64 	%rd2037, %rd2033, %rd2036;
	ld.global.f32 	%f1356, [%rd2037];
	st.shared.f32 	[%r30+60], %f1356;
$L__BB5_904:
	setp.ge.u32 	%p1699, %r378, %r5;
	setp.ge.s32 	%p1700, %r25, %r5;
	or.pred  	%p1701, %p1700, %p1699;
	@%p1701 bra 	$L__BB5_906;
	mul.wide.s32 	%rd2038, %r380, 4;
	add.s64 	%rd2039, %rd3, %rd2038;
	ld.global.f32 	%f1357, [%rd2039];
	st.shared.f32 	[%r32+60], %f1357;
	add.s64 	%rd2040, %rd2, %rd2038;
	ld.global.f32 	%f1358, [%rd2040];
	st.shared.f32 	[%r31+60], %f1358;
$L__BB5_906:
	setp.gt.u32 	%p1702, %r378, %r4;
	add.s32 	%r381, %r380, %r6;
	add.s32 	%r1808, %r25, %r6;
	setp.lt.s32 	%p1703, %r1808, 1;
	setp.gt.s32 	%p1704, %r1808, %r4;
	or.pred  	%p1705, %p1703, %p1704;
	or.pred  	%p1706, %p1705, %p1702;
	@%p1706 bra 	$L__BB5_908;
	mul.wide.s32 	%rd2041, %r381, 4;
	add.s64 	%rd2042, %rd1, %rd2041;
	ld.global.f32 	%f1359, [%rd2042+-4];
	st.shared.f32 	[%r36+56], %f1359;
	ld.global.f32 	%f1360, [%rd2042+4];
	st.shared.f32 	[%r37+56], %f1360;
	sub.s32 	%r1809, %r381, %r4;
	add.s32 	%r1810, %r1809, -2;
	mul.wide.s32 	%rd2043, %r1810, 4;
	add.s64 	%rd2044, %rd1, %rd2043;
	ld.global.f32 	%f1361, [%rd2044];
	st.shared.f32 	[%r38+56], %f1361;
	mul.wide.s32 	%rd2045, %r5, 4;
	add.s64 	%rd2046, %rd2042, %rd2045;
	ld.global.f32 	%f1362, [%rd2046];
	st.shared.f32 	[%r39+56], %f1362;
$L__BB5_908:
	setp.ge.u32 	%p1707, %r378, %r5;
	add.s32 	%r1811, %r25, %r6;
	setp.ge.s32 	%p1708, %r1811, %r5;
	or.pred  	%p1709, %p1708, %p1707;
	@%p1709 bra 	$L__BB5_910;
	mul.wide.s32 	%rd2047, %r381, 4;
	add.s64 	%rd2048, %rd3, %rd2047;
	ld.global.f32 	%f1363, [%rd2048];
	st.shared.f32 	[%r40+56], %f1363;
	add.s64 	%rd2049, %rd2, %rd2047;
	ld.global.f32 	%f1364, [%rd2049];
	st.shared.f32 	[%r41+56], %f1364;
$L__BB5_910:
	setp.gt.u32 	%p1710, %r378, %r4;
	add.s32 	%r382, %r381, %r6;
	add.s32 	%r1812, %r25, %r6;
	add.s32 	%r1813, %r1812, %r6;
	setp.lt.s32 	%p1711, %r1813, 1;
	setp.gt.s32 	%p1712, %r1813, %r4;
	or.pred  	%p1713, %p1711, %p1712;
	or.pred  	%p1714, %p1713, %p1710;
	@%p1714 bra 	$L__BB5_912;
	mul.wide.s32 	%rd2050, %r382, 4;
	add.s64 	%rd2051, %rd1, %rd2050;
	ld.global.f32 	%f1365, [%rd2051+-4];
	st.shared.f32 	[%r45+56], %f1365;
	ld.global.f32 	%f1366, [%rd2051+4];
	st.shared.f32 	[%r46+56], %f1366;
	sub.s32 	%r1814, %r382, %r4;
	add.s32 	%r1815, %r1814, -2;
	mul.wide.s32 	%rd2052, %r1815, 4;
	add.s64 	%rd2053, %rd1, %rd2052;
	ld.global.f32 	%f1367, [%rd2053];
	st.shared.f32 	[%r47+56], %f1367;
	mul.wide.s32 	%rd2054, %r5, 4;
	add.s64 	%rd2055, %rd2051, %rd2054;
	ld.global.f32 	%f1368, [%rd2055];
	add.s32 	%r1816, %r47, %r13;
	st.shared.f32 	[%r1816+56], %f1368;
$L__BB5_912:
	setp.ge.u32 	%p1715, %r378, %r5;
	add.s32 	%r1817, %r25, %r6;
	add.s32 	%r1818, %r1817, %r6;
	setp.ge.s32 	%p1716, %r1818, %r5;
	or.pred  	%p1717, %p1716, %p1715;
	@%p1717 bra 	$L__BB5_914;
	mul.wide.s32 	%rd2056, %r382, 4;
	add.s64 	%rd2057, %rd3, %rd2056;
	ld.global.f32 	%f1369, [%rd2057];
	st.shared.f32 	[%r49+56], %f1369;
	add.s64 	%rd2058, %rd2, %rd2056;
	ld.global.f32 	%f1370, [%rd2058];
	st.shared.f32 	[%r50+56], %f1370;
$L__BB5_914:
	setp.gt.u32 	%p1718, %r378, %r4;
	add.s32 	%r383, %r382, %r6;
	add.s32 	%r1819, %r25, %r6;
	add.s32 	%r1820, %r1819, %r6;
	add.s32 	%r1821, %r1820, %r6;
	setp.lt.s32 	%p1719, %r1821, 1;
	setp.gt.s32 	%p1720, %r1821, %r4;
	or.pred  	%p1721, %p1719, %p1720;
	or.pred  	%p1722, %p1721, %p1718;
	@%p1722 bra 	$L__BB5_916;
	mul.wide.s32 	%rd2059, %r383, 4;
	add.s64 	%rd2060, %rd1, %rd2059;
	ld.global.f32 	%f1371, [%rd2060+-4];
	st.shared.f32 	[%r54+56], %f1371;
	ld.global.f32 	%f1372, [%rd2060+4];
	st.shared.f32 	[%r55+56], %f1372;
	sub.s32 	%r1822, %r383, %r4;
	add.s32 	%r1823, %r1822, -2;
	mul.wide.s32 	%rd2061, %r1823, 4;
	add.s64 	%rd2062, %rd1, %rd2061;
	ld.global.f32 	%f1373, [%rd2062];
	st.shared.f32 	[%r56+56], %f1373;
	mul.wide.s32 	%rd2063, %r5, 4;
	add.s64 	%rd2064, %rd2060, %rd2063;
	ld.global.f32 	%f1374, [%rd2064];
	add.s32 	%r1824, %r56, %r13;
	st.shared.f32 	[%r1824+56], %f1374;
$L__BB5_916:
	setp.ge.u32 	%p1723, %r378, %r5;
	add.s32 	%r1825, %r25, %r6;
	add.s32 	%r1826, %r1825, %r6;
	add.s32 	%r1827, %r1826, %r6;
	setp.ge.s32 	%p1724, %r1827, %r5;
	or.pred  	%p1725, %p1724, %p1723;
	@%p1725 bra 	$L__BB5_918;
	mul.wide.s32 	%rd2065, %r383, 4;
	add.s64 	%rd2066, %rd3, %rd2065;
	ld.global.f32 	%f1375, [%rd2066];
	st.shared.f32 	[%r58+56], %f1375;
	add.s64 	%rd2067, %rd2, %rd2065;
	ld.global.f32 	%f1376, [%rd2067];
	st.shared.f32 	[%r59+56], %f1376;
$L__BB5_918:
	setp.gt.u32 	%p1726, %r378, %r4;
	add.s32 	%r384, %r383, %r6;
	add.s32 	%r1828, %r25, %r6;
	add.s32 	%r1829, %r1828, %r6;
	add.s32 	%r1830, %r1829, %r6;
	add.s32 	%r1831, %r1830, %r6;
	setp.lt.s32 	%p1727, %r1831, 1;
	setp.gt.s32 	%p1728, %r1831, %r4;
	or.pred  	%p1729, %p1727, %p1728;
	or.pred  	%p1730, %p1729, %p1726;
	@%p1730 bra 	$L__BB5_920;
	mul.wide.s32 	%rd2068, %r384, 4;
	add.s64 	%rd2069, %rd1, %rd2068;
	ld.global.f32 	%f1377, [%rd2069+-4];
	st.shared.f32 	[%r63+56], %f1377;
	ld.global.f32 	%f1378, [%rd2069+4];
	st.shared.f32 	[%r64+56], %f1378;
	sub.s32 	%r1832, %r384, %r4;
	add.s32 	%r1833, %r1832, -2;
	mul.wide.s32 	%rd2070, %r1833, 4;
	add.s64 	%rd2071, %rd1, %rd2070;
	ld.global.f32 	%f1379, [%rd2071];
	st.shared.f32 	[%r65+56], %f1379;
	mul.wide.s32 	%rd2072, %r5, 4;
	add.s64 	%rd2073, %rd2069, %rd2072;
	ld.global.f32 	%f1380, [%rd2073];
	st.shared.f32 	[%r66+56], %f1380;
$L__BB5_920:
	setp.ge.u32 	%p1731, %r378, %r5;
	add.s32 	%r1834, %r25, %r6;
	add.s32 	%r1835, %r1834, %r6;
	add.s32 	%r1836, %r1835, %r6;
	add.s32 	%r1837, %r1836, %r6;
	setp.ge.s32 	%p1732, %r1837, %r5;
	or.pred  	%p1733, %p1732, %p1731;
	@%p1733 bra 	$L__BB5_922;
	mul.wide.s32 	%rd2074, %r384, 4;
	add.s64 	%rd2075, %rd3, %rd2074;
	ld.global.f32 	%f1381, [%rd2075];
	st.shared.f32 	[%r67+56], %f1381;
	add.s64 	%rd2076, %rd2, %rd2074;
	ld.global.f32 	%f1382, [%rd2076];
	st.shared.f32 	[%r68+56], %f1382;
$L__BB5_922:
	setp.gt.u32 	%p1734, %r378, %r4;
	add.s32 	%r385, %r384, %r6;
	add.s32 	%r1838, %r25, %r6;
	add.s32 	%r1839, %r1838, %r6;
	add.s32 	%r1840, %r1839, %r6;
	add.s32 	%r1841, %r1840, %r6;
	add.s32 	%r1842, %r1841, %r6;
	setp.lt.s32 	%p1735, %r1842, 1;
	setp.gt.s32 	%p1736, %r1842, %r4;
	or.pred  	%p1737, %p1735, %p1736;
	or.pred  	%p1738, %p1737, %p1734;
	@%p1738 bra 	$L__BB5_924;
	mul.wide.s32 	%rd2077, %r385, 4;
	add.s64 	%rd2078, %rd1, %rd2077;
	ld.global.f32 	%f1383, [%rd2078+-4];
	st.shared.f32 	[%r72+56], %f1383;
	ld.global.f32 	%f1384, [%rd2078+4];
	st.shared.f32 	[%r73+56], %f1384;
	sub.s32 	%r1843, %r385, %r4;
	add.s32 	%r1844, %r1843, -2;
	mul.wide.s32 	%rd2079, %r1844, 4;
	add.s64 	%rd2080, %rd1, %rd2079;
	ld.global.f32 	%f1385, [%rd2080];
	st.shared.f32 	[%r74+56], %f1385;
	mul.wide.s32 	%rd2081, %r5, 4;
	add.s64 	%rd2082, %rd2078, %rd2081;
	ld.global.f32 	%f1386, [%rd2082];
	st.shared.f32 	[%r75+56], %f1386;
$L__BB5_924:
	setp.ge.u32 	%p1739, %r378, %r5;
	add.s32 	%r1845, %r25, %r6;
	add.s32 	%r1846, %r1845, %r6;
	add.s32 	%r1847, %r1846, %r6;
	add.s32 	%r1848, %r1847, %r6;
	add.s32 	%r1849, %r1848, %r6;
	setp.ge.s32 	%p1740, %r1849, %r5;
	or.pred  	%p1741, %p1740, %p1739;
	@%p1741 bra 	$L__BB5_926;
	mul.wide.s32 	%rd2083, %r385, 4;
	add.s64 	%rd2084, %rd3, %rd2083;
	ld.global.f32 	%f1387, [%rd2084];
	st.shared.f32 	[%r76+56], %f1387;
	add.s64 	%rd2085, %rd2, %rd2083;
	ld.global.f32 	%f1388, [%rd2085];
	st.shared.f32 	[%r77+56], %f1388;
$L__BB5_926:
	setp.gt.u32 	%p1742, %r378, %r4;
	add.s32 	%r386, %r385, %r6;
	setp.lt.s32 	%p1743, %r78, 1;
	setp.gt.s32 	%p1744, %r78, %r4;
	or.pred  	%p1745, %p1743, %p1744;
	or.pred  	%p1746, %p1745, %p1742;
	@%p1746 bra 	$L__BB5_928;
	mul.wide.s32 	%rd2086, %r386, 4;
	add.s64 	%rd2087, %rd1, %rd2086;
	ld.global.f32 	%f1389, [%rd2087+-4];
	st.shared.f32 	[%r81+56], %f1389;
	ld.global.f32 	%f1390, [%rd2087+4];
	st.shared.f32 	[%r82+56], %f1390;
	sub.s32 	%r1850, %r386, %r4;
	add.s32 	%r1851, %r1850, -2;
	mul.wide.s32 	%rd2088, %r1851, 4;
	add.s64 	%rd2089, %rd1, %rd2088;
	ld.global.f32 	%f1391, [%rd2089];
	st.shared.f32 	[%r83+56], %f1391;
	mul.wide.s32 	%rd2090, %r5, 4;
	add.s64 	%rd2091, %rd2087, %rd2090;
	ld.global.f32 	%f1392, [%rd2091];
	st.shared.f32 	[%r84+56], %f1392;
$L__BB5_928:
	setp.ge.u32 	%p1747, %r378, %r5;
	setp.ge.s32 	%p1748, %r78, %r5;
	or.pred  	%p1749, %p1748, %p1747;
	@%p1749 bra 	$L__BB5_930;
	mul.wide.s32 	%rd2092, %r386, 4;
	add.s64 	%rd2093, %rd3, %rd2092;
	ld.global.f32 	%f1393, [%rd2093];
	st.shared.f32 	[%r85+56], %f1393;
	add.s64 	%rd2094, %rd2, %rd2092;
	ld.global.f32 	%f1394, [%rd2094];
	st.shared.f32 	[%r86+56], %f1394;
$L__BB5_930:
	setp.gt.u32 	%p1750, %r378, %r4;
	add.s32 	%r387, %r386, %r6;
	setp.lt.s32 	%p1751, %r87, 1;
	setp.gt.s32 	%p1752, %r87, %r4;
	or.pred  	%p1753, %p1751, %p1752;
	or.pred  	%p1754, %p1753, %p1750;
	@%p1754 bra 	$L__BB5_932;
	mul.wide.s32 	%rd2095, %r387, 4;
	add.s64 	%rd2096, %rd1, %rd2095;
	ld.global.f32 	%f1395, [%rd2096+-4];
	st.shared.f32 	[%r90+56], %f1395;
	ld.global.f32 	%f1396, [%rd2096+4];
	st.shared.f32 	[%r91+56], %f1396;
	sub.s32 	%r1852, %r387, %r4;
	add.s32 	%r1853, %r1852, -2;
	mul.wide.s32 	%rd2097, %r1853, 4;
	add.s64 	%rd2098, %rd1, %rd2097;
	ld.global.f32 	%f1397, [%rd2098];
	st.shared.f32 	[%r92+56], %f1397;
	mul.wide.s32 	%rd2099, %r5, 4;
	add.s64 	%rd2100, %rd2096, %rd2099;
	ld.global.f32 	%f1398, [%rd2100];
	st.shared.f32 	[%r93+56], %f1398;
$L__BB5_932:
	setp.ge.u32 	%p1755, %r378, %r5;
	setp.ge.s32 	%p1756, %r87, %r5;
	or.pred  	%p1757, %p1756, %p1755;
	@%p1757 bra 	$L__BB5_934;
	mul.wide.s32 	%rd2101, %r387, 4;
	add.s64 	%rd2102, %rd3, %rd2101;
	ld.global.f32 	%f1399, [%rd2102];
	st.shared.f32 	[%r94+56], %f1399;
	add.s64 	%rd2103, %rd2, %rd2101;
	ld.global.f32 	%f1400, [%rd2103];
	st.shared.f32 	[%r95+56], %f1400;
$L__BB5_934:
	setp.gt.u32 	%p1758, %r378, %r4;
	add.s32 	%r388, %r387, %r6;
	setp.lt.s32 	%p1759, %r96, 1;
	setp.gt.s32 	%p1760, %r96, %r4;
	or.pred  	%p1761, %p1759, %p1760;
	or.pred  	%p1762, %p1761, %p1758;
	@%p1762 bra 	$L__BB5_936;
	mul.wide.s32 	%rd2104, %r388, 4;
	add.s64 	%rd2105, %rd1, %rd2104;
	ld.global.f32 	%f1401, [%rd2105+-4];
	st.shared.f32 	[%r99+56], %f1401;
	ld.global.f32 	%f1402, [%rd2105+4];
	st.shared.f32 	[%r100+56], %f1402;
	sub.s32 	%r1854, %r388, %r4;
	add.s32 	%r1855, %r1854, -2;
	mul.wide.s32 	%rd2106, %r1855, 4;
	add.s64 	%rd2107, %rd1, %rd2106;
	ld.global.f32 	%f1403, [%rd2107];
	st.shared.f32 	[%r101+56], %f1403;
	mul.wide.s32 	%rd2108, %r5, 4;
	add.s64 	%rd2109, %rd2105, %rd2108;
	ld.global.f32 	%f1404, [%rd2109];
	st.shared.f32 	[%r102+56], %f1404;
$L__BB5_936:
	setp.ge.u32 	%p1763, %r378, %r5;
	setp.ge.s32 	%p1764, %r96, %r5;
	or.pred  	%p1765, %p1764, %p1763;
	@%p1765 bra 	$L__BB5_938;
	mul.wide.s32 	%rd2110, %r388, 4;
	add.s64 	%rd2111, %rd3, %rd2110;
	ld.global.f32 	%f1405, [%rd2111];
	st.shared.f32 	[%r103+56], %f1405;
	add.s64 	%rd2112, %rd2, %rd2110;
	ld.global.f32 	%f1406, [%rd2112];
	st.shared.f32 	[%r104+56], %f1406;
$L__BB5_938:
	setp.gt.u32 	%p1766, %r378, %r4;
	add.s32 	%r389, %r388, %r6;
	setp.lt.s32 	%p1767, %r105, 1;
	setp.gt.s32 	%p1768, %r105, %r4;
	or.pred  	%p1769, %p1767, %p1768;
	or.pred  	%p1770, %p1769, %p1766;
	@%p1770 bra 	$L__BB5_940;
	mul.wide.s32 	%rd2113, %r389, 4;
	add.s64 	%rd2114, %rd1, %rd2113;
	ld.global.f32 	%f1407, [%rd2114+-4];
	st.shared.f32 	[%r108+56], %f1407;
	ld.global.f32 	%f1408, [%rd2114+4];
	st.shared.f32 	[%r109+56], %f1408;
	sub.s32 	%r1856, %r389, %r4;
	add.s32 	%r1857, %r1856, -2;
	mul.wide.s32 	%rd2115, %r1857, 4;
	add.s64 	%rd2116, %rd1, %rd2115;
	ld.global.f32 	%f1409, [%rd2116];
	st.shared.f32 	[%r110+56], %f1409;
	mul.wide.s32 	%rd2117, %r5, 4;
	add.s64 	%rd2118, %rd2114, %rd2117;
	ld.global.f32 	%f1410, [%rd2118];
	add.s32 	%r1858, %r110, %r13;
	st.shared.f32 	[%r1858+56], %f1410;
$L__BB5_940:
	setp.ge.u32 	%p1771, %r378, %r5;
	setp.ge.s32 	%p1772, %r105, %r5;
	or.pred  	%p1773, %p1772, %p1771;
	@%p1773 bra 	$L__BB5_942;
	mul.wide.s32 	%rd2119, %r389, 4;
	add.s64 	%rd2120, %rd3, %rd2119;
	ld.global.f32 	%f1411, [%rd2120];
	st.shared.f32 	[%r112+56], %f1411;
	add.s64 	%rd2121, %rd2, %rd2119;
	ld.global.f32 	%f1412, [%rd2121];
	st.shared.f32 	[%r113+56], %f1412;
$L__BB5_942:
	setp.gt.u32 	%p1774, %r378, %r4;
	add.s32 	%r390, %r389, %r6;
	setp.lt.s32 	%p1775, %r114, 1;
	setp.gt.s32 	%p1776, %r114, %r4;
	or.pred  	%p1777, %p1775, %p1776;
	or.pred  	%p1778, %p1777, %p1774;
	@%p1778 bra 	$L__BB5_944;
	mul.wide.s32 	%rd2122, %r390, 4;
	add.s64 	%rd2123, %rd1, %rd2122;
	ld.global.f32 	%f1413, [%rd2123+-4];
	st.shared.f32 	[%r117+56], %f1413;
	ld.global.f32 	%f1414, [%rd2123+4];
	st.shared.f32 	[%r118+56], %f1414;
	sub.s32 	%r1859, %r390, %r4;
	add.s32 	%r1860, %r1859, -2;
	mul.wide.s32 	%rd2124, %r1860, 4;
	add.s64 	%rd2125, %rd1, %rd2124;
	ld.global.f32 	%f1415, [%rd2125];
	st.shared.f32 	[%r119+56], %f1415;
	mul.wide.s32 	%rd2126, %r5, 4;
	add.s64 	%rd2127, %rd2123, %rd2126;
	ld.global.f32 	%f1416, [%rd2127];
	add.s32 	%r1861, %r119, %r13;
	st.shared.f32 	[%r1861+56], %f1416;
$L__BB5_944:
	setp.ge.u32 	%p1779, %r378, %r5;
	setp.ge.s32 	%p1780, %r114, %r5;
	or.pred  	%p1781, %p1780, %p1779;
	@%p1781 bra 	$L__BB5_946;
	mul.wide.s32 	%rd2128, %r390, 4;
	add.s64 	%rd2129, %rd3, %rd2128;
	ld.global.f32 	%f1417, [%rd2129];
	st.shared.f32 	[%r121+56], %f1417;
	add.s64 	%rd2130, %rd2, %rd2128;
	ld.global.f32 	%f1418, [%rd2130];
	st.shared.f32 	[%r122+56], %f1418;
$L__BB5_946:
	setp.gt.u32 	%p1782, %r378, %r4;
	add.s32 	%r391, %r390, %r6;
	setp.lt.s32 	%p1783, %r123, 1;
	setp.gt.s32 	%p1784, %r123, %r4;
	or.pred  	%p1785, %p1783, %p1784;
	or.pred  	%p1786, %p1785, %p1782;
	@%p1786 bra 	$L__BB5_948;
	mul.wide.s32 	%rd2131, %r391, 4;
	add.s64 	%rd2132, %rd1, %rd2131;
	ld.global.f32 	%f1419, [%rd2132+-4];
	st.shared.f32 	[%r126+56], %f1419;
	ld.global.f32 	%f1420, [%rd2132+4];
	st.shared.f32 	[%r127+56], %f1420;
	sub.s32 	%r1862, %r391, %r4;
	add.s32 	%r1863, %r1862, -2;
	mul.wide.s32 	%rd2133, %r1863, 4;
	add.s64 	%rd2134, %rd1, %rd2133;
	ld.global.f32 	%f1421, [%rd2134];
	st.shared.f32 	[%r128+56], %f1421;
	mul.wide.s32 	%rd2135, %r5, 4;
	add.s64 	%rd2136, %rd2132, %rd2135;
	ld.global.f32 	%f1422, [%rd2136];
	add.s32 	%r1864, %r128, %r13;
	st.shared.f32 	[%r1864+56], %f1422;
$L__BB5_948:
	setp.ge.u32 	%p1787, %r378, %r5;
	setp.ge.s32 	%p1788, %r123, %r5;
	or.pred  	%p1789, %p1788, %p1787;
	@%p1789 bra 	$L__BB5_950;
	mul.wide.s32 	%rd2137, %r391, 4;
	add.s64 	%rd2138, %rd3, %rd2137;
	ld.global.f32 	%f1423, [%rd2138];
	st.shared.f32 	[%r130+56], %f1423;
	add.s64 	%rd2139, %rd2, %rd2137;
	ld.global.f32 	%f1424, [%rd2139];
	st.shared.f32 	[%r131+56], %f1424;
$L__BB5_950:
	setp.gt.u32 	%p1790, %r378, %r4;
	add.s32 	%r392, %r391, %r6;
	setp.lt.s32 	%p1791, %r132, 1;
	setp.gt.s32 	%p1792, %r132, %r4;
	or.pred  	%p1793, %p1791, %p1792;
	or.pred  	%p1794, %p1793, %p1790;
	@%p1794 bra 	$L__BB5_952;
	mul.wide.s32 	%rd2140, %r392, 4;
	add.s64 	%rd2141, %rd1, %rd2140;
	ld.global.f32 	%f1425, [%rd2141+-4];
	st.shared.f32 	[%r135+56], %f1425;
	ld.global.f32 	%f1426, [%rd2141+4];
	st.shared.f32 	[%r136+56], %f1426;
	sub.s32 	%r1865, %r392, %r4;
	add.s32 	%r1866, %r1865, -2;
	mul.wide.s32 	%rd2142, %r1866, 4;
	add.s64 	%rd2143, %rd1, %rd2142;
	ld.global.f32 	%f1427, [%rd2143];
	st.shared.f32 	[%r137+56], %f1427;
	mul.wide.s32 	%rd2144, %r5, 4;
	add.s64 	%rd2145, %rd2141, %rd2144;
	ld.global.f32 	%f1428, [%rd2145];
	add.s32 	%r1867, %r137, %r13;
	st.shared.f32 	[%r1867+56], %f1428;
$L__BB5_952:
	setp.ge.u32 	%p1795, %r378, %r5;
	setp.ge.s32 	%p1796, %r132, %r5;
	or.pred  	%p1797, %p1796, %p1795;
	@%p1797 bra 	$L__BB5_954;
	mul.wide.s32 	%rd2146, %r392, 4;
	add.s64 	%rd2147, %rd3, %rd2146;
	ld.global.f32 	%f1429, [%rd2147];
	st.shared.f32 	[%r138+56], %f1429;
	add.s64 	%rd2148, %rd2, %rd2146;
	ld.global.f32 	%f1430, [%rd2148];
	st.shared.f32 	[%r139+56], %f1430;
$L__BB5_954:
	add.s32 	%r393, %r392, %r6;
	or.pred  	%p1799, %p1, %p1790;
	@%p1799 bra 	$L__BB5_956;
	mul.wide.s32 	%rd2149, %r393, 4;
	add.s64 	%rd2150, %rd1, %rd2149;
	ld.global.f32 	%f1431, [%rd2150+-4];
	st.shared.f32 	[%r143+56], %f1431;
	ld.global.f32 	%f1432, [%rd2150+4];
	st.shared.f32 	[%r144+56], %f1432;
	sub.s32 	%r1868, %r393, %r4;
	add.s32 	%r1869, %r1868, -2;
	mul.wide.s32 	%rd2151, %r1869, 4;
	add.s64 	%rd2152, %rd1, %rd2151;
	ld.global.f32 	%f1433, [%rd2152];
	st.shared.f32 	[%r145+56], %f1433;
	mul.wide.s32 	%rd2153, %r5, 4;
	add.s64 	%rd2154, %rd2150, %rd2153;
	ld.global.f32 	%f1434, [%rd2154];
	st.shared.f32 	[%r146+56], %f1434;
$L__BB5_956:
	setp.ge.s32 	%p1801, %r140, %r5;
	or.pred  	%p1802, %p1801, %p1795;
	@%p1802 bra 	$L__BB5_958;
	mul.wide.s32 	%rd2155, %r393, 4;
	add.s64 	%rd2156, %rd3, %rd2155;
	ld.global.f32 	%f1435, [%rd2156];
	st.shared.f32 	[%r147+56], %f1435;
	add.s64 	%rd2157, %rd2, %rd2155;
	ld.global.f32 	%f1436, [%rd2157];
	st.shared.f32 	[%r148+56], %f1436;
$L__BB5_958:
	setp.gt.u32 	%p1803, %r378, %r4;
	add.s32 	%r394, %r393, %r6;
	or.pred  	%p1804, %p2, %p1803;
	@%p1804 bra 	$L__BB5_960;
	mul.wide.s32 	%rd2158, %r394, 4;
	add.s64 	%rd2159, %rd1, %rd2158;
	ld.global.f32 	%f1437, [%rd2159+-4];
	st.shared.f32 	[%r151+56], %f1437;
	ld.global.f32 	%f1438, [%rd2159+4];
	st.shared.f32 	[%r152+56], %f1438;
	sub.s32 	%r1870, %r394, %r4;
	add.s32 	%r1871, %r1870, -2;
	mul.wide.s32 	%rd2160, %r1871, 4;
	add.s64 	%rd2161, %rd1, %rd2160;
	ld.global.f32 	%f1439, [%rd2161];
	st.shared.f32 	[%r153+56], %f1439;
	mul.wide.s32 	%rd2162, %r5, 4;
	add.s64 	%rd2163, %rd2159, %rd2162;
	ld.global.f32 	%f1440, [%rd2163];
	st.shared.f32 	[%r154+56], %f1440;
$L__BB5_960:
	setp.ge.u32 	%p1805, %r378, %r5;
	@%p1805 bra 	$L__BB5_962;
	mul.wide.s32 	%rd2164, %r394, 4;
	add.s64 	%rd2165, %rd3, %rd2164;
	ld.global.f32 	%f1441, [%rd2165];
	st.shared.f32 	[%r155+56], %f1441;
	add.s64 	%rd2166, %rd2, %rd2164;
	ld.global.f32 	%f1442, [%rd2166];
	st.shared.f32 	[%r156+56], %f1442;
$L__BB5_962:
	setp.gt.s32 	%p1806, %r15, %r4;
	mad.lo.s32 	%r395, %r15, %r5, %r1;
	or.pred  	%p1807, %p3, %p1806;
	@%p1807 bra 	$L__BB5_964;
	mul.wide.s32 	%rd2167, %r395, 4;
	add.s64 	%rd2168, %rd1, %rd2167;
	ld.global.f32 	%f1443, [%rd2168+-4];
	st.shared.f32 	[%r19+60], %f1443;
	ld.global.f32 	%f1444, [%rd2168+4];
	st.shared.f32 	[%r20+60], %f1444;
	sub.s32 	%r1872, %r395, %r4;
	add.s32 	%r1873, %r1872, -2;
	mul.wide.s32 	%rd2169, %r1873, 4;
	add.s64 	%rd2170, %rd1, %rd2169;
	ld.global.f32 	%f1445, [%rd2170];
	st.shared.f32 	[%r21+60], %f1445;
	mul.wide.s32 	%rd2171, %r5, 4;
	add.s64 	%rd2172, %rd2168, %rd2171;
	ld.global.f32 	%f1446, [%rd2172];
	st.shared.f32 	[%r22+60], %f1446;
$L__BB5_964:
	setp.ge.s32 	%p1808, %r1, %r5;
	@%p1808 bra 	$L__BB5_966;
	mul.wide.s32 	%rd2173, %r395, 4;
	add.s64 	%rd2174, %rd3, %rd2173;
	ld.global.f32 	%f1447, [%rd2174];
	st.shared.f32 	[%r23+60], %f1447;
	add.s64 	%rd2175, %rd2, %rd2173;
	ld.global.f32 	%f1448, [%rd2175];
	st.shared.f32 	[%r24+60], %f1448;
$L__BB5_966:
	add.s32 	%r396, %r395, %r6;
	setp.lt.s32 	%p1809, %r25, 1;
	max.s32 	%r1874, %r25, %r15;
	setp.gt.s32 	%p1810, %r1874, %r4;
	or.pred  	%p1811, %p1810, %p1809;
	@%p1811 bra 	$L__BB5_968;
	mul.wide.s32 	%rd2176, %r396, 4;
	add.s64 	%rd2177, %rd1, %rd2176;
	ld.global.f32 	%f1449, [%rd2177+-4];
	st.shared.f32 	[%r27+64], %f1449;
	ld.global.f32 	%f1450, [%rd2177+4];
	st.shared.f32 	[%r28+64], %f1450;
	sub.s32 	%r1875, %r396, %r4;
	add.s32 	%r1876, %r1875, -2;
	mul.wide.s32 	%rd2178, %r1876, 4;
	add.s64 	%rd2179, %rd1, %rd2178;
	ld.global.f32 	%f1451, [%rd2179];
	st.shared.f32 	[%r29+64], %f1451;
	mul.wide.s32 	%rd2180, %r5, 4;
	add.s64 	%rd2181, %rd2177, %rd2180;
	ld.global.f32 	%f1452, [%rd2181];
	st.shared.f32 	[%r30+64], %f1452;
$L__BB5_968:
	setp.ge.s32 	%p1812, %r25, %r5;
	@%p1812 bra 	$L__BB5_970;
	mul.wide.s32 	%rd2182, %r396, 4;
	add.s64 	%rd2183, %rd3, %rd2182;
	ld.global.f32 	%f1453, [%rd2183];
	st.shared.f32 	[%r32+64], %f1453;
	add.s64 	%rd2184, %rd2, %rd2182;
	ld.global.f32 	%f1454, [%rd2184];
	st.shared.f32 	[%r31+64], %f1454;
$L__BB5_970:
	add.s32 	%r397, %r396, %r6;
	mad.lo.s32 	%r1877, %r6, 15, %r1;
	mad.lo.s32 	%r1878, %r6, -14, %r1877;
	add.s32 	%r1879, %r1878, %r6;
	setp.lt.s32 	%p1813, %r1879, 1;
	max.s32 	%r1880, %r1879, %r15;
	setp.gt.s32 	%p1814, %r1880, %r4;
	or.pred  	%p1815, %p1814, %p1813;
	@%p1815 bra 	$L__BB5_972;
	mul.wide.s32 	%rd2185, %r397, 4;
	add.s64 	%rd2186, %rd1, %rd2185;
	ld.global.f32 	%f1455, [%rd2186+-4];
	st.shared.f32 	[%r36+60], %f1455;
	ld.global.f32 	%f1456, [%rd2186+4];
	st.shared.f32 	[%r37+60], %f1456;
	sub.s32 	%r1881, %r397, %r4;
	add.s32 	%r1882, %r1881, -2;
	mul.wide.s32 	%rd2187, %r1882, 4;
	add.s64 	%rd2188, %rd1, %rd2187;
	ld.global.f32 	%f1457, [%rd2188];
	st.shared.f32 	[%r38+60], %f1457;
	mul.wide.s32 	%rd2189, %r5, 4;
	add.s64 	%rd2190, %rd2186, %rd2189;
	ld.global.f32 	%f1458, [%rd2190];
	st.shared.f32 	[%r39+60], %f1458;
$L__BB5_972:
	mad.lo.s32 	%r1883, %r6, 15, %r1;
	mad.lo.s32 	%r1884, %r6, -14, %r1883;
	add.s32 	%r1885, %r1884, %r6;
	setp.ge.s32 	%p1816, %r1885, %r5;
	@%p1816 bra 	$L__BB5_974;
	mul.wide.s32 	%rd2191, %r397, 4;
	add.s64 	%rd2192, %rd3, %rd2191;
	ld.global.f32 	%f1459, [%rd2192];
	st.shared.f32 	[%r40+60], %f1459;
	add.s64 	%rd2193, %rd2, %rd2191;
	ld.global.f32 	%f1460, [%rd2193];
	st.shared.f32 	[%r41+60], %f1460;
$L__BB5_974:
	add.s32 	%r398, %r397, %r6;
	mad.lo.s32 	%r1886, %r6, 15, %r1;
	mad.lo.s32 	%r1887, %r6, -14, %r1886;
	add.s32 	%r1888, %r1887, %r6;
	add.s32 	%r1889, %r1888, %r6;
	setp.lt.s32 	%p1817, %r1889, 1;
	max.s32 	%r1890, %r1889, %r15;
	setp.gt.s32 	%p1818, %r1890, %r4;
	or.pred  	%p1819, %p1818, %p1817;
	@%p1819 bra 	$L__BB5_976;
	mul.wide.s32 	%rd2194, %r398, 4;
	add.s64 	%rd2195, %rd1, %rd2194;
	ld.global.f32 	%f1461, [%rd2195+-4];
	st.shared.f32 	[%r45+60], %f1461;
	ld.global.f32 	%f1462, [%rd2195+4];
	st.shared.f32 	[%r46+60], %f1462;
	sub.s32 	%r1891, %r398, %r4;
	add.s32 	%r1892, %r1891, -2;
	mul.wide.s32 	%rd2196, %r1892, 4;
	add.s64 	%rd2197, %rd1, %rd2196;
	ld.global.f32 	%f1463, [%rd2197];
	st.shared.f32 	[%r47+60], %f1463;
	mul.wide.s32 	%rd2198, %r5, 4;
	add.s64 	%rd2199, %rd2195, %rd2198;
	ld.global.f32 	%f1464, [%rd2199];
	add.s32 	%r1893, %r47, %r13;
	st.shared.f32 	[%r1893+60], %f1464;
$L__BB5_976:
	mad.lo.s32 	%r1894, %r6, 15, %r1;
	mad.lo.s32 	%r1895, %r6, -14, %r1894;
	add.s32 	%r1896, %r1895, %r6;
	add.s32 	%r1897, %r1896, %r6;
	setp.ge.s32 	%p1820, %r1897, %r5;
	@%p1820 bra 	$L__BB5_978;
	mul.wide.s32 	%rd2200, %r398, 4;
	add.s64 	%rd2201, %rd3, %rd2200;
	ld.global.f32 	%f1465, [%rd2201];
	st.shared.f32 	[%r49+60], %f1465;
	add.s64 	%rd2202, %rd2, %rd2200;
	ld.global.f32 	%f1466, [%rd2202];
	st.shared.f32 	[%r50+60], %f1466;
$L__BB5_978:
	add.s32 	%r399, %r398, %r6;
	mad.lo.s32 	%r1898, %r6, 15, %r1;
	mad.lo.s32 	%r1899, %r6, -14, %r1898;
	add.s32 	%r1900, %r1899, %r6;
	add.s32 	%r1901, %r1900, %r6;
	add.s32 	%r1902, %r1901, %r6;
	setp.lt.s32 	%p1821, %r1902, 1;
	max.s32 	%r1903, %r1902, %r15;
	setp.gt.s32 	%p1822, %r1903, %r4;
	or.pred  	%p1823, %p1822, %p1821;
	@%p1823 bra 	$L__BB5_980;
	mul.wide.s32 	%rd2203, %r399, 4;
	add.s64 	%rd2204, %rd1, %rd2203;
	ld.global.f32 	%f1467, [%rd2204+-4];
	st.shared.f32 	[%r54+60], %f1467;
	ld.global.f32 	%f1468, [%rd2204+4];
	st.shared.f32 	[%r55+60], %f1468;
	sub.s32 	%r1904, %r399, %r4;
	add.s32 	%r1905, %r1904, -2;
	mul.wide.s32 	%rd2205, %r1905, 4;
	add.s64 	%rd2206, %rd1, %rd2205;
	ld.global.f32 	%f1469, [%rd2206];
	st.shared.f32 	[%r56+60], %f1469;
	mul.wide.s32 	%rd2207, %r5, 4;
	add.s64 	%rd2208, %rd2204, %rd2207;
	ld.global.f32 	%f1470, [%rd2208];
	add.s32 	%r1906, %r56, %r13;
	st.shared.f32 	[%r1906+60], %f1470;
$L__BB5_980:
	mad.lo.s32 	%r1907, %r6, 15, %r1;
	mad.lo.s32 	%r1908, %r6, -14, %r1907;
	add.s32 	%r1909, %r1908, %r6;
	add.s32 	%r1910, %r1909, %r6;
	add.s32 	%r1911, %r1910, %r6;
	setp.ge.s32 	%p1824, %r1911, %r5;
	@%p1824 bra 	$L__BB5_982;
	mul.wide.s32 	%rd2209, %r399, 4;
	add.s64 	%rd2210, %rd3, %rd2209;
	ld.global.f32 	%f1471, [%rd2210];
	st.shared.f32 	[%r58+60], %f1471;
	add.s64 	%rd2211, %rd2, %rd2209;
	ld.global.f32 	%f1472, [%rd2211];
	st.shared.f32 	[%r59+60], %f1472;
$L__BB5_982:
	add.s32 	%r400, %r399, %r6;
	mad.lo.s32 	%r1912, %r6, 15, %r1;
	mad.lo.s32 	%r1913, %r6, -14, %r1912;
	add.s32 	%r1914, %r1913, %r6;
	add.s32 	%r1915, %r1914, %r6;
	add.s32 	%r1916, %r1915, %r6;
	add.s32 	%r1917, %r1916, %r6;
	setp.lt.s32 	%p1825, %r1917, 1;
	max.s32 	%r1918, %r1917, %r15;
	setp.gt.s32 	%p1826, %r1918, %r4;
	or.pred  	%p1827, %p1826, %p1825;
	@%p1827 bra 	$L__BB5_984;
	mul.wide.s32 	%rd2212, %r400, 4;
	add.s64 	%rd2213, %rd1, %rd2212;
	ld.global.f32 	%f1473, [%rd2213+-4];
	st.shared.f32 	[%r63+60], %f1473;
	ld.global.f32 	%f1474, [%rd2213+4];
	st.shared.f32 	[%r64+60], %f1474;
	sub.s32 	%r1919, %r400, %r4;
	add.s32 	%r1920, %r1919, -2;
	mul.wide.s32 	%rd2214, %r1920, 4;
	add.s64 	%rd2215, %rd1, %rd2214;
	ld.global.f32 	%f1475, [%rd2215];
	st.shared.f32 	[%r65+60], %f1475;
	mul.wide.s32 	%rd2216, %r5, 4;
	add.s64 	%rd2217, %rd2213, %rd2216;
	ld.global.f32 	%f1476, [%rd2217];
	st.shared.f32 	[%r66+60], %f1476;
$L__BB5_984:
	mad.lo.s32 	%r1921, %r6, 15, %r1;
	mad.lo.s32 	%r1922, %r6, -14, %r1921;
	add.s32 	%r1923, %r1922, %r6;
	add.s32 	%r1924, %r1923, %r6;
	add.s32 	%r1925, %r1924, %r6;
	add.s32 	%r1926, %r1925, %r6;
	setp.ge.s32 	%p1828, %r1926, %r5;
	@%p1828 bra 	$L__BB5_986;
	mul.wide.s32 	%rd2218, %r400, 4;
	add.s64 	%rd2219, %rd3, %rd2218;
	ld.global.f32 	%f1477, [%rd2219];
	st.shared.f32 	[%r67+60], %f1477;
	add.s64 	%rd2220, %rd2, %rd2218;
	ld.global.f32 	%f1478, [%rd2220];
	st.shared.f32 	[%r68+60], %f1478;
$L__BB5_986:
	add.s32 	%r401, %r400, %r6;
	mad.lo.s32 	%r1927, %r6, 15, %r1;
	mad.lo.s32 	%r1928, %r6, -14, %r1927;
	add.s32 	%r1929, %r1928, %r6;
	add.s32 	%r1930, %r1929, %r6;
	add.s32 	%r1931, %r1930, %r6;
	add.s32 	%r1932, %r1931, %r6;
	add.s32 	%r1933, %r1932, %r6;
	setp.lt.s32 	%p1829, %r1933, 1;
	max.s32 	%r1934, %r1933, %r15;
	setp.gt.s32 	%p1830, %r1934, %r4;
	or.pred  	%p1831, %p1830, %p1829;
	@%p1831 bra 	$L__BB5_988;
	mul.wide.s32 	%rd2221, %r401, 4;
	add.s64 	%rd2222, %rd1, %rd2221;
	ld.global.f32 	%f1479, [%rd2222+-4];
	st.shared.f32 	[%r72+60], %f1479;
	ld.global.f32 	%f1480, [%rd2222+4];
	st.shared.f32 	[%r73+60], %f1480;
	sub.s32 	%r1935, %r401, %r4;
	add.s32 	%r1936, %r1935, -2;
	mul.wide.s32 	%rd2223, %r1936, 4;
	add.s64 	%rd2224, %rd1, %rd2223;
	ld.global.f32 	%f1481, [%rd2224];
	st.shared.f32 	[%r74+60], %f1481;
	mul.wide.s32 	%rd2225, %r5, 4;
	add.s64 	%rd2226, %rd2222, %rd2225;
	ld.global.f32 	%f1482, [%rd2226];
	st.shared.f32 	[%r75+60], %f1482;
$L__BB5_988:
	mad.lo.s32 	%r1937, %r6, 15, %r1;
	mad.lo.s32 	%r1938, %r6, -14, %r1937;
	add.s32 	%r1939, %r1938, %r6;
	add.s32 	%r1940, %r1939, %r6;
	add.s32 	%r1941, %r1940, %r6;
	add.s32 	%r1942, %r1941, %r6;
	add.s32 	%r1943, %r1942, %r6;
	setp.ge.s32 	%p1832, %r1943, %r5;
	@%p1832 bra 	$L__BB5_990;
	mul.wide.s32 	%rd2227, %r401, 4;
	add.s64 	%rd2228, %rd3, %rd2227;
	ld.global.f32 	%f1483, [%rd2228];
	st.shared.f32 	[%r76+60], %f1483;
	add.s64 	%rd2229, %rd2, %rd2227;
	ld.global.f32 	%f1484, [%rd2229];
	st.shared.f32 	[%r77+60], %f1484;
$L__BB5_990:
	add.s32 	%r402, %r401, %r6;
	setp.lt.s32 	%p1833, %r78, 1;
	max.s32 	%r1944, %r78, %r15;
	setp.gt.s32 	%p1834, %r1944, %r4;
	or.pred  	%p1835, %p1834, %p1833;
	@%p1835 bra 	$L__BB5_992;
	mul.wide.s32 	%rd2230, %r402, 4;
	add.s64 	%rd2231, %rd1, %rd2230;
	ld.global.f32 	%f1485, [%rd2231+-4];
	st.shared.f32 	[%r81+60], %f1485;
	ld.global.f32 	%f1486, [%rd2231+4];
	st.shared.f32 	[%r82+60], %f1486;
	sub.s32 	%r1945, %r402, %r4;
	add.s32 	%r1946, %r1945, -2;
	mul.wide.s32 	%rd2232, %r1946, 4;
	add.s64 	%rd2233, %rd1, %rd2232;
	ld.global.f32 	%f1487, [%rd2233];
	st.shared.f32 	[%r83+60], %f1487;
	mul.wide.s32 	%rd2234, %r5, 4;
	add.s64 	%rd2235, %rd2231, %rd2234;
	ld.global.f32 	%f1488, [%rd2235];
	st.shared.f32 	[%r84+60], %f1488;
$L__BB5_992:
	setp.ge.s32 	%p1836, %r78, %r5;
	@%p1836 bra 	$L__BB5_994;
	mul.wide.s32 	%rd2236, %r402, 4;
	add.s64 	%rd2237, %rd3, %rd2236;
	ld.global.f32 	%f1489, [%rd2237];
	st.shared.f32 	[%r85+60], %f1489;
	add.s64 	%rd2238, %rd2, %rd2236;
	ld.global.f32 	%f1490, [%rd2238];
	st.shared.f32 	[%r86+60], %f1490;
$L__BB5_994:
	add.s32 	%r403, %r402, %r6;
	setp.lt.s32 	%p1837, %r87, 1;
	max.s32 	%r1947, %r87, %r15;
	setp.gt.s32 	%p1838, %r1947, %r4;
	or.pred  	%p1839, %p1838, %p1837;
	@%p1839 bra 	$L__BB5_996;
	mul.wide.s32 	%rd2239, %r403, 4;
	add.s64 	%rd2240, %rd1, %rd2239;
	ld.global.f32 	%f1491, [%rd2240+-4];
	st.shared.f32 	[%r90+60], %f1491;
	ld.global.f32 	%f1492, [%rd2240+4];
	st.shared.f32 	[%r91+60], %f1492;
	sub.s32 	%r1948, %r403, %r4;
	add.s32 	%r1949, %r1948, -2;
	mul.wide.s32 	%rd2241, %r1949, 4;
	add.s64 	%rd2242, %rd1, %rd2241;
	ld.global.f32 	%f1493, [%rd2242];
	st.shared.f32 	[%r92+60], %f1493;
	mul.wide.s32 	%rd2243, %r5, 4;
	add.s64 	%rd2244, %rd2240, %rd2243;
	ld.global.f32 	%f1494, [%rd2244];
	st.shared.f32 	[%r93+60], %f1494;
$L__BB5_996:
	setp.ge.s32 	%p1840, %r87, %r5;
	@%p1840 bra 	$L__BB5_998;
	mul.wide.s32 	%rd2245, %r403, 4;
	add.s64 	%rd2246, %rd3, %rd2245;
	ld.global.f32 	%f1495, [%rd2246];
	st.shared.f32 	[%r94+60], %f1495;
	add.s64 	%rd2247, %rd2, %rd2245;
	ld.global.f32 	%f1496, [%rd2247];
	st.shared.f32 	[%r95+60], %f1496;
$L__BB5_998:
	add.s32 	%r404, %r403, %r6;
	setp.lt.s32 	%p1841, %r96, 1;
	max.s32 	%r1950, %r96, %r15;
	setp.gt.s32 	%p1842, %r1950, %r4;
	or.pred  	%p1843, %p1842, %p1841;
	@%p1843 bra 	$L__BB5_1000;
	mul.wide.s32 	%rd2248, %r404, 4;
	add.s64 	%rd2249, %rd1, %rd2248;
	ld.global.f32 	%f1497, [%rd2249+-4];
	st.shared.f32 	[%r99+60], %f1497;
	ld.global.f32 	%f1498, [%rd2249+4];
	st.shared.f32 	[%r100+60], %f1498;
	sub.s32 	%r1951, %r404, %r4;
	add.s32 	%r1952, %r1951, -2;
	mul.wide.s32 	%rd2250, %r1952, 4;
	add.s64 	%rd2251, %rd1, %rd2250;
	ld.global.f32 	%f1499, [%rd2251];
	st.shared.f32 	[%r101+60], %f1499;
	mul.wide.s32 	%rd2252, %r5, 4;
	add.s64 	%rd2253, %rd2249, %rd2252;
	ld.global.f32 	%f1500, [%rd2253];
	st.shared.f32 	[%r102+60], %f1500;
$L__BB5_1000:
	setp.ge.s32 	%p1844, %r96, %r5;
	@%p1844 bra 	$L__BB5_1002;
	mul.wide.s32 	%rd2254, %r404, 4;
	add.s64 	%rd2255, %rd3, %rd2254;
	ld.global.f32 	%f1501, [%rd2255];
	st.shared.f32 	[%r103+60], %f1501;
	add.s64 	%rd2256, %rd2, %rd2254;
	ld.global.f32 	%f1502, [%rd2256];
	st.shared.f32 	[%r104+60], %f1502;
$L__BB5_1002:
	add.s32 	%r405, %r404, %r6;
	setp.lt.s32 	%p1845, %r105, 1;
	max.s32 	%r1953, %r105, %r15;
	setp.gt.s32 	%p1846, %r1953, %r4;
	or.pred  	%p1847, %p1846, %p1845;
	@%p1847 bra 	$L__BB5_1004;
	mul.wide.s32 	%rd2257, %r405, 4;
	add.s64 	%rd2258, %rd1, %rd2257;
	ld.global.f32 	%f1503, [%rd2258+-4];
	st.shared.f32 	[%r108+60], %f1503;
	ld.global.f32 	%f1504, [%rd2258+4];
	st.shared.f32 	[%r109+60], %f1504;
	sub.s32 	%r1954, %r405, %r4;
	add.s32 	%r1955, %r1954, -2;
	mul.wide.s32 	%rd2259, %r1955, 4;
	add.s64 	%rd2260, %rd1, %rd2259;
	ld.global.f32 	%f1505, [%rd2260];
	st.shared.f32 	[%r110+60], %f1505;
	mul.wide.s32 	%rd2261, %r5, 4;
	add.s64 	%rd2262, %rd2258, %rd2261;
	ld.global.f32 	%f1506, [%rd2262];
	add.s32 	%r1956, %r110, %r13;
	st.shared.f32 	[%r1956+60], %f1506;
$L__BB5_1004:
	setp.ge.s32 	%p1848, %r105, %r5;
	@%p1848 bra 	$L__BB5_1006;
	mul.wide.s32 	%rd2263, %r405, 4;
	add.s64 	%rd2264, %rd3, %rd2263;
	ld.global.f32 	%f1507, [%rd2264];
	st.shared.f32 	[%r112+60], %f1507;
	add.s64 	%rd2265, %rd2, %rd2263;
	ld.global.f32 	%f1508, [%rd2265];
	st.shared.f32 	[%r113+60], %f1508;
$L__BB5_1006:
	add.s32 	%r406, %r405, %r6;
	setp.lt.s32 	%p1849, %r114, 1;
	max.s32 	%r1957, %r114, %r15;
	setp.gt.s32 	%p1850, %r1957, %r4;
	or.pred  	%p1851, %p1850, %p1849;
	@%p1851 bra 	$L__BB5_1008;
	mul.wide.s32 	%rd2266, %r406, 4;
	add.s64 	%rd2267, %rd1, %rd2266;
	ld.global.f32 	%f1509, [%rd2267+-4];
	st.shared.f32 	[%r117+60], %f1509;
	ld.global.f32 	%f1510, [%rd2267+4];
	st.shared.f32 	[%r118+60], %f1510;
	sub.s32 	%r1958, %r406, %r4;
	add.s32 	%r1959, %r1958, -2;
	mul.wide.s32 	%rd2268, %r1959, 4;
	add.s64 	%rd2269, %rd1, %rd2268;
	ld.global.f32 	%f1511, [%rd2269];
	st.shared.f32 	[%r119+60], %f1511;
	mul.wide.s32 	%rd2270, %r5, 4;
	add.s64 	%rd2271, %rd2267, %rd2270;
	ld.global.f32 	%f1512, [%rd2271];
	add.s32 	%r1960, %r119, %r13;
	st.shared.f32 	[%r1960+60], %f1512;
$L__BB5_1008:
	setp.ge.s32 	%p1852, %r114, %r5;
	@%p1852 bra 	$L__BB5_1010;
	mul.wide.s32 	%rd2272, %r406, 4;
	add.s64 	%rd2273, %rd3, %rd2272;
	ld.global.f32 	%f1513, [%rd2273];
	st.shared.f32 	[%r121+60], %f1513;
	add.s64 	%rd2274, %rd2, %rd2272;
	ld.global.f32 	%f1514, [%rd2274];
	st.shared.f32 	[%r122+60], %f1514;
$L__BB5_1010:
	add.s32 	%r407, %r406, %r6;
	setp.lt.s32 	%p1853, %r123, 1;
	max.s32 	%r1961, %r123, %r15;
	setp.gt.s32 	%p1854, %r1961, %r4;
	or.pred  	%p1855, %p1854, %p1853;
	@%p1855 bra 	$L__BB5_1012;
	mul.wide.s32 	%rd2275, %r407, 4;
	add.s64 	%rd2276, %rd1, %rd2275;
	ld.global.f32 	%f1515, [%rd2276+-4];
	st.shared.f32 	[%r126+60], %f1515;
	ld.global.f32 	%f1516, [%rd2276+4];
	st.shared.f32 	[%r127+60], %f1516;
	sub.s32 	%r1962, %r407, %r4;
	add.s32 	%r1963, %r1962, -2;
	mul.wide.s32 	%rd2277, %r1963, 4;
	add.s64 	%rd2278, %rd1, %rd2277;
	ld.global.f32 	%f1517, [%rd2278];
	st.shared.f32 	[%r128+60], %f1517;
	mul.wide.s32 	%rd2279, %r5, 4;
	add.s64 	%rd2280, %rd2276, %rd2279;
	ld.global.f32 	%f1518, [%rd2280];
	add.s32 	%r1964, %r128, %r13;
	st.shared.f32 	[%r1964+60], %f1518;
$L__BB5_1012:
	setp.ge.s32 	%p1856, %r123, %r5;
	@%p1856 bra 	$L__BB5_1014;
	mul.wide.s32 	%rd2281, %r407, 4;
	add.s64 	%rd2282, %rd3, %rd2281;
	ld.global.f32 	%f1519, [%rd2282];
	st.shared.f32 	[%r130+60], %f1519;
	add.s64 	%rd2283, %rd2, %rd2281;
	ld.global.f32 	%f1520, [%rd2283];
	st.shared.f32 	[%r131+60], %f1520;
$L__BB5_1014:
	add.s32 	%r408, %r407, %r6;
	setp.lt.s32 	%p1857, %r132, 1;
	max.s32 	%r1965, %r132, %r15;
	setp.gt.s32 	%p1858, %r1965, %r4;
	or.pred  	%p1859, %p1858, %p1857;
	@%p1859 bra 	$L__BB5_1016;
	mul.wide.s32 	%rd2284, %r408, 4;
	add.s64 	%rd2285, %rd1, %rd2284;
	ld.global.f32 	%f1521, [%rd2285+-4];
	st.shared.f32 	[%r135+60], %f1521;
	ld.global.f32 	%f1522, [%rd2285+4];
	st.shared.f32 	[%r136+60], %f1522;
	sub.s32 	%r1966, %r408, %r4;
	add.s32 	%r1967, %r1966, -2;
	mul.wide.s32 	%rd2286, %r1967, 4;
	add.s64 	%rd2287, %rd1, %rd2286;
	ld.global.f32 	%f1523, [%rd2287];
	st.shared.f32 	[%r137+60], %f1523;
	mul.wide.s32 	%rd2288, %r5, 4;
	add.s64 	%rd2289, %rd2285, %rd2288;
	ld.global.f32 	%f1524, [%rd2289];
	add.s32 	%r1968, %r137, %r13;
	st.shared.f32 	[%r1968+60], %f1524;
$L__BB5_1016:
	setp.ge.s32 	%p1860, %r132, %r5;
	@%p1860 bra 	$L__BB5_1018;
	mul.wide.s32 	%rd2290, %r408, 4;
	add.s64 	%rd2291, %rd3, %rd2290;
	ld.global.f32 	%f1525, [%rd2291];
	st.shared.f32 	[%r138+60], %f1525;
	add.s64 	%rd2292, %rd2, %rd2290;
	ld.global.f32 	%f1526, [%rd2292];
	st.shared.f32 	[%r139+60], %f1526;
$L__BB5_1018:
	setp.gt.s32 	%p1861, %r15, %r4;
	add.s32 	%r409, %r408, %r6;
	or.pred  	%p1862, %p1, %p1861;
	@%p1862 bra 	$L__BB5_1020;
	mul.wide.s32 	%rd2293, %r409, 4;
	add.s64 	%rd2294, %rd1, %rd2293;
	ld.global.f32 	%f1527, [%rd2294+-4];
	st.shared.f32 	[%r143+60], %f1527;
	ld.global.f32 	%f1528, [%rd2294+4];
	st.shared.f32 	[%r144+60], %f1528;
	sub.s32 	%r1969, %r409, %r4;
	add.s32 	%r1970, %r1969, -2;
	mul.wide.s32 	%rd2295, %r1970, 4;
	add.s64 	%rd2296, %rd1, %rd2295;
	ld.global.f32 	%f1529, [%rd2296];
	st.shared.f32 	[%r145+60], %f1529;
	mul.wide.s32 	%rd2297, %r5, 4;
	add.s64 	%rd2298, %rd2294, %rd2297;
	ld.global.f32 	%f1530, [%rd2298];
	st.shared.f32 	[%r146+60], %f1530;
$L__BB5_1020:
	setp.ge.s32 	%p1863, %r140, %r5;
	@%p1863 bra 	$L__BB5_1022;
	mul.wide.s32 	%rd2299, %r409, 4;
	add.s64 	%rd2300, %rd3, %rd2299;
	ld.global.f32 	%f1531, [%rd2300];
	st.shared.f32 	[%r147+60], %f1531;
	add.s64 	%rd2301, %rd2, %rd2299;
	ld.global.f32 	%f1532, [%rd2301];
	st.shared.f32 	[%r148+60], %f1532;
$L__BB5_1022:
	setp.gt.s32 	%p1864, %r15, %r4;
	add.s32 	%r410, %r409, %r6;
	or.pred  	%p1865, %p2, %p1864;
	@%p1865 bra 	$L__BB5_1024;
	mul.wide.s32 	%rd2302, %r410, 4;
	add.s64 	%rd2303, %rd1, %rd2302;
	ld.global.f32 	%f1533, [%rd2303+-4];
	st.shared.f32 	[%r151+60], %f1533;
	ld.global.f32 	%f1534, [%rd2303+4];
	st.shared.f32 	[%r152+60], %f1534;
	sub.s32 	%r1971, %r410, %r4;
	add.s32 	%r1972, %r1971, -2;
	mul.wide.s32 	%rd2304, %r1972, 4;
	add.s64 	%rd2305, %rd1, %rd2304;
	ld.global.f32 	%f1535, [%rd2305];
	st.shared.f32 	[%r153+60], %f1535;
	mul.wide.s32 	%rd2306, %r5, 4;
	add.s64 	%rd2307, %rd2303, %rd2306;
	ld.global.f32 	%f1536, [%rd2307];
	st.shared.f32 	[%r154+60], %f1536;
$L__BB5_1024:
	mul.wide.s32 	%rd2308, %r410, 4;
	add.s64 	%rd2309, %rd3, %rd2308;
	ld.global.f32 	%f1537, [%rd2309];
	st.shared.f32 	[%r155+60], %f1537;
	add.s64 	%rd2310, %rd2, %rd2308;
	ld.global.f32 	%f1538, [%rd2310];
	st.shared.f32 	[%r156+60], %f1538;
$L__BB5_1025:
	shl.b32 	%r1973, %r11, 2;
	mov.u32 	%r1974, sharedMem;
	add.s32 	%r411, %r1974, %r1973;
	add.s32 	%r3309, %r15, %r9;
	setp.ge.s32 	%p1866, %r3309, %r5;
	@%p1866 bra 	$L__BB5_1035;
	shl.b32 	%r1976, %r6, 4;
	add.s32 	%r413, %r1, %r1976;
	mul.lo.s32 	%r414, %r10, %r3;
	ld.const.u32 	%r415, [N];
	add.s32 	%r416, %r415, 2;
	mov.b32 	%r3304, 16;
	mul.wide.s32 	%rd2315, %r416, 4;
	mov.u32 	%r3305, %r3309;
$L__BB5_1027:
	setp.ge.s32 	%p1867, %r413, %r5;
	@%p1867 bra 	$L__BB5_1034;
	mul.lo.s32 	%r419, %r3305, %r5;
	mad.lo.s32 	%r420, %r3304, %r8, %r414;
	mov.b32 	%r3306, 16;
	mov.u32 	%r3307, %r413;
$L__BB5_1029:
	add.s32 	%r423, %r3307, %r419;
	add.s32 	%r424, %r420, %r3306;
	setp.lt.s32 	%p1868, %r3307, 1;
	max.s32 	%r1978, %r3307, %r3305;
	setp.gt.s32 	%p1869, %r1978, %r415;
	or.pred  	%p1870, %p1868, %p1869;
	@%p1870 bra 	$L__BB5_1031;
	mul.wide.s32 	%rd2311, %r423, 4;
	add.s64 	%rd2312, %rd1, %rd2311;
	ld.global.f32 	%f1539, [%rd2312+-4];
	shl.b32 	%r1979, %r424, 2;
	add.s32 	%r1980, %r14, %r1979;
	st.shared.f32 	[%r1980], %f1539;
	ld.global.f32 	%f1540, [%rd2312+4];
	add.s32 	%r1981, %r1980, %r13;
	st.shared.f32 	[%r1981], %f1540;
	sub.s32 	%r1982, %r423, %r415;
	add.s32 	%r1983, %r1982, -2;
	mul.wide.s32 	%rd2313, %r1983, 4;
	add.s64 	%rd2314, %rd1, %rd2313;
	ld.global.f32 	%f1541, [%rd2314];
	add.s32 	%r1984, %r1981, %r13;
	st.shared.f32 	[%r1984], %f1541;
	add.s64 	%rd2316, %rd2312, %rd2315;
	ld.global.f32 	%f1542, [%rd2316];
	add.s32 	%r1985, %r1984, %r13;
	st.shared.f32 	[%r1985], %f1542;
$L__BB5_1031:
	setp.ge.s32 	%p1871, %r1978, %r416;
	@%p1871 bra 	$L__BB5_1033;
	mul.wide.s32 	%rd2317, %r423, 4;
	add.s64 	%rd2318, %rd3, %rd2317;
	ld.global.f32 	%f1543, [%rd2318];
	shl.b32 	%r1987, %r424, 2;
	add.s32 	%r1989, %r1974, %r1987;
	st.shared.f32 	[%r1989], %f1543;
	add.s64 	%rd2319, %rd2, %rd2317;
	ld.global.f32 	%f1544, [%rd2319];
	add.s32 	%r1990, %r411, %r1987;
	st.shared.f32 	[%r1990], %f1544;
$L__BB5_1033:
	add.s32 	%r3307, %r3307, %r6;
	add.s32 	%r3306, %r3306, 1;
	setp.lt.s32 	%p1872, %r3307, %r5;
	@%p1872 bra 	$L__BB5_1029;
$L__BB5_1034:
	add.s32 	%r3305, %r3305, %r9;
	add.s32 	%r3304, %r3304, 1;
	setp.lt.s32 	%p1873, %r3305, %r5;
	@%p1873 bra 	$L__BB5_1027;
$L__BB5_1035:
	setp.ge.s32 	%p1874, %r15, %r5;
	bar.sync 	0;
	@%p1874 bra 	$L__BB5_1549;
	mad.lo.s32 	%r429, %r6, 15, %r1;
	setp.ge.s32 	%p1875, %r429, %r5;
	mul.lo.s32 	%r430, %r10, %r3;
	ld.const.u32 	%r431, [N];
	@%p1875 bra 	$L__BB5_1549;
	setp.eq.s32 	%p1876, %r2, 0;
	setp.gt.s32 	%p1877, %r2, %r431;
	mad.lo.s32 	%r432, %r2, %r5, %r1;
	setp.lt.s32 	%p1878, %r1, 1;
	setp.gt.s32 	%p1879, %r1, %r431;
	or.pred  	%p1880, %p1878, %p1879;
	or.pred  	%p1881, %p1880, %p1876;
	or.pred  	%p1882, %p1881, %p1877;
	shl.b32 	%r1991, %r430, 2;
	add.s32 	%r433, %r1974, %r1991;
	add.s32 	%r434, %r411, %r1991;
	shl.b32 	%r435, %r11, 3;
	add.s32 	%r436, %r433, %r435;
	add.s32 	%r437, %r436, %r1973;
	add.s32 	%r438, %r437, %r13;
	shl.b32 	%r439, %r11, 1;
	add.s32 	%r440, %r437, %r435;
	@%p1882 bra 	$L__BB5_1039;
	ld.shared.f32 	%f1545, [%r433];
	ld.shared.f32 	%f1546, [%r437];
	ld.shared.f32 	%f1547, [%r436];
	sub.f32 	%f1548, %f1546, %f1547;
	mul.f32 	%f1549, %f1548, 0f3F000000;
	div.rn.f32 	%f1550, %f1549, %f1;
	sub.f32 	%f1551, %f1545, %f1550;
	mul.wide.s32 	%rd2320, %r432, 4;
	add.s64 	%rd2321, %rd3, %rd2320;
	st.global.f32 	[%rd2321], %f1551;
	ld.shared.f32 	%f1552, [%r434];
	ld.shared.f32 	%f1553, [%r440];
	ld.shared.f32 	%f1554, [%r438];
	sub.f32 	%f1555, %f1553, %f1554;
	mul.f32 	%f1556, %f1555, 0f3F000000;
	div.rn.f32 	%f1557, %f1556, %f1;
	sub.f32 	%f1558, %f1552, %f1557;
	add.s64 	%rd2322, %rd2, %rd2320;
	st.global.f32 	[%rd2322], %f1558;
$L__BB5_1039:
	setp.gt.s32 	%p1883, %r2, %r431;
	setp.eq.s32 	%p1884, %r2, 0;
	mad.lo.s32 	%r441, %r6, -14, %r429;
	add.s32 	%r442, %r432, %r6;
	setp.lt.s32 	%p1885, %r441, 1;
	setp.gt.s32 	%p1886, %r441, %r431;
	or.pred  	%p1887, %p1885, %p1886;
	or.pred  	%p1888, %p1887, %p1884;
	or.pred  	%p1889, %p1888, %p1883;
	shl.b32 	%r1994, %r7, 2;
	add.s32 	%r443, %r434, %r1994;
	add.s32 	%r444, %r433, %r1994;
	add.s32 	%r445, %r444, %r435;
	add.s32 	%r446, %r445, %r1973;
	add.s32 	%r447, %r446, %r13;
	shl.b32 	%r1996, %r439, 2;
	add.s32 	%r448, %r446, %r1996;
	@%p1889 bra 	$L__BB5_1041;
	ld.shared.f32 	%f1559, [%r444+4];
	ld.shared.f32 	%f1560, [%r446+4];
	ld.shared.f32 	%f1561, [%r445+4];
	sub.f32 	%f1562, %f1560, %f1561;
	mul.f32 	%f1563, %f1562, 0f3F000000;
	div.rn.f32 	%f1564, %f1563, %f1;
	sub.f32 	%f1565, %f1559, %f1564;
	mul.wide.s32 	%rd2323, %r442, 4;
	add.s64 	%rd2324, %rd3, %rd2323;
	st.global.f32 	[%rd2324], %f1565;
	ld.shared.f32 	%f1566, [%r443+4];
	ld.shared.f32 	%f1567, [%r448+4];
	ld.shared.f32 	%f1568, [%r447+4];
	sub.f32 	%f1569, %f1567, %f1568;
	mul.f32 	%f1570, %f1569, 0f3F000000;
	div.rn.f32 	%f1571, %f1570, %f1;
	sub.f32 	%f1572, %f1566, %f1571;
	add.s64 	%rd2325, %rd2, %rd2323;
	st.global.f32 	[%rd2325], %f1572;
$L__BB5_1041:
	setp.gt.s32 	%p1890, %r2, %r431;
	setp.eq.s32 	%p1891, %r2, 0;
	add.s32 	%r449, %r441, %r6;
	add.s32 	%r450, %r442, %r6;
	shl.b32 	%r1997, %r8, 1;
	add.s32 	%r451, %r430, %r1997;
	setp.lt.s32 	%p1892, %r449, 1;
	setp.gt.s32 	%p1893, %r449, %r431;
	or.pred  	%p1894, %p1892, %p1893;
	or.pred  	%p1895, %p1894, %p1891;
	or.pred  	%p1896, %p1895, %p1890;
	shl.b32 	%r1998, %r8, 3;
	add.s32 	%r452, %r434, %r1998;
	add.s32 	%r453, %r433, %r1998;
	add.s32 	%r454, %r453, %r435;
	add.s32 	%r455, %r454, %r1973;
	add.s32 	%r456, %r455, %r13;
	add.s32 	%r457, %r455, %r1996;
	@%p1896 bra 	$L__BB5_1043;
	ld.shared.f32 	%f1573, [%r453];
	ld.shared.f32 	%f1574, [%r455];
	ld.shared.f32 	%f1575, [%r454];
	sub.f32 	%f1576, %f1574, %f1575;
	mul.f32 	%f1577, %f1576, 0f3F000000;
	div.rn.f32 	%f1578, %f1577, %f1;
	sub.f32 	%f1579, %f1573, %f1578;
	mul.wide.s32 	%rd2326, %r450, 4;
	add.s64 	%rd2327, %rd3, %rd2326;
	st.global.f32 	[%rd2327], %f1579;
	ld.shared.f32 	%f1580, [%r452];
	ld.shared.f32 	%f1581, [%r457];
	ld.shared.f32 	%f1582, [%r456];
	sub.f32 	%f1583, %f1581, %f1582;
	mul.f32 	%f1584, %f1583, 0f3F000000;
	div.rn.f32 	%f1585, %f1584, %f1;
	sub.f32 	%f1586, %f1580, %f1585;
	add.s64 	%rd2328, %rd2, %rd2326;
	st.global.f32 	[%rd2328], %f1586;
$L__BB5_1043:
	setp.gt.s32 	%p1897, %r2, %r431;
	setp.eq.s32 	%p1898, %r2, 0;
	add.s32 	%r458, %r449, %r6;
	add.s32 	%r459, %r450, %r6;
	setp.lt.s32 	%p1899, %r458, 1;
	setp.gt.s32 	%p1900, %r458, %r431;
	or.pred  	%p1901, %p1899, %p1900;
	or.pred  	%p1902, %p1901, %p1898;
	or.pred  	%p1903, %p1902, %p1897;
	shl.b32 	%r2001, %r8, 2;
	add.s32 	%r460, %r452, %r2001;
	add.s32 	%r461, %r453, %r2001;
	add.s32 	%r462, %r461, %r435;
	add.s32 	%r463, %r462, %r1973;
	add.s32 	%r464, %r463, %r13;
	add.s32 	%r465, %r463, %r1996;
	@%p1903 bra 	$L__BB5_1045;
	ld.shared.f32 	%f1587, [%r461];
	ld.shared.f32 	%f1588, [%r463];
	ld.shared.f32 	%f1589, [%r462];
	sub.f32 	%f1590, %f1588, %f1589;
	mul.f32 	%f1591, %f1590, 0f3F000000;
	div.rn.f32 	%f1592, %f1591, %f1;
	sub.f32 	%f1593, %f1587, %f1592;
	mul.wide.s32 	%rd2329, %r459, 4;
	add.s64 	%rd2330, %rd3, %rd2329;
	st.global.f32 	[%rd2330], %f1593;
	ld.shared.f32 	%f1594, [%r460];
	ld.shared.f32 	%f1595, [%r465];
	ld.shared.f32 	%f1596, [%r464];
	sub.f32 	%f1597, %f1595, %f1596;
	mul.f32 	%f1598, %f1597, 0f3F000000;
	div.rn.f32 	%f1599, %f1598, %f1;
	sub.f32 	%f1600, %f1594, %f1599;
	add.s64 	%rd2331, %rd2, %rd2329;
	st.global.f32 	[%rd2331], %f1600;
$L__BB5_1045:
	setp.gt.s32 	%p1904, %r2, %r431;
	setp.eq.s32 	%p1905, %r2, 0;
	add.s32 	%r466, %r458, %r6;
	add.s32 	%r467, %r459, %r6;
	add.s32 	%r468, %r451, %r8;
	setp.lt.s32 	%p1906, %r466, 1;
	setp.gt.s32 	%p1907, %r466, %r431;
	or.pred  	%p1908, %p1906, %p1907;
	or.pred  	%p1909, %p1908, %p1905;
	or.pred  	%p1910, %p1909, %p1904;
	add.s32 	%r469, %r460, %r2001;
	add.s32 	%r470, %r461, %r2001;
	add.s32 	%r471, %r470, %r435;
	add.s32 	%r472, %r471, %r1973;
	add.s32 	%r473, %r472, %r13;
	add.s32 	%r474, %r472, %r1996;
	@%p1910 bra 	$L__BB5_1047;
	ld.shared.f32 	%f1601, [%r470];
	ld.shared.f32 	%f1602, [%r472];
	ld.shared.f32 	%f1603, [%r471];
	sub.f32 	%f1604, %f1602, %f1603;
	mul.f32 	%f1605, %f1604, 0f3F000000;
	div.rn.f32 	%f1606, %f1605, %f1;
	sub.f32 	%f1607, %f1601, %f1606;
	mul.wide.s32 	%rd2332, %r467, 4;
	add.s64 	%rd2333, %rd3, %rd2332;
	st.global.f32 	[%rd2333], %f1607;
	ld.shared.f32 	%f1608, [%r469];
	ld.shared.f32 	%f1609, [%r474];
	ld.shared.f32 	%f1610, [%r473];
	sub.f32 	%f1611, %f1609, %f1610;
	mul.f32 	%f1612, %f1611, 0f3F000000;
	div.rn.f32 	%f1613, %f1612, %f1;
	sub.f32 	%f1614, %f1608, %f1613;
	add.s64 	%rd2334, %rd2, %rd2332;
	st.global.f32 	[%rd2334], %f1614;
$L__BB5_1047:
	setp.gt.s32 	%p1911, %r2, %r431;
	setp.eq.s32 	%p1912, %r2, 0;
	add.s32 	%r475, %r466, %r6;
	add.s32 	%r476, %r467, %r6;
	add.s32 	%r477, %r468, %r8;
	setp.lt.s32 	%p1913, %r475, 1;
	setp.gt.s32 	%p1914, %r475, %r431;
	or.pred  	%p1915, %p1913, %p1914;
	or.pred  	%p1916, %p1915, %p1912;
	or.pred  	%p1917, %p1916, %p1911;
	add.s32 	%r478, %r469, %r2001;
	add.s32 	%r479, %r470, %r2001;
	add.s32 	%r480, %r479, %r435;
	add.s32 	%r481, %r480, %r1973;
	add.s32 	%r482, %r481, %r13;
	add.s32 	%r483, %r481, %r1996;
	@%p1917 bra 	$L__BB5_1049;
	ld.shared.f32 	%f1615, [%r479];
	ld.shared.f32 	%f1616, [%r481];
	ld.shared.f32 	%f1617, [%r480];
	sub.f32 	%f1618, %f1616, %f1617;
	mul.f32 	%f1619, %f1618, 0f3F000000;
	div.rn.f32 	%f1620, %f1619, %f1;
	sub.f32 	%f1621, %f1615, %f1620;
	mul.wide.s32 	%rd2335, %r476, 4;
	add.s64 	%rd2336, %rd3, %rd2335;
	st.global.f32 	[%rd2336], %f1621;
	ld.shared.f32 	%f1622, [%r478];
	ld.shared.f32 	%f1623, [%r483];
	ld.shared.f32 	%f1624, [%r482];
	sub.f32 	%f1625, %f1623, %f1624;
	mul.f32 	%f1626, %f1625, 0f3F000000;
	div.rn.f32 	%f1627, %f1626, %f1;
	sub.f32 	%f1628, %f1622, %f1627;
	add.s64 	%rd2337, %rd2, %rd2335;
	st.global.f32 	[%rd2337], %f1628;
$L__BB5_1049:
	add.s32 	%r484, %r475, %r6;
	add.s32 	%r485, %r476, %r6;
	add.s32 	%r486, %r477, %r8;
	setp.lt.s32 	%p1920, %r484, 1;
	setp.gt.s32 	%p1921, %r484, %r431;
	or.pred  	%p1922, %p1920, %p1921;
	or.pred  	%p1923, %p1922, %p1912;
	or.pred  	%p1924, %p1923, %p1911;
	add.s32 	%r487, %r478, %r2001;
	add.s32 	%r488, %r479, %r2001;
	add.s32 	%r489, %r488, %r435;
	add.s32 	%r490, %r489, %r1973;
	add.s32 	%r491, %r490, %r13;
	add.s32 	%r492, %r490, %r1996;
	@%p1924 bra 	$L__BB5_1051;
	ld.shared.f32 	%f1629, [%r488];
	ld.shared.f32 	%f1630, [%r490];
	ld.shared.f32 	%f1631, [%r489];
	sub.f32 	%f1632, %f1630, %f1631;
	mul.f32 	%f1633, %f1632, 0f3F000000;
	div.rn.f32 	%f1634, %f1633, %f1;
	sub.f32 	%f1635, %f1629, %f1634;
	mul.wide.s32 	%rd2338, %r485, 4;
	add.s64 	%rd2339, %rd3, %rd2338;
	st.global.f32 	[%rd2339], %f1635;
	ld.shared.f32 	%f1636, [%r487];
	ld.shared.f32 	%f1637, [%r492];
	ld.shared.f32 	%f1638, [%r491];
	sub.f32 	%f1639, %f1637, %f1638;
	mul.f32 	%f1640, %f1639, 0f3F000000;
	div.rn.f32 	%f1641, %f1640, %f1;
	sub.f32 	%f1642, %f1636, %f1641;
	add.s64 	%rd2340, %rd2, %rd2338;
	st.global.f32 	[%rd2340], %f1642;
$L__BB5_1051:
	setp.gt.s32 	%p1925, %r2, %r431;
	setp.eq.s32 	%p1926, %r2, 0;
	add.s32 	%r493, %r484, %r6;
	add.s32 	%r494, %r485, %r6;
	add.s32 	%r495, %r486, %r8;
	setp.lt.s32 	%p1927, %r493, 1;
	setp.gt.s32 	%p1928, %r493, %r431;
	or.pred  	%p1929, %p1927, %p1928;
	or.pred  	%p1930, %p1929, %p1926;
	or.pred  	%p1931, %p1930, %p1925;
	add.s32 	%r496, %r487, %r2001;
	add.s32 	%r497, %r488, %r2001;
	add.s32 	%r498, %r497, %r435;
	add.s32 	%r499, %r498, %r1973;
	add.s32 	%r500, %r499, %r13;
	add.s32 	%r501, %r499, %r1996;
	@%p1931 bra 	$L__BB5_1053;
	ld.shared.f32 	%f1643, [%r497];
	ld.shared.f32 	%f1644, [%r499];
	ld.shared.f32 	%f1645, [%r498];
	sub.f32 	%f1646, %f1644, %f1645;
	mul.f32 	%f1647, %f1646, 0f3F000000;
	div.rn.f32 	%f1648, %f1647, %f1;
	sub.f32 	%f1649, %f1643, %f1648;
	mul.wide.s32 	%rd2341, %r494, 4;
	add.s64 	%rd2342, %rd3, %rd2341;
	st.global.f32 	[%rd2342], %f1649;
	ld.shared.f32 	%f1650, [%r496];
	ld.shared.f32 	%f1651, [%r501];
	ld.shared.f32 	%f1652, [%r500];
	sub.f32 	%f1653, %f1651, %f1652;
	mul.f32 	%f1654, %f1653, 0f3F000000;
	div.rn.f32 	%f1655, %f1654, %f1;
	sub.f32 	%f1656, %f1650, %f1655;
	add.s64 	%rd2343, %rd2, %rd2341;
	st.global.f32 	[%rd2343], %f1656;
$L__BB5_1053:
	add.s32 	%r502, %r493, %r6;
	add.s32 	%r503, %r494, %r6;
	add.s32 	%r2016, %r495, %r8;
	add.s32 	%r504, %r2016, %r8;
	setp.lt.s32 	%p1934, %r502, 1;
	setp.gt.s32 	%p1935, %r502, %r431;
	or.pred  	%p1936, %p1934, %p1935;
	or.pred  	%p1937, %p1936, %p1926;
	or.pred  	%p1938, %p1937, %p1925;
	add.s32 	%r505, %r496, %r2001;
	add.s32 	%r506, %r497, %r2001;
	add.s32 	%r507, %r506, %r435;
	add.s32 	%r2018, %r504, %r11;
	shl.b32 	%r2019, %r11, 2;
	add.s32 	%r508, %r507, %r2019;
	add.s32 	%r509, %r508, %r13;
	add.s32 	%r2020, %r2018, %r439;
	shl.b32 	%r2021, %r2020, 2;
	add.s32 	%r510, %r14, %r2021;
	@%p1938 bra 	$L__BB5_1055;
	ld.shared.f32 	%f1657, [%r506];
	ld.shared.f32 	%f1658, [%r508];
	ld.shared.f32 	%f1659, [%r507];
	sub.f32 	%f1660, %f1658, %f1659;
	mul.f32 	%f1661, %f1660, 0f3F000000;
	div.rn.f32 	%f1662, %f1661, %f1;
	sub.f32 	%f1663, %f1657, %f1662;
	mul.wide.s32 	%rd2344, %r503, 4;
	add.s64 	%rd2345, %rd3, %rd2344;
	st.global.f32 	[%rd2345], %f1663;
	ld.shared.f32 	%f1664, [%r505];
	ld.shared.f32 	%f1665, [%r510];
	ld.shared.f32 	%f1666, [%r509];
	sub.f32 	%f1667, %f1665, %f1666;
	mul.f32 	%f1668, %f1667, 0f3F000000;
	div.rn.f32 	%f1669, %f1668, %f1;
	sub.f32 	%f1670, %f1664, %f1669;
	add.s64 	%rd2346, %rd2, %rd2344;
	st.global.f32 	[%rd2346], %f1670;
$L__BB5_1055:
	setp.gt.s32 	%p1939, %r2, %r431;
	setp.eq.s32 	%p1940, %r2, 0;
	add.s32 	%r511, %r502, %r6;
	add.s32 	%r512, %r503, %r6;
	add.s32 	%r513, %r504, %r8;
	setp.lt.s32 	%p1941, %r511, 1;
	setp.gt.s32 	%p1942, %r511, %r431;
	or.pred  	%p1943, %p1941, %p1942;
	or.pred  	%p1944, %p1943, %p1940;
	or.pred  	%p1945, %p1944, %p1939;
	shl.b32 	%r2022, %r8, 2;
	add.s32 	%r514, %r505, %r2022;
	add.s32 	%r515, %r506, %r2022;
	add.s32 	%r516, %r515, %r435;
	add.s32 	%r2023, %r513, %r11;
	shl.b32 	%r2024, %r2023, 2;
	add.s32 	%r517, %r14, %r2024;
	add.s32 	%r518, %r517, %r13;
	add.s32 	%r2025, %r2023, %r439;
	shl.b32 	%r2026, %r2025, 2;
	add.s32 	%r519, %r14, %r2026;
	@%p1945 bra 	$L__BB5_1057;
	ld.shared.f32 	%f1671, [%r515];
	ld.shared.f32 	%f1672, [%r517];
	ld.shared.f32 	%f1673, [%r516];
	sub.f32 	%f1674, %f1672, %f1673;
	mul.f32 	%f1675, %f1674, 0f3F000000;
	div.rn.f32 	%f1676, %f1675, %f1;
	sub.f32 	%f1677, %f1671, %f1676;
	mul.wide.s32 	%rd2347, %r512, 4;
	add.s64 	%rd2348, %rd3, %rd2347;
	st.global.f32 	[%rd2348], %f1677;
	ld.shared.f32 	%f1678, [%r514];
	ld.shared.f32 	%f1679, [%r519];
	ld.shared.f32 	%f1680, [%r518];
	sub.f32 	%f1681, %f1679, %f1680;
	mul.f32 	%f1682, %f1681, 0f3F000000;
	div.rn.f32 	%f1683, %f1682, %f1;
	sub.f32 	%f1684, %f1678, %f1683;
	add.s64 	%rd2349, %rd2, %rd2347;
	st.global.f32 	[%rd2349], %f1684;
$L__BB5_1057:
	add.s32 	%r520, %r511, %r6;
	add.s32 	%r521, %r512, %r6;
	add.s32 	%r522, %r513, %r8;
	setp.lt.s32 	%p1948, %r520, 1;
	setp.gt.s32 	%p1949, %r520, %r431;
	or.pred  	%p1950, %p1948, %p1949;
	or.pred  	%p1951, %p1950, %p1940;
	or.pred  	%p1952, %p1951, %p1939;
	shl.b32 	%r2027, %r8, 2;
	add.s32 	%r523, %r514, %r2027;
	add.s32 	%r524, %r515, %r2027;
	add.s32 	%r525, %r524, %r435;
	add.s32 	%r2028, %r522, %r11;
	shl.b32 	%r2029, %r2028, 2;
	add.s32 	%r526, %r14, %r2029;
	add.s32 	%r527, %r526, %r13;
	add.s32 	%r2030, %r2028, %r439;
	shl.b32 	%r2031, %r2030, 2;
	add.s32 	%r528, %r14, %r2031;
	@%p1952 bra 	$L__BB5_1059;
	ld.shared.f32 	%f1685, [%r524];
	ld.shared.f32 	%f1686, [%r526];
	ld.shared.f32 	%f1687, [%r525];
	sub.f32 	%f1688, %f1686, %f1687;
	mul.f32 	%f1689, %f1688, 0f3F000000;
	div.rn.f32 	%f1690, %f1689, %f1;
	sub.f32 	%f1691, %f1685, %f1690;
	mul.wide.s32 	%rd2350, %r521, 4;
	add.s64 	%rd2351, %rd3, %rd2350;
	st.global.f32 	[%rd2351], %f1691;
	ld.shared.f32 	%f1692, [%r523];
	ld.shared.f32 	%f1693, [%r528];
	ld.shared.f32 	%f1694, [%r527];
	sub.f32 	%f1695, %f1693, %f1694;
	mul.f32 	%f1696, %f1695, 0f3F000000;
	div.rn.f32 	%f1697, %f1696, %f1;
	sub.f32 	%f1698, %f1692, %f1697;
	add.s64 	%rd2352, %rd2, %rd2350;
	st.global.f32 	[%rd2352], %f1698;
$L__BB5_1059:
	setp.gt.s32 	%p1953, %r2, %r431;
	setp.eq.s32 	%p1954, %r2, 0;
	add.s32 	%r529, %r520, %r6;
	add.s32 	%r530, %r521, %r6;
	add.s32 	%r531, %r522, %r8;
	setp.lt.s32 	%p1955, %r529, 1;
	setp.gt.s32 	%p1956, %r529, %r431;
	or.pred  	%p1957, %p1955, %p1956;
	or.pred  	%p1958, %p1957, %p1954;
	or.pred  	%p1959, %p1958, %p1953;
	shl.b32 	%r2032, %r8, 2;
	add.s32 	%r532, %r523, %r2032;
	add.s32 	%r533, %r524, %r2032;
	add.s32 	%r534, %r533, %r435;
	add.s32 	%r2033, %r531, %r11;
	shl.b32 	%r2034, %r2033, 2;
	add.s32 	%r535, %r14, %r2034;
	add.s32 	%r536, %r535, %r13;
	add.s32 	%r2035, %r2033, %r439;
	shl.b32 	%r2036, %r2035, 2;
	add.s32 	%r537, %r14, %r2036;
	@%p1959 bra 	$L__BB5_1061;
	ld.shared.f32 	%f1699, [%r533];
	ld.shared.f32 	%f1700, [%r535];
	ld.shared.f32 	%f1701, [%r534];
	sub.f32 	%f1702, %f1700, %f1701;
	mul.f32 	%f1703, %f1702, 0f3F000000;
	div.rn.f32 	%f1704, %f1703, %f1;
	sub.f32 	%f1705, %f1699, %f1704;
	mul.wide.s32 	%rd2353, %r530, 4;
	add.s64 	%rd2354, %rd3, %rd2353;
	st.global.f32 	[%rd2354], %f1705;
	ld.shared.f32 	%f1706, [%r532];
	ld.shared.f32 	%f1707, [%r537];
	ld.shared.f32 	%f1708, [%r536];
	sub.f32 	%f1709, %f1707, %f1708;
	mul.f32 	%f1710, %f1709, 0f3F000000;
	div.rn.f32 	%f1711, %f1710, %f1;
	sub.f32 	%f1712, %f1706, %f1711;
	add.s64 	%rd2355, %rd2, %rd2353;
	st.global.f32 	[%rd2355], %f1712;
$L__BB5_1061:
	add.s32 	%r538, %r529, %r6;
	add.s32 	%r539, %r530, %r6;
	add.s32 	%r540, %r531, %r8;
	setp.lt.s32 	%p1962, %r538, 1;
	setp.gt.s32 	%p1963, %r538, %r431;
	or.pred  	%p1964, %p1962, %p1963;
	or.pred  	%p1965, %p1964, %p1954;
	or.pred  	%p1966, %p1965, %p1953;
	shl.b32 	%r2037, %r540, 2;
	add.s32 	%r541, %r411, %r2037;
	shl.b32 	%r2038, %r8, 2;
	add.s32 	%r542, %r533, %r2038;
	add.s32 	%r543, %r542, %r435;
	add.s32 	%r2039, %r540, %r11;
	shl.b32 	%r2040, %r2039, 2;
	add.s32 	%r544, %r14, %r2040;
	add.s32 	%r545, %r544, %r13;
	add.s32 	%r2041, %r2039, %r439;
	shl.b32 	%r2042, %r2041, 2;
	add.s32 	%r546, %r14, %r2042;
	@%p1966 bra 	$L__BB5_1063;
	ld.shared.f32 	%f1713, [%r542];
	ld.shared.f32 	%f1714, [%r544];
	ld.shared.f32 	%f1715, [%r543];
	sub.f32 	%f1716, %f1714, %f1715;
	mul.f32 	%f1717, %f1716, 0f3F000000;
	div.rn.f32 	%f1718, %f1717, %f1;
	sub.f32 	%f1719, %f1713, %f1718;
	mul.wide.s32 	%rd2356, %r539, 4;
	add.s64 	%rd2357, %rd3, %rd2356;
	st.global.f32 	[%rd2357], %f1719;
	ld.shared.f32 	%f1720, [%r541];
	ld.shared.f32 	%f1721, [%r546];
	ld.shared.f32 	%f1722, [%r545];
	sub.f32 	%f1723, %f1721, %f1722;
	mul.f32 	%f1724, %f1723, 0f3F000000;
	div.rn.f32 	%f1725, %f1724, %f1;
	sub.f32 	%f1726, %f1720, %f1725;
	add.s64 	%rd2358, %rd2, %rd2356;
	st.global.f32 	[%rd2358], %f1726;
$L__BB5_1063:
	setp.gt.s32 	%p1967, %r2, %r431;
	setp.eq.s32 	%p1968, %r2, 0;
	add.s32 	%r547, %r538, %r6;
	add.s32 	%r548, %r539, %r6;
	add.s32 	%r549, %r540, %r8;
	setp.lt.s32 	%p1969, %r547, 1;
	setp.gt.s32 	%p1970, %r547, %r431;
	or.pred  	%p4, %p1969, %p1970;
	or.pred  	%p1971, %p4, %p1968;
	or.pred  	%p1972, %p1971, %p1967;
	shl.b32 	%r2043, %r549, 2;
	add.s32 	%r550, %r411, %r2043;
	shl.b32 	%r2044, %r8, 2;
	add.s32 	%r551, %r542, %r2044;
	add.s32 	%r552, %r551, %r435;
	add.s32 	%r2045, %r549, %r11;
	shl.b32 	%r2046, %r2045, 2;
	add.s32 	%r553, %r14, %r2046;
	add.s32 	%r554, %r553, %r13;
	add.s32 	%r2047, %r2045, %r439;
	shl.b32 	%r2048, %r2047, 2;
	add.s32 	%r555, %r14, %r2048;
	@%p1972 bra 	$L__BB5_1065;
	ld.shared.f32 	%f1727, [%r551];
	ld.shared.f32 	%f1728, [%r553];
	ld.shared.f32 	%f1729, [%r552];
	sub.f32 	%f1730, %f1728, %f1729;
	mul.f32 	%f1731, %f1730, 0f3F000000;
	div.rn.f32 	%f1732, %f1731, %f1;
	sub.f32 	%f1733, %f1727, %f1732;
	mul.wide.s32 	%rd2359, %r548, 4;
	add.s64 	%rd2360, %rd3, %rd2359;
	st.global.f32 	[%rd2360], %f1733;
	ld.shared.f32 	%f1734, [%r550];
	ld.shared.f32 	%f1735, [%r555];
	ld.shared.f32 	%f1736, [%r554];
	sub.f32 	%f1737, %f1735, %f1736;
	mul.f32 	%f1738, %f1737, 0f3F000000;
	div.rn.f32 	%f1739, %f1738, %f1;
	sub.f32 	%f1740, %f1734, %f1739;
	add.s64 	%rd2361, %rd2, %rd2359;
	st.global.f32 	[%rd2361], %f1740;
$L__BB5_1065:
	add.s32 	%r2049, %r547, %r6;
	add.s32 	%r556, %r548, %r6;
	add.s32 	%r557, %r549, %r8;
	setp.lt.s32 	%p1975, %r2049, 1;
	setp.gt.s32 	%p1976, %r2049, %r431;
	or.pred  	%p5, %p1975, %p1976;
	or.pred  	%p1977, %p5, %p1968;
	or.pred  	%p1978, %p1977, %p1967;
	shl.b32 	%r2050, %r557, 2;
	add.s32 	%r558, %r411, %r2050;
	mov.u32 	%r2051, sharedMem;
	add.s32 	%r559, %r2051, %r2050;
	shl.b32 	%r2052, %r11, 3;
	add.s32 	%r560, %r559, %r2052;
	add.s32 	%r2053, %r557, %r11;
	shl.b32 	%r2054, %r2053, 2;
	add.s32 	%r561, %r14, %r2054;
	add.s32 	%r562, %r561, %r13;
	add.s32 	%r2055, %r2053, %r439;
	shl.b32 	%r2056, %r2055, 2;
	add.s32 	%r563, %r14, %r2056;
	@%p1978 bra 	$L__BB5_1067;
	ld.shared.f32 	%f1741, [%r559];
	ld.shared.f32 	%f1742, [%r561];
	ld.shared.f32 	%f1743, [%r560];
	sub.f32 	%f1744, %f1742, %f1743;
	mul.f32 	%f1745, %f1744, 0f3F000000;
	div.rn.f32 	%f1746, %f1745, %f1;
	sub.f32 	%f1747, %f1741, %f1746;
	mul.wide.s32 	%rd2362, %r556, 4;
	add.s64 	%rd2363, %rd3, %rd2362;
	st.global.f32 	[%rd2363], %f1747;
	ld.shared.f32 	%f1748, [%r558];
	ld.shared.f32 	%f1749, [%r563];
	ld.shared.f32 	%f1750, [%r562];
	sub.f32 	%f1751, %f1749, %f1750;
	mul.f32 	%f1752, %f1751, 0f3F000000;
	div.rn.f32 	%f1753, %f1752, %f1;
	sub.f32 	%f1754, %f1748, %f1753;
	add.s64 	%rd2364, %rd2, %rd2362;
	st.global.f32 	[%rd2364], %f1754;
$L__BB5_1067:
	setp.gt.s32 	%p1979, %r2, %r431;
	setp.eq.s32 	%p1980, %r2, 0;
	add.s32 	%r2057, %r557, %r8;
	setp.lt.s32 	%p1981, %r429, 1;
	setp.gt.s32 	%p1982, %r429, %r431;
	or.pred  	%p1983, %p1981, %p1982;
	or.pred  	%p1984, %p1983, %p1980;
	or.pred  	%p1985, %p1984, %p1979;
	shl.b32 	%r2058, %r11, 2;
	mov.u32 	%r2059, sharedMem;
	shl.b32 	%r2060, %r2057, 2;
	add.s32 	%r565, %r2059, %r2060;
	add.s32 	%r564, %r565, %r2058;
	shl.b32 	%r2061, %r11, 3;
	add.s32 	%r566, %r565, %r2061;
	add.s32 	%r2062, %r2057, %r11;
	shl.b32 	%r2063, %r2062, 2;
	add.s32 	%r567, %r14, %r2063;
	add.s32 	%r568, %r567, %r13;
	add.s32 	%r2064, %r2062, %r439;
	shl.b32 	%r2065, %r2064, 2;
	add.s32 	%r569, %r14, %r2065;
	@%p1985 bra 	$L__BB5_1069;
	ld.shared.f32 	%f1755, [%r565];
	ld.shared.f32 	%f1756, [%r567];
	ld.shared.f32 	%f1757, [%r566];
	sub.f32 	%f1758, %f1756, %f1757;
	mul.f32 	%f1759, %f1758, 0f3F000000;
	div.rn.f32 	%f1760, %f1759, %f1;
	sub.f32 	%f1761, %f1755, %f1760;
	add.s32 	%r2066, %r556, %r6;
	mul.wide.s32 	%rd2365, %r2066, 4;
	add.s64 	%rd2366, %rd3, %rd2365;
	st.global.f32 	[%rd2366], %f1761;
	ld.shared.f32 	%f1762, [%r564];
	ld.shared.f32 	%f1763, [%r569];
	ld.shared.f32 	%f1764, [%r568];
	sub.f32 	%f1765, %f1763, %f1764;
	mul.f32 	%f1766, %f1765, 0f3F000000;
	div.rn.f32 	%f1767, %f1766, %f1;
	sub.f32 	%f1768, %f1762, %f1767;
	add.s64 	%rd2367, %rd2, %rd2365;
	st.global.f32 	[%rd2367], %f1768;
$L__BB5_1069:
	mad.lo.s32 	%r570, %r9, -15, %r3309;
	mad.lo.s32 	%r571, %r570, %r5, %r1;
	setp.lt.s32 	%p1986, %r1, 1;
	max.s32 	%r2067, %r1, %r570;
	setp.gt.s32 	%p1987, %r2067, %r431;
	or.pred  	%p1988, %p1987, %p1986;
	@%p1988 bra 	$L__BB5_1071;
	ld.shared.f32 	%f1769, [%r433+4];
	ld.shared.f32 	%f1770, [%r437+4];
	ld.shared.f32 	%f1771, [%r436+4];
	sub.f32 	%f1772, %f1770, %f1771;
	mul.f32 	%f1773, %f1772, 0f3F000000;
	div.rn.f32 	%f1774, %f1773, %f1;
	sub.f32 	%f1775, %f1769, %f1774;
	mul.wide.s32 	%rd2368, %r571, 4;
	add.s64 	%rd2369, %rd3, %rd2368;
	st.global.f32 	[%rd2369], %f1775;
	ld.shared.f32 	%f1776, [%r434+4];
	ld.shared.f32 	%f1777, [%r440+4];
	ld.shared.f32 	%f1778, [%r438+4];
	sub.f32 	%f1779, %f1777, %f1778;
	mul.f32 	%f1780, %f1779, 0f3F000000;
	div.rn.f32 	%f1781, %f1780, %f1;
	sub.f32 	%f1782, %f1776, %f1781;
	add.s64 	%rd2370, %rd2, %rd2368;
	st.global.f32 	[%rd2370], %f1782;
$L__BB5_1071:
	add.s32 	%r572, %r571, %r6;
	mad.lo.s32 	%r2068, %r6, 15, %r1;
	mad.lo.s32 	%r2069, %r6, -14, %r2068;
	setp.lt.s32 	%p1989, %r2069, 1;
	max.s32 	%r2070, %r2069, %r570;
	setp.gt.s32 	%p1990, %r2070, %r431;
	or.pred  	%p1991, %p1990, %p1989;
	add.s32 	%r573, %r444, 4;
	shl.b32 	%r2071, %r11, 3;
	add.s32 	%r574, %r573, %r2071;
	shl.b32 	%r2072, %r11, 2;
	add.s32 	%r575, %r574, %r2072;
	add.s32 	%r576, %r575, %r13;
	shl.b32 	%r2073, %r439, 2;
	add.s32 	%r577, %r575, %r2073;
	@%p1991 bra 	$L__BB5_1073;
	ld.shared.f32 	%f1783, [%r573+4];
	ld.shared.f32 	%f1784, [%r575+4];
	ld.shared.f32 	%f1785, [%r574+4];
	sub.f32 	%f1786, %f1784, %f1785;
	mul.f32 	%f1787, %f1786, 0f3F000000;
	div.rn.f32 	%f1788, %f1787, %f1;
	sub.f32 	%f1789, %f1783, %f1788;
	mul.wide.s32 	%rd2371, %r572, 4;
	add.s64 	%rd2372, %rd3, %rd2371;
	st.global.f32 	[%rd2372], %f1789;
	ld.shared.f32 	%f1790, [%r443+8];
	ld.shared.f32 	%f1791, [%r577+4];
	ld.shared.f32 	%f1792, [%r576+4];
	sub.f32 	%f1793, %f1791, %f1792;
	mul.f32 	%f1794, %f1793, 0f3F000000;
	div.rn.f32 	%f1795, %f1794, %f1;
	sub.f32 	%f1796, %f1790, %f1795;
	add.s64 	%rd2373, %rd2, %rd2371;
	st.global.f32 	[%rd2373], %f1796;
$L__BB5_1073:
	add.s32 	%r578, %r572, %r6;
	mad.lo.s32 	%r2074, %r6, 15, %r1;
	mad.lo.s32 	%r2075, %r6, -14, %r2074;
	add.s32 	%r2076, %r2075, %r6;
	setp.lt.s32 	%p1992, %r2076, 1;
	max.s32 	%r2077, %r2076, %r570;
	setp.gt.s32 	%p1993, %r2077, %r431;
	or.pred  	%p1994, %p1993, %p1992;
	@%p1994 bra 	$L__BB5_1075;
	ld.shared.f32 	%f1797, [%r453+4];
	ld.shared.f32 	%f1798, [%r455+4];
	ld.shared.f32 	%f1799, [%r454+4];
	sub.f32 	%f1800, %f1798, %f1799;
	mul.f32 	%f1801, %f1800, 0f3F000000;
	div.rn.f32 	%f1802, %f1801, %f1;
	sub.f32 	%f1803, %f1797, %f1802;
	mul.wide.s32 	%rd2374, %r578, 4;
	add.s64 	%rd2375, %rd3, %rd2374;
	st.global.f32 	[%rd2375], %f1803;
	ld.shared.f32 	%f1804, [%r452+4];
	ld.shared.f32 	%f1805, [%r457+4];
	ld.shared.f32 	%f1806, [%r456+4];
	sub.f32 	%f1807, %f1805, %f1806;
	mul.f32 	%f1808, %f1807, 0f3F000000;
	div.rn.f32 	%f1809, %f1808, %f1;
	sub.f32 	%f1810, %f1804, %f1809;
	add.s64 	%rd2376, %rd2, %rd2374;
	st.global.f32 	[%rd2376], %f1810;
$L__BB5_1075:
	add.s32 	%r579, %r578, %r6;
	mad.lo.s32 	%r2078, %r6, 15, %r1;
	mad.lo.s32 	%r2079, %r6, -14, %r2078;
	add.s32 	%r2080, %r2079, %r6;
	add.s32 	%r2081, %r2080, %r6;
	setp.lt.s32 	%p1995, %r2081, 1;
	max.s32 	%r2082, %r2081, %r570;
	setp.gt.s32 	%p1996, %r2082, %r431;
	or.pred  	%p1997, %p1996, %p1995;
	@%p1997 bra 	$L__BB5_1077;
	ld.shared.f32 	%f1811, [%r461+4];
	ld.shared.f32 	%f1812, [%r463+4];
	ld.shared.f32 	%f1813, [%r462+4];
	sub.f32 	%f1814, %f1812, %f1813;
	mul.f32 	%f1815, %f1814, 0f3F000000;
	div.rn.f32 	%f1816, %f1815, %f1;
	sub.f32 	%f1817, %f1811, %f1816;
	mul.wide.s32 	%rd2377, %r579, 4;
	add.s64 	%rd2378, %rd3, %rd2377;
	st.global.f32 	[%rd2378], %f1817;
	ld.shared.f32 	%f1818, [%r460+4];
	ld.shared.f32 	%f1819, [%r465+4];
	ld.shared.f32 	%f1820, [%r464+4];
	sub.f32 	%f1821, %f1819, %f1820;
	mul.f32 	%f1822, %f1821, 0f3F000000;
	div.rn.f32 	%f1823, %f1822, %f1;
	sub.f32 	%f1824, %f1818, %f1823;
	add.s64 	%rd2379, %rd2, %rd2377;
	st.global.f32 	[%rd2379], %f1824;
$L__BB5_1077:
	add.s32 	%r580, %r579, %r6;
	mad.lo.s32 	%r2083, %r6, 15, %r1;
	mad.lo.s32 	%r2084, %r6, -14, %r2083;
	add.s32 	%r2085, %r2084, %r6;
	add.s32 	%r2086, %r2085, %r6;
	add.s32 	%r2087, %r2086, %r6;
	setp.lt.s32 	%p1998, %r2087, 1;
	max.s32 	%r2088, %r2087, %r570;
	setp.gt.s32 	%p1999, %r2088, %r431;
	or.pred  	%p2000, %p1999, %p1998;
	@%p2000 bra 	$L__BB5_1079;
	ld.shared.f32 	%f1825, [%r470+4];
	ld.shared.f32 	%f1826, [%r472+4];
	ld.shared.f32 	%f1827, [%r471+4];
	sub.f32 	%f1828, %f1826, %f1827;
	mul.f32 	%f1829, %f1828, 0f3F000000;
	div.rn.f32 	%f1830, %f1829, %f1;
	sub.f32 	%f1831, %f1825, %f1830;
	mul.wide.s32 	%rd2380, %r580, 4;
	add.s64 	%rd2381, %rd3, %rd2380;
	st.global.f32 	[%rd2381], %f1831;
	ld.shared.f32 	%f1832, [%r469+4];
	ld.shared.f32 	%f1833, [%r474+4];
	ld.shared.f32 	%f1834, [%r473+4];
	sub.f32 	%f1835, %f1833, %f1834;
	mul.f32 	%f1836, %f1835, 0f3F000000;
	div.rn.f32 	%f1837, %f1836, %f1;
	sub.f32 	%f1838, %f1832, %f1837;
	add.s64 	%rd2382, %rd2, %rd2380;
	st.global.f32 	[%rd2382], %f1838;
$L__BB5_1079:
	add.s32 	%r581, %r580, %r6;
	mad.lo.s32 	%r2089, %r6, 15, %r1;
	mad.lo.s32 	%r2090, %r6, -14, %r2089;
	add.s32 	%r2091, %r2090, %r6;
	add.s32 	%r2092, %r2091, %r6;
	add.s32 	%r2093, %r2092, %r6;
	add.s32 	%r2094, %r2093, %r6;
	setp.lt.s32 	%p2001, %r2094, 1;
	max.s32 	%r2095, %r2094, %r570;
	setp.gt.s32 	%p2002, %r2095, %r431;
	or.pred  	%p2003, %p2002, %p2001;
	@%p2003 bra 	$L__BB5_1081;
	ld.shared.f32 	%f1839, [%r479+4];
	ld.shared.f32 	%f1840, [%r481+4];
	ld.shared.f32 	%f1841, [%r480+4];
	sub.f32 	%f1842, %f1840, %f1841;
	mul.f32 	%f1843, %f1842, 0f3F000000;
	div.rn.f32 	%f1844, %f1843, %f1;
	sub.f32 	%f1845, %f1839, %f1844;
	mul.wide.s32 	%rd2383, %r581, 4;
	add.s64 	%rd2384, %rd3, %rd2383;
	st.global.f32 	[%rd2384], %f1845;
	ld.shared.f32 	%f1846, [%r478+4];
	ld.shared.f32 	%f1847, [%r483+4];
	ld.shared.f32 	%f1848, [%r482+4];
	sub.f32 	%f1849, %f1847, %f1848;
	mul.f32 	%f1850, %f1849, 0f3F000000;
	div.rn.f32 	%f1851, %f1850, %f1;
	sub.f32 	%f1852, %f1846, %f1851;
	add.s64 	%rd2385, %rd2, %rd2383;
	st.global.f32 	[%rd2385], %f1852;
$L__BB5_1081:
	add.s32 	%r582, %r581, %r6;
	mad.lo.s32 	%r2096, %r6, 15, %r1;
	mad.lo.s32 	%r2097, %r6, -14, %r2096;
	add.s32 	%r2098, %r2097, %r6;
	add.s32 	%r2099, %r2098, %r6;
	add.s32 	%r2100, %r2099, %r6;
	add.s32 	%r2101, %r2100, %r6;
	add.s32 	%r2102, %r2101, %r6;
	setp.lt.s32 	%p2004, %r2102, 1;
	max.s32 	%r2103, %r2102, %r570;
	setp.gt.s32 	%p2005, %r2103, %r431;
	or.pred  	%p2006, %p2005, %p2004;
	@%p2006 bra 	$L__BB5_1083;
	ld.shared.f32 	%f1853, [%r488+4];
	ld.shared.f32 	%f1854, [%r490+4];
	ld.shared.f32 	%f1855, [%r489+4];
	sub.f32 	%f1856, %f1854, %f1855;
	mul.f32 	%f1857, %f1856, 0f3F000000;
	div.rn.f32 	%f1858, %f1857, %f1;
	sub.f32 	%f1859, %f1853, %f1858;
	mul.wide.s32 	%rd2386, %r582, 4;
	add.s64 	%rd2387, %rd3, %rd2386;
	st.global.f32 	[%rd2387], %f1859;
	ld.shared.f32 	%f1860, [%r487+4];
	ld.shared.f32 	%f1861, [%r492+4];
	ld.shared.f32 	%f1862, [%r491+4];
	sub.f32 	%f1863, %f1861, %f1862;
	mul.f32 	%f1864, %f1863, 0f3F000000;
	div.rn.f32 	%f1865, %f1864, %f1;
	sub.f32 	%f1866, %f1860, %f1865;
	add.s64 	%rd2388, %rd2, %rd2386;
	st.global.f32 	[%rd2388], %f1866;
$L__BB5_1083:
	add.s32 	%r583, %r582, %r6;
	mad.lo.s32 	%r2104, %r6, 15, %r1;
	mad.lo.s32 	%r2105, %r6, -14, %r2104;
	add.s32 	%r2106, %r2105, %r6;
	add.s32 	%r2107, %r2106, %r6;
	add.s32 	%r2108, %r2107, %r6;
	add.s32 	%r2109, %r2108, %r6;
	add.s32 	%r2110, %r2109, %r6;
	add.s32 	%r2111, %r2110, %r6;
	setp.lt.s32 	%p2007, %r2111, 1;
	max.s32 	%r2112, %r2111, %r570;
	setp.gt.s32 	%p2008, %r2112, %r431;
	or.pred  	%p2009, %p2008, %p2007;
	@%p2009 bra 	$L__BB5_1085;
	ld.shared.f32 	%f1867, [%r497+4];
	ld.shared.f32 	%f1868, [%r499+4];
	ld.shared.f32 	%f1869, [%r498+4];
	sub.f32 	%f1870, %f1868, %f1869;
	mul.f32 	%f1871, %f1870, 0f3F000000;
	div.rn.f32 	%f1872, %f1871, %f1;
	sub.f32 	%f1873, %f1867, %f1872;
	mul.wide.s32 	%rd2389, %r583, 4;
	add.s64 	%rd2390, %rd3, %rd2389;
	st.global.f32 	[%rd2390], %f1873;
	ld.shared.f32 	%f1874, [%r496+4];
	ld.shared.f32 	%f1875, [%r501+4];
	ld.shared.f32 	%f1876, [%r500+4];
	sub.f32 	%f1877, %f1875, %f1876;
	mul.f32 	%f1878, %f1877, 0f3F000000;
	div.rn.f32 	%f1879, %f1878, %f1;
	sub.f32 	%f1880, %f1874, %f1879;
	add.s64 	%rd2391, %rd2, %rd2389;
	st.global.f32 	[%rd2391], %f1880;
$L__BB5_1085:
	add.s32 	%r584, %r583, %r6;
	mad.lo.s32 	%r2113, %r6, 15, %r1;
	mad.lo.s32 	%r2114, %r6, -14, %r2113;
	add.s32 	%r2115, %r2114, %r6;
	add.s32 	%r2116, %r2115, %r6;
	add.s32 	%r2117, %r2116, %r6;
	add.s32 	%r2118, %r2117, %r6;
	add.s32 	%r2119, %r2118, %r6;
	add.s32 	%r2120, %r2119, %r6;
	add.s32 	%r2121, %r2120, %r6;
	setp.lt.s32 	%p2010, %r2121, 1;
	max.s32 	%r2122, %r2121, %r570;
	setp.gt.s32 	%p2011, %r2122, %r431;
	or.pred  	%p2012, %p2011, %p2010;
	@%p2012 bra 	$L__BB5_1087;
	ld.shared.f32 	%f1881, [%r506+4];
	ld.shared.f32 	%f1882, [%r508+4];
	ld.shared.f32 	%f1883, [%r507+4];
	sub.f32 	%f1884, %f1882, %f1883;
	mul.f32 	%f1885, %f1884, 0f3F000000;
	div.rn.f32 	%f1886, %f1885, %f1;
	sub.f32 	%f1887, %f1881, %f1886;
	mul.wide.s32 	%rd2392, %r584, 4;
	add.s64 	%rd2393, %rd3, %rd2392;
	st.global.f32 	[%rd2393], %f1887;
	ld.shared.f32 	%f1888, [%r505+4];
	ld.shared.f32 	%f1889, [%r510+4];
	ld.shared.f32 	%f1890, [%r509+4];
	sub.f32 	%f1891, %f1889, %f1890;
	mul.f32 	%f1892, %f1891, 0f3F000000;
	div.rn.f32 	%f1893, %f1892, %f1;
	sub.f32 	%f1894, %f1888, %f1893;
	add.s64 	%rd2394, %rd2, %rd2392;
	st.global.f32 	[%rd2394], %f1894;
$L__BB5_1087:
	add.s32 	%r585, %r584, %r6;
	mad.lo.s32 	%r2123, %r6, 15, %r1;
	mad.lo.s32 	%r2124, %r6, -14, %r2123;
	add.s32 	%r2125, %r2124, %r6;
	add.s32 	%r2126, %r2125, %r6;
	add.s32 	%r2127, %r2126, %r6;
	add.s32 	%r2128, %r2127, %r6;
	add.s32 	%r2129, %r2128, %r6;
	add.s32 	%r2130, %r2129, %r6;
	add.s32 	%r2131, %r2130, %r6;
	add.s32 	%r2132, %r2131, %r6;
	setp.lt.s32 	%p2013, %r2132, 1;
	max.s32 	%r2133, %r2132, %r570;
	setp.gt.s32 	%p2014, %r2133, %r431;
	or.pred  	%p2015, %p2014, %p2013;
	@%p2015 bra 	$L__BB5_1089;
	ld.shared.f32 	%f1895, [%r515+4];
	ld.shared.f32 	%f1896, [%r517+4];
	ld.shared.f32 	%f1897, [%r516+4];
	sub.f32 	%f1898, %f1896, %f1897;
	mul.f32 	%f1899, %f1898, 0f3F000000;
	div.rn.f32 	%f1900, %f1899, %f1;
	sub.f32 	%f1901, %f1895, %f1900;
	mul.wide.s32 	%rd2395, %r585, 4;
	add.s64 	%rd2396, %rd3, %rd2395;
	st.global.f32 	[%rd2396], %f1901;
	ld.shared.f32 	%f1902, [%r514+4];
	ld.shared.f32 	%f1903, [%r519+4];
	ld.shared.f32 	%f1904, [%r518+4];
	sub.f32 	%f1905, %f1903, %f1904;
	mul.f32 	%f1906, %f1905, 0f3F000000;
	div.rn.f32 	%f1907, %f1906, %f1;
	sub.f32 	%f1908, %f1902, %f1907;
	add.s64 	%rd2397, %rd2, %rd2395;
	st.global.f32 	[%rd2397], %f1908;
$L__BB5_1089:
	add.s32 	%r586, %r585, %r6;
	mad.lo.s32 	%r2134, %r6, 15, %r1;
	mad.lo.s32 	%r2135, %r6, -14, %r2134;
	add.s32 	%r2136, %r2135, %r6;
	add.s32 	%r2137, %r2136, %r6;
	add.s32 	%r2138, %r2137, %r6;
	add.s32 	%r2139, %r2138, %r6;
	add.s32 	%r2140, %r2139, %r6;
	add.s32 	%r2141, %r2140, %r6;
	add.s32 	%r2142, %r2141, %r6;
	add.s32 	%r2143, %r2142, %r6;
	add.s32 	%r2144, %r2143, %r6;
	setp.lt.s32 	%p2016, %r2144, 1;
	max.s32 	%r2145, %r2144, %r570;
	setp.gt.s32 	%p2017, %r2145, %r431;
	or.pred  	%p2018, %p2017, %p2016;
	@%p2018 bra 	$L__BB5_1091;
	ld.shared.f32 	%f1909, [%r524+4];
	ld.shared.f32 	%f1910, [%r526+4];
	ld.shared.f32 	%f1911, [%r525+4];
	sub.f32 	%f1912, %f1910, %f1911;
	mul.f32 	%f1913, %f1912, 0f3F000000;
	div.rn.f32 	%f1914, %f1913, %f1;
	sub.f32 	%f1915, %f1909, %f1914;
	mul.wide.s32 	%rd2398, %r586, 4;
	add.s64 	%rd2399, %rd3, %rd2398;
	st.global.f32 	[%rd2399], %f1915;
	ld.shared.f32 	%f1916, [%r523+4];
	ld.shared.f32 	%f1917, [%r528+4];
	ld.shared.f32 	%f1918, [%r527+4];
	sub.f32 	%f1919, %f1917, %f1918;
	mul.f32 	%f1920, %f1919, 0f3F000000;
	div.rn.f32 	%f1921, %f1920, %f1;
	sub.f32 	%f1922, %f1916, %f1921;
	add.s64 	%rd2400, %rd2, %rd2398;
	st.global.f32 	[%rd2400], %f1922;
$L__BB5_1091:
	setp.gt.s32 	%p2019, %r570, %r431;
	add.s32 	%r587, %r586, %r6;
	mad.lo.s32 	%r2146, %r6, 15, %r1;
	mad.lo.s32 	%r2147, %r6, -14, %r2146;
	add.s32 	%r2148, %r2147, %r6;
	add.s32 	%r2149, %r2148, %r6;
	add.s32 	%r2150, %r2149, %r6;
	add.s32 	%r2151, %r2150, %r6;
	add.s32 	%r2152, %r2151, %r6;
	add.s32 	%r2153, %r2152, %r6;
	add.s32 	%r2154, %r2153, %r6;
	add.s32 	%r2155, %r2154, %r6;
	add.s32 	%r2156, %r2155, %r6;
	add.s32 	%r2157, %r2156, %r6;
	setp.lt.s32 	%p2020, %r2157, 1;
	setp.gt.s32 	%p2021, %r2157, %r431;
	or.pred  	%p6, %p2020, %p2021;
	or.pred  	%p2022, %p6, %p2019;
	@%p2022 bra 	$L__BB5_1093;
	ld.shared.f32 	%f1923, [%r533+4];
	ld.shared.f32 	%f1924, [%r535+4];
	ld.shared.f32 	%f1925, [%r534+4];
	sub.f32 	%f1926, %f1924, %f1925;
	mul.f32 	%f1927, %f1926, 0f3F000000;
	div.rn.f32 	%f1928, %f1927, %f1;
	sub.f32 	%f1929, %f1923, %f1928;
	mul.wide.s32 	%rd2401, %r587, 4;
	add.s64 	%rd2402, %rd3, %rd2401;
	st.global.f32 	[%rd2402], %f1929;
	ld.shared.f32 	%f1930, [%r532+4];
	ld.shared.f32 	%f1931, [%r537+4];
	ld.shared.f32 	%f1932, [%r536+4];
	sub.f32 	%f1933, %f1931, %f1932;
	mul.f32 	%f1934, %f1933, 0f3F000000;
	div.rn.f32 	%f1935, %f1934, %f1;
	sub.f32 	%f1936, %f1930, %f1935;
	add.s64 	%rd2403, %rd2, %rd2401;
	st.global.f32 	[%rd2403], %f1936;
$L__BB5_1093:
	setp.gt.s32 	%p2023, %r570, %r431;
	add.s32 	%r588, %r587, %r6;
	mad.lo.s32 	%r2158, %r6, 15, %r1;
	mad.lo.s32 	%r2159, %r6, -14, %r2158;
	add.s32 	%r2160, %r2159, %r6;
	add.s32 	%r2161, %r2160, %r6;
	add.s32 	%r2162, %r2161, %r6;
	add.s32 	%r2163, %r2162, %r6;
	add.s32 	%r2164, %r2163, %r6;
	add.s32 	%r2165, %r2164, %r6;
	add.s32 	%r2166, %r2165, %r6;
	add.s32 	%r2167, %r2166, %r6;
	add.s32 	%r2168, %r2167, %r6;
	add.s32 	%r2169, %r2168, %r6;
	add.s32 	%r2170, %r2169, %r6;
	setp.lt.s32 	%p2024, %r2170, 1;
	setp.gt.s32 	%p2025, %r2170, %r431;
	or.pred  	%p7, %p2024, %p2025;
	or.pred  	%p2026, %p7, %p2023;
	@%p2026 bra 	$L__BB5_1095;
	ld.shared.f32 	%f1937, [%r542+4];
	ld.shared.f32 	%f1938, [%r544+4];
	ld.shared.f32 	%f1939, [%r543+4];
	sub.f32 	%f1940, %f1938, %f1939;
	mul.f32 	%f1941, %f1940, 0f3F000000;
	div.rn.f32 	%f1942, %f1941, %f1;
	sub.f32 	%f1943, %f1937, %f1942;
	mul.wide.s32 	%rd2404, %r588, 4;
	add.s64 	%rd2405, %rd3, %rd2404;
	st.global.f32 	[%rd2405], %f1943;
	ld.shared.f32 	%f1944, [%r541+4];
	ld.shared.f32 	%f1945, [%r546+4];
	ld.shared.f32 	%f1946, [%r545+4];
	sub.f32 	%f1947, %f1945, %f1946;
	mul.f32 	%f1948, %f1947, 0f3F000000;
	div.rn.f32 	%f1949, %f1948, %f1;
	sub.f32 	%f1950, %f1944, %f1949;
	add.s64 	%rd2406, %rd2, %rd2404;
	st.global.f32 	[%rd2406], %f1950;
$L__BB5_1095:
	add.s32 	%r589, %r588, %r6;
	or.pred  	%p2028, %p4, %p2023;
	@%p2028 bra 	$L__BB5_1097;
	ld.shared.f32 	%f1951, [%r551+4];
	ld.shared.f32 	%f1952, [%r553+4];
	ld.shared.f32 	%f1953, [%r552+4];
	sub.f32 	%f1954, %f1952, %f1953;
	mul.f32 	%f1955, %f1954, 0f3F000000;
	div.rn.f32 	%f1956, %f1955, %f1;
	sub.f32 	%f1957, %f1951, %f1956;
	mul.wide.s32 	%rd2407, %r589, 4;
	add.s64 	%rd2408, %rd3, %rd2407;
	st.global.f32 	[%rd2408], %f1957;
	ld.shared.f32 	%f1958, [%r550+4];
	ld.shared.f32 	%f1959, [%r555+4];
	ld.shared.f32 	%f1960, [%r554+4];
	sub.f32 	%f1961, %f1959, %f1960;
	mul.f32 	%f1962, %f1961, 0f3F000000;
	div.rn.f32 	%f1963, %f1962, %f1;
	sub.f32 	%f1964, %f1958, %f1963;
	add.s64 	%rd2409, %rd2, %rd2407;
	st.global.f32 	[%rd2409], %f1964;
$L__BB5_1097:
	setp.gt.s32 	%p2029, %r570, %r431;
	add.s32 	%r590, %r589, %r6;
	or.pred  	%p2030, %p5, %p2029;
	@%p2030 bra 	$L__BB5_1099;
	ld.shared.f32 	%f1965, [%r559+4];
	ld.shared.f32 	%f1966, [%r561+4];
	ld.shared.f32 	%f1967, [%r560+4];
	sub.f32 	%f1968, %f1966, %f1967;
	mul.f32 	%f1969, %f1968, 0f3F000000;
	div.rn.f32 	%f1970, %f1969, %f1;
	sub.f32 	%f1971, %f1965, %f1970;
	mul.wide.s32 	%rd2410, %r590, 4;
	add.s64 	%rd2411, %rd3, %rd2410;
	st.global.f32 	[%rd2411], %f1971;
	ld.shared.f32 	%f1972, [%r558+4];
	ld.shared.f32 	%f1973, [%r563+4];
	ld.shared.f32 	%f1974, [%r562+4];
	sub.f32 	%f1975, %f1973, %f1974;
	mul.f32 	%f1976, %f1975, 0f3F000000;
	div.rn.f32 	%f1977, %f1976, %f1;
	sub.f32 	%f1978, %f1972, %f1977;
	add.s64 	%rd2412, %rd2, %rd2410;
	st.global.f32 	[%rd2412], %f1978;
$L__BB5_1099:
	mad.lo.s32 	%r2171, %r6, 15, %r1;
	setp.lt.s32 	%p2031, %r2171, 1;
	max.s32 	%r2172, %r2171, %r570;
	setp.gt.s32 	%p2032, %r2172, %r431;
	or.pred  	%p2033, %p2032, %p2031;
	@%p2033 bra 	$L__BB5_1101;
	ld.shared.f32 	%f1979, [%r565+4];
	ld.shared.f32 	%f1980, [%r567+4];
	ld.shared.f32 	%f1981, [%r566+4];
	sub.f32 	%f1982, %f1980, %f1981;
	mul.f32 	%f1983, %f1982, 0f3F000000;
	div.rn.f32 	%f1984, %f1983, %f1;
	sub.f32 	%f1985, %f1979, %f1984;
	add.s32 	%r2173, %r590, %r6;
	mul.wide.s32 	%rd2413, %r2173, 4;
	add.s64 	%rd2414, %rd3, %rd2413;
	st.global.f32 	[%rd2414], %f1985;
	ld.shared.f32 	%f1986, [%r564+4];
	ld.shared.f32 	%f1987, [%r569+4];
	ld.shared.f32 	%f1988, [%r568+4];
	sub.f32 	%f1989, %f1987, %f1988;
	mul.f32 	%f1990, %f1989, 0f3F000000;
	div.rn.f32 	%f1991, %f1990, %f1;
	sub.f32 	%f1992, %f1986, %f1991;
	add.s64 	%rd2415, %rd2, %rd2413;
	st.global.f32 	[%rd2415], %f1992;
$L__BB5_1101:
	add.s32 	%r591, %r570, %r9;
	mad.lo.s32 	%r592, %r591, %r5, %r1;
	setp.lt.s32 	%p2034, %r1, 1;
	max.s32 	%r2174, %r1, %r591;
	setp.gt.s32 	%p2035, %r2174, %r431;
	or.pred  	%p2036, %p2035, %p2034;
	@%p2036 bra 	$L__BB5_1103;
	ld.shared.f32 	%f1993, [%r433+8];
	ld.shared.f32 	%f1994, [%r437+8];
	ld.shared.f32 	%f1995, [%r436+8];
	sub.f32 	%f1996, %f1994, %f1995;
	mul.f32 	%f1997, %f1996, 0f3F000000;
	div.rn.f32 	%f1998, %f1997, %f1;
	sub.f32 	%f1999, %f1993, %f1998;
	mul.wide.s32 	%rd2416, %r592, 4;
	add.s64 	%rd2417, %rd3, %rd2416;
	st.global.f32 	[%rd2417], %f1999;
	ld.shared.f32 	%f2000, [%r434+8];
	ld.shared.f32 	%f2001, [%r440+8];
	ld.shared.f32 	%f2002, [%r438+8];
	sub.f32 	%f2003, %f2001, %f2002;
	mul.f32 	%f2004, %f2003, 0f3F000000;
	div.rn.f32 	%f2005, %f2004, %f1;
	sub.f32 	%f2006, %f2000, %f2005;
	add.s64 	%rd2418, %rd2, %rd2416;
	st.global.f32 	[%rd2418], %f2006;
$L__BB5_1103:
	add.s32 	%r593, %r592, %r6;
	mad.lo.s32 	%r2175, %r6, 15, %r1;
	mad.lo.s32 	%r2176, %r6, -14, %r2175;
	setp.lt.s32 	%p2037, %r2176, 1;
	max.s32 	%r2177, %r2176, %r591;
	setp.gt.s32 	%p2038, %r2177, %r431;
	or.pred  	%p2039, %p2038, %p2037;
	@%p2039 bra 	$L__BB5_1105;
	ld.shared.f32 	%f2007, [%r573+8];
	ld.shared.f32 	%f2008, [%r575+8];
	ld.shared.f32 	%f2009, [%r574+8];
	sub.f32 	%f2010, %f2008, %f2009;
	mul.f32 	%f2011, %f2010, 0f3F000000;
	div.rn.f32 	%f2012, %f2011, %f1;
	sub.f32 	%f2013, %f2007, %f2012;
	mul.wide.s32 	%rd2419, %r593, 4;
	add.s64 	%rd2420, %rd3, %rd2419;
	st.global.f32 	[%rd2420], %f2013;
	ld.shared.f32 	%f2014, [%r443+12];
	ld.shared.f32 	%f2015, [%r577+8];
	ld.shared.f32 	%f2016, [%r576+8];
	sub.f32 	%f2017, %f2015, %f2016;
	mul.f32 	%f2018, %f2017, 0f3F000000;
	div.rn.f32 	%f2019, %f2018, %f1;
	sub.f32 	%f2020, %f2014, %f2019;
	add.s64 	%rd2421, %rd2, %rd2419;
	st.global.f32 	[%rd2421], %f2020;
$L__BB5_1105:
	add.s32 	%r594, %r593, %r6;
	mad.lo.s32 	%r2178, %r6, 15, %r1;
	mad.lo.s32 	%r2179, %r6, -14, %r2178;
	add.s32 	%r2180, %r2179, %r6;
	setp.lt.s32 	%p2040, %r2180, 1;
	max.s32 	%r2181, %r2180, %r591;
	setp.gt.s32 	%p2041, %r2181, %r431;
	or.pred  	%p2042, %p2041, %p2040;
	@%p2042 bra 	$L__BB5_1107;
	ld.shared.f32 	%f2021, [%r453+8];
	ld.shared.f32 	%f2022, [%r455+8];
	ld.shared.f32 	%f2023, [%r454+8];
	sub.f32 	%f2024, %f2022, %f2023;
	mul.f32 	%f2025, %f2024, 0f3F000000;
	div.rn.f32 	%f2026, %f2025, %f1;
	sub.f32 	%f2027, %f2021, %f2026;
	mul.wide.s32 	%rd2422, %r594, 4;
	add.s64 	%rd2423, %rd3, %rd2422;
	st.global.f32 	[%rd2423], %f2027;
	ld.shared.f32 	%f2028, [%r452+8];
	ld.shared.f32 	%f2029, [%r457+8];
	ld.shared.f32 	%f2030, [%r456+8];
	sub.f32 	%f2031, %f2029, %f2030;
	mul.f32 	%f2032, %f2031, 0f3F000000;
	div.rn.f32 	%f2033, %f2032, %f1;
	sub.f32 	%f2034, %f2028, %f2033;
	add.s64 	%rd2424, %rd2, %rd2422;
	st.global.f32 	[%rd2424], %f2034;
$L__BB5_1107:
	add.s32 	%r595, %r594, %r6;
	mad.lo.s32 	%r2182, %r6, 15, %r1;
	mad.lo.s32 	%r2183, %r6, -14, %r2182;
	add.s32 	%r2184, %r2183, %r6;
	add.s32 	%r2185, %r2184, %r6;
	setp.lt.s32 	%p2043, %r2185, 1;
	max.s32 	%r2186, %r2185, %r591;
	setp.gt.s32 	%p2044, %r2186, %r431;
	or.pred  	%p2045, %p2044, %p2043;
	@%p2045 bra 	$L__BB5_1109;
	ld.shared.f32 	%f2035, [%r461+8];
	ld.shared.f32 	%f2036, [%r463+8];
	ld.shared.f32 	%f2037, [%r462+8];
	sub.f32 	%f2038, %f2036, %f2037;
	mul.f32 	%f2039, %f2038, 0f3F000000;
	div.rn.f32 	%f2040, %f2039, %f1;
	sub.f32 	%f2041, %f2035, %f2040;
	mul.wide.s32 	%rd2425, %r595, 4;
	add.s64 	%rd2426, %rd3, %rd2425;
	st.global.f32 	[%rd2426], %f2041;
	ld.shared.f32 	%f2042, [%r460+8];
	ld.shared.f32 	%f2043, [%r465+8];
	ld.shared.f32 	%f2044, [%r464+8];
	sub.f32 	%f2045, %f2043, %f2044;
	mul.f32 	%f2046, %f2045, 0f3F000000;
	div.rn.f32 	%f2047, %f2046, %f1;
	sub.f32 	%f2048, %f2042, %f2047;
	add.s64 	%rd2427, %rd2, %rd2425;
	st.global.f32 	[%rd2427], %f2048;
$L__BB5_1109:
	add.s32 	%r596, %r595, %r6;
	mad.lo.s32 	%r2187, %r6, 15, %r1;
	mad.lo.s32 	%r2188, %r6, -14, %r2187;
	add.s32 	%r2189, %r2188, %r6;
	add.s32 	%r2190, %r2189, %r6;
	add.s32 	%r2191, %r2190, %r6;
	setp.lt.s32 	%p2046, %r2191, 1;
	max.s32 	%r2192, %r2191, %r591;
	setp.gt.s32 	%p2047, %r2192, %r431;
	or.pred  	%p2048, %p2047, %p2046;
	@%p2048 bra 	$L__BB5_1111;
	ld.shared.f32 	%f2049, [%r470+8];
	ld.shared.f32 	%f2050, [%r472+8];
	ld.shared.f32 	%f2051, [%r471+8];
	sub.f32 	%f2052, %f2050, %f2051;
	mul.f32 	%f2053, %f2052, 0f3F000000;
	div.rn.f32 	%f2054, %f2053, %f1;
	sub.f32 	%f2055, %f2049, %f2054;
	mul.wide.s32 	%rd2428, %r596, 4;
	add.s64 	%rd2429, %rd3, %rd2428;
	st.global.f32 	[%rd2429], %f2055;
	ld.shared.f32 	%f2056, [%r469+8];
	ld.shared.f32 	%f2057, [%r474+8];
	ld.shared.f32 	%f2058, [%r473+8];
	sub.f32 	%f2059, %f2057, %f2058;
	mul.f32 	%f2060, %f2059, 0f3F000000;
	div.rn.f32 	%f2061, %f2060, %f1;
	sub.f32 	%f2062, %f2056, %f2061;
	add.s64 	%rd2430, %rd2, %rd2428;
	st.global.f32 	[%rd2430], %f2062;
$L__BB5_1111:
	add.s32 	%r597, %r596, %r6;
	mad.lo.s32 	%r2193, %r6, 15, %r1;
	mad.lo.s32 	%r2194, %r6, -14, %r2193;
	add.s32 	%r2195, %r2194, %r6;
	add.s32 	%r2196, %r2195, %r6;
	add.s32 	%r2197, %r2196, %r6;
	add.s32 	%r2198, %r2197, %r6;
	setp.lt.s32 	%p2049, %r2198, 1;
	max.s32 	%r2199, %r2198, %r591;
	setp.gt.s32 	%p2050, %r2199, %r431;
	or.pred  	%p2051, %p2050, %p2049;
	@%p2051 bra 	$L__BB5_1113;
	ld.shared.f32 	%f2063, [%r479+8];
	ld.shared.f32 	%f2064, [%r481+8];
	ld.shared.f32 	%f2065, [%r480+8];
	sub.f32 	%f2066, %f2064, %f2065;
	mul.f32 	%f2067, %f2066, 0f3F000000;
	div.rn.f32 	%f2068, %f2067, %f1;
	sub.f32 	%f2069, %f2063, %f2068;
	mul.wide.s32 	%rd2431, %r597, 4;
	add.s64 	%rd2432, %rd3, %rd2431;
	st.global.f32 	[%rd2432], %f2069;
	ld.shared.f32 	%f2070, [%r478+8];
	ld.shared.f32 	%f2071, [%r483+8];
	ld.shared.f32 	%f2072, [%r482+8];
	sub.f32 	%f2073, %f2071, %f2072;
	mul.f32 	%f2074, %f2073, 0f3F000000;
	div.rn.f32 	%f2075, %f2074, %f1;
	sub.f32 	%f2076, %f2070, %f2075;
	add.s64 	%rd2433, %rd2, %rd2431;
	st.global.f32 	[%rd2433], %f2076;
$L__BB5_1113:
	add.s32 	%r598, %r597, %r6;
	mad.lo.s32 	%r2200, %r6, 15, %r1;
	mad.lo.s32 	%r2201, %r6, -14, %r2200;
	add.s32 	%r2202, %r2201, %r6;
	add.s32 	%r2203, %r2202, %r6;
	add.s32 	%r2204, %r2203, %r6;
	add.s32 	%r2205, %r2204, %r6;
	add.s32 	%r2206, %r2205, %r6;
	setp.lt.s32 	%p2052, %r2206, 1;
	max.s32 	%r2207, %r2206, %r591;
	setp.gt.s32 	%p2053, %r2207, %r431;
	or.pred  	%p2054, %p2053, %p2052;
	@%p2054 bra 	$L__BB5_1115;
	ld.shared.f32 	%f2077, [%r488+8];
	ld.shared.f32 	%f2078, [%r490+8];
	ld.shared.f32 	%f2079, [%r489+8];
	sub.f32 	%f2080, %f2078, %f2079;
	mul.f32 	%f2081, %f2080, 0f3F000000;
	div.rn.f32 	%f2082, %f2081, %f1;
	sub.f32 	%f2083, %f2077, %f2082;
	mul.wide.s32 	%rd2434, %r598, 4;
	add.s64 	%rd2435, %rd3, %rd2434;
	st.global.f32 	[%rd2435], %f2083;
	ld.shared.f32 	%f2084, [%r487+8];
	ld.shared.f32 	%f2085, [%r492+8];
	ld.shared.f32 	%f2086, [%r491+8];
	sub.f32 	%f2087, %f2085, %f2086;
	mul.f32 	%f2088, %f2087, 0f3F000000;
	div.rn.f32 	%f2089, %f2088, %f1;
	sub.f32 	%f2090, %f2084, %f2089;
	add.s64 	%rd2436, %rd2, %rd2434;
	st.global.f32 	[%rd2436], %f2090;
$L__BB5_1115:
	add.s32 	%r599, %r598, %r6;
	mad.lo.s32 	%r2208, %r6, 15, %r1;
	mad.lo.s32 	%r2209, %r6, -14, %r2208;
	add.s32 	%r2210, %r2209, %r6;
	add.s32 	%r2211, %r2210, %r6;
	add.s32 	%r2212, %r2211, %r6;
	add.s32 	%r2213, %r2212, %r6;
	add.s32 	%r2214, %r2213, %r6;
	add.s32 	%r2215, %r2214, %r6;
	setp.lt.s32 	%p2055, %r2215, 1;
	max.s32 	%r2216, %r2215, %r591;
	setp.gt.s32 	%p2056, %r2216, %r431;
	or.pred  	%p2057, %p2056, %p2055;
	@%p2057 bra 	$L__BB5_1117;
	ld.shared.f32 	%f2091, [%r497+8];
	ld.shared.f32 	%f2092, [%r499+8];
	ld.shared.f32 	%f2093, [%r498+8];
	sub.f32 	%f2094, %f2092, %f2093;
	mul.f32 	%f2095, %f2094, 0f3F000000;
	div.rn.f32 	%f2096, %f2095, %f1;
	sub.f32 	%f2097, %f2091, %f2096;
	mul.wide.s32 	%rd2437, %r599, 4;
	add.s64 	%rd2438, %rd3, %rd2437;
	st.global.f32 	[%rd2438], %f2097;
	ld.shared.f32 	%f2098, [%r496+8];
	ld.shared.f32 	%f2099, [%r501+8];
	ld.shared.f32 	%f2100, [%r500+8];
	sub.f32 	%f2101, %f2099, %f2100;
	mul.f32 	%f2102, %f2101, 0f3F000000;
	div.rn.f32 	%f2103, %f2102, %f1;
	sub.f32 	%f2104, %f2098, %f2103;
	add.s64 	%rd2439, %rd2, %rd2437;
	st.global.f32 	[%rd2439], %f2104;
$L__BB5_1117:
	add.s32 	%r600, %r599, %r6;
	mad.lo.s32 	%r2217, %r6, 15, %r1;
	mad.lo.s32 	%r2218, %r6, -14, %r2217;
	add.s32 	%r2219, %r2218, %r6;
	add.s32 	%r2220, %r2219, %r6;
	add.s32 	%r2221, %r2220, %r6;
	add.s32 	%r2222, %r2221, %r6;
	add.s32 	%r2223, %r2222, %r6;
	add.s32 	%r2224, %r2223, %r6;
	add.s32 	%r2225, %r2224, %r6;
	setp.lt.s32 	%p2058, %r2225, 1;
	max.s32 	%r2226, %r2225, %r591;
	setp.gt.s32 	%p2059, %r2226, %r431;
	or.pred  	%p2060, %p2059, %p2058;
	@%p2060 bra 	$L__BB5_1119;
	ld.shared.f32 	%f2105, [%r506+8];
	ld.shared.f32 	%f2106, [%r508+8];
	ld.shared.f32 	%f2107, [%r507+8];
	sub.f32 	%f2108, %f2106, %f2107;
	mul.f32 	%f2109, %f2108, 0f3F000000;
	div.rn.f32 	%f2110, %f2109, %f1;
	sub.f32 	%f2111, %f2105, %f2110;
	mul.wide.s32 	%rd2440, %r600, 4;
	add.s64 	%rd2441, %rd3, %rd2440;
	st.global.f32 	[%rd2441], %f2111;
	ld.shared.f32 	%f2112, [%r505+8];
	ld.shared.f32 	%f2113, [%r510+8];
	ld.shared.f32 	%f2114, [%r509+8];
	sub.f32 	%f2115, %f2113, %f2114;
	mul.f32 	%f2116, %f2115, 0f3F000000;
	div.rn.f32 	%f2117, %f2116, %f1;
	sub.f32 	%f2118, %f2112, %f2117;
	add.s64 	%rd2442, %rd2, %rd2440;
	st.global.f32 	[%rd2442], %f2118;
$L__BB5_1119:
	add.s32 	%r601, %r600, %r6;
	mad.lo.s32 	%r2227, %r6, 15, %r1;
	mad.lo.s32 	%r2228, %r6, -14, %r2227;
	add.s32 	%r2229, %r2228, %r6;
	add.s32 	%r2230, %r2229, %r6;
	add.s32 	%r2231, %r2230, %r6;
	add.s32 	%r2232, %r2231, %r6;
	add.s32 	%r2233, %r2232, %r6;
	add.s32 	%r2234, %r2233, %r6;
	add.s32 	%r2235, %r2234, %r6;
	add.s32 	%r2236, %r2235, %r6;
	setp.lt.s32 	%p2061, %r2236, 1;
	max.s32 	%r2237, %r2236, %r591;
	setp.gt.s32 	%p2062, %r2237, %r431;
	or.pred  	%p2063, %p2062, %p2061;
	@%p2063 bra 	$L__BB5_1121;
	ld.shared.f32 	%f2119, [%r515+8];
	ld.shared.f32 	%f2120, [%r517+8];
	ld.shared.f32 	%f2121, [%r516+8];
	sub.f32 	%f2122, %f2120, %f2121;
	mul.f32 	%f2123, %f2122, 0f3F000000;
	div.rn.f32 	%f2124, %f2123, %f1;
	sub.f32 	%f2125, %f2119, %f2124;
	mul.wide.s32 	%rd2443, %r601, 4;
	add.s64 	%rd2444, %rd3, %rd2443;
	st.global.f32 	[%rd2444], %f2125;
	ld.shared.f32 	%f2126, [%r514+8];
	ld.shared.f32 	%f2127, [%r519+8];
	ld.shared.f32 	%f2128, [%r518+8];
	sub.f32 	%f2129, %f2127, %f2128;
	mul.f32 	%f2130, %f2129, 0f3F000000;
	div.rn.f32 	%f2131, %f2130, %f1;
	sub.f32 	%f2132, %f2126, %f2131;
	add.s64 	%rd2445, %rd2, %rd2443;
	st.global.f32 	[%rd2445], %f2132;
$L__BB5_1121:
	add.s32 	%r602, %r601, %r6;
	mad.lo.s32 	%r2238, %r6, 15, %r1;
	mad.lo.s32 	%r2239, %r6, -14, %r2238;
	add.s32 	%r2240, %r2239, %r6;
	add.s32 	%r2241, %r2240, %r6;
	add.s32 	%r2242, %r2241, %r6;
	add.s32 	%r2243, %r2242, %r6;
	add.s32 	%r2244, %r2243, %r6;
	add.s32 	%r2245, %r2244, %r6;
	add.s32 	%r2246, %r2245, %r6;
	add.s32 	%r2247, %r2246, %r6;
	add.s32 	%r2248, %r2247, %r6;
	setp.lt.s32 	%p2064, %r2248, 1;
	max.s32 	%r2249, %r2248, %r591;
	setp.gt.s32 	%p2065, %r2249, %r431;
	or.pred  	%p2066, %p2065, %p2064;
	@%p2066 bra 	$L__BB5_1123;
	ld.shared.f32 	%f2133, [%r524+8];
	ld.shared.f32 	%f2134, [%r526+8];
	ld.shared.f32 	%f2135, [%r525+8];
	sub.f32 	%f2136, %f2134, %f2135;
	mul.f32 	%f2137, %f2136, 0f3F000000;
	div.rn.f32 	%f2138, %f2137, %f1;
	sub.f32 	%f2139, %f2133, %f2138;
	mul.wide.s32 	%rd2446, %r602, 4;
	add.s64 	%rd2447, %rd3, %rd2446;
	st.global.f32 	[%rd2447], %f2139;
	ld.shared.f32 	%f2140, [%r523+8];
	ld.shared.f32 	%f2141, [%r528+8];
	ld.shared.f32 	%f2142, [%r527+8];
	sub.f32 	%f2143, %f2141, %f2142;
	mul.f32 	%f2144, %f2143, 0f3F000000;
	div.rn.f32 	%f2145, %f2144, %f1;
	sub.f32 	%f2146, %f2140, %f2145;
	add.s64 	%rd2448, %rd2, %rd2446;
	st.global.f32 	[%rd2448], %f2146;
$L__BB5_1123:
	setp.gt.s32 	%p2067, %r591, %r431;
	add.s32 	%r603, %r602, %r6;
	or.pred  	%p2068, %p6, %p2067;
	@%p2068 bra 	$L__BB5_1125;
	ld.shared.f32 	%f2147, [%r533+8];
	ld.shared.f32 	%f2148, [%r535+8];
	ld.shared.f32 	%f2149, [%r534+8];
	sub.f32 	%f2150, %f2148, %f2149;
	mul.f32 	%f2151, %f2150, 0f3F000000;
	div.rn.f32 	%f2152, %f2151, %f1;
	sub.f32 	%f2153, %f2147, %f2152;
	mul.wide.s32 	%rd2449, %r603, 4;
	add.s64 	%rd2450, %rd3, %rd2449;
	st.global.f32 	[%rd2450], %f2153;
	ld.shared.f32 	%f2154, [%r532+8];
	ld.shared.f32 	%f2155, [%r537+8];
	ld.shared.f32 	%f2156, [%r536+8];
	sub.f32 	%f2157, %f2155, %f2156;
	mul.f32 	%f2158, %f2157, 0f3F000000;
	div.rn.f32 	%f2159, %f2158, %f1;
	sub.f32 	%f2160, %f2154, %f2159;
	add.s64 	%rd2451, %rd2, %rd2449;
	st.global.f32 	[%rd2451], %f2160;
$L__BB5_1125:
	add.s32 	%r604, %r603, %r6;
	or.pred  	%p2070, %p7, %p2067;
	@%p2070 bra 	$L__BB5_1127;
	ld.shared.f32 	%f2161, [%r542+8];
	ld.shared.f32 	%f2162, [%r544+8];
	ld.shared.f32 	%f2163, [%r543+8];
	sub.f32 	%f2164, %f2162, %f2163;
	mul.f32 	%f2165, %f2164, 0f3F000000;
	div.rn.f32 	%f2166, %f2165, %f1;
	sub.f32 	%f2167, %f2161, %f2166;
	mul.wide.s32 	%rd2452, %r604, 4;
	add.s64 	%rd2453, %rd3, %rd2452;
	st.global.f32 	[%rd2453], %f2167;
	ld.shared.f32 	%f2168, [%r541+8];
	ld.shared.f32 	%f2169, [%r546+8];
	ld.shared.f32 	%f2170, [%r545+8];
	sub.f32 	%f2171, %f2169, %f2170;
	mul.f32 	%f2172, %f2171, 0f3F000000;
	div.rn.f32 	%f2173, %f2172, %f1;
	sub.f32 	%f2174, %f2168, %f2173;
	add.s64 	%rd2454, %rd2, %rd2452;
	st.global.f32 	[%rd2454], %f2174;
$L__BB5_1127:
	setp.gt.s32 	%p2071, %r591, %r431;
	add.s32 	%r605, %r604, %r6;
	or.pred  	%p2072, %p4, %p2071;
	@%p2072 bra 	$L__BB5_1129;
	ld.shared.f32 	%f2175, [%r551+8];
	ld.shared.f32 	%f2176, [%r553+8];
	ld.shared.f32 	%f2177, [%r552+8];
	sub.f32 	%f2178, %f2176, %f2177;
	mul.f32 	%f2179, %f2178, 0f3F000000;
	div.rn.f32 	%f2180, %f2179, %f1;
	sub.f32 	%f2181, %f2175, %f2180;
	mul.wide.s32 	%rd2455, %r605, 4;
	add.s64 	%rd2456, %rd3, %rd2455;
	st.global.f32 	[%rd2456], %f2181;
	ld.shared.f32 	%f2182, [%r550+8];
	ld.shared.f32 	%f2183, [%r555+8];
	ld.shared.f32 	%f2184, [%r554+8];
	sub.f32 	%f2185, %f2183, %f2184;
	mul.f32 	%f2186, %f2185, 0f3F000000;
	div.rn.f32 	%f2187, %f2186, %f1;
	sub.f32 	%f2188, %f2182, %f2187;
	add.s64 	%rd2457, %rd2, %rd2455;
	st.global.f32 	[%rd2457], %f2188;
$L__BB5_1129:
	add.s32 	%r606, %r605, %r6;
	or.pred  	%p2074, %p5, %p2071;
	@%p2074 bra 	$L__BB5_1131;
	ld.shared.f32 	%f2189, [%r559+8];
	ld.shared.f32 	%f2190, [%r561+8];
	ld.shared.f32 	%f2191, [%r560+8];
	sub.f32 	%f2192, %f2190, %f2191;
	mul.f32 	%f2193, %f2192, 0f3F000000;
	div.rn.f32 	%f2194, %f2193, %f1;
	sub.f32 	%f2195, %f2189, %f2194;
	mul.wide.s32 	%rd2458, %r606, 4;
	add.s64 	%rd2459, %rd3, %rd2458;
	st.global.f32 	[%rd2459], %f2195;
	ld.shared.f32 	%f2196, [%r558+8];
	ld.shared.f32 	%f2197, [%r563+8];
	ld.shared.f32 	%f2198, [%r562+8];
	sub.f32 	%f2199, %f2197, %f2198;
	mul.f32 	%f2200, %f2199, 0f3F000000;
	div.rn.f32 	%f2201, %f2200, %f1;
	sub.f32 	%f2202, %f2196, %f2201;
	add.s64 	%rd2460, %rd2, %rd2458;
	st.global.f32 	[%rd2460], %f2202;
$L__BB5_1131:
	mad.lo.s32 	%r2250, %r6, 15, %r1;
	setp.lt.s32 	%p2075, %r2250, 1;
	max.s32 	%r2251, %r2250, %r591;
	setp.gt.s32 	%p2076, %r2251, %r431;
	or.pred  	%p2077, %p2076, %p2075;
	@%p2077 bra 	$L__BB5_1133;
	ld.shared.f32 	%f2203, [%r565+8];
	ld.shared.f32 	%f2204, [%r567+8];
	ld.shared.f32 	%f2205, [%r566+8];
	sub.f32 	%f2206, %f2204, %f2205;
	mul.f32 	%f2207, %f2206, 0f3F000000;
	div.rn.f32 	%f2208, %f2207, %f1;
	sub.f32 	%f2209, %f2203, %f2208;
	add.s32 	%r2252, %r606, %r6;
	mul.wide.s32 	%rd2461, %r2252, 4;
	add.s64 	%rd2462, %rd3, %rd2461;
	st.global.f32 	[%rd2462], %f2209;
	ld.shared.f32 	%f2210, [%r564+8];
	ld.shared.f32 	%f2211, [%r569+8];
	ld.shared.f32 	%f2212, [%r568+8];
	sub.f32 	%f2213, %f2211, %f2212;
	mul.f32 	%f2214, %f2213, 0f3F000000;
	div.rn.f32 	%f2215, %f2214, %f1;
	sub.f32 	%f2216, %f2210, %f2215;
	add.s64 	%rd2463, %rd2, %rd2461;
	st.global.f32 	[%rd2463], %f2216;
$L__BB5_1133:
	add.s32 	%r607, %r591, %r9;
	mad.lo.s32 	%r608, %r607, %r5, %r1;
	setp.lt.s32 	%p2078, %r1, 1;
	max.s32 	%r2253, %r1, %r607;
	setp.gt.s32 	%p2079, %r2253, %r431;
	or.pred  	%p2080, %p2079, %p2078;
	@%p2080 bra 	$L__BB5_1135;
	ld.shared.f32 	%f2217, [%r433+12];
	ld.shared.f32 	%f2218, [%r437+12];
	ld.shared.f32 	%f2219, [%r436+12];
	sub.f32 	%f2220, %f2218, %f2219;
	mul.f32 	%f2221, %f2220, 0f3F000000;
	div.rn.f32 	%f2222, %f2221, %f1;
	sub.f32 	%f2223, %f2217, %f2222;
	mul.wide.s32 	%rd2464, %r608, 4;
	add.s64 	%rd2465, %rd3, %rd2464;
	st.global.f32 	[%rd2465], %f2223;
	ld.shared.f32 	%f2224, [%r434+12];
	ld.shared.f32 	%f2225, [%r440+12];
	ld.shared.f32 	%f2226, [%r438+12];
	sub.f32 	%f2227, %f2225, %f2226;
	mul.f32 	%f2228, %f2227, 0f3F000000;
	div.rn.f32 	%f2229, %f2228, %f1;
	sub.f32 	%f2230, %f2224, %f2229;
	add.s64 	%rd2466, %rd2, %rd2464;
	st.global.f32 	[%rd2466], %f2230;
$L__BB5_1135:
	add.s32 	%r609, %r608, %r6;
	mad.lo.s32 	%r2254, %r6, 15, %r1;
	mad.lo.s32 	%r2255, %r6, -14, %r2254;
	setp.lt.s32 	%p2081, %r2255, 1;
	max.s32 	%r2256, %r2255, %r607;
	setp.gt.s32 	%p2082, %r2256, %r431;
	or.pred  	%p2083, %p2082, %p2081;
	@%p2083 bra 	$L__BB5_1137;
	ld.shared.f32 	%f2231, [%r573+12];
	ld.shared.f32 	%f2232, [%r575+12];
	ld.shared.f32 	%f2233, [%r574+12];
	sub.f32 	%f2234, %f2232, %f2233;
	mul.f32 	%f2235, %f2234, 0f3F000000;
	div.rn.f32 	%f2236, %f2235, %f1;
	sub.f32 	%f2237, %f2231, %f2236;
	mul.wide.s32 	%rd2467, %r609, 4;
	add.s64 	%rd2468, %rd3, %rd2467;
	st.global.f32 	[%rd2468], %f2237;
	ld.shared.f32 	%f2238, [%r443+16];
	ld.shared.f32 	%f2239, [%r577+12];
	ld.shared.f32 	%f2240, [%r576+12];
	sub.f32 	%f2241, %f2239, %f2240;
	mul.f32 	%f2242, %f2241, 0f3F000000;
	div.rn.f32 	%f2243, %f2242, %f1;
	sub.f32 	%f2244, %f2238, %f2243;
	add.s64 	%rd2469, %rd2, %rd2467;
	st.global.f32 	[%rd2469], %f2244;
$L__BB5_1137:
	add.s32 	%r610, %r609, %r6;
	mad.lo.s32 	%r2257, %r6, 15, %r1;
	mad.lo.s32 	%r2258, %r6, -14, %r2257;
	add.s32 	%r2259, %r2258, %r6;
	setp.lt.s32 	%p2084, %r2259, 1;
	max.s32 	%r2260, %r2259, %r607;
	setp.gt.s32 	%p2085, %r2260, %r431;
	or.pred  	%p2086, %p2085, %p2084;
	@%p2086 bra 	$L__BB5_1139;
	ld.shared.f32 	%f2245, [%r453+12];
	ld.shared.f32 	%f2246, [%r455+12];
	ld.shared.f32 	%f2247, [%r454+12];
	sub.f32 	%f2248, %f2246, %f2247;
	mul.f32 	%f2249, %f2248, 0f3F000000;
	div.rn.f32 	%f2250, %f2249, %f1;
	sub.f32 	%f2251, %f2245, %f2250;
	mul.wide.s32 	%rd2470, %r610, 4;
	add.s64 	%rd2471, %rd3, %rd2470;
	st.global.f32 	[%rd2471], %f2251;
	ld.shared.f32 	%f2252, [%r452+12];
	ld.shared.f32 	%f2253, [%r457+12];
	ld.shared.f32 	%f2254, [%r456+12];
	sub.f32 	%f2255, %f2253, %f2254;
	mul.f32 	%f2256, %f2255, 0f3F000000;
	div.rn.f32 	%f2257, %f2256, %f1;
	sub.f32 	%f2258, %f2252, %f2257;
	add.s64 	%rd2472, %rd2, %rd2470;
	st.global.f32 	[%rd2472], %f2258;
$L__BB5_1139:
	add.s32 	%r611, %r610, %r6;
	mad.lo.s32 	%r2261, %r6, 15, %r1;
	mad.lo.s32 	%r2262, %r6, -14, %r2261;
	add.s32 	%r2263, %r2262, %r6;
	add.s32 	%r2264, %r2263, %r6;
	setp.lt.s32 	%p2087, %r2264, 1;
	max.s32 	%r2265, %r2264, %r607;
	setp.gt.s32 	%p2088, %r2265, %r431;
	or.pred  	%p2089, %p2088, %p2087;
	@%p2089 bra 	$L__BB5_1141;
	ld.shared.f32 	%f2259, [%r461+12];
	ld.shared.f32 	%f2260, [%r463+12];
	ld.shared.f32 	%f2261, [%r462+12];
	sub.f32 	%f2262, %f2260, %f2261;
	mul.f32 	%f2263, %f2262, 0f3F000000;
	div.rn.f32 	%f2264, %f2263, %f1;
	sub.f32 	%f2265, %f2259, %f2264;
	mul.wide.s32 	%rd2473, %r611, 4;
	add.s64 	%rd2474, %rd3, %rd2473;
	st.global.f32 	[%rd2474], %f2265;
	ld.shared.f32 	%f2266, [%r460+12];
	ld.shared.f32 	%f2267, [%r465+12];
	ld.shared.f32 	%f2268, [%r464+12];
	sub.f32 	%f2269, %f2267, %f2268;
	mul.f32 	%f2270, %f2269, 0f3F000000;
	div.rn.f32 	%f2271, %f2270, %f1;
	sub.f32 	%f2272, %f2266, %f2271;
	add.s64 	%rd2475, %rd2, %rd2473;
	st.global.f32 	[%rd2475], %f2272;
$L__BB5_1141:
	add.s32 	%r612, %r611, %r6;
	mad.lo.s32 	%r2266, %r6, 15, %r1;
	mad.lo.s32 	%r2267, %r6, -14, %r2266;
	add.s32 	%r2268, %r2267, %r6;
	add.s32 	%r2269, %r2268, %r6;
	add.s32 	%r2270, %r2269, %r6;
	setp.lt.s32 	%p2090, %r2270, 1;
	max.s32 	%r2271, %r2270, %r607;
	setp.gt.s32 	%p2091, %r2271, %r431;
	or.pred  	%p2092, %p2091, %p2090;
	@%p2092 bra 	$L__BB5_1143;
	ld.shared.f32 	%f2273, [%r470+12];
	ld.shared.f32 	%f2274, [%r472+12];
	ld.shared.f32 	%f2275, [%r471+12];
	sub.f32 	%f2276, %f2274, %f2275;
	mul.f32 	%f2277, %f2276, 0f3F000000;
	div.rn.f32 	%f2278, %f2277, %f1;
	sub.f32 	%f2279, %f2273, %f2278;
	mul.wide.s32 	%rd2476, %r612, 4;
	add.s64 	%rd2477, %rd3, %rd2476;
	st.global.f32 	[%rd2477], %f2279;
	ld.shared.f32 	%f2280, [%r469+12];
	ld.shared.f32 	%f2281, [%r474+12];
	ld.shared.f32 	%f2282, [%r473+12];
	sub.f32 	%f2283, %f2281, %f2282;
	mul.f32 	%f2284, %f2283, 0f3F000000;
	div.rn.f32 	%f2285, %f2284, %f1;
	sub.f32 	%f2286, %f2280, %f2285;
	add.s64 	%rd2478, %rd2, %rd2476;
	st.global.f32 	[%rd2478], %f2286;
$L__BB5_1143:
	add.s32 	%r613, %r612, %r6;
	mad.lo.s32 	%r2272, %r6, 15, %r1;
	mad.lo.s32 	%r2273, %r6, -14, %r2272;
	add.s32 	%r2274, %r2273, %r6;
	add.s32 	%r2275, %r2274, %r6;
	add.s32 	%r2276, %r2275, %r6;
	add.s32 	%r2277, %r2276, %r6;
	setp.lt.s32 	%p2093, %r2277, 1;
	max.s32 	%r2278, %r2277, %r607;
	setp.gt.s32 	%p2094, %r2278, %r431;
	or.pred  	%p2095, %p2094, %p2093;
	@%p2095 bra 	$L__BB5_1145;
	ld.shared.f32 	%f2287, [%r479+12];
	ld.shared.f32 	%f2288, [%r481+12];
	ld.shared.f32 	%f2289, [%r480+12];
	sub.f32 	%f2290, %f2288, %f2289;
	mul.f32 	%f2291, %f2290, 0f3F000000;
	div.rn.f32 	%f2292, %f2291, %f1;
	sub.f32 	%f2293, %f2287, %f2292;
	mul.wide.s32 	%rd2479, %r613, 4;
	add.s64 	%rd2480, %rd3, %rd2479;
	st.global.f32 	[%rd2480], %f2293;
	ld.shared.f32 	%f2294, [%r478+12];
	ld.shared.f32 	%f2295, [%r483+12];
	ld.shared.f32 	%f2296, [%r482+12];
	sub.f32 	%f2297, %f2295, %f2296;
	mul.f32 	%f2298, %f2297, 0f3F000000;
	div.rn.f32 	%f2299, %f2298, %f1;
	sub.f32 	%f2300, %f2294, %f2299;
	add.s64 	%rd2481, %rd2, %rd2479;
	st.global.f32 	[%rd2481], %f2300;
$L__BB5_1145:
	add.s32 	%r614, %r613, %r6;
	mad.lo.s32 	%r2279, %r6, 15, %r1;
	mad.lo.s32 	%r2280, %r6, -14, %r2279;
	add.s32 	%r2281, %r2280, %r6;
	add.s32 	%r2282, %r2281, %r6;
	add.s32 	%r2283, %r2282, %r6;
	add.s32 	%r2284, %r2283, %r6;
	add.s32 	%r2285, %r2284, %r6;
	setp.lt.s32 	%p2096, %r2285, 1;
	max.s32 	%r2286, %r2285, %r607;
	setp.gt.s32 	%p2097, %r2286, %r431;
	or.pred  	%p2098, %p2097, %p2096;
	@%p2098 bra 	$L__BB5_1147;
	ld.shared.f32 	%f2301, [%r488+12];
	ld.shared.f32 	%f2302, [%r490+12];
	ld.shared.f32 	%f2303, [%r489+12];
	sub.f32 	%f2304, %f2302, %f2303;
	mul.f32 	%f2305, %f2304, 0f3F000000;
	div.rn.f32 	%f2306, %f2305, %f1;
	sub.f32 	%f2307, %f2301, %f2306;
	mul.wide.s32 	%rd2482, %r614, 4;
	add.s64 	%rd2483, %rd3, %rd2482;
	st.global.f32 	[%rd2483], %f2307;
	ld.shared.f32 	%f2308, [%r487+12];
	ld.shared.f32 	%f2309, [%r492+12];
	ld.shared.f32 	%f2310, [%r491+12];
	sub.f32 	%f2311, %f2309, %f2310;
	mul.f32 	%f2312, %f2311, 0f3F000000;
	div.rn.f32 	%f2313, %f2312, %f1;
	sub.f32 	%f2314, %f2308, %f2313;
	add.s64 	%rd2484, %rd2, %rd2482;
	st.global.f32 	[%rd2484], %f2314;
$L__BB5_1147:
	add.s32 	%r615, %r614, %r6;
	mad.lo.s32 	%r2287, %r6, 15, %r1;
	mad.lo.s32 	%r2288, %r6, -14, %r2287;
	add.s32 	%r2289, %r2288, %r6;
	add.s32 	%r2290, %r2289, %r6;
	add.s32 	%r2291, %r2290, %r6;
	add.s32 	%r2292, %r2291, %r6;
	add.s32 	%r2293, %r2292, %r6;
	add.s32 	%r2294, %r2293, %r6;
	setp.lt.s32 	%p2099, %r2294, 1;
	max.s32 	%r2295, %r2294, %r607;
	setp.gt.s32 	%p2100, %r2295, %r431;
	or.pred  	%p2101, %p2100, %p2099;
	@%p2101 bra 	$L__BB5_1149;
	ld.shared.f32 	%f2315, [%r497+12];
	ld.shared.f32 	%f2316, [%r499+12];
	ld.shared.f32 	%f2317, [%r498+12];
	sub.f32 	%f2318, %f2316, %f2317;
	mul.f32 	%f2319, %f2318, 0f3F000000;
	div.rn.f32 	%f2320, %f2319, %f1;
	sub.f32 	%f2321, %f2315, %f2320;
	mul.wide.s32 	%rd2485, %r615, 4;
	add.s64 	%rd2486, %rd3, %rd2485;
	st.global.f32 	[%rd2486], %f2321;
	ld.shared.f32 	%f2322, [%r496+12];
	ld.shared.f32 	%f2323, [%r501+12];
	ld.shared.f32 	%f2324, [%r500+12];
	sub.f32 	%f2325, %f2323, %f2324;
	mul.f32 	%f2326, %f2325, 0f3F000000;
	div.rn.f32 	%f2327, %f2326, %f1;
	sub.f32 	%f2328, %f2322, %f2327;
	add.s64 	%rd2487, %rd2, %rd2485;
	st.global.f32 	[%rd2487], %f2328;
$L__BB5_1149:
	add.s32 	%r616, %r615, %r6;
	mad.lo.s32 	%r2296, %r6, 15, %r1;
	mad.lo.s32 	%r2297, %r6, -14, %r2296;
	add.s32 	%r2298, %r2297, %r6;
	add.s32 	%r2299, %r2298, %r6;
	add.s32 	%r2300, %r2299, %r6;
	add.s32 	%r2301, %r2300, %r6;
	add.s32 	%r2302, %r2301, %r6;
	add.s32 	%r2303, %r2302, %r6;
	add.s32 	%r2304, %r2303, %r6;
	setp.lt.s32 	%p2102, %r2304, 1;
	max.s32 	%r2305, %r2304, %r607;
	setp.gt.s32 	%p2103, %r2305, %r431;
	or.pred  	%p2104, %p2103, %p2102;
	@%p2104 bra 	$L__BB5_1151;
	ld.shared.f32 	%f2329, [%r506+12];
	ld.shared.f32 	%f2330, [%r508+12];
	ld.shared.f32 	%f2331, [%r507+12];
	sub.f32 	%f2332, %f2330, %f2331;
	mul.f32 	%f2333, %f2332, 0f3F000000;
	div.rn.f32 	%f2334, %f2333, %f1;
	sub.f32 	%f2335, %f2329, %f2334;
	mul.wide.s32 	%rd2488, %r616, 4;
	add.s64 	%rd2489, %rd3, %rd2488;
	st.global.f32 	[%rd2489], %f2335;
	ld.shared.f32 	%f2336, [%r505+12];
	ld.shared.f32 	%f2337, [%r510+12];
	ld.shared.f32 	%f2338, [%r509+12];
	sub.f32 	%f2339, %f2337, %f2338;
	mul.f32 	%f2340, %f2339, 0f3F000000;
	div.rn.f32 	%f2341, %f2340, %f1;
	sub.f32 	%f2342, %f2336, %f2341;
	add.s64 	%rd2490, %rd2, %rd2488;
	st.global.f32 	[%rd2490], %f2342;
$L__BB5_1151:
	add.s32 	%r617, %r616, %r6;
	mad.lo.s32 	%r2306, %r6, 15, %r1;
	mad.lo.s32 	%r2307, %r6, -14, %r2306;
	add.s32 	%r2308, %r2307, %r6;
	add.s32 	%r2309, %r2308, %r6;
	add.s32 	%r2310, %r2309, %r6;
	add.s32 	%r2311, %r2310, %r6;
	add.s32 	%r2312, %r2311, %r6;
	add.s32 	%r2313, %r2312, %r6;
	add.s32 	%r2314, %r2313, %r6;
	add.s32 	%r2315, %r2314, %r6;
	setp.lt.s32 	%p2105, %r2315, 1;
	max.s32 	%r2316, %r2315, %r607;
	setp.gt.s32 	%p2106, %r2316, %r431;
	or.pred  	%p2107, %p2106, %p2105;
	@%p2107 bra 	$L__BB5_1153;
	ld.shared.f32 	%f2343, [%r515+12];
	ld.shared.f32 	%f2344, [%r517+12];
	ld.shared.f32 	%f2345, [%r516+12];
	sub.f32 	%f2346, %f2344, %f2345;
	mul.f32 	%f2347, %f2346, 0f3F000000;
	div.rn.f32 	%f2348, %f2347, %f1;
	sub.f32 	%f2349, %f2343, %f2348;
	mul.wide.s32 	%rd2491, %r617, 4;
	add.s64 	%rd2492, %rd3, %rd2491;
	st.global.f32 	[%rd2492], %f2349;
	ld.shared.f32 	%f2350, [%r514+12];
	ld.shared.f32 	%f2351, [%r519+12];
	ld.shared.f32 	%f2352, [%r518+12];
	sub.f32 	%f2353, %f2351, %f2352;
	mul.f32 	%f2354, %f2353, 0f3F000000;
	div.rn.f32 	%f2355, %f2354, %f1;
	sub.f32 	%f2356, %f2350, %f2355;
	add.s64 	%rd2493, %rd2, %rd2491;
	st.global.f32 	[%rd2493], %f2356;
$L__BB5_1153:
	add.s32 	%r618, %r617, %r6;
	mad.lo.s32 	%r2317, %r6, 15, %r1;
	mad.lo.s32 	%r2318, %r6, -14, %r2317;
	add.s32 	%r2319, %r2318, %r6;
	add.s32 	%r2320, %r2319, %r6;
	add.s32 	%r2321, %r2320, %r6;
	add.s32 	%r2322, %r2321, %r6;
	add.s32 	%r2323, %r2322, %r6;
	add.s32 	%r2324, %r2323, %r6;
	add.s32 	%r2325, %r2324, %r6;
	add.s32 	%r2326, %r2325, %r6;
	add.s32 	%r2327, %r2326, %r6;
	setp.lt.s32 	%p2108, %r2327, 1;
	max.s32 	%r2328, %r2327, %r607;
	setp.gt.s32 	%p2109, %r2328, %r431;
	or.pred  	%p2110, %p2109, %p2108;
	@%p2110 bra 	$L__BB5_1155;
	ld.shared.f32 	%f2357, [%r524+12];
	ld.shared.f32 	%f2358, [%r526+12];
	ld.shared.f32 	%f2359, [%r525+12];
	sub.f32 	%f2360, %f2358, %f2359;
	mul.f32 	%f2361, %f2360, 0f3F000000;
	div.rn.f32 	%f2362, %f2361, %f1;
	sub.f32 	%f2363, %f2357, %f2362;
	mul.wide.s32 	%rd2494, %r618, 4;
	add.s64 	%rd2495, %rd3, %rd2494;
	st.global.f32 	[%rd2495], %f2363;
	ld.shared.f32 	%f2364, [%r523+12];
	ld.shared.f32 	%f2365, [%r528+12];
	ld.shared.f32 	%f2366, [%r527+12];
	sub.f32 	%f2367, %f2365, %f2366;
	mul.f32 	%f2368, %f2367, 0f3F000000;
	div.rn.f32 	%f2369, %f2368, %f1;
	sub.f32 	%f2370, %f2364, %f2369;
	add.s64 	%rd2496, %rd2, %rd2494;
	st.global.f32 	[%rd2496], %f2370;
$L__BB5_1155:
	setp.gt.s32 	%p2111, %r607, %r431;
	add.s32 	%r619, %r618, %r6;
	or.pred  	%p2112, %p6, %p2111;
	@%p2112 bra 	$L__BB5_1157;
	ld.shared.f32 	%f2371, [%r533+12];
	ld.shared.f32 	%f2372, [%r535+12];
	ld.shared.f32 	%f2373, [%r534+12];
	sub.f32 	%f2374, %f2372, %f2373;
	mul.f32 	%f2375, %f2374, 0f3F000000;
	div.rn.f32 	%f2376, %f2375, %f1;
	sub.f32 	%f2377, %f2371, %f2376;
	mul.wide.s32 	%rd2497, %r619, 4;
	add.s64 	%rd2498, %rd3, %rd2497;
	st.global.f32 	[%rd2498], %f2377;
	ld.shared.f32 	%f2378, [%r532+12];
	ld.shared.f32 	%f2379, [%r537+12];
	ld.shared.f32 	%f2380, [%r536+12];
	sub.f32 	%f2381, %f2379, %f2380;
	mul.f32 	%f2382, %f2381, 0f3F000000;
	div.rn.f32 	%f2383, %f2382, %f1;
	sub.f32 	%f2384, %f2378, %f2383;
	add.s64 	%rd2499, %rd2, %rd2497;
	st.global.f32 	[%rd2499], %f2384;
$L__BB5_1157:
	add.s32 	%r620, %r619, %r6;
	or.pred  	%p2114, %p7, %p2111;
	@%p2114 bra 	$L__BB5_1159;
	ld.shared.f32 	%f2385, [%r542+12];
	ld.shared.f32 	%f2386, [%r544+12];
	ld.shared.f32 	%f2387, [%r543+12];
	sub.f32 	%f2388, %f2386, %f2387;
	mul.f32 	%f2389, %f2388, 0f3F000000;
	div.rn.f32 	%f2390, %f2389, %f1;
	sub.f32 	%f2391, %f2385, %f2390;
	mul.wide.s32 	%rd2500, %r620, 4;
	add.s64 	%rd2501, %rd3, %rd2500;
	st.global.f32 	[%rd2501], %f2391;
	ld.shared.f32 	%f2392, [%r541+12];
	ld.shared.f32 	%f2393, [%r546+12];
	ld.shared.f32 	%f2394, [%r545+12];
	sub.f32 	%f2395, %f2393, %f2394;
	mul.f32 	%f2396, %f2395, 0f3F000000;
	div.rn.f32 	%f2397, %f2396, %f1;
	sub.f32 	%f2398, %f2392, %f2397;
	add.s64 	%rd2502, %rd2, %rd2500;
	st.global.f32 	[%rd2502], %f2398;
$L__BB5_1159:
	setp.gt.s32 	%p2115, %r607, %r431;
	add.s32 	%r621, %r620, %r6;
	or.pred  	%p2116, %p4, %p2115;
	@%p2116 bra 	$L__BB5_1161;
	ld.shared.f32 	%f2399, [%r551+12];
	ld.shared.f32 	%f2400, [%r553+12];
	ld.shared.f32 	%f2401, [%r552+12];
	sub.f32 	%f2402, %f2400, %f2401;
	mul.f32 	%f2403, %f2402, 0f3F000000;
	div.rn.f32 	%f2404, %f2403, %f1;
	sub.f32 	%f2405, %f2399, %f2404;
	mul.wide.s32 	%rd2503, %r621, 4;
	add.s64 	%rd2504, %rd3, %rd2503;
	st.global.f32 	[%rd2504], %f2405;
	ld.shared.f32 	%f2406, [%r550+12];
	ld.shared.f32 	%f2407, [%r555+12];
	ld.shared.f32 	%f2408, [%r554+12];
	sub.f32 	%f2409, %f2407, %f2408;
	mul.f32 	%f2410, %f2409, 0f3F000000;
	div.rn.f32 	%f2411, %f2410, %f1;
	sub.f32 	%f2412, %f2406, %f2411;
	add.s64 	%rd2505, %rd2, %rd2503;
	st.global.f32 	[%rd2505], %f2412;
$L__BB5_1161:
	add.s32 	%r622, %r621, %r6;
	or.pred  	%p2118, %p5, %p2115;
	@%p2118 bra 	$L__BB5_1163;
	ld.shared.f32 	%f2413, [%r559+12];
	ld.shared.f32 	%f2414, [%r561+12];
	ld.shared.f32 	%f2415, [%r560+12];
	sub.f32 	%f2416, %f2414, %f2415;
	mul.f32 	%f2417, %f2416, 0f3F000000;
	div.rn.f32 	%f2418, %f2417, %f1;
	sub.f32 	%f2419, %f2413, %f2418;
	mul.wide.s32 	%rd2506, %r622, 4;
	add.s64 	%rd2507, %rd3, %rd2506;
	st.global.f32 	[%rd2507], %f2419;
	ld.shared.f32 	%f2420, [%r558+12];
	ld.shared.f32 	%f2421, [%r563+12];
	ld.shared.f32 	%f2422, [%r562+12];
	sub.f32 	%f2423, %f2421, %f2422;
	mul.f32 	%f2424, %f2423, 0f3F000000;
	div.rn.f32 	%f2425, %f2424, %f1;
	sub.f32 	%f2426, %f2420, %f2425;
	add.s64 	%rd2508, %rd2, %rd2506;
	st.global.f32 	[%rd2508], %f2426;
$L__BB5_1163:
	mad.lo.s32 	%r2329, %r6, 15, %r1;
	setp.lt.s32 	%p2119, %r2329, 1;
	max.s32 	%r2330, %r2329, %r607;
	setp.gt.s32 	%p2120, %r2330, %r431;
	or.pred  	%p2121, %p2120, %p2119;
	@%p2121 bra 	$L__BB5_1165;
	ld.shared.f32 	%f2427, [%r565+12];
	ld.shared.f32 	%f2428, [%r567+12];
	ld.shared.f32 	%f2429, [%r566+12];
	sub.f32 	%f2430, %f2428, %f2429;
	mul.f32 	%f2431, %f2430, 0f3F000000;
	div.rn.f32 	%f2432, %f2431, %f1;
	sub.f32 	%f2433, %f2427, %f2432;
	add.s32 	%r2331, %r622, %r6;
	mul.wide.s32 	%rd2509, %r2331, 4;
	add.s64 	%rd2510, %rd3, %rd2509;
	st.global.f32 	[%rd2510], %f2433;
	ld.shared.f32 	%f2434, [%r564+12];
	ld.shared.f32 	%f2435, [%r569+12];
	ld.shared.f32 	%f2436, [%r568+12];
	sub.f32 	%f2437, %f2435, %f2436;
	mul.f32 	%f2438, %f2437, 0f3F000000;
	div.rn.f32 	%f2439, %f2438, %f1;
	sub.f32 	%f2440, %f2434, %f2439;
	add.s64 	%rd2511, %rd2, %rd2509;
	st.global.f32 	[%rd2511], %f2440;
$L__BB5_1165:
	add.s32 	%r623, %r607, %r9;
	mad.lo.s32 	%r624, %r623, %r5, %r1;
	setp.lt.s32 	%p2122, %r1, 1;
	max.s32 	%r2332, %r1, %r623;
	setp.gt.s32 	%p2123, %r2332, %r431;
	or.pred  	%p2124, %p2123, %p2122;
	@%p2124 bra 	$L__BB5_1167;
	ld.shared.f32 	%f2441, [%r433+16];
	ld.shared.f32 	%f2442, [%r437+16];
	ld.shared.f32 	%f2443, [%r436+16];
	sub.f32 	%f2444, %f2442, %f2443;
	mul.f32 	%f2445, %f2444, 0f3F000000;
	div.rn.f32 	%f2446, %f2445, %f1;
	sub.f32 	%f2447, %f2441, %f2446;
	mul.wide.s32 	%rd2512, %r624, 4;
	add.s64 	%rd2513, %rd3, %rd2512;
	st.global.f32 	[%rd2513], %f2447;
	ld.shared.f32 	%f2448, [%r434+16];
	ld.shared.f32 	%f2449, [%r440+16];
	ld.shared.f32 	%f2450, [%r438+16];
	sub.f32 	%f2451, %f2449, %f2450;
	mul.f32 	%f2452, %f2451, 0f3F000000;
	div.rn.f32 	%f2453, %f2452, %f1;
	sub.f32 	%f2454, %f2448, %f2453;
	add.s64 	%rd2514, %rd2, %rd2512;
	st.global.f32 	[%rd2514], %f2454;
$L__BB5_1167:
	add.s32 	%r625, %r624, %r6;
	mad.lo.s32 	%r2333, %r6, 15, %r1;
	mad.lo.s32 	%r2334, %r6, -14, %r2333;
	setp.lt.s32 	%p2125, %r2334, 1;
	max.s32 	%r2335, %r2334, %r623;
	setp.gt.s32 	%p2126, %r2335, %r431;
	or.pred  	%p2127, %p2126, %p2125;
	@%p2127 bra 	$L__BB5_1169;
	ld.shared.f32 	%f2455, [%r573+16];
	ld.shared.f32 	%f2456, [%r575+16];
	ld.shared.f32 	%f2457, [%r574+16];
	sub.f32 	%f2458, %f2456, %f2457;
	mul.f32 	%f2459, %f2458, 0f3F000000;
	div.rn.f32 	%f2460, %f2459, %f1;
	sub.f32 	%f2461, %f2455, %f2460;
	mul.wide.s32 	%rd2515, %r625, 4;
	add.s64 	%rd2516, %rd3, %rd2515;
	st.global.f32 	[%rd2516], %f2461;
	ld.shared.f32 	%f2462, [%r443+20];
	ld.shared.f32 	%f2463, [%r577+16];
	ld.shared.f32 	%f2464, [%r576+16];
	sub.f32 	%f2465, %f2463, %f2464;
	mul.f32 	%f2466, %f2465, 0f3F000000;
	div.rn.f32 	%f2467, %f2466, %f1;
	sub.f32 	%f2468, %f2462, %f2467;
	add.s64 	%rd2517, %rd2, %rd2515;
	st.global.f32 	[%rd2517], %f2468;
$L__BB5_1169:
	add.s32 	%r626, %r625, %r6;
	mad.lo.s32 	%r2336, %r6, 15, %r1;
	mad.lo.s32 	%r2337, %r6, -14, %r2336;
	add.s32 	%r2338, %r2337, %r6;
	setp.lt.s32 	%p2128, %r2338, 1;
	max.s32 	%r2339, %r2338, %r623;
	setp.gt.s32 	%p2129, %r2339, %r431;
	or.pred  	%p2130, %p2129, %p2128;
	@%p2130 bra 	$L__BB5_1171;
	ld.shared.f32 	%f2469, [%r453+16];
	ld.shared.f32 	%f2470, [%r455+16];
	ld.shared.f32 	%f2471, [%r454+16];
	sub.f32 	%f2472, %f2470, %f2471;
	mul.f32 	%f2473, %f2472, 0f3F000000;
	div.rn.f32 	%f2474, %f2473, %f1;
	sub.f32 	%f2475, %f2469, %f2474;
	mul.wide.s32 	%rd2518, %r626, 4;
	add.s64 	%rd2519, %rd3, %rd2518;
	st.global.f32 	[%rd2519], %f2475;
	ld.shared.f32 	%f2476, [%r452+16];
	ld.shared.f32 	%f2477, [%r457+16];
	ld.shared.f32 	%f2478, [%r456+16];
	sub.f32 	%f2479, %f2477, %f2478;
	mul.f32 	%f2480, %f2479, 0f3F000000;
	div.rn.f32 	%f2481, %f2480, %f1;
	sub.f32 	%f2482, %f2476, %f2481;
	add.s64 	%rd2520, %rd2, %rd2518;
	st.global.f32 	[%rd2520], %f2482;
$L__BB5_1171:
	add.s32 	%r627, %r626, %r6;
	mad.lo.s32 	%r2340, %r6, 15, %r1;
	mad.lo.s32 	%r2341, %r6, -14, %r2340;
	add.s32 	%r2342, %r2341, %r6;
	add.s32 	%r2343, %r2342, %r6;
	setp.lt.s32 	%p2131, %r2343, 1;
	max.s32 	%r2344, %r2343, %r623;
	setp.gt.s32 	%p2132, %r2344, %r431;
	or.pred  	%p2133, %p2132, %p2131;
	@%p2133 bra 	$L__BB5_1173;
	ld.shared.f32 	%f2483, [%r461+16];
	ld.shared.f32 	%f2484, [%r463+16];
	ld.shared.f32 	%f2485, [%r462+16];
	sub.f32 	%f2486, %f2484, %f2485;
	mul.f32 	%f2487, %f2486, 0f3F000000;
	div.rn.f32 	%f2488, %f2487, %f1;
	sub.f32 	%f2489, %f2483, %f2488;
	mul.wide.s32 	%rd2521, %r627, 4;
	add.s64 	%rd2522, %rd3, %rd2521;
	st.global.f32 	[%rd2522], %f2489;
	ld.shared.f32 	%f2490, [%r460+16];
	ld.shared.f32 	%f2491, [%r465+16];
	ld.shared.f32 	%f2492, [%r464+16];
	sub.f32 	%f2493, %f2491, %f2492;
	mul.f32 	%f2494, %f2493, 0f3F000000;
	div.rn.f32 	%f2495, %f2494, %f1;
	sub.f32 	%f2496, %f2490, %f2495;
	add.s64 	%rd2523, %rd2, %rd2521;
	st.global.f32 	[%rd2523], %f2496;
$L__BB5_1173:
	add.s32 	%r628, %r627, %r6;
	mad.lo.s32 	%r2345, %r6, 15, %r1;
	mad.lo.s32 	%r2346, %r6, -14, %r2345;
	add.s32 	%r2347, %r2346, %r6;
	add.s32 	%r2348, %r2347, %r6;
	add.s32 	%r2349, %r2348, %r6;
	setp.lt.s32 	%p2134, %r2349, 1;
	max.s32 	%r2350, %r2349, %r623;
	setp.gt.s32 	%p2135, %r2350, %r431;
	or.pred  	%p2136, %p2135, %p2134;
	@%p2136 bra 	$L__BB5_1175;
	ld.shared.f32 	%f2497, [%r470+16];
	ld.shared.f32 	%f2498, [%r472+16];
	ld.shared.f32 	%f2499, [%r471+16];
	sub.f32 	%f2500, %f2498, %f2499;
	mul.f32 	%f2501, %f2500, 0f3F000000;
	div.rn.f32 	%f2502, %f2501, %f1;
	sub.f32 	%f2503, %f2497, %f2502;
	mul.wide.s32 	%rd2524, %r628, 4;
	add.s64 	%rd2525, %rd3, %rd2524;
	st.global.f32 	[%rd2525], %f2503;
	ld.shared.f32 	%f2504, [%r469+16];
	ld.shared.f32 	%f2505, [%r474+16];
	ld.shared.f32 	%f2506, [%r473+16];
	sub.f32 	%f2507, %f2505, %f2506;
	mul.f32 	%f2508, %f2507, 0f3F000000;
	div.rn.f32 	%f2509, %f2508, %f1;
	sub.f32 	%f2510, %f2504, %f2509;
	add.s64 	%rd2526, %rd2, %rd2524;
	st.global.f32 	[%rd2526], %f2510;
$L__BB5_1175:
	add.s32 	%r629, %r628, %r6;
	mad.lo.s32 	%r2351, %r6, 15, %r1;
	mad.lo.s32 	%r2352, %r6, -14, %r2351;
	add.s32 	%r2353, %r2352, %r6;
	add.s32 	%r2354, %r2353, %r6;
	add.s32 	%r2355, %r2354, %r6;
	add.s32 	%r2356, %r2355, %r6;
	setp.lt.s32 	%p2137, %r2356, 1;
	max.s32 	%r2357, %r2356, %r623;
	setp.gt.s32 	%p2138, %r2357, %r431;
	or.pred  	%p2139, %p2138, %p2137;
	@%p2139 bra 	$L__BB5_1177;
	ld.shared.f32 	%f2511, [%r479+16];
	ld.shared.f32 	%f2512, [%r481+16];
	ld.shared.f32 	%f2513, [%r480+16];
	sub.f32 	%f2514, %f2512, %f2513;
	mul.f32 	%f2515, %f2514, 0f3F000000;
	div.rn.f32 	%f2516, %f2515, %f1;
	sub.f32 	%f2517, %f2511, %f2516;
	mul.wide.s32 	%rd2527, %r629, 4;
	add.s64 	%rd2528, %rd3, %rd2527;
	st.global.f32 	[%rd2528], %f2517;
	ld.shared.f32 	%f2518, [%r478+16];
	ld.shared.f32 	%f2519, [%r483+16];
	ld.shared.f32 	%f2520, [%r482+16];
	sub.f32 	%f2521, %f2519, %f2520;
	mul.f32 	%f2522, %f2521, 0f3F000000;
	div.rn.f32 	%f2523, %f2522, %f1;
	sub.f32 	%f2524, %f2518, %f2523;
	add.s64 	%rd2529, %rd2, %rd2527;
	st.global.f32 	[%rd2529], %f2524;
$L__BB5_1177:
	add.s32 	%r630, %r629, %r6;
	mad.lo.s32 	%r2358, %r6, 15, %r1;
	mad.lo.s32 	%r2359, %r6, -14, %r2358;
	add.s32 	%r2360, %r2359, %r6;
	add.s32 	%r2361, %r2360, %r6;
	add.s32 	%r2362, %r2361, %r6;
	add.s32 	%r2363, %r2362, %r6;
	add.s32 	%r2364, %r2363, %r6;
	setp.lt.s32 	%p2140, %r2364, 1;
	max.s32 	%r2365, %r2364, %r623;
	setp.gt.s32 	%p2141, %r2365, %r431;
	or.pred  	%p2142, %p2141, %p2140;
	@%p2142 bra 	$L__BB5_1179;
	ld.shared.f32 	%f2525, [%r488+16];
	ld.shared.f32 	%f2526, [%r490+16];
	ld.shared.f32 	%f2527, [%r489+16];
	sub.f32 	%f2528, %f2526, %f2527;
	mul.f32 	%f2529, %f2528, 0f3F000000;
	div.rn.f32 	%f2530, %f2529, %f1;
	sub.f32 	%f2531, %f2525, %f2530;
	mul.wide.s32 	%rd2530, %r630, 4;
	add.s64 	%rd2531, %rd3, %rd2530;
	st.global.f32 	[%rd2531], %f2531;
	ld.shared.f32 	%f2532, [%r487+16];
	ld.shared.f32 	%f2533, [%r492+16];
	ld.shared.f32 	%f2534, [%r491+16];
	sub.f32 	%f2535, %f2533, %f2534;
	mul.f32 	%f2536, %f2535, 0f3F000000;
	div.rn.f32 	%f2537, %f2536, %f1;
	sub.f32 	%f2538, %f2532, %f2537;
	add.s64 	%rd2532, %rd2, %rd2530;
	st.global.f32 	[%rd2532], %f2538;
$L__BB5_1179:
	add.s32 	%r631, %r630, %r6;
	mad.lo.s32 	%r2366, %r6, 15, %r1;
	mad.lo.s32 	%r2367, %r6, -14, %r2366;
	add.s32 	%r2368, %r2367, %r6;
	add.s32 	%r2369, %r2368, %r6;
	add.s32 	%r2370, %r2369, %r6;
	add.s32 	%r2371, %r2370, %r6;
	add.s32 	%r2372, %r2371, %r6;
	add.s32 	%r2373, %r2372, %r6;
	setp.lt.s32 	%p2143, %r2373, 1;
	max.s32 	%r2374, %r2373, %r623;
	setp.gt.s32 	%p2144, %r2374, %r431;
	or.pred  	%p2145, %p2144, %p2143;
	@%p2145 bra 	$L__BB5_1181;
	ld.shared.f32 	%f2539, [%r497+16];
	ld.shared.f32 	%f2540, [%r499+16];
	ld.shared.f32 	%f2541, [%r498+16];
	sub.f32 	%f2542, %f2540, %f2541;
	mul.f32 	%f2543, %f2542, 0f3F000000;
	div.rn.f32 	%f2544, %f2543, %f1;
	sub.f32 	%f2545, %f2539, %f2544;
	mul.wide.s32 	%rd2533, %r631, 4;
	add.s64 	%rd2534, %rd3, %rd2533;
	st.global.f32 	[%rd2534], %f2545;
	ld.shared.f32 	%f2546, [%r496+16];
	ld.shared.f32 	%f2547, [%r501+16];
	ld.shared.f32 	%f2548, [%r500+16];
	sub.f32 	%f2549, %f2547, %f2548;
	mul.f32 	%f2550, %f2549, 0f3F000000;
	div.rn.f32 	%f2551, %f2550, %f1;
	sub.f32 	%f2552, %f2546, %f2551;
	add.s64 	%rd2535, %rd2, %rd2533;
	st.global.f32 	[%rd2535], %f2552;
$L__BB5_1181:
	add.s32 	%r632, %r631, %r6;
	mad.lo.s32 	%r2375, %r6, 15, %r1;
	mad.lo.s32 	%r2376, %r6, -14, %r2375;
	add.s32 	%r2377, %r2376, %r6;
	add.s32 	%r2378, %r2377, %r6;
	add.s32 	%r2379, %r2378, %r6;
	add.s32 	%r2380, %r2379, %r6;
	add.s32 	%r2381, %r2380, %r6;
	add.s32 	%r2382, %r2381, %r6;
	add.s32 	%r2383, %r2382, %r6;
	setp.lt.s32 	%p2146, %r2383, 1;
	max.s32 	%r2384, %r2383, %r623;
	setp.gt.s32 	%p2147, %r2384, %r431;
	or.pred  	%p2148, %p2147, %p2146;
	@%p2148 bra 	$L__BB5_1183;
	ld.shared.f32 	%f2553, [%r506+16];
	ld.shared.f32 	%f2554, [%r508+16];
	ld.shared.f32 	%f2555, [%r507+16];
	sub.f32 	%f2556, %f2554, %f2555;
	mul.f32 	%f2557, %f2556, 0f3F000000;
	div.rn.f32 	%f2558, %f2557, %f1;
	sub.f32 	%f2559, %f2553, %f2558;
	mul.wide.s32 	%rd2536, %r632, 4;
	add.s64 	%rd2537, %rd3, %rd2536;
	st.global.f32 	[%rd2537], %f2559;
	ld.shared.f32 	%f2560, [%r505+16];
	ld.shared.f32 	%f2561, [%r510+16];
	ld.shared.f32 	%f2562, [%r509+16];
	sub.f32 	%f2563, %f2561, %f2562;
	mul.f32 	%f2564, %f2563, 0f3F000000;
	div.rn.f32 	%f2565, %f2564, %f1;
	sub.f32 	%f2566, %f2560, %f2565;
	add.s64 	%rd2538, %rd2, %rd2536;
	st.global.f32 	[%rd2538], %f2566;
$L__BB5_1183:
	add.s32 	%r633, %r632, %r6;
	mad.lo.s32 	%r2385, %r6, 15, %r1;
	mad.lo.s32 	%r2386, %r6, -14, %r2385;
	add.s32 	%r2387, %r2386, %r6;
	add.s32 	%r2388, %r2387, %r6;
	add.s32 	%r2389, %r2388, %r6;
	add.s32 	%r2390, %r2389, %r6;
	add.s32 	%r2391, %r2390, %r6;
	add.s32 	%r2392, %r2391, %r6;
	add.s32 	%r2393, %r2392, %r6;
	add.s32 	%r2394, %r2393, %r6;
	setp.lt.s32 	%p2149, %r2394, 1;
	max.s32 	%r2395, %r2394, %r623;
	setp.gt.s32 	%p2150, %r2395, %r431;
	or.pred  	%p2151, %p2150, %p2149;
	@%p2151 bra 	$L__BB5_1185;
	ld.shared.f32 	%f2567, [%r515+16];
	ld.shared.f32 	%f2568, [%r517+16];
	ld.shared.f32 	%f2569, [%r516+16];
	sub.f32 	%f2570, %f2568, %f2569;
	mul.f32 	%f2571, %f2570, 0f3F000000;
	div.rn.f32 	%f2572, %f2571, %f1;
	sub.f32 	%f2573, %f2567, %f2572;
	mul.wide.s32 	%rd2539, %r633, 4;
	add.s64 	%rd2540, %rd3, %rd2539;
	st.global.f32 	[%rd2540], %f2573;
	ld.shared.f32 	%f2574, [%r514+16];
	ld.shared.f32 	%f2575, [%r519+16];
	ld.shared.f32 	%f2576, [%r518+16];
	sub.f32 	%f2577, %f2575, %f2576;
	mul.f32 	%f2578, %f2577, 0f3F000000;
	div.rn.f32 	%f2579, %f2578, %f1;
	sub.f32 	%f2580, %f2574, %f2579;
	add.s64 	%rd2541, %rd2, %rd2539;
	st.global.f32 	[%rd2541], %f2580;
$L__BB5_1185:
	add.s32 	%r634, %r633, %r6;
	mad.lo.s32 	%r2396, %r6, 15, %r1;
	mad.lo.s32 	%r2397, %r6, -14, %r2396;
	add.s32 	%r2398, %r2397, %r6;
	add.s32 	%r2399, %r2398, %r6;
	add.s32 	%r2400, %r2399, %r6;
	add.s32 	%r2401, %r2400, %r6;
	add.s32 	%r2402, %r2401, %r6;
	add.s32 	%r2403, %r2402, %r6;
	add.s32 	%r2404, %r2403, %r6;
	add.s32 	%r2405, %r2404, %r6;
	add.s32 	%r2406, %r2405, %r6;
	setp.lt.s32 	%p2152, %r2406, 1;
	max.s32 	%r2407, %r2406, %r623;
	setp.gt.s32 	%p2153, %r2407, %r431;
	or.pred  	%p2154, %p2153, %p2152;
	@%p2154 bra 	$L__BB5_1187;
	ld.shared.f32 	%f2581, [%r524+16];
	ld.shared.f32 	%f2582, [%r526+16];
	ld.shared.f32 	%f2583, [%r525+16];
	sub.f32 	%f2584, %f2582, %f2583;
	mul.f32 	%f2585, %f2584, 0f3F000000;
	div.rn.f32 	%f2586, %f2585, %f1;
	sub.f32 	%f2587, %f2581, %f2586;
	mul.wide.s32 	%rd2542, %r634, 4;
	add.s64 	%rd2543, %rd3, %rd2542;
	st.global.f32 	[%rd2543], %f2587;
	ld.shared.f32 	%f2588, [%r523+16];
	ld.shared.f32 	%f2589, [%r528+16];
	ld.shared.f32 	%f2590, [%r527+16];
	sub.f32 	%f2591, %f2589, %f2590;
	mul.f32 	%f2592, %f2591, 0f3F000000;
	div.rn.f32 	%f2593, %f2592, %f1;
	sub.f32 	%f2594, %f2588, %f2593;
	add.s64 	%rd2544, %rd2, %rd2542;
	st.global.f32 	[%rd2544], %f2594;
$L__BB5_1187:
	setp.gt.s32 	%p2155, %r623, %r431;
	add.s32 	%r635, %r634, %r6;
	or.pred  	%p2156, %p6, %p2155;
	@%p2156 bra 	$L__BB5_1189;
	ld.shared.f32 	%f2595, [%r533+16];
	ld.shared.f32 	%f2596, [%r535+16];
	ld.shared.f32 	%f2597, [%r534+16];
	sub.f32 	%f2598, %f2596, %f2597;
	mul.f32 	%f2599, %f2598, 0f3F000000;
	div.rn.f32 	%f2600, %f2599, %f1;
	sub.f32 	%f2601, %f2595, %f2600;
	mul.wide.s32 	%rd2545, %r635, 4;
	add.s64 	%rd2546, %rd3, %rd2545;
	st.global.f32 	[%rd2546], %f2601;
	ld.shared.f32 	%f2602, [%r532+16];
	ld.shared.f32 	%f2603, [%r537+16];
	ld.shared.f32 	%f2604, [%r536+16];
	sub.f32 	%f2605, %f2603, %f2604;
	mul.f32 	%f2606, %f2605, 0f3F000000;
	div.rn.f32 	%f2607, %f2606, %f1;
	sub.f32 	%f2608, %f2602, %f2607;
	add.s64 	%rd2547, %rd2, %rd2545;
	st.global.f32 	[%rd2547], %f2608;
$L__BB5_1189:
	add.s32 	%r636, %r635, %r6;
	or.pred  	%p2158, %p7, %p2155;
	@%p2158 bra 	$L__BB5_1191;
	ld.shared.f32 	%f2609, [%r542+16];
	ld.shared.f32 	%f2610, [%r544+16];
	ld.shared.f32 	%f2611, [%r543+16];
	sub.f32 	%f2612, %f2610, %f2611;
	mul.f32 	%f2613, %f2612, 0f3F000000;
	div.rn.f32 	%f2614, %f2613, %f1;
	sub.f32 	%f2615, %f2609, %f2614;
	mul.wide.s32 	%rd2548, %r636, 4;
	add.s64 	%rd2549, %rd3, %rd2548;
	st.global.f32 	[%rd2549], %f2615;
	ld.shared.f32 	%f2616, [%r541+16];
	ld.shared.f32 	%f2617, [%r546+16];
	ld.shared.f32 	%f2618, [%r545+16];
	sub.f32 	%f2619, %f2617, %f2618;
	mul.f32 	%f2620, %f2619, 0f3F000000;
	div.rn.f32 	%f2621, %f2620, %f1;
	sub.f32 	%f2622, %f2616, %f2621;
	add.s64 	%rd2550, %rd2, %rd2548;
	st.global.f32 	[%rd2550], %f2622;
$L__BB5_1191:
	setp.gt.s32 	%p2159, %r623, %r431;
	add.s32 	%r637, %r636, %r6;
	or.pred  	%p2160, %p4, %p2159;
	@%p2160 bra 	$L__BB5_1193;
	ld.shared.f32 	%f2623, [%r551+16];
	ld.shared.f32 	%f2624, [%r553+16];
	ld.shared.f32 	%f2625, [%r552+16];
	sub.f32 	%f2626, %f2624, %f2625;
	mul.f32 	%f2627, %f2626, 0f3F000000;
	div.rn.f32 	%f2628, %f2627, %f1;
	sub.f32 	%f2629, %f2623, %f2628;
	mul.wide.s32 	%rd2551, %r637, 4;
	add.s64 	%rd2552, %rd3, %rd2551;
	st.global.f32 	[%rd2552], %f2629;
	ld.shared.f32 	%f2630, [%r550+16];
	ld.shared.f32 	%f2631, [%r555+16];
	ld.shared.f32 	%f2632, [%r554+16];
	sub.f32 	%f2633, %f2631, %f2632;
	mul.f32 	%f2634, %f2633, 0f3F000000;
	div.rn.f32 	%f2635, %f2634, %f1;
	sub.f32 	%f2636, %f2630, %f2635;
	add.s64 	%rd2553, %rd2, %rd2551;
	st.global.f32 	[%rd2553], %f2636;
$L__BB5_1193:
	add.s32 	%r638, %r637, %r6;
	or.pred  	%p2162, %p5, %p2159;
	@%p2162 bra 	$L__BB5_1195;
	ld.shared.f32 	%f2637, [%r559+16];
	ld.shared.f32 	%f2638, [%r561+16];
	ld.shared.f32 	%f2639, [%r560+16];
	sub.f32 	%f2640, %f2638, %f2639;
	mul.f32 	%f2641, %f2640, 0f3F000000;
	div.rn.f32 	%f2642, %f2641, %f1;
	sub.f32 	%f2643, %f2637, %f2642;
	mul.wide.s32 	%rd2554, %r638, 4;
	add.s64 	%rd2555, %rd3, %rd2554;
	st.global.f32 	[%rd2555], %f2643;
	ld.shared.f32 	%f2644, [%r558+16];
	ld.shared.f32 	%f2645, [%r563+16];
	ld.shared.f32 	%f2646, [%r562+16];
	sub.f32 	%f2647, %f2645, %f2646;
	mul.f32 	%f2648, %f2647, 0f3F000000;
	div.rn.f32 	%f2649, %f2648, %f1;
	sub.f32 	%f2650, %f2644, %f2649;
	add.s64 	%rd2556, %rd2, %rd2554;
	st.global.f32 	[%rd2556], %f2650;
$L__BB5_1195:
	mad.lo.s32 	%r2408, %r6, 15, %r1;
	setp.lt.s32 	%p2163, %r2408, 1;
	max.s32 	%r2409, %r2408, %r623;
	setp.gt.s32 	%p2164, %r2409, %r431;
	or.pred  	%p2165, %p2164, %p2163;
	@%p2165 bra 	$L__BB5_1197;
	ld.shared.f32 	%f2651, [%r565+16];
	ld.shared.f32 	%f2652, [%r567+16];
	ld.shared.f32 	%f2653, [%r566+16];
	sub.f32 	%f2654, %f2652, %f2653;
	mul.f32 	%f2655, %f2654, 0f3F000000;
	div.rn.f32 	%f2656, %f2655, %f1;
	sub.f32 	%f2657, %f2651, %f2656;
	add.s32 	%r2410, %r638, %r6;
	mul.wide.s32 	%rd2557, %r2410, 4;
	add.s64 	%rd2558, %rd3, %rd2557;
	st.global.f32 	[%rd2558], %f2657;
	ld.shared.f32 	%f2658, [%r564+16];
	ld.shared.f32 	%f2659, [%r569+16];
	ld.shared.f32 	%f2660, [%r568+16];
	sub.f32 	%f2661, %f2659, %f2660;
	mul.f32 	%f2662, %f2661, 0f3F000000;
	div.rn.f32 	%f2663, %f2662, %f1;
	sub.f32 	%f2664, %f2658, %f2663;
	add.s64 	%rd2559, %rd2, %rd2557;
	st.global.f32 	[%rd2559], %f2664;
$L__BB5_1197:
	add.s32 	%r639, %r623, %r9;
	mad.lo.s32 	%r640, %r639, %r5, %r1;
	setp.lt.s32 	%p2166, %r1, 1;
	max.s32 	%r2411, %r1, %r639;
	setp.gt.s32 	%p2167, %r2411, %r431;
	or.pred  	%p2168, %p2167, %p2166;
	@%p2168 bra 	$L__BB5_1199;
	ld.shared.f32 	%f2665, [%r433+20];
	ld.shared.f32 	%f2666, [%r437+20];
	ld.shared.f32 	%f2667, [%r436+20];
	sub.f32 	%f2668, %f2666, %f2667;
	mul.f32 	%f2669, %f2668, 0f3F000000;
	div.rn.f32 	%f2670, %f2669, %f1;
	sub.f32 	%f2671, %f2665, %f2670;
	mul.wide.s32 	%rd2560, %r640, 4;
	add.s64 	%rd2561, %rd3, %rd2560;
	st.global.f32 	[%rd2561], %f2671;
	ld.shared.f32 	%f2672, [%r434+20];
	ld.shared.f32 	%f2673, [%r440+20];
	ld.shared.f32 	%f2674, [%r438+20];
	sub.f32 	%f2675, %f2673, %f2674;
	mul.f32 	%f2676, %f2675, 0f3F000000;
	div.rn.f32 	%f2677, %f2676, %f1;
	sub.f32 	%f2678, %f2672, %f2677;
	add.s64 	%rd2562, %rd2, %rd2560;
	st.global.f32 	[%rd2562], %f2678;
$L__BB5_1199:
	add.s32 	%r641, %r640, %r6;
	mad.lo.s32 	%r2412, %r6, 15, %r1;
	mad.lo.s32 	%r2413, %r6, -14, %r2412;
	setp.lt.s32 	%p2169, %r2413, 1;
	max.s32 	%r2414, %r2413, %r639;
	setp.gt.s32 	%p2170, %r2414, %r431;
	or.pred  	%p2171, %p2170, %p2169;
	@%p2171 bra 	$L__BB5_1201;
	ld.shared.f32 	%f2679, [%r573+20];
	ld.shared.f32 	%f2680, [%r575+20];
	ld.shared.f32 	%f2681, [%r574+20];
	sub.f32 	%f2682, %f2680, %f2681;
	mul.f32 	%f2683, %f2682, 0f3F000000;
	div.rn.f32 	%f2684, %f2683, %f1;
	sub.f32 	%f2685, %f2679, %f2684;
	mul.wide.s32 	%rd2563, %r641, 4;
	add.s64 	%rd2564, %rd3, %rd2563;
	st.global.f32 	[%rd2564], %f2685;
	ld.shared.f32 	%f2686, [%r443+24];
	ld.shared.f32 	%f2687, [%r577+20];
	ld.shared.f32 	%f2688, [%r576+20];
	sub.f32 	%f2689, %f2687, %f2688;
	mul.f32 	%f2690, %f2689, 0f3F000000;
	div.rn.f32 	%f2691, %f2690, %f1;
	sub.f32 	%f2692, %f2686, %f2691;
	add.s64 	%rd2565, %rd2, %rd2563;
	st.global.f32 	[%rd2565], %f2692;
$L__BB5_1201:
	add.s32 	%r642, %r641, %r6;
	mad.lo.s32 	%r2415, %r6, 15, %r1;
	mad.lo.s32 	%r2416, %r6, -14, %r2415;
	add.s32 	%r2417, %r2416, %r6;
	setp.lt.s32 	%p2172, %r2417, 1;
	max.s32 	%r2418, %r2417, %r639;
	setp.gt.s32 	%p2173, %r2418, %r431;
	or.pred  	%p2174, %p2173, %p2172;
	@%p2174 bra 	$L__BB5_1203;
	ld.shared.f32 	%f2693, [%r453+20];
	ld.shared.f32 	%f2694, [%r455+20];
	ld.shared.f32 	%f2695, [%r454+20];
	sub.f32 	%f2696, %f2694, %f2695;
	mul.f32 	%f2697, %f2696, 0f3F000000;
	div.rn.f32 	%f2698, %f2697, %f1;
	sub.f32 	%f2699, %f2693, %f2698;
	mul.wide.s32 	%rd2566, %r642, 4;
	add.s64 	%rd2567, %rd3, %rd2566;
	st.global.f32 	[%rd2567], %f2699;
	ld.shared.f32 	%f2700, [%r452+20];
	ld.shared.f32 	%f2701, [%r457+20];
	ld.shared.f32 	%f2702, [%r456+20];
	sub.f32 	%f2703, %f2701, %f2702;
	mul.f32 	%f2704, %f2703, 0f3F000000;
	div.rn.f32 	%f2705, %f2704, %f1;
	sub.f32 	%f2706, %f2700, %f2705;
	add.s64 	%rd2568, %rd2, %rd2566;
	st.global.f32 	[%rd2568], %f2706;
$L__BB5_1203:
	add.s32 	%r643, %r642, %r6;
	mad.lo.s32 	%r2419, %r6, 15, %r1;
	mad.lo.s32 	%r2420, %r6, -14, %r2419;
	add.s32 	%r2421, %r2420, %r6;
	add.s32 	%r2422, %r2421, %r6;
	setp.lt.s32 	%p2175, %r2422, 1;
	max.s32 	%r2423, %r2422, %r639;
	setp.gt.s32 	%p2176, %r2423, %r431;
	or.pred  	%p2177, %p2176, %p2175;
	@%p2177 bra 	$L__BB5_1205;
	ld.shared.f32 	%f2707, [%r461+20];
	ld.shared.f32 	%f2708, [%r463+20];
	ld.shared.f32 	%f2709, [%r462+20];
	sub.f32 	%f2710, %f2708, %f2709;
	mul.f32 	%f2711, %f2710, 0f3F000000;
	div.rn.f32 	%f2712, %f2711, %f1;
	sub.f32 	%f2713, %f2707, %f2712;
	mul.wide.s32 	%rd2569, %r643, 4;
	add.s64 	%rd2570, %rd3, %rd2569;
	st.global.f32 	[%rd2570], %f2713;
	ld.shared.f32 	%f2714, [%r460+20];
	ld.shared.f32 	%f2715, [%r465+20];
	ld.shared.f32 	%f2716, [%r464+20];
	sub.f32 	%f2717, %f2715, %f2716;
	mul.f32 	%f2718, %f2717, 0f3F000000;
	div.rn.f32 	%f2719, %f2718, %f1;
	sub.f32 	%f2720, %f2714, %f2719;
	add.s64 	%rd2571, %rd2, %rd2569;
	st.global.f32 	[%rd2571], %f2720;
$L__BB5_1205:
	add.s32 	%r644, %r643, %r6;
	mad.lo.s32 	%r2424, %r6, 15, %r1;
	mad.lo.s32 	%r2425, %r6, -14, %r2424;
	add.s32 	%r2426, %r2425, %r6;
	add.s32 	%r2427, %r2426, %r6;
	add.s32 	%r2428, %r2427, %r6;
	setp.lt.s32 	%p2178, %r2428, 1;
	max.s32 	%r2429, %r2428, %r639;
	setp.gt.s32 	%p2179, %r2429, %r431;
	or.pred  	%p2180, %p2179, %p2178;
	@%p2180 bra 	$L__BB5_1207;
	ld.shared.f32 	%f2721, [%r470+20];
	ld.shared.f32 	%f2722, [%r472+20];
	ld.shared.f32 	%f2723, [%r471+20];
	sub.f32 	%f2724, %f2722, %f2723;
	mul.f32 	%f2725, %f2724, 0f3F000000;
	div.rn.f32 	%f2726, %f2725, %f1;
	sub.f32 	%f2727, %f2721, %f2726;
	mul.wide.s32 	%rd2572, %r644, 4;
	add.s64 	%rd2573, %rd3, %rd2572;
	st.global.f32 	[%rd2573], %f2727;
	ld.shared.f32 	%f2728, [%r469+20];
	ld.shared.f32 	%f2729, [%r474+20];
	ld.shared.f32 	%f2730, [%r473+20];
	sub.f32 	%f2731, %f2729, %f2730;
	mul.f32 	%f2732, %f2731, 0f3F000000;
	div.rn.f32 	%f2733, %f2732, %f1;
	sub.f32 	%f2734, %f2728, %f2733;
	add.s64 	%rd2574, %rd2, %rd2572;
	st.global.f32 	[%rd2574], %f2734;
$L__BB5_1207:
	add.s32 	%r645, %r644, %r6;
	mad.lo.s32 	%r2430, %r6, 15, %r1;
	mad.lo.s32 	%r2431, %r6, -14, %r2430;
	add.s32 	%r2432, %r2431, %r6;
	add.s32 	%r2433, %r2432, %r6;
	add.s32 	%r2434, %r2433, %r6;
	add.s32 	%r2435, %r2434, %r6;
	setp.lt.s32 	%p2181, %r2435, 1;
	max.s32 	%r2436, %r2435, %r639;
	setp.gt.s32 	%p2182, %r2436, %r431;
	or.pred  	%p2183, %p2182, %p2181;
	@%p2183 bra 	$L__BB5_1209;
	ld.shared.f32 	%f2735, [%r479+20];
	ld.shared.f32 	%f2736, [%r481+20];
	ld.shared.f32 	%f2737, [%r480+20];
	sub.f32 	%f2738, %f2736, %f2737;
	mul.f32 	%f2739, %f2738, 0f3F000000;
	div.rn.f32 	%f2740, %f2739, %f1;
	sub.f32 	%f2741, %f2735, %f2740;
	mul.wide.s32 	%rd2575, %r645, 4;
	add.s64 	%rd2576, %rd3, %rd2575;
	st.global.f32 	[%rd2576], %f2741;
	ld.shared.f32 	%f2742, [%r478+20];
	ld.shared.f32 	%f2743, [%r483+20];
	ld.shared.f32 	%f2744, [%r482+20];
	sub.f32 	%f2745, %f2743, %f2744;
	mul.f32 	%f2746, %f2745, 0f3F000000;
	div.rn.f32 	%f2747, %f2746, %f1;
	sub.f32 	%f2748, %f2742, %f2747;
	add.s64 	%rd2577, %rd2, %rd2575;
	st.global.f32 	[%rd2577], %f2748;
$L__BB5_1209:
	add.s32 	%r646, %r645, %r6;
	mad.lo.s32 	%r2437, %r6, 15, %r1;
	mad.lo.s32 	%r2438, %r6, -14, %r2437;
	add.s32 	%r2439, %r2438, %r6;
	add.s32 	%r2440, %r2439, %r6;
	add.s32 	%r2441, %r2440, %r6;
	add.s32 	%r2442, %r2441, %r6;
	add.s32 	%r2443, %r2442, %r6;
	setp.lt.s32 	%p2184, %r2443, 1;
	max.s32 	%r2444, %r2443, %r639;
	setp.gt.s32 	%p2185, %r2444, %r431;
	or.pred  	%p2186, %p2185, %p2184;
	@%p2186 bra 	$L__BB5_1211;
	ld.shared.f32 	%f2749, [%r488+20];
	ld.shared.f32 	%f2750, [%r490+20];
	ld.shared.f32 	%f2751, [%r489+20];
	sub.f32 	%f2752, %f2750, %f2751;
	mul.f32 	%f2753, %f2752, 0f3F000000;
	div.rn.f32 	%f2754, %f2753, %f1;
	sub.f32 	%f2755, %f2749, %f2754;
	mul.wide.s32 	%rd2578, %r646, 4;
	add.s64 	%rd2579, %rd3, %rd2578;
	st.global.f32 	[%rd2579], %f2755;
	ld.shared.f32 	%f2756, [%r487+20];
	ld.shared.f32 	%f2757, [%r492+20];
	ld.shared.f32 	%f2758, [%r491+20];
	sub.f32 	%f2759, %f2757, %f2758;
	mul.f32 	%f2760, %f2759, 0f3F000000;
	div.rn.f32 	%f2761, %f2760, %f1;
	sub.f32 	%f2762, %f2756, %f2761;
	add.s64 	%rd2580, %rd2, %rd2578;
	st.global.f32 	[%rd2580], %f2762;
$L__BB5_1211:
	add.s32 	%r647, %r646, %r6;
	mad.lo.s32 	%r2445, %r6, 15, %r1;
	mad.lo.s32 	%r2446, %r6, -14, %r2445;
	add.s32 	%r2447, %r2446, %r6;
	add.s32 	%r2448, %r2447, %r6;
	add.s32 	%r2449, %r2448, %r6;
	add.s32 	%r2450, %r2449, %r6;
	add.s32 	%r2451, %r2450, %r6;
	add.s32 	%r2452, %r2451, %r6;
	setp.lt.s32 	%p2187, %r2452, 1;
	max.s32 	%r2453, %r2452, %r639;
	setp.gt.s32 	%p2188, %r2453, %r431;
	or.pred  	%p2189, %p2188, %p2187;
	@%p2189 bra 	$L__BB5_1213;
	ld.shared.f32 	%f2763, [%r497+20];
	ld.shared.f32 	%f2764, [%r499+20];
	ld.shared.f32 	%f2765, [%r498+20];
	sub.f32 	%f2766, %f2764, %f2765;
	mul.f32 	%f2767, %f2766, 0f3F000000;
	div.rn.f32 	%f2768, %f2767, %f1;
	sub.f32 	%f2769, %f2763, %f2768;
	mul.wide.s32 	%rd2581, %r647, 4;
	add.s64 	%rd2582, %rd3, %rd2581;
	st.global.f32 	[%rd2582], %f2769;
	ld.shared.f32 	%f2770, [%r496+20];
	ld.shared.f32 	%f2771, [%r501+20];
	ld.shared.f32 	%f2772, [%r500+20];
	sub.f32 	%f2773, %f2771, %f2772;
	mul.f32 	%f2774, %f2773, 0f3F000000;
	div.rn.f32 	%f2775, %f2774, %f1;
	sub.f32 	%f2776, %f2770, %f2775;
	add.s64 	%rd2583, %rd2, %rd2581;
	st.global.f32 	[%rd2583], %f2776;
$L__BB5_1213:
	add.s32 	%r648, %r647, %r6;
	mad.lo.s32 	%r2454, %r6, 15, %r1;
	mad.lo.s32 	%r2455, %r6, -14, %r2454;
	add.s32 	%r2456, %r2455, %r6;
	add.s32 	%r2457, %r2456, %r6;
	add.s32 	%r2458, %r2457, %r6;
	add.s32 	%r2459, %r2458, %r6;
	add.s32 	%r2460, %r2459, %r6;
	add.s32 	%r2461, %r2460, %r6;
	add.s32 	%r2462, %r2461, %r6;
	setp.lt.s32 	%p2190, %r2462, 1;
	max.s32 	%r2463, %r2462, %r639;
	setp.gt.s32 	%p2191, %r2463, %r431;
	or.pred  	%p2192, %p2191, %p2190;
	@%p2192 bra 	$L__BB5_1215;
	ld.shared.f32 	%f2777, [%r506+20];
	ld.shared.f32 	%f2778, [%r508+20];
	ld.shared.f32 	%f2779, [%r507+20];
	sub.f32 	%f2780, %f2778, %f2779;
	mul.f32 	%f2781, %f2780, 0f3F000000;
	div.rn.f32 	%f2782, %f2781, %f1;
	sub.f32 	%f2783, %f2777, %f2782;
	mul.wide.s32 	%rd2584, %r648, 4;
	add.s64 	%rd2585, %rd3, %rd2584;
	st.global.f32 	[%rd2585], %f2783;
	ld.shared.f32 	%f2784, [%r505+20];
	ld.shared.f32 	%f2785, [%r510+20];
	ld.shared.f32 	%f2786, [%r509+20];
	sub.f32 	%f2787, %f2785, %f2786;
	mul.f32 	%f2788, %f2787, 0f3F000000;
	div.rn.f32 	%f2789, %f2788, %f1;
	sub.f32 	%f2790, %f2784, %f2789;
	add.s64 	%rd2586, %rd2, %rd2584;
	st.global.f32 	[%rd2586], %f2790;
$L__BB5_1215:
	add.s32 	%r649, %r648, %r6;
	mad.lo.s32 	%r2464, %r6, 15, %r1;
	mad.lo.s32 	%r2465, %r6, -14, %r2464;
	add.s32 	%r2466, %r2465, %r6;
	add.s32 	%r2467, %r2466, %r6;
	add.s32 	%r2468, %r2467, %r6;
	add.s32 	%r2469, %r2468, %r6;
	add.s32 	%r2470, %r2469, %r6;
	add.s32 	%r2471, %r2470, %r6;
	add.s32 	%r2472, %r2471, %r6;
	add.s32 	%r2473, %r2472, %r6;
	setp.lt.s32 	%p2193, %r2473, 1;
	max.s32 	%r2474, %r2473, %r639;
	setp.gt.s32 	%p2194, %r2474, %r431;
	or.pred  	%p2195, %p2194, %p2193;
	@%p2195 bra 	$L__BB5_1217;
	ld.shared.f32 	%f2791, [%r515+20];
	ld.shared.f32 	%f2792, [%r517+20];
	ld.shared.f32 	%f2793, [%r516+20];
	sub.f32 	%f2794, %f2792, %f2793;
	mul.f32 	%f2795, %f2794, 0f3F000000;
	div.rn.f32 	%f2796, %f2795, %f1;
	sub.f32 	%f2797, %f2791, %f2796;
	mul.wide.s32 	%rd2587, %r649, 4;
	add.s64 	%rd2588, %rd3, %rd2587;
	st.global.f32 	[%rd2588], %f2797;
	ld.shared.f32 	%f2798, [%r514+20];
	ld.shared.f32 	%f2799, [%r519+20];
	ld.shared.f32 	%f2800, [%r518+20];
	sub.f32 	%f2801, %f2799, %f2800;
	mul.f32 	%f2802, %f2801, 0f3F000000;
	div.rn.f32 	%f2803, %f2802, %f1;
	sub.f32 	%f2804, %f2798, %f2803;
	add.s64 	%rd2589, %rd2, %rd2587;
	st.global.f32 	[%rd2589], %f2804;
$L__BB5_1217:
	add.s32 	%r650, %r649, %r6;
	mad.lo.s32 	%r2475, %r6, 15, %r1;
	mad.lo.s32 	%r2476, %r6, -14, %r2475;
	add.s32 	%r2477, %r2476, %r6;
	add.s32 	%r2478, %r2477, %r6;
	add.s32 	%r2479, %r2478, %r6;
	add.s32 	%r2480, %r2479, %r6;
	add.s32 	%r2481, %r2480, %r6;
	add.s32 	%r2482, %r2481, %r6;
	add.s32 	%r2483, %r2482, %r6;
	add.s32 	%r2484, %r2483, %r6;
	add.s32 	%r2485, %r2484, %r6;
	setp.lt.s32 	%p2196, %r2485, 1;
	max.s32 	%r2486, %r2485, %r639;
	setp.gt.s32 	%p2197, %r2486, %r431;
	or.pred  	%p2198, %p2197, %p2196;
	@%p2198 bra 	$L__BB5_1219;
	ld.shared.f32 	%f2805, [%r524+20];
	ld.shared.f32 	%f2806, [%r526+20];
	ld.shared.f32 	%f2807, [%r525+20];
	sub.f32 	%f2808, %f2806, %f2807;
	mul.f32 	%f2809, %f2808, 0f3F000000;
	div.rn.f32 	%f2810, %f2809, %f1;
	sub.f32 	%f2811, %f2805, %f2810;
	mul.wide.s32 	%rd2590, %r650, 4;
	add.s64 	%rd2591, %rd3, %rd2590;
	st.global.f32 	[%rd2591], %f2811;
	ld.shared.f32 	%f2812, [%r523+20];
	ld.shared.f32 	%f2813, [%r528+20];
	ld.shared.f32 	%f2814, [%r527+20];
	sub.f32 	%f2815, %f2813, %f2814;
	mul.f32 	%f2816, %f2815, 0f3F000000;
	div.rn.f32 	%f2817, %f2816, %f1;
	sub.f32 	%f2818, %f2812, %f2817;
	add.s64 	%rd2592, %rd2, %rd2590;
	st.global.f32 	[%rd2592], %f2818;
$L__BB5_1219:
	setp.gt.s32 	%p2199, %r639, %r431;
	add.s32 	%r651, %r650, %r6;
	or.pred  	%p2200, %p6, %p2199;
	@%p2200 bra 	$L__BB5_1221;
	ld.shared.f32 	%f2819, [%r533+20];
	ld.shared.f32 	%f2820, [%r535+20];
	ld.shared.f32 	%f2821, [%r534+20];
	sub.f32 	%f2822, %f2820, %f2821;
	mul.f32 	%f2823, %f2822, 0f3F000000;
	div.rn.f32 	%f2824, %f2823, %f1;
	sub.f32 	%f2825, %f2819, %f2824;
	mul.wide.s32 	%rd2593, %r651, 4;
	add.s64 	%rd2594, %rd3, %rd2593;
	st.global.f32 	[%rd2594], %f2825;
	ld.shared.f32 	%f2826, [%r532+20];
	ld.shared.f32 	%f2827, [%r537+20];
	ld.shared.f32 	%f2828, [%r536+20];
	sub.f32 	%f2829, %f2827, %f2828;
	mul.f32 	%f2830, %f2829, 0f3F000000;
	div.rn.f32 	%f2831, %f2830, %f1;
	sub.f32 	%f2832, %f2826, %f2831;
	add.s64 	%rd2595, %rd2, %rd2593;
	st.global.f32 	[%rd2595], %f2832;
$L__BB5_1221:
	add.s32 	%r652, %r651, %r6;
	or.pred  	%p2202, %p7, %p2199;
	@%p2202 bra 	$L__BB5_1223;
	ld.shared.f32 	%f2833, [%r542+20];
	ld.shared.f32 	%f2834, [%r544+20];
	ld.shared.f32 	%f2835, [%r543+20];
	sub.f32 	%f2836, %f2834, %f2835;
	mul.f32 	%f2837, %f2836, 0f3F000000;
	div.rn.f32 	%f2838, %f2837, %f1;
	sub.f32 	%f2839, %f2833, %f2838;
	mul.wide.s32 	%rd2596, %r652, 4;
	add.s64 	%rd2597, %rd3, %rd2596;
	st.global.f32 	[%rd2597], %f2839;
	ld.shared.f32 	%f2840, [%r541+20];
	ld.shared.f32 	%f2841, [%r546+20];
	ld.shared.f32 	%f2842, [%r545+20];
	sub.f32 	%f2843, %f2841, %f2842;
	mul.f32 	%f2844, %f2843, 0f3F000000;
	div.rn.f32 	%f2845, %f2844, %f1;
	sub.f32 	%f2846, %f2840, %f2845;
	add.s64 	%rd2598, %rd2, %rd2596;
	st.global.f32 	[%rd2598], %f2846;
$L__BB5_1223:
	setp.gt.s32 	%p2203, %r639, %r431;
	add.s32 	%r653, %r652, %r6;
	or.pred  	%p2204, %p4, %p2203;
	@%p2204 bra 	$L__BB5_1225;
	ld.shared.f32 	%f2847, [%r551+20];
	ld.shared.f32 	%f2848, [%r553+20];
	ld.shared.f32 	%f2849, [%r552+20];
	sub.f32 	%f2850, %f2848, %f2849;
	mul.f32 	%f2851, %f2850, 0f3F000000;
	div.rn.f32 	%f2852, %f2851, %f1;
	sub.f32 	%f2853, %f2847, %f2852;
	mul.wide.s32 	%rd2599, %r653, 4;
	add.s64 	%rd2600, %rd3, %rd2599;
	st.global.f32 	[%rd2600], %f2853;
	ld.shared.f32 	%f2854, [%r550+20];
	ld.shared.f32 	%f2855, [%r555+20];
	ld.shared.f32 	%f2856, [%r554+20];
	sub.f32 	%f2857, %f2855, %f2856;
	mul.f32 	%f2858, %f2857, 0f3F000000;
	div.rn.f32 	%f2859, %f2858, %f1;
	sub.f32 	%f2860, %f2854, %f2859;
	add.s64 	%rd2601, %rd2, %rd2599;
	st.global.f32 	[%rd2601], %f2860;
$L__BB5_1225:
	add.s32 	%r654, %r653, %r6;
	or.pred  	%p2206, %p5, %p2203;
	@%p2206 bra 	$L__BB5_1227;
	ld.shared.f32 	%f2861, [%r559+20];
	ld.shared.f32 	%f2862, [%r561+20];
	ld.shared.f32 	%f2863, [%r560+20];
	sub.f32 	%f2864, %f2862, %f2863;
	mul.f32 	%f2865, %f2864, 0f3F000000;
	div.rn.f32 	%f2866, %f2865, %f1;
	sub.f32 	%f2867, %f2861, %f2866;
	mul.wide.s32 	%rd2602, %r654, 4;
	add.s64 	%rd2603, %rd3, %rd2602;
	st.global.f32 	[%rd2603], %f2867;
	ld.shared.f32 	%f2868, [%r558+20];
	ld.shared.f32 	%f2869, [%r563+20];
	ld.shared.f32 	%f2870, [%r562+20];
	sub.f32 	%f2871, %f2869, %f2870;
	mul.f32 	%f2872, %f2871, 0f3F000000;
	div.rn.f32 	%f2873, %f2872, %f1;
	sub.f32 	%f2874, %f2868, %f2873;
	add.s64 	%rd2604, %rd2, %rd2602;
	st.global.f32 	[%rd2604], %f2874;
$L__BB5_1227:
	mad.lo.s32 	%r2487, %r6, 15, %r1;
	setp.lt.s32 	%p2207, %r2487, 1;
	max.s32 	%r2488, %r2487, %r639;
	setp.gt.s32 	%p2208, %r2488, %r431;
	or.pred  	%p2209, %p2208, %p2207;
	@%p2209 bra 	$L__BB5_1229;
	ld.shared.f32 	%f2875, [%r565+20];
	ld.shared.f32 	%f2876, [%r567+20];
	ld.shared.f32 	%f2877, [%r566+20];
	sub.f32 	%f2878, %f2876, %f2877;
	mul.f32 	%f2879, %f2878, 0f3F000000;
	div.rn.f32 	%f2880, %f2879, %f1;
	sub.f32 	%f2881, %f2875, %f2880;
	add.s32 	%r2489, %r654, %r6;
	mul.wide.s32 	%rd2605, %r2489, 4;
	add.s64 	%rd2606, %rd3, %rd2605;
	st.global.f32 	[%rd2606], %f2881;
	ld.shared.f32 	%f2882, [%r564+20];
	ld.shared.f32 	%f2883, [%r569+20];
	ld.shared.f32 	%f2884, [%r568+20];
	sub.f32 	%f2885, %f2883, %f2884;
	mul.f32 	%f2886, %f2885, 0f3F000000;
	div.rn.f32 	%f2887, %f2886, %f1;
	sub.f32 	%f2888, %f2882, %f2887;
	add.s64 	%rd2607, %rd2, %rd2605;
	st.global.f32 	[%rd2607], %f2888;
$L__BB5_1229:
	add.s32 	%r655, %r639, %r9;
	mad.lo.s32 	%r656, %r655, %r5, %r1;
	setp.lt.s32 	%p2210, %r1, 1;
	max.s32 	%r2490, %r1, %r655;
	setp.gt.s32 	%p2211, %r2490, %r431;
	or.pred  	%p2212, %p2211, %p2210;
	@%p2212 bra 	$L__BB5_1231;
	ld.shared.f32 	%f2889, [%r433+24];
	ld.shared.f32 	%f2890, [%r437+24];
	ld.shared.f32 	%f2891, [%r436+24];
	sub.f32 	%f2892, %f2890, %f2891;
	mul.f32 	%f2893, %f2892, 0f3F000000;
	div.rn.f32 	%f2894, %f2893, %f1;
	sub.f32 	%f2895, %f2889, %f2894;
	mul.wide.s32 	%rd2608, %r656, 4;
	add.s64 	%rd2609, %rd3, %rd2608;
	st.global.f32 	[%rd2609], %f2895;
	ld.shared.f32 	%f2896, [%r434+24];
	ld.shared.f32 	%f2897, [%r440+24];
	ld.shared.f32 	%f2898, [%r438+24];
	sub.f32 	%f2899, %f2897, %f2898;
	mul.f32 	%f2900, %f2899, 0f3F000000;
	div.rn.f32 	%f2901, %f2900, %f1;
	sub.f32 	%f2902, %f2896, %f2901;
	add.s64 	%rd2610, %rd2, %rd2608;
	st.global.f32 	[%rd2610], %f2902;
$L__BB5_1231:
	add.s32 	%r657, %r656, %r6;
	mad.lo.s32 	%r2491, %r6, 15, %r1;
	mad.lo.s32 	%r2492, %r6, -14, %r2491;
	setp.lt.s32 	%p2213, %r2492, 1;
	max.s32 	%r2493, %r2492, %r655;
	setp.gt.s32 	%p2214, %r2493, %r431;
	or.pred  	%p2215, %p2214, %p2213;
	@%p2215 bra 	$L__BB5_1233;
	ld.shared.f32 	%f2903, [%r573+24];
	ld.shared.f32 	%f2904, [%r575+24];
	ld.shared.f32 	%f2905, [%r574+24];
	sub.f32 	%f2906, %f2904, %f2905;
	mul.f32 	%f2907, %f2906, 0f3F000000;
	div.rn.f32 	%f2908, %f2907, %f1;
	sub.f32 	%f2909, %f2903, %f2908;
	mul.wide.s32 	%rd2611, %r657, 4;
	add.s64 	%rd2612, %rd3, %rd2611;
	st.global.f32 	[%rd2612], %f2909;
	ld.shared.f32 	%f2910, [%r443+28];
	ld.shared.f32 	%f2911, [%r577+24];
	ld.shared.f32 	%f2912, [%r576+24];
	sub.f32 	%f2913, %f2911, %f2912;
	mul.f32 	%f2914, %f2913, 0f3F000000;
	div.rn.f32 	%f2915, %f2914, %f1;
	sub.f32 	%f2916, %f2910, %f2915;
	add.s64 	%rd2613, %rd2, %rd2611;
	st.global.f32 	[%rd2613], %f2916;
$L__BB5_1233:
	add.s32 	%r658, %r657, %r6;
	mad.lo.s32 	%r2494, %r6, 15, %r1;
	mad.lo.s32 	%r2495, %r6, -14, %r2494;
	add.s32 	%r2496, %r2495, %r6;
	setp.lt.s32 	%p2216, %r2496, 1;
	max.s32 	%r2497, %r2496, %r655;
	setp.gt.s32 	%p2217, %r2497, %r431;
	or.pred  	%p2218, %p2217, %p2216;
	@%p2218 bra 	$L__BB5_1235;
	ld.shared.f32 	%f2917, [%r453+24];
	ld.shared.f32 	%f2918, [%r455+24];
	ld.shared.f32 	%f2919, [%r454+24];
	sub.f32 	%f2920, %f2918, %f2919;
	mul.f32 	%f2921, %f2920, 0f3F000000;
	div.rn.f32 	%f2922, %f2921, %f1;
	sub.f32 	%f2923, %f2917, %f2922;
	mul.wide.s32 	%rd2614, %r658, 4;
	add.s64 	%rd2615, %rd3, %rd2614;
	st.global.f32 	[%rd2615], %f2923;
	ld.shared.f32 	%f2924, [%r452+24];
	ld.shared.f32 	%f2925, [%r457+24];
	ld.shared.f32 	%f2926, [%r456+24];
	sub.f32 	%f2927, %f2925, %f2926;
	mul.f32 	%f2928, %f2927, 0f3F000000;
	div.rn.f32 	%f2929, %f2928, %f1;
	sub.f32 	%f2930, %f2924, %f2929;
	add.s64 	%rd2616, %rd2, %rd2614;
	st.global.f32 	[%rd2616], %f2930;
$L__BB5_1235:
	add.s32 	%r659, %r658, %r6;
	mad.lo.s32 	%r2498, %r6, 15, %r1;
	mad.lo.s32 	%r2499, %r6, -14, %r2498;
	add.s32 	%r2500, %r2499, %r6;
	add.s32 	%r2501, %r2500, %r6;
	setp.lt.s32 	%p2219, %r2501, 1;
	max.s32 	%r2502, %r2501, %r655;
	setp.gt.s32 	%p2220, %r2502, %r431;
	or.pred  	%p2221, %p2220, %p2219;
	@%p2221 bra 	$L__BB5_1237;
	ld.shared.f32 	%f2931, [%r461+24];
	ld.shared.f32 	%f2932, [%r463+24];
	ld.shared.f32 	%f2933, [%r462+24];
	sub.f32 	%f2934, %f2932, %f2933;
	mul.f32 	%f2935, %f2934, 0f3F000000;
	div.rn.f32 	%f2936, %f2935, %f1;
	sub.f32 	%f2937, %f2931, %f2936;
	mul.wide.s32 	%rd2617, %r659, 4;
	add.s64 	%rd2618, %rd3, %rd2617;
	st.global.f32 	[%rd2618], %f2937;
	ld.shared.f32 	%f2938, [%r460+24];
	ld.shared.f32 	%f2939, [%r465+24];
	ld.shared.f32 	%f2940, [%r464+24];
	sub.f32 	%f2941, %f2939, %f2940;
	mul.f32 	%f2942, %f2941, 0f3F000000;
	div.rn.f32 	%f2943, %f2942, %f1;
	sub.f32 	%f2944, %f2938, %f2943;
	add.s64 	%rd2619, %rd2, %rd2617;
	st.global.f32 	[%rd2619], %f2944;
$L__BB5_1237:
	add.s32 	%r660, %r659, %r6;
	mad.lo.s32 	%r2503, %r6, 15, %r1;
	mad.lo.s32 	%r2504, %r6, -14, %r2503;
	add.s32 	%r2505, %r2504, %r6;
	add.s32 	%r2506, %r2505, %r6;
	add.s32 	%r2507, %r2506, %r6;
	setp.lt.s32 	%p2222, %r2507, 1;
	max.s32 	%r2508, %r2507, %r655;
	setp.gt.s32 	%p2223, %r2508, %r431;
	or.pred  	%p2224, %p2223, %p2222;
	@%p2224 bra 	$L__BB5_1239;
	ld.shared.f32 	%f2945, [%r470+24];
	ld.shared.f32 	%f2946, [%r472+24];
	ld.shared.f32 	%f2947, [%r471+24];
	sub.f32 	%f2948, %f2946, %f2947;
	mul.f32 	%f2949, %f2948, 0f3F000000;
	div.rn.f32 	%f2950, %f2949, %f1;
	sub.f32 	%f2951, %f2945, %f2950;
	mul.wide.s32 	%rd2620, %r660, 4;
	add.s64 	%rd2621, %rd3, %rd2620;
	st.global.f32 	[%rd2621], %f2951;
	ld.shared.f32 	%f2952, [%r469+24];
	ld.shared.f32 	%f2953, [%r474+24];
	ld.shared.f32 	%f2954, [%r473+24];
	sub.f32 	%f2955, %f2953, %f2954;
	mul.f32 	%f2956, %f2955, 0f3F000000;
	div.rn.f32 	%f2957, %f2956, %f1;
	sub.f32 	%f2958, %f2952, %f2957;
	add.s64 	%rd2622, %rd2, %rd2620;
	st.global.f32 	[%rd2622], %f2958;
$L__BB5_1239:
	add.s32 	%r661, %r660, %r6;
	mad.lo.s32 	%r2509, %r6, 15, %r1;
	mad.lo.s32 	%r2510, %r6, -14, %r2509;
	add.s32 	%r2511, %r2510, %r6;
	add.s32 	%r2512, %r2511, %r6;
	add.s32 	%r2513, %r2512, %r6;
	add.s32 	%r2514, %r2513, %r6;
	setp.lt.s32 	%p2225, %r2514, 1;
	max.s32 	%r2515, %r2514, %r655;
	setp.gt.s32 	%p2226, %r2515, %r431;
	or.pred  	%p2227, %p2226, %p2225;
	@%p2227 bra 	$L__BB5_1241;
	ld.shared.f32 	%f2959, [%r479+24];
	ld.shared.f32 	%f2960, [%r481+24];
	ld.shared.f32 	%f2961, [%r480+24];
	sub.f32 	%f2962, %f2960, %f2961;
	mul.f32 	%f2963, %f2962, 0f3F000000;
	div.rn.f32 	%f2964, %f2963, %f1;
	sub.f32 	%f2965, %f2959, %f2964;
	mul.wide.s32 	%rd2623, %r661, 4;
	add.s64 	%rd2624, %rd3, %rd2623;
	st.global.f32 	[%rd2624], %f2965;
	ld.shared.f32 	%f2966, [%r478+24];
	ld.shared.f32 	%f2967, [%r483+24];
	ld.shared.f32 	%f2968, [%r482+24];
	sub.f32 	%f2969, %f2967, %f2968;
	mul.f32 	%f2970, %f2969, 0f3F000000;
	div.rn.f32 	%f2971, %f2970, %f1;
	sub.f32 	%f2972, %f2966, %f2971;
	add.s64 	%rd2625, %rd2, %rd2623;
	st.global.f32 	[%rd2625], %f2972;
$L__BB5_1241:
	add.s32 	%r662, %r661, %r6;
	mad.lo.s32 	%r2516, %r6, 15, %r1;
	mad.lo.s32 	%r2517, %r6, -14, %r2516;
	add.s32 	%r2518, %r2517, %r6;
	add.s32 	%r2519, %r2518, %r6;
	add.s32 	%r2520, %r2519, %r6;
	add.s32 	%r2521, %r2520, %r6;
	add.s32 	%r2522, %r2521, %r6;
	setp.lt.s32 	%p2228, %r2522, 1;
	max.s32 	%r2523, %r2522, %r655;
	setp.gt.s32 	%p2229, %r2523, %r431;
	or.pred  	%p2230, %p2229, %p2228;
	@%p2230 bra 	$L__BB5_1243;
	ld.shared.f32 	%f2973, [%r488+24];
	ld.shared.f32 	%f2974, [%r490+24];
	ld.shared.f32 	%f2975, [%r489+24];
	sub.f32 	%f2976, %f2974, %f2975;
	mul.f32 	%f2977, %f2976, 0f3F000000;
	div.rn.f32 	%f2978, %f2977, %f1;
	sub.f32 	%f2979, %f2973, %f2978;
	mul.wide.s32 	%rd2626, %r662, 4;
	add.s64 	%rd2627, %rd3, %rd2626;
	st.global.f32 	[%rd2627], %f2979;
	ld.shared.f32 	%f2980, [%r487+24];
	ld.shared.f32 	%f2981, [%r492+24];
	ld.shared.f32 	%f2982, [%r491+24];
	sub.f32 	%f2983, %f2981, %f2982;
	mul.f32 	%f2984, %f2983, 0f3F000000;
	div.rn.f32 	%f2985, %f2984, %f1;
	sub.f32 	%f2986, %f2980, %f2985;
	add.s64 	%rd2628, %rd2, %rd2626;
	st.global.f32 	[%rd2628], %f2986;
$L__BB5_1243:
	add.s32 	%r663, %r662, %r6;
	mad.lo.s32 	%r2524, %r6, 15, %r1;
	mad.lo.s32 	%r2525, %r6, -14, %r2524;
	add.s32 	%r2526, %r2525, %r6;
	add.s32 	%r2527, %r2526, %r6;
	add.s32 	%r2528, %r2527, %r6;
	add.s32 	%r2529, %r2528, %r6;
	add.s32 	%r2530, %r2529, %r6;
	add.s32 	%r2531, %r2530, %r6;
	setp.lt.s32 	%p2231, %r2531, 1;
	max.s32 	%r2532, %r2531, %r655;
	setp.gt.s32 	%p2232, %r2532, %r431;
	or.pred  	%p2233, %p2232, %p2231;
	@%p2233 bra 	$L__BB5_1245;
	ld.shared.f32 	%f2987, [%r497+24];
	ld.shared.f32 	%f2988, [%r499+24];
	ld.shared.f32 	%f2989, [%r498+24];
	sub.f32 	%f2990, %f2988, %f2989;
	mul.f32 	%f2991, %f2990, 0f3F000000;
	div.rn.f32 	%f2992, %f2991, %f1;
	sub.f32 	%f2993, %f2987, %f2992;
	mul.wide.s32 	%rd2629, %r663, 4;
	add.s64 	%rd2630, %rd3, %rd2629;
	st.global.f32 	[%rd2630], %f2993;
	ld.shared.f32 	%f2994, [%r496+24];
	ld.shared.f32 	%f2995, [%r501+24];
	ld.shared.f32 	%f2996, [%r500+24];
	sub.f32 	%f2997, %f2995, %f2996;
	mul.f32 	%f2998, %f2997, 0f3F000000;
	div.rn.f32 	%f2999, %f2998, %f1;
	sub.f32 	%f3000, %f2994, %f2999;
	add.s64 	%rd2631, %rd2, %rd2629;
	st.global.f32 	[%rd2631], %f3000;
$L__BB5_1245:
	add.s32 	%r664, %r663, %r6;
	mad.lo.s32 	%r2533, %r6, 15, %r1;
	mad.lo.s32 	%r2534, %r6, -14, %r2533;
	add.s32 	%r2535, %r2534, %r6;
	add.s32 	%r2536, %r2535, %r6;
	add.s32 	%r2537, %r2536, %r6;
	add.s32 	%r2538, %r2537, %r6;
	add.s32 	%r2539, %r2538, %r6;
	add.s32 	%r2540, %r2539, %r6;
	add.s32 	%r2541, %r2540, %r6;
	setp.lt.s32 	%p2234, %r2541, 1;
	max.s32 	%r2542, %r2541, %r655;
	setp.gt.s32 	%p2235, %r2542, %r431;
	or.pred  	%p2236, %p2235, %p2234;
	@%p2236 bra 	$L__BB5_1247;
	ld.shared.f32 	%f3001, [%r506+24];
	ld.shared.f32 	%f3002, [%r508+24];
	ld.shared.f32 	%f3003, [%r507+24];
	sub.f32 	%f3004, %f3002, %f3003;
	mul.f32 	%f3005, %f3004, 0f3F000000;
	div.rn.f32 	%f3006, %f3005, %f1;
	sub.f32 	%f3007, %f3001, %f3006;
	mul.wide.s32 	%rd2632, %r664, 4;
	add.s64 	%rd2633, %rd3, %rd2632;
	st.global.f32 	[%rd2633], %f3007;
	ld.shared.f32 	%f3008, [%r505+24];
	ld.shared.f32 	%f3009, [%r510+24];
	ld.shared.f32 	%f3010, [%r509+24];
	sub.f32 	%f3011, %f3009, %f3010;
	mul.f32 	%f3012, %f3011, 0f3F000000;
	div.rn.f32 	%f3013, %f3012, %f1;
	sub.f32 	%f3014, %f3008, %f3013;
	add.s64 	%rd2634, %rd2, %rd2632;
	st.global.f32 	[%rd2634], %f3014;
$L__BB5_1247:
	add.s32 	%r665, %r664, %r6;
	mad.lo.s32 	%r2543, %r6, 15, %r1;
	mad.lo.s32 	%r2544, %r6, -14, %r2543;
	add.s32 	%r2545, %r2544, %r6;
	add.s32 	%r2546, %r2545, %r6;
	add.s32 	%r2547, %r2546, %r6;
	add.s32 	%r2548, %r2547, %r6;
	add.s32 	%r2549, %r2548, %r6;
	add.s32 	%r2550, %r2549, %r6;
	add.s32 	%r2551, %r2550, %r6;
	add.s32 	%r2552, %r2551, %r6;
	setp.lt.s32 	%p2237, %r2552, 1;
	max.s32 	%r2553, %r2552, %r655;
	setp.gt.s32 	%p2238, %r2553, %r431;
	or.pred  	%p2239, %p2238, %p2237;
	@%p2239 bra 	$L__BB5_1249;
	ld.shared.f32 	%f3015, [%r515+24];
	ld.shared.f32 	%f3016, [%r517+24];
	ld.shared.f32 	%f3017, [%r516+24];
	sub.f32 	%f3018, %f3016, %f3017;
	mul.f32 	%f3019, %f3018, 0f3F000000;
	div.rn.f32 	%f3020, %f3019, %f1;
	sub.f32 	%f3021, %f3015, %f3020;
	mul.wide.s32 	%rd2635, %r665, 4;
	add.s64 	%rd2636, %rd3, %rd2635;
	st.global.f32 	[%rd2636], %f3021;
	ld.shared.f32 	%f3022, [%r514+24];
	ld.shared.f32 	%f3023, [%r519+24];
	ld.shared.f32 	%f3024, [%r518+24];
	sub.f32 	%f3025, %f3023, %f3024;
	mul.f32 	%f3026, %f3025, 0f3F000000;
	div.rn.f32 	%f3027, %f3026, %f1;
	sub.f32 	%f3028, %f3022, %f3027;
	add.s64 	%rd2637, %rd2, %rd2635;
	st.global.f32 	[%rd2637], %f3028;
$L__BB5_1249:
	add.s32 	%r666, %r665, %r6;
	mad.lo.s32 	%r2554, %r6, 15, %r1;
	mad.lo.s32 	%r2555, %r6, -14, %r2554;
	add.s32 	%r2556, %r2555, %r6;
	add.s32 	%r2557, %r2556, %r6;
	add.s32 	%r2558, %r2557, %r6;
	add.s32 	%r2559, %r2558, %r6;
	add.s32 	%r2560, %r2559, %r6;
	add.s32 	%r2561, %r2560, %r6;
	add.s32 	%r2562, %r2561, %r6;
	add.s32 	%r2563, %r2562, %r6;
	add.s32 	%r2564, %r2563, %r6;
	setp.lt.s32 	%p2240, %r2564, 1;
	max.s32 	%r2565, %r2564, %r655;
	setp.gt.s32 	%p2241, %r2565, %r431;
	or.pred  	%p2242, %p2241, %p2240;
	@%p2242 bra 	$L__BB5_1251;
	ld.shared.f32 	%f3029, [%r524+24];
	ld.shared.f32 	%f3030, [%r526+24];
	ld.shared.f32 	%f3031, [%r525+24];
	sub.f32 	%f3032, %f3030, %f3031;
	mul.f32 	%f3033, %f3032, 0f3F000000;
	div.rn.f32 	%f3034, %f3033, %f1;
	sub.f32 	%f3035, %f3029, %f3034;
	mul.wide.s32 	%rd2638, %r666, 4;
	add.s64 	%rd2639, %rd3, %rd2638;
	st.global.f32 	[%rd2639], %f3035;
	ld.shared.f32 	%f3036, [%r523+24];
	ld.shared.f32 	%f3037, [%r528+24];
	ld.shared.f32 	%f3038, [%r527+24];
	sub.f32 	%f3039, %f3037, %f3038;
	mul.f32 	%f3040, %f3039, 0f3F000000;
	div.rn.f32 	%f3041, %f3040, %f1;
	sub.f32 	%f3042, %f3036, %f3041;
	add.s64 	%rd2640, %rd2, %rd2638;
	st.global.f32 	[%rd2640], %f3042;
$L__BB5_1251:
	setp.gt.s32 	%p2243, %r655, %r431;
	add.s32 	%r667, %r666, %r6;
	or.pred  	%p2244, %p6, %p2243;
	@%p2244 bra 	$L__BB5_1253;
	ld.shared.f32 	%f3043, [%r533+24];
	ld.shared.f32 	%f3044, [%r535+24];
	ld.shared.f32 	%f3045, [%r534+24];
	sub.f32 	%f3046, %f3044, %f3045;
	mul.f32 	%f3047, %f3046, 0f3F000000;
	div.rn.f32 	%f3048, %f3047, %f1;
	sub.f32 	%f3049, %f3043, %f3048;
	mul.wide.s32 	%rd2641, %r667, 4;
	add.s64 	%rd2642, %rd3, %rd2641;
	st.global.f32 	[%rd2642], %f3049;
	ld.shared.f32 	%f3050, [%r532+24];
	ld.shared.f32 	%f3051, [%r537+24];
	ld.shared.f32 	%f3052, [%r536+24];
	sub.f32 	%f3053, %f3051, %f3052;
	mul.f32 	%f3054, %f3053, 0f3F000000;
	div.rn.f32 	%f3055, %f3054, %f1;
	sub.f32 	%f3056, %f3050, %f3055;
	add.s64 	%rd2643, %rd2, %rd2641;
	st.global.f32 	[%rd2643], %f3056;
$L__BB5_1253:
	add.s32 	%r668, %r667, %r6;
	or.pred  	%p2246, %p7, %p2243;
	@%p2246 bra 	$L__BB5_1255;
	ld.shared.f32 	%f3057, [%r542+24];
	ld.shared.f32 	%f3058, [%r544+24];
	ld.shared.f32 	%f3059, [%r543+24];
	sub.f32 	%f3060, %f3058, %f3059;
	mul.f32 	%f3061, %f3060, 0f3F000000;
	div.rn.f32 	%f3062, %f3061, %f1;
	sub.f32 	%f3063, %f3057, %f3062;
	mul.wide.s32 	%rd2644, %r668, 4;
	add.s64 	%rd2645, %rd3, %rd2644;
	st.global.f32 	[%rd2645], %f3063;
	ld.shared.f32 	%f3064, [%r541+24];
	ld.shared.f32 	%f3065, [%r546+24];
	ld.shared.f32 	%f3066, [%r545+24];
	sub.f32 	%f3067, %f3065, %f3066;
	mul.f32 	%f3068, %f3067, 0f3F000000;
	div.rn.f32 	%f3069, %f3068, %f1;
	sub.f32 	%f3070, %f3064, %f3069;
	add.s64 	%rd2646, %rd2, %rd2644;
	st.global.f32 	[%rd2646], %f3070;
$L__BB5_1255:
	setp.gt.s32 	%p2247, %r655, %r431;
	add.s32 	%r669, %r668, %r6;
	or.pred  	%p2248, %p4, %p2247;
	@%p2248 bra 	$L__BB5_1257;
	ld.shared.f32 	%f3071, [%r551+24];
	ld.shared.f32 	%f3072, [%r553+24];
	ld.shared.f32 	%f3073, [%r552+24];
	sub.f32 	%f3074, %f3072, %f3073;
	mul.f32 	%f3075, %f3074, 0f3F000000;
	div.rn.f32 	%f3076, %f3075, %f1;
	sub.f32 	%f3077, %f3071, %f3076;
	mul.wide.s32 	%rd2647, %r669, 4;
	add.s64 	%rd2648, %rd3, %rd2647;
	st.global.f32 	[%rd2648], %f3077;
	ld.shared.f32 	%f3078, [%r550+24];
	ld.shared.f32 	%f3079, [%r555+24];
	ld.shared.f32 	%f3080, [%r554+24];
	sub.f32 	%f3081, %f3079, %f3080;
	mul.f32 	%f3082, %f3081, 0f3F000000;
	div.rn.f32 	%f3083, %f3082, %f1;
	sub.f32 	%f3084, %f3078, %f3083;
	add.s64 	%rd2649, %rd2, %rd2647;
	st.global.f32 	[%rd2649], %f3084;
$L__BB5_1257:
	add.s32 	%r670, %r669, %r6;
	or.pred  	%p2250, %p5, %p2247;
	@%p2250 bra 	$L__BB5_1259;
	ld.shared.f32 	%f3085, [%r559+24];
	ld.shared.f32 	%f3086, [%r561+24];
	ld.shared.f32 	%f3087, [%r560+24];
	sub.f32 	%f3088, %f3086, %f3087;
	mul.f32 	%f3089, %f3088, 0f3F000000;
	div.rn.f32 	%f3090, %f3089, %f1;
	sub.f32 	%f3091, %f3085, %f3090;
	mul.wide.s32 	%rd2650, %r670, 4;
	add.s64 	%rd2651, %rd3, %rd2650;
	st.global.f32 	[%rd2651], %f3091;
	ld.shared.f32 	%f3092, [%r558+24];
	ld.shared.f32 	%f3093, [%r563+24];
	ld.shared.f32 	%f3094, [%r562+24];
	sub.f32 	%f3095, %f3093, %f3094;
	mul.f32 	%f3096, %f3095, 0f3F000000;
	div.rn.f32 	%f3097, %f3096, %f1;
	sub.f32 	%f3098, %f3092, %f3097;
	add.s64 	%rd2652, %rd2, %rd2650;
	st.global.f32 	[%rd2652], %f3098;
$L__BB5_1259:
	mad.lo.s32 	%r2566, %r6, 15, %r1;
	setp.lt.s32 	%p2251, %r2566, 1;
	max.s32 	%r2567, %r2566, %r655;
	setp.gt.s32 	%p2252, %r2567, %r431;
	or.pred  	%p2253, %p2252, %p2251;
	@%p2253 bra 	$L__BB5_1261;
	ld.shared.f32 	%f3099, [%r565+24];
	ld.shared.f32 	%f3100, [%r567+24];
	ld.shared.f32 	%f3101, [%r566+24];
	sub.f32 	%f3102, %f3100, %f3101;
	mul.f32 	%f3103, %f3102, 0f3F000000;
	div.rn.f32 	%f3104, %f3103, %f1;
	sub.f32 	%f3105, %f3099, %f3104;
	add.s32 	%r2568, %r670, %r6;
	mul.wide.s32 	%rd2653, %r2568, 4;
	add.s64 	%rd2654, %rd3, %rd2653;
	st.global.f32 	[%rd2654], %f3105;
	ld.shared.f32 	%f3106, [%r564+24];
	ld.shared.f32 	%f3107, [%r569+24];
	ld.shared.f32 	%f3108, [%r568+24];
	sub.f32 	%f3109, %f3107, %f3108;
	mul.f32 	%f3110, %f3109, 0f3F000000;
	div.rn.f32 	%f3111, %f3110, %f1;
	sub.f32 	%f3112, %f3106, %f3111;
	add.s64 	%rd2655, %rd2, %rd2653;
	st.global.f32 	[%rd2655], %f3112;
$L__BB5_1261:
	add.s32 	%r671, %r655, %r9;
	mad.lo.s32 	%r672, %r671, %r5, %r1;
	setp.lt.s32 	%p2254, %r1, 1;
	max.s32 	%r2569, %r1, %r671;
	setp.gt.s32 	%p2255, %r2569, %r431;
	or.pred  	%p2256, %p2255, %p2254;
	@%p2256 bra 	$L__BB5_1263;
	ld.shared.f32 	%f3113, [%r433+28];
	ld.shared.f32 	%f3114, [%r437+28];
	ld.shared.f32 	%f3115, [%r436+28];
	sub.f32 	%f3116, %f3114, %f3115;
	mul.f32 	%f3117, %f3116, 0f3F000000;
	div.rn.f32 	%f3118, %f3117, %f1;
	sub.f32 	%f3119, %f3113, %f3118;
	mul.wide.s32 	%rd2656, %r672, 4;
	add.s64 	%rd2657, %rd3, %rd2656;
	st.global.f32 	[%rd2657], %f3119;
	ld.shared.f32 	%f3120, [%r434+28];
	ld.shared.f32 	%f3121, [%r440+28];
	ld.shared.f32 	%f3122, [%r438+28];
	sub.f32 	%f3123, %f3121, %f3122;
	mul.f32 	%f3124, %f3123, 0f3F000000;
	div.rn.f32 	%f3125, %f3124, %f1;
	sub.f32 	%f3126, %f3120, %f3125;
	add.s64 	%rd2658, %rd2, %rd2656;
	st.global.f32 	[%rd2658], %f3126;
$L__BB5_1263:
	add.s32 	%r673, %r672, %r6;
	mad.lo.s32 	%r2570, %r6, 15, %r1;
	mad.lo.s32 	%r2571, %r6, -14, %r2570;
	setp.lt.s32 	%p2257, %r2571, 1;
	max.s32 	%r2572, %r2571, %r671;
	setp.gt.s32 	%p2258, %r2572, %r431;
	or.pred  	%p2259, %p2258, %p2257;
	@%p2259 bra 	$L__BB5_1265;
	ld.shared.f32 	%f3127, [%r573+28];
	ld.shared.f32 	%f3128, [%r575+28];
	ld.shared.f32 	%f3129, [%r574+28];
	sub.f32 	%f3130, %f3128, %f3129;
	mul.f32 	%f3131, %f3130, 0f3F000000;
	div.rn.f32 	%f3132, %f3131, %f1;
	sub.f32 	%f3133, %f3127, %f3132;
	mul.wide.s32 	%rd2659, %r673, 4;
	add.s64 	%rd2660, %rd3, %rd2659;
	st.global.f32 	[%rd2660], %f3133;
	ld.shared.f32 	%f3134, [%r443+32];
	ld.shared.f32 	%f3135, [%r577+28];
	ld.shared.f32 	%f3136, [%r576+28];
	sub.f32 	%f3137, %f3135, %f3136;
	mul.f32 	%f3138, %f3137, 0f3F000000;
	div.rn.f32 	%f3139, %f3138, %f1;
	sub.f32 	%f3140, %f3134, %f3139;
	add.s64 	%rd2661, %rd2, %rd2659;
	st.global.f32 	[%rd2661], %f3140;
$L__BB5_1265:
	add.s32 	%r674, %r673, %r6;
	mad.lo.s32 	%r2573, %r6, 15, %r1;
	mad.lo.s32 	%r2574, %r6, -14, %r2573;
	add.s32 	%r2575, %r2574, %r6;
	setp.lt.s32 	%p2260, %r2575, 1;
	max.s32 	%r2576, %r2575, %r671;
	setp.gt.s32 	%p2261, %r2576, %r431;
	or.pred  	%p2262, %p2261, %p2260;
	@%p2262 bra 	$L__BB5_1267;
	ld.shared.f32 	%f3141, [%r453+28];
	ld.shared.f32 	%f3142, [%r455+28];
	ld.shared.f32 	%f3143, [%r454+28];
	sub.f32 	%f3144, %f3142, %f3143;
	mul.f32 	%f3145, %f3144, 0f3F000000;
	div.rn.f32 	%f3146, %f3145, %f1;
	sub.f32 	%f3147, %f3141, %f3146;
	mul.wide.s32 	%rd2662, %r674, 4;
	add.s64 	%rd2663, %rd3, %rd2662;
	st.global.f32 	[%rd2663], %f3147;
	ld.shared.f32 	%f3148, [%r452+28];
	ld.shared.f32 	%f3149, [%r457+28];
	ld.shared.f32 	%f3150, [%r456+28];
	sub.f32 	%f3151, %f3149, %f3150;
	mul.f32 	%f3152, %f3151, 0f3F000000;
	div.rn.f32 	%f3153, %f3152, %f1;
	sub.f32 	%f3154, %f3148, %f3153;
	add.s64 	%rd2664, %rd2, %rd2662;
	st.global.f32 	[%rd2664], %f3154;
$L__BB5_1267:
	add.s32 	%r675, %r674, %r6;
	mad.lo.s32 	%r2577, %r6, 15, %r1;
	mad.lo.s32 	%r2578, %r6, -14, %r2577;
	add.s32 	%r2579, %r2578, %r6;
	add.s32 	%r2580, %r2579, %r6;
	setp.lt.s32 	%p2263, %r2580, 1;
	max.s32 	%r2581, %r2580, %r671;
	setp.gt.s32 	%p2264, %r2581, %r431;
	or.pred  	%p2265, %p2264, %p2263;
	@%p2265 bra 	$L__BB5_1269;
	ld.shared.f32 	%f3155, [%r461+28];
	ld.shared.f32 	%f3156, [%r463+28];
	ld.shared.f32 	%f3157, [%r462+28];
	sub.f32 	%f3158, %f3156, %f3157;
	mul.f32 	%f3159, %f3158, 0f3F000000;
	div.rn.f32 	%f3160, %f3159, %f1;
	sub.f32 	%f3161, %f3155, %f3160;
	mul.wide.s32 	%rd2665, %r675, 4;
	add.s64 	%rd2666, %rd3, %rd2665;
	st.global.f32 	[%rd2666], %f3161;
	ld.shared.f32 	%f3162, [%r460+28];
	ld.shared.f32 	%f3163, [%r465+28];
	ld.shared.f32 	%f3164, [%r464+28];
	sub.f32 	%f3165, %f3163, %f3164;
	mul.f32 	%f3166, %f3165, 0f3F000000;
	div.rn.f32 	%f3167, %f3166, %f1;
	sub.f32 	%f3168, %f3162, %f3167;
	add.s64 	%rd2667, %rd2, %rd2665;
	st.global.f32 	[%rd2667], %f3168;
$L__BB5_1269:
	add.s32 	%r676, %r675, %r6;
	mad.lo.s32 	%r2582, %r6, 15, %r1;
	mad.lo.s32 	%r2583, %r6, -14, %r2582;
	add.s32 	%r2584, %r2583, %r6;
	add.s32 	%r2585, %r2584, %r6;
	add.s32 	%r2586, %r2585, %r6;
	setp.lt.s32 	%p2266, %r2586, 1;
	max.s32 	%r2587, %r2586, %r671;
	setp.gt.s32 	%p2267, %r2587, %r431;
	or.pred  	%p2268, %p2267, %p2266;
	@%p2268 bra 	$L__BB5_1271;
	ld.shared.f32 	%f3169, [%r470+28];
	ld.shared.f32 	%f3170, [%r472+28];
	ld.shared.f32 	%f3171, [%r471+28];
	sub.f32 	%f3172, %f3170, %f3171;
	mul.f32 	%f3173, %f3172, 0f3F000000;
	div.rn.f32 	%f3174, %f3173, %f1;
	sub.f32 	%f3175, %f3169, %f3174;
	mul.wide.s32 	%rd2668, %r676, 4;
	add.s64 	%rd2669, %rd3, %rd2668;
	st.global.f32 	[%rd2669], %f3175;
	ld.shared.f32 	%f3176, [%r469+28];
	ld.shared.f32 	%f3177, [%r474+28];
	ld.shared.f32 	%f3178, [%r473+28];
	sub.f32 	%f3179, %f3177, %f3178;
	mul.f32 	%f3180, %f3179, 0f3F000000;
	div.rn.f32 	%f3181, %f3180, %f1;
	sub.f32 	%f3182, %f3176, %f3181;
	add.s64 	%rd2670, %rd2, %rd2668;
	st.global.f32 	[%rd2670], %f3182;
$L__BB5_1271:
	add.s32 	%r677, %r676, %r6;
	mad.lo.s32 	%r2588, %r6, 15, %r1;
	mad.lo.s32 	%r2589, %r6, -14, %r2588;
	add.s32 	%r2590, %r2589, %r6;
	add.s32 	%r2591, %r2590, %r6;
	add.s32 	%r2592, %r2591, %r6;
	add.s32 	%r2593, %r2592, %r6;
	setp.lt.s32 	%p2269, %r2593, 1;
	max.s32 	%r2594, %r2593, %r671;
	setp.gt.s32 	%p2270, %r2594, %r431;
	or.pred  	%p2271, %p2270, %p2269;
	@%p2271 bra 	$L__BB5_1273;
	ld.shared.f32 	%f3183, [%r479+28];
	ld.shared.f32 	%f3184, [%r481+28];
	ld.shared.f32 	%f3185, [%r480+28];
	sub.f32 	%f3186, %f3184, %f3185;
	mul.f32 	%f3187, %f3186, 0f3F000000;
	div.rn.f32 	%f3188, %f3187, %f1;
	sub.f32 	%f3189, %f3183, %f3188;
	mul.wide.s32 	%rd2671, %r677, 4;
	add.s64 	%rd2672, %rd3, %rd2671;
	st.global.f32 	[%rd2672], %f3189;
	ld.shared.f32 	%f3190, [%r478+28];
	ld.shared.f32 	%f3191, [%r483+28];
	ld.shared.f32 	%f3192, [%r482+28];
	sub.f32 	%f3193, %f3191, %f3192;
	mul.f32 	%f3194, %f3193, 0f3F000000;
	div.rn.f32 	%f3195, %f3194, %f1;
	sub.f32 	%f3196, %f3190, %f3195;
	add.s64 	%rd2673, %rd2, %rd2671;
	st.global.f32 	[%rd2673], %f3196;
$L__BB5_1273:
	add.s32 	%r678, %r677, %r6;
	mad.lo.s32 	%r2595, %r6, 15, %r1;
	mad.lo.s32 	%r2596, %r6, -14, %r2595;
	add.s32 	%r2597, %r2596, %r6;
	add.s32 	%r2598, %r2597, %r6;
	add.s32 	%r2599, %r2598, %r6;
	add.s32 	%r2600, %r2599, %r6;
	add.s32 	%r2601, %r2600, %r6;
	setp.lt.s32 	%p2272, %r2601, 1;
	max.s32 	%r2602, %r2601, %r671;
	setp.gt.s32 	%p2273, %r2602, %r431;
	or.pred  	%p2274, %p2273, %p2272;
	@%p2274 bra 	$L__BB5_1275;
	ld.shared.f32 	%f3197, [%r488+28];
	ld.shared.f32 	%f3198, [%r490+28];
	ld.shared.f32 	%f3199, [%r489+28];
	sub.f32 	%f3200, %f3198, %f3199;
	mul.f32 	%f3201, %f3200, 0f3F000000;
	div.rn.f32 	%f3202, %f3201, %f1;
	sub.f32 	%f3203, %f3197, %f3202;
	mul.wide.s32 	%rd2674, %r678, 4;
	add.s64 	%rd2675, %rd3, %rd2674;
	st.global.f32 	[%rd2675], %f3203;
	ld.shared.f32 	%f3204, [%r487+28];
	ld.shared.f32 	%f3205, [%r492+28];
	ld.shared.f32 	%f3206, [%r491+28];
	sub.f32 	%f3207, %f3205, %f3206;
	mul.f32 	%f3208, %f3207, 0f3F000000;
	div.rn.f32 	%f3209, %f3208, %f1;
	sub.f32 	%f3210, %f3204, %f3209;
	add.s64 	%rd2676, %rd2, %rd2674;
	st.global.f32 	[%rd2676], %f3210;
$L__BB5_1275:
	add.s32 	%r679, %r678, %r6;
	mad.lo.s32 	%r2603, %r6, 15, %r1;
	mad.lo.s32 	%r2604, %r6, -14, %r2603;
	add.s32 	%r2605, %r2604, %r6;
	add.s32 	%r2606, %r2605, %r6;
	add.s32 	%r2607, %r2606, %r6;
	add.s32 	%r2608, %r2607, %r6;
	add.s32 	%r2609, %r2608, %r6;
	add.s32 	%r2610, %r2609, %r6;
	setp.lt.s32 	%p2275, %r2610, 1;
	max.s32 	%r2611, %r2610, %r671;
	setp.gt.s32 	%p2276, %r2611, %r431;
	or.pred  	%p2277, %p2276, %p2275;
	@%p2277 bra 	$L__BB5_1277;
	ld.shared.f32 	%f3211, [%r497+28];
	ld.shared.f32 	%f3212, [%r499+28];
	ld.shared.f32 	%f3213, [%r498+28];
	sub.f32 	%f3214, %f3212, %f3213;
	mul.f32 	%f3215, %f3214, 0f3F000000;
	div.rn.f32 	%f3216, %f3215, %f1;
	sub.f32 	%f3217, %f3211, %f3216;
	mul.wide.s32 	%rd2677, %r679, 4;
	add.s64 	%rd2678, %rd3, %rd2677;
	st.global.f32 	[%rd2678], %f3217;
	ld.shared.f32 	%f3218, [%r496+28];
	ld.shared.f32 	%f3219, [%r501+28];
	ld.shared.f32 	%f3220, [%r500+28];
	sub.f32 	%f3221, %f3219, %f3220;
	mul.f32 	%f3222, %f3221, 0f3F000000;
	div.rn.f32 	%f3223, %f3222, %f1;
	sub.f32 	%f3224, %f3218, %f3223;
	add.s64 	%rd2679, %rd2, %rd2677;
	st.global.f32 	[%rd2679], %f3224;
$L__BB5_1277:
	add.s32 	%r680, %r679, %r6;
	mad.lo.s32 	%r2612, %r6, 15, %r1;
	mad.lo.s32 	%r2613, %r6, -14, %r2612;
	add.s32 	%r2614, %r2613, %r6;
	add.s32 	%r2615, %r2614, %r6;
	add.s32 	%r2616, %r2615, %r6;
	add.s32 	%r2617, %r2616, %r6;
	add.s32 	%r2618, %r2617, %r6;
	add.s32 	%r2619, %r2618, %r6;
	add.s32 	%r2620, %r2619, %r6;
	setp.lt.s32 	%p2278, %r2620, 1;
	max.s32 	%r2621, %r2620, %r671;
	setp.gt.s32 	%p2279, %r2621, %r431;
	or.pred  	%p2280, %p2279, %p2278;
	@%p2280 bra 	$L__BB5_1279;
	ld.shared.f32 	%f3225, [%r506+28];
	ld.shared.f32 	%f3226, [%r508+28];
	ld.shared.f32 	%f3227, [%r507+28];
	sub.f32 	%f3228, %f3226, %f3227;
	mul.f32 	%f3229, %f3228, 0f3F000000;
	div.rn.f32 	%f3230, %f3229, %f1;
	sub.f32 	%f3231, %f3225, %f3230;
	mul.wide.s32 	%rd2680, %r680, 4;
	add.s64 	%rd2681, %rd3, %rd2680;
	st.global.f32 	[%rd2681], %f3231;
	ld.shared.f32 	%f3232, [%r505+28];
	ld.shared.f32 	%f3233, [%r510+28];
	ld.shared.f32 	%f3234, [%r509+28];
	sub.f32 	%f3235, %f3233, %f3234;
	mul.f32 	%f3236, %f3235, 0f3F000000;
	div.rn.f32 	%f3237, %f3236, %f1;
	sub.f32 	%f3238, %f3232, %f3237;
	add.s64 	%rd2682, %rd2, %rd2680;
	st.global.f32 	[%rd2682], %f3238;
$L__BB5_1279:
	add.s32 	%r681, %r680, %r6;
	mad.lo.s32 	%r2622, %r6, 15, %r1;
	mad.lo.s32 	%r2623, %r6, -14, %r2622;
	add.s32 	%r2624, %r2623, %r6;
	add.s32 	%r2625, %r2624, %r6;
	add.s32 	%r2626, %r2625, %r6;
	add.s32 	%r2627, %r2626, %r6;
	add.s32 	%r2628, %r2627, %r6;
	add.s32 	%r2629, %r2628, %r6;
	add.s32 	%r2630, %r2629, %r6;
	add.s32 	%r2631, %r2630, %r6;
	setp.lt.s32 	%p2281, %r2631, 1;
	max.s32 	%r2632, %r2631, %r671;
	setp.gt.s32 	%p2282, %r2632, %r431;
	or.pred  	%p2283, %p2282, %p2281;
	@%p2283 bra 	$L__BB5_1281;
	ld.shared.f32 	%f3239, [%r515+28];
	ld.shared.f32 	%f3240, [%r517+28];
	ld.shared.f32 	%f3241, [%r516+28];
	sub.f32 	%f3242, %f3240, %f3241;
	mul.f32 	%f3243, %f3242, 0f3F000000;
	div.rn.f32 	%f3244, %f3243, %f1;
	sub.f32 	%f3245, %f3239, %f3244;
	mul.wide.s32 	%rd2683, %r681, 4;
	add.s64 	%rd2684, %rd3, %rd2683;
	st.global.f32 	[%rd2684], %f3245;
	ld.shared.f32 	%f3246, [%r514+28];
	ld.shared.f32 	%f3247, [%r519+28];
	ld.shared.f32 	%f3248, [%r518+28];
	sub.f32 	%f3249, %f3247, %f3248;
	mul.f32 	%f3250, %f3249, 0f3F000000;
	div.rn.f32 	%f3251, %f3250, %f1;
	sub.f32 	%f3252, %f3246, %f3251;
	add.s64 	%rd2685, %rd2, %rd2683;
	st.global.f32 	[%rd2685], %f3252;
$L__BB5_1281:
	add.s32 	%r682, %r681, %r6;
	mad.lo.s32 	%r2633, %r6, 15, %r1;
	mad.lo.s32 	%r2634, %r6, -14, %r2633;
	add.s32 	%r2635, %r2634, %r6;
	add.s32 	%r2636, %r2635, %r6;
	add.s32 	%r2637, %r2636, %r6;
	add.s32 	%r2638, %r2637, %r6;
	add.s32 	%r2639, %r2638, %r6;
	add.s32 	%r2640, %r2639, %r6;
	add.s32 	%r2641, %r2640, %r6;
	add.s32 	%r2642, %r2641, %r6;
	add.s32 	%r2643, %r2642, %r6;
	setp.lt.s32 	%p2284, %r2643, 1;
	max.s32 	%r2644, %r2643, %r671;
	setp.gt.s32 	%p2285, %r2644, %r431;
	or.pred  	%p2286, %p2285, %p2284;
	@%p2286 bra 	$L__BB5_1283;
	ld.shared.f32 	%f3253, [%r524+28];
	ld.shared.f32 	%f3254, [%r526+28];
	ld.shared.f32 	%f3255, [%r525+28];
	sub.f32 	%f3256, %f3254, %f3255;
	mul.f32 	%f3257, %f3256, 0f3F000000;
	div.rn.f32 	%f3258, %f3257, %f1;
	sub.f32 	%f3259, %f3253, %f3258;
	mul.wide.s32 	%rd2686, %r682, 4;
	add.s64 	%rd2687, %rd3, %rd2686;
	st.global.f32 	[%rd2687], %f3259;
	ld.shared.f32 	%f3260, [%r523+28];
	ld.shared.f32 	%f3261, [%r528+28];
	ld.shared.f32 	%f3262, [%r527+28];
	sub.f32 	%f3263, %f3261, %f3262;
	mul.f32 	%f3264, %f3263, 0f3F000000;
	div.rn.f32 	%f3265, %f3264, %f1;
	sub.f32 	%f3266, %f3260, %f3265;
	add.s64 	%rd2688, %rd2, %rd2686;
	st.global.f32 	[%rd2688], %f3266;
$L__BB5_1283:
	setp.gt.s32 	%p2287, %r671, %r431;
	add.s32 	%r683, %r682, %r6;
	or.pred  	%p2288, %p6, %p2287;
	@%p2288 bra 	$L__BB5_1285;
	ld.shared.f32 	%f3267, [%r533+28];
	ld.shared.f32 	%f3268, [%r535+28];
	ld.shared.f32 	%f3269, [%r534+28];
	sub.f32 	%f3270, %f3268, %f3269;
	mul.f32 	%f3271, %f3270, 0f3F000000;
	div.rn.f32 	%f3272, %f3271, %f1;
	sub.f32 	%f3273, %f3267, %f3272;
	mul.wide.s32 	%rd2689, %r683, 4;
	add.s64 	%rd2690, %rd3, %rd2689;
	st.global.f32 	[%rd2690], %f3273;
	ld.shared.f32 	%f3274, [%r532+28];
	ld.shared.f32 	%f3275, [%r537+28];
	ld.shared.f32 	%f3276, [%r536+28];
	sub.f32 	%f3277, %f3275, %f3276;
	mul.f32 	%f3278, %f3277, 0f3F000000;
	div.rn.f32 	%f3279, %f3278, %f1;
	sub.f32 	%f3280, %f3274, %f3279;
	add.s64 	%rd2691, %rd2, %rd2689;
	st.global.f32 	[%rd2691], %f3280;
$L__BB5_1285:
	add.s32 	%r684, %r683, %r6;
	or.pred  	%p2290, %p7, %p2287;
	@%p2290 bra 	$L__BB5_1287;
	ld.shared.f32 	%f3281, [%r542+28];
	ld.shared.f32 	%f3282, [%r544+28];
	ld.shared.f32 	%f3283, [%r543+28];
	sub.f32 	%f3284, %f3282, %f3283;
	mul.f32 	%f3285, %f3284, 0f3F000000;
	div.rn.f32 	%f3286, %f3285, %f1;
	sub.f32 	%f3287, %f3281, %f3286;
	mul.wide.s32 	%rd2692, %r684, 4;
	add.s64 	%rd2693, %rd3, %rd2692;
	st.global.f32 	[%rd2693], %f3287;
	ld.shared.f32 	%f3288, [%r541+28];
	ld.shared.f32 	%f3289, [%r546+28];
	ld.shared.f32 	%f3290, [%r545+28];
	sub.f32 	%f3291, %f3289, %f3290;
	mul.f32 	%f3292, %f3291, 0f3F000000;
	div.rn.f32 	%f3293, %f3292, %f1;
	sub.f32 	%f3294, %f3288, %f3293;
	add.s64 	%rd2694, %rd2, %rd2692;
	st.global.f32 	[%rd2694], %f3294;
$L__BB5_1287:
	setp.gt.s32 	%p2291, %r671, %r431;
	add.s32 	%r685, %r684, %r6;
	or.pred  	%p2292, %p4, %p2291;
	@%p2292 bra 	$L__BB5_1289;
	ld.shared.f32 	%f3295, [%r551+28];
	ld.shared.f32 	%f3296, [%r553+28];
	ld.shared.f32 	%f3297, [%r552+28];
	sub.f32 	%f3298, %f3296, %f3297;
	mul.f32 	%f3299, %f3298, 0f3F000000;
	div.rn.f32 	%f3300, %f3299, %f1;
	sub.f32 	%f3301, %f3295, %f3300;
	mul.wide.s32 	%rd2695, %r685, 4;
	add.s64 	%rd2696, %rd3, %rd2695;
	st.global.f32 	[%rd2696], %f3301;
	ld.shared.f32 	%f3302, [%r550+28];
	ld.shared.f32 	%f3303, [%r555+28];
	ld.shared.f32 	%f3304, [%r554+28];
	sub.f32 	%f3305, %f3303, %f3304;
	mul.f32 	%f3306, %f3305, 0f3F000000;
	div.rn.f32 	%f3307, %f3306, %f1;
	sub.f32 	%f3308, %f3302, %f3307;
	add.s64 	%rd2697, %rd2, %rd2695;
	st.global.f32 	[%rd2697], %f3308;
$L__BB5_1289:
	add.s32 	%r686, %r685, %r6;
	or.pred  	%p2294, %p5, %p2291;
	@%p2294 bra 	$L__BB5_1291;
	ld.shared.f32 	%f3309, [%r559+28];
	ld.shared.f32 	%f3310, [%r561+28];
	ld.shared.f32 	%f3311, [%r560+28];
	sub.f32 	%f3312, %f3310, %f3311;
	mul.f32 	%f3313, %f3312, 0f3F000000;
	div.rn.f32 	%f3314, %f3313, %f1;
	sub.f32 	%f3315, %f3309, %f3314;
	mul.wide.s32 	%rd2698, %r686, 4;
	add.s64 	%rd2699, %rd3, %rd2698;
	st.global.f32 	[%rd2699], %f3315;
	ld.shared.f32 	%f3316, [%r558+28];
	ld.shared.f32 	%f3317, [%r563+28];
	ld.shared.f32 	%f3318, [%r562+28];
	sub.f32 	%f3319, %f3317, %f3318;
	mul.f32 	%f3320, %f3319, 0f3F000000;
	div.rn.f32 	%f3321, %f3320, %f1;
	sub.f32 	%f3322, %f3316, %f3321;
	add.s64 	%rd2700, %rd2, %rd2698;
	st.global.f32 	[%rd2700], %f3322;
$L__BB5_1291:
	mad.lo.s32 	%r2645, %r6, 15, %r1;
	setp.lt.s32 	%p2295, %r2645, 1;
	max.s32 	%r2646, %r2645, %r671;
	setp.gt.s32 	%p2296, %r2646, %r431;
	or.pred  	%p2297, %p2296, %p2295;
	@%p2297 bra 	$L__BB5_1293;
	ld.shared.f32 	%f3323, [%r565+28];
	ld.shared.f32 	%f3324, [%r567+28];
	ld.shared.f32 	%f3325, [%r566+28];
	sub.f32 	%f3326, %f3324, %f3325;
	mul.f32 	%f3327, %f3326, 0f3F000000;
	div.rn.f32 	%f3328, %f3327, %f1;
	sub.f32 	%f3329, %f3323, %f3328;
	add.s32 	%r2647, %r686, %r6;
	mul.wide.s32 	%rd2701, %r2647, 4;
	add.s64 	%rd2702, %rd3, %rd2701;
	st.global.f32 	[%rd2702], %f3329;
	ld.shared.f32 	%f3330, [%r564+28];
	ld.shared.f32 	%f3331, [%r569+28];
	ld.shared.f32 	%f3332, [%r568+28];
	sub.f32 	%f3333, %f3331, %f3332;
	mul.f32 	%f3334, %f3333, 0f3F000000;
	div.rn.f32 	%f3335, %f3334, %f1;
	sub.f32 	%f3336, %f3330, %f3335;
	add.s64 	%rd2703, %rd2, %rd2701;
	st.global.f32 	[%rd2703], %f3336;
$L__BB5_1293:
	add.s32 	%r687, %r671, %r9;
	mad.lo.s32 	%r688, %r687, %r5, %r1;
	setp.lt.s32 	%p2298, %r1, 1;
	max.s32 	%r2648, %r1, %r687;
	setp.gt.s32 	%p2299, %r2648, %r431;
	or.pred  	%p2300, %p2299, %p2298;
	@%p2300 bra 	$L__BB5_1295;
	ld.shared.f32 	%f3337, [%r433+32];
	ld.shared.f32 	%f3338, [%r437+32];
	ld.shared.f32 	%f3339, [%r436+32];
	sub.f32 	%f3340, %f3338, %f3339;
	mul.f32 	%f3341, %f3340, 0f3F000000;
	div.rn.f32 	%f3342, %f3341, %f1;
	sub.f32 	%f3343, %f3337, %f3342;
	mul.wide.s32 	%rd2704, %r688, 4;
	add.s64 	%rd2705, %rd3, %rd2704;
	st.global.f32 	[%rd2705], %f3343;
	ld.shared.f32 	%f3344, [%r434+32];
	ld.shared.f32 	%f3345, [%r440+32];
	ld.shared.f32 	%f3346, [%r438+32];
	sub.f32 	%f3347, %f3345, %f3346;
	mul.f32 	%f3348, %f3347, 0f3F000000;
	div.rn.f32 	%f3349, %f3348, %f1;
	sub.f32 	%f3350, %f3344, %f3349;
	add.s64 	%rd2706, %rd2, %rd2704;
	st.global.f32 	[%rd2706], %f3350;
$L__BB5_1295:
	add.s32 	%r689, %r688, %r6;
	mad.lo.s32 	%r2649, %r6, 15, %r1;
	mad.lo.s32 	%r2650, %r6, -14, %r2649;
	setp.lt.s32 	%p2301, %r2650, 1;
	max.s32 	%r2651, %r2650, %r687;
	setp.gt.s32 	%p2302, %r2651, %r431;
	or.pred  	%p2303, %p2302, %p2301;
	@%p2303 bra 	$L__BB5_1297;
	ld.shared.f32 	%f3351, [%r573+32];
	ld.shared.f32 	%f3352, [%r575+32];
	ld.shared.f32 	%f3353, [%r574+32];
	sub.f32 	%f3354, %f3352, %f3353;
	mul.f32 	%f3355, %f3354, 0f3F000000;
	div.rn.f32 	%f3356, %f3355, %f1;
	sub.f32 	%f3357, %f3351, %f3356;
	mul.wide.s32 	%rd2707, %r689, 4;
	add.s64 	%rd2708, %rd3, %rd2707;
	st.global.f32 	[%rd2708], %f3357;
	ld.shared.f32 	%f3358, [%r443+36];
	ld.shared.f32 	%f3359, [%r577+32];
	ld.shared.f32 	%f3360, [%r576+32];
	sub.f32 	%f3361, %f3359, %f3360;
	mul.f32 	%f3362, %f3361, 0f3F000000;
	div.rn.f32 	%f3363, %f3362, %f1;
	sub.f32 	%f3364, %f3358, %f3363;
	add.s64 	%rd2709, %rd2, %rd2707;
	st.global.f32 	[%rd2709], %f3364;
$L__BB5_1297:
	add.s32 	%r690, %r689, %r6;
	mad.lo.s32 	%r2652, %r6, 15, %r1;
	mad.lo.s32 	%r2653, %r6, -14, %r2652;
	add.s32 	%r2654, %r2653, %r6;
	setp.lt.s32 	%p2304, %r2654, 1;
	max.s32 	%r2655, %r2654, %r687;
	setp.gt.s32 	%p2305, %r2655, %r431;
	or.pred  	%p2306, %p2305, %p2304;
	@%p2306 bra 	$L__BB5_1299;
	ld.shared.f32 	%f3365, [%r453+32];
	ld.shared.f32 	%f3366, [%r455+32];
	ld.shared.f32 	%f3367, [%r454+32];
	sub.f32 	%f3368, %f3366, %f3367;
	mul.f32 	%f3369, %f3368, 0f3F000000;
	div.rn.f32 	%f3370, %f3369, %f1;
	sub.f32 	%f3371, %f3365, %f3370;
	mul.wide.s32 	%rd2710, %r690, 4;
	add.s64 	%rd2711, %rd3, %rd2710;
	st.global.f32 	[%rd2711], %f3371;
	ld.shared.f32 	%f3372, [%r452+32];
	ld.shared.f32 	%f3373, [%r457+32];
	ld.shared.f32 	%f3374, [%r456+32];
	sub.f32 	%f3375, %f3373, %f3374;
	mul.f32 	%f3376, %f3375, 0f3F000000;
	div.rn.f32 	%f3377, %f3376, %f1;
	sub.f32 	%f3378, %f3372, %f3377;
	add.s64 	%rd2712, %rd2, %rd2710;
	st.global.f32 	[%rd2712], %f3378;
$L__BB5_1299:
	add.s32 	%r691, %r690, %r6;
	mad.lo.s32 	%r2656, %r6, 15, %r1;
	mad.lo.s32 	%r2657, %r6, -14, %r2656;
	add.s32 	%r2658, %r2657, %r6;
	add.s32 	%r2659, %r2658, %r6;
	setp.lt.s32 	%p2307, %r2659, 1;
	max.s32 	%r2660, %r2659, %r687;
	setp.gt.s32 	%p2308, %r2660, %r431;
	or.pred  	%p2309, %p2308, %p2307;
	@%p2309 bra 	$L__BB5_1301;
	ld.shared.f32 	%f3379, [%r461+32];
	ld.shared.f32 	%f3380, [%r463+32];
	ld.shared.f32 	%f3381, [%r462+32];
	sub.f32 	%f3382, %f3380, %f3381;
	mul.f32 	%f3383, %f3382, 0f3F000000;
	div.rn.f32 	%f3384, %f3383, %f1;
	sub.f32 	%f3385, %f3379, %f3384;
	mul.wide.s32 	%rd2713, %r691, 4;
	add.s64 	%rd2714, %rd3, %rd2713;
	st.global.f32 	[%rd2714], %f3385;
	ld.shared.f32 	%f3386, [%r460+32];
	ld.shared.f32 	%f3387, [%r465+32];
	ld.shared.f32 	%f3388, [%r464+32];
	sub.f32 	%f3389, %f3387, %f3388;
	mul.f32 	%f3390, %f3389, 0f3F000000;
	div.rn.f32 	%f3391, %f3390, %f1;
	sub.f32 	%f3392, %f3386, %f3391;
	add.s64 	%rd2715, %rd2, %rd2713;
	st.global.f32 	[%rd2715], %f3392;
$L__BB5_1301:
	add.s32 	%r692, %r691, %r6;
	mad.lo.s32 	%r2661, %r6, 15, %r1;
	mad.lo.s32 	%r2662, %r6, -14, %r2661;
	add.s32 	%r2663, %r2662, %r6;
	add.s32 	%r2664, %r2663, %r6;
	add.s32 	%r2665, %r2664, %r6;
	setp.lt.s32 	%p2310, %r2665, 1;
	max.s32 	%r2666, %r2665, %r687;
	setp.gt.s32 	%p2311, %r2666, %r431;
	or.pred  	%p2312, %p2311, %p2310;
	@%p2312 bra 	$L__BB5_1303;
	ld.shared.f32 	%f3393, [%r470+32];
	ld.shared.f32 	%f3394, [%r472+32];
	ld.shared.f32 	%f3395, [%r471+32];
	sub.f32 	%f3396, %f3394, %f3395;
	mul.f32 	%f3397, %f3396, 0f3F000000;
	div.rn.f32 	%f3398, %f3397, %f1;
	sub.f32 	%f3399, %f3393, %f3398;
	mul.wide.s32 	%rd2716, %r692, 4;
	add.s64 	%rd2717, %rd3, %rd2716;
	st.global.f32 	[%rd2717], %f3399;
	ld.shared.f32 	%f3400, [%r469+32];
	ld.shared.f32 	%f3401, [%r474+32];
	ld.shared.f32 	%f3402, [%r473+32];
	sub.f32 	%f3403, %f3401, %f3402;
	mul.f32 	%f3404, %f3403, 0f3F000000;
	div.rn.f32 	%f3405, %f3404, %f1;
	sub.f32 	%f3406, %f3400, %f3405;
	add.s64 	%rd2718, %rd2, %rd2716;
	st.global.f32 	[%rd2718], %f3406;
$L__BB5_1303:
	add.s32 	%r693, %r692, %r6;
	mad.lo.s32 	%r2667, %r6, 15, %r1;
	mad.lo.s32 	%r2668, %r6, -14, %r2667;
	add.s32 	%r2669, %r2668, %r6;
	add.s32 	%r2670, %r2669, %r6;
	add.s32 	%r2671, %r2670, %r6;
	add.s32 	%r2672, %r2671, %r6;
	setp.lt.s32 	%p2313, %r2672, 1;
	max.s32 	%r2673, %r2672, %r687;
	setp.gt.s32 	%p2314, %r2673, %r431;
	or.pred  	%p2315, %p2314, %p2313;
	@%p2315 bra 	$L__BB5_1305;
	ld.shared.f32 	%f3407, [%r479+32];
	ld.shared.f32 	%f3408, [%r481+32];
	ld.shared.f32 	%f3409, [%r480+32];
	sub.f32 	%f3410, %f3408, %f3409;
	mul.f32 	%f3411, %f3410, 0f3F000000;
	div.rn.f32 	%f3412, %f3411, %f1;
	sub.f32 	%f3413, %f3407, %f3412;
	mul.wide.s32 	%rd2719, %r693, 4;
	add.s64 	%rd2720, %rd3, %rd2719;
	st.global.f32 	[%rd2720], %f3413;
	ld.shared.f32 	%f3414, [%r478+32];
	ld.shared.f32 	%f3415, [%r483+32];
	ld.shared.f32 	%f3416, [%r482+32];
	sub.f32 	%f3417, %f3415, %f3416;
	mul.f32 	%f3418, %f3417, 0f3F000000;
	div.rn.f32 	%f3419, %f3418, %f1;
	sub.f32 	%f3420, %f3414, %f3419;
	add.s64 	%rd2721, %rd2, %rd2719;
	st.global.f32 	[%rd2721], %f3420;
$L__BB5_1305:
	add.s32 	%r694, %r693, %r6;
	mad.lo.s32 	%r2674, %r6, 15, %r1;
	mad.lo.s32 	%r2675, %r6, -14, %r2674;
	add.s32 	%r2676, %r2675, %r6;
	add.s32 	%r2677, %r2676, %r6;
	add.s32 	%r2678, %r2677, %r6;
	add.s32 	%r2679, %r2678, %r6;
	add.s32 	%r2680, %r2679, %r6;
	setp.lt.s32 	%p2316, %r2680, 1;
	max.s32 	%r2681, %r2680, %r687;
	setp.gt.s32 	%p2317, %r2681, %r431;
	or.pred  	%p2318, %p2317, %p2316;
	@%p2318 bra 	$L__BB5_1307;
	ld.shared.f32 	%f3421, [%r488+32];
	ld.shared.f32 	%f3422, [%r490+32];
	ld.shared.f32 	%f3423, [%r489+32];
	sub.f32 	%f3424, %f3422, %f3423;
	mul.f32 	%f3425, %f3424, 0f3F000000;
	div.rn.f32 	%f3426, %f3425, %f1;
	sub.f32 	%f3427, %f3421, %f3426;
	mul.wide.s32 	%rd2722, %r694, 4;
	add.s64 	%rd2723, %rd3, %rd2722;
	st.global.f32 	[%rd2723], %f3427;
	ld.shared.f32 	%f3428, [%r487+32];
	ld.shared.f32 	%f3429, [%r492+32];
	ld.shared.f32 	%f3430, [%r491+32];
	sub.f32 	%f3431, %f3429, %f3430;
	mul.f32 	%f3432, %f3431, 0f3F000000;
	div.rn.f32 	%f3433, %f3432, %f1;
	sub.f32 	%f3434, %f3428, %f3433;
	add.s64 	%rd2724, %rd2, %rd2722;
	st.global.f32 	[%rd2724], %f3434;
$L__BB5_1307:
	add.s32 	%r695, %r694, %r6;
	mad.lo.s32 	%r2682, %r6, 15, %r1;
	mad.lo.s32 	%r2683, %r6, -14, %r2682;
	add.s32 	%r2684, %r2683, %r6;
	add.s32 	%r2685, %r2684, %r6;
	add.s32 	%r2686, %r2685, %r6;
	add.s32 	%r2687, %r2686, %r6;
	add.s32 	%r2688, %r2687, %r6;
	add.s32 	%r2689, %r2688, %r6;
	setp.lt.s32 	%p2319, %r2689, 1;
	max.s32 	%r2690, %r2689, %r687;
	setp.gt.s32 	%p2320, %r2690, %r431;
	or.pred  	%p2321, %p2320, %p2319;
	@%p2321 bra 	$L__BB5_1309;
	ld.shared.f32 	%f3435, [%r497+32];
	ld.shared.f32 	%f3436, [%r499+32];
	ld.shared.f32 	%f3437, [%r498+32];
	sub.f32 	%f3438, %f3436, %f3437;
	mul.f32 	%f3439, %f3438, 0f3F000000;
	div.rn.f32 	%f3440, %f3439, %f1;
	sub.f32 	%f3441, %f3435, %f3440;
	mul.wide.s32 	%rd2725, %r695, 4;
	add.s64 	%rd2726, %rd3, %rd2725;
	st.global.f32 	[%rd2726], %f3441;
	ld.shared.f32 	%f3442, [%r496+32];
	ld.shared.f32 	%f3443, [%r501+32];
	ld.shared.f32 	%f3444, [%r500+32];
	sub.f32 	%f3445, %f3443, %f3444;
	mul.f32 	%f3446, %f3445, 0f3F000000;
	div.rn.f32 	%f3447, %f3446, %f1;
	sub.f32 	%f3448, %f3442, %f3447;
	add.s64 	%rd2727, %rd2, %rd2725;
	st.global.f32 	[%rd2727], %f3448;
$L__BB5_1309:
	add.s32 	%r696, %r695, %r6;
	mad.lo.s32 	%r2691, %r6, 15, %r1;
	mad.lo.s32 	%r2692, %r6, -14, %r2691;
	add.s32 	%r2693, %r2692, %r6;
	add.s32 	%r2694, %r2693, %r6;
	add.s32 	%r2695, %r2694, %r6;
	add.s32 	%r2696, %r2695, %r6;
	add.s32 	%r2697, %r2696, %r6;
	add.s32 	%r2698, %r2697, %r6;
	add.s32 	%r2699, %r2698, %r6;
	setp.lt.s32 	%p2322, %r2699, 1;
	max.s32 	%r2700, %r2699, %r687;
	setp.gt.s32 	%p2323, %r2700, %r431;
	or.pred  	%p2324, %p2323, %p2322;
	@%p2324 bra 	$L__BB5_1311;
	ld.shared.f32 	%f3449, [%r506+32];
	ld.shared.f32 	%f3450, [%r508+32];
	ld.shared.f32 	%f3451, [%r507+32];
	sub.f32 	%f3452, %f3450, %f3451;
	mul.f32 	%f3453, %f3452, 0f3F000000;
	div.rn.f32 	%f3454, %f3453, %f1;
	sub.f32 	%f3455, %f3449, %f3454;
	mul.wide.s32 	%rd2728, %r696, 4;
	add.s64 	%rd2729, %rd3, %rd2728;
	st.global.f32 	[%rd2729], %f3455;
	ld.shared.f32 	%f3456, [%r505+32];
	ld.shared.f32 	%f3457, [%r510+32];
	ld.shared.f32 	%f3458, [%r509+32];
	sub.f32 	%f3459, %f3457, %f3458;
	mul.f32 	%f3460, %f3459, 0f3F000000;
	div.rn.f32 	%f3461, %f3460, %f1;
	sub.f32 	%f3462, %f3456, %f3461;
	add.s64 	%rd2730, %rd2, %rd2728;
	st.global.f32 	[%rd2730], %f3462;
$L__BB5_1311:
	add.s32 	%r697, %r696, %r6;
	mad.lo.s32 	%r2701, %r6, 15, %r1;
	mad.lo.s32 	%r2702, %r6, -14, %r2701;
	add.s32 	%r2703, %r2702, %r6;
	add.s32 	%r2704, %r2703, %r6;
	add.s32 	%r2705, %r2704, %r6;
	add.s32 	%r2706, %r2705, %r6;
	add.s32 	%r2707, %r2706, %r6;
	add.s32 	%r2708, %r2707, %r6;
	add.s32 	%r2709, %r2708, %r6;
	add.s32 	%r2710, %r2709, %r6;
	setp.lt.s32 	%p2325, %r2710, 1;
	max.s32 	%r2711, %r2710, %r687;
	setp.gt.s32 	%p2326, %r2711, %r431;
	or.pred  	%p2327, %p2326, %p2325;
	@%p2327 bra 	$L__BB5_1313;
	ld.shared.f32 	%f3463, [%r515+32];
	ld.shared.f32 	%f3464, [%r517+32];
	ld.shared.f32 	%f3465, [%r516+32];
	sub.f32 	%f3466, %f3464, %f3465;
	mul.f32 	%f3467, %f3466, 0f3F000000;
	div.rn.f32 	%f3468, %f3467, %f1;
	sub.f32 	%f3469, %f3463, %f3468;
	mul.wide.s32 	%rd2731, %r697, 4;
	add.s64 	%rd2732, %rd3, %rd2731;
	st.global.f32 	[%rd2732], %f3469;
	ld.shared.f32 	%f3470, [%r514+32];
	ld.shared.f32 	%f3471, [%r519+32];
	ld.shared.f32 	%f3472, [%r518+32];
	sub.f32 	%f3473, %f3471, %f3472;
	mul.f32 	%f3474, %f3473, 0f3F000000;
	div.rn.f32 	%f3475, %f3474, %f1;
	sub.f32 	%f3476, %f3470, %f3475;
	add.s64 	%rd2733, %rd2, %rd2731;
	st.global.f32 	[%rd2733], %f3476;
$L__BB5_1313:
	add.s32 	%r698, %r697, %r6;
	mad.lo.s32 	%r2712, %r6, 15, %r1;
	mad.lo.s32 	%r2713, %r6, -14, %r2712;
	add.s32 	%r2714, %r2713, %r6;
	add.s32 	%r2715, %r2714, %r6;
	add.s32 	%r2716, %r2715, %r6;
	add.s32 	%r2717, %r2716, %r6;
	add.s32 	%r2718, %r2717, %r6;
	add.s32 	%r2719, %r2718, %r6;
	add.s32 	%r2720, %r2719, %r6;
	add.s32 	%r2721, %r2720, %r6;
	add.s32 	%r2722, %r2721, %r6;
	setp.lt.s32 	%p2328, %r2722, 1;
	max.s32 	%r2723, %r2722, %r687;
	setp.gt.s32 	%p2329, %r2723, %r431;
	or.pred  	%p2330, %p2329, %p2328;
	@%p2330 bra 	$L__BB5_1315;
	ld.shared.f32 	%f3477, [%r524+32];
	ld.shared.f32 	%f3478, [%r526+32];
	ld.shared.f32 	%f3479, [%r525+32];
	sub.f32 	%f3480, %f3478, %f3479;
	mul.f32 	%f3481, %f3480, 0f3F000000;
	div.rn.f32 	%f3482, %f3481, %f1;
	sub.f32 	%f3483, %f3477, %f3482;
	mul.wide.s32 	%rd2734, %r698, 4;
	add.s64 	%rd2735, %rd3, %rd2734;
	st.global.f32 	[%rd2735], %f3483;
	ld.shared.f32 	%f3484, [%r523+32];
	ld.shared.f32 	%f3485, [%r528+32];
	ld.shared.f32 	%f3486, [%r527+32];
	sub.f32 	%f3487, %f3485, %f3486;
	mul.f32 	%f3488, %f3487, 0f3F000000;
	div.rn.f32 	%f3489, %f3488, %f1;
	sub.f32 	%f3490, %f3484, %f3489;
	add.s64 	%rd2736, %rd2, %rd2734;
	st.global.f32 	[%rd2736], %f3490;
$L__BB5_1315:
	setp.gt.s32 	%p2331, %r687, %r431;
	add.s32 	%r699, %r698, %r6;
	or.pred  	%p2332, %p6, %p2331;
	@%p2332 bra 	$L__BB5_1317;
	ld.shared.f32 	%f3491, [%r533+32];
	ld.shared.f32 	%f3492, [%r535+32];
	ld.shared.f32 	%f3493, [%r534+32];
	sub.f32 	%f3494, %f3492, %f3493;
	mul.f32 	%f3495, %f3494, 0f3F000000;
	div.rn.f32 	%f3496, %f3495, %f1;
	sub.f32 	%f3497, %f3491, %f3496;
	mul.wide.s32 	%rd2737, %r699, 4;
	add.s64 	%rd2738, %rd3, %rd2737;
	st.global.f32 	[%rd2738], %f3497;
	ld.shared.f32 	%f3498, [%r532+32];
	ld.shared.f32 	%f3499, [%r537+32];
	ld.shared.f32 	%f3500, [%r536+32];
	sub.f32 	%f3501, %f3499, %f3500;
	mul.f32 	%f3502, %f3501, 0f3F000000;
	div.rn.f32 	%f3503, %f3502, %f1;
	sub.f32 	%f3504, %f3498, %f3503;
	add.s64 	%rd2739, %rd2, %rd2737;
	st.global.f32 	[%rd2739], %f3504;
$L__BB5_1317:
	add.s32 	%r700, %r699, %r6;
	or.pred  	%p2334, %p7, %p2331;
	@%p2334 bra 	$L__BB5_1319;
	ld.shared.f32 	%f3505, [%r542+32];
	ld.shared.f32 	%f3506, [%r544+32];
	ld.shared.f32 	%f3507, [%r543+32];
	sub.f32 	%f3508, %f3506, %f3507;
	mul.f32 	%f3509, %f3508, 0f3F000000;
	div.rn.f32 	%f3510, %f3509, %f1;
	sub.f32 	%f3511, %f3505, %f3510;
	mul.wide.s32 	%rd2740, %r700, 4;
	add.s64 	%rd2741, %rd3, %rd2740;
	st.global.f32 	[%rd2741], %f3511;
	ld.shared.f32 	%f3512, [%r541+32];
	ld.shared.f32 	%f3513, [%r546+32];
	ld.shared.f32 	%f3514, [%r545+32];
	sub.f32 	%f3515, %f3513, %f3514;
	mul.f32 	%f3516, %f3515, 0f3F000000;
	div.rn.f32 	%f3517, %f3516, %f1;
	sub.f32 	%f3518, %f3512, %f3517;
	add.s64 	%rd2742, %rd2, %rd2740;
	st.global.f32 	[%rd2742], %f3518;
$L__BB5_1319:
	setp.gt.s32 	%p2335, %r687, %r431;
	add.s32 	%r701, %r700, %r6;
	or.pred  	%p2336, %p4, %p2335;
	@%p2336 bra 	$L__BB5_1321;
	ld.shared.f32 	%f3519, [%r551+32];
	ld.shared.f32 	%f3520, [%r553+32];
	ld.shared.f32 	%f3521, [%r552+32];
	sub.f32 	%f3522, %f3520, %f3521;
	mul.f32 	%f3523, %f3522, 0f3F000000;
	div.rn.f32 	%f3524, %f3523, %f1;
	sub.f32 	%f3525, %f3519, %f3524;
	mul.wide.s32 	%rd2743, %r701, 4;
	add.s64 	%rd2744, %rd3, %rd2743;
	st.global.f32 	[%rd2744], %f3525;
	ld.shared.f32 	%f3526, [%r550+32];
	ld.shared.f32 	%f3527, [%r555+32];
	ld.shared.f32 	%f3528, [%r554+32];
	sub.f32 	%f3529, %f3527, %f3528;
	mul.f32 	%f3530, %f3529, 0f3F000000;
	div.rn.f32 	%f3531, %f3530, %f1;
	sub.f32 	%f3532, %f3526, %f3531;
	add.s64 	%rd2745, %rd2, %rd2743;
	st.global.f32 	[%rd2745], %f3532;
$L__BB5_1321:
	add.s32 	%r702, %r701, %r6;
	or.pred  	%p2338, %p5, %p2335;
	@%p2338 bra 	$L__BB5_1323;
	ld.shared.f32 	%f3533, [%r559+32];
	ld.shared.f32 	%f3534, [%r561+32];
	ld.shared.f32 	%f3535, [%r560+32];
	sub.f32 	%f3536, %f3534, %f3535;
	mul.f32 	%f3537, %f3536, 0f3F000000;
	div.rn.f32 	%f3538, %f3537, %f1;
	sub.f32 	%f3539, %f3533, %f3538;
	mul.wide.s32 	%rd2746, %r702, 4;
	add.s64 	%rd2747, %rd3, %rd2746;
	st.global.f32 	[%rd2747], %f3539;
	ld.shared.f32 	%f3540, [%r558+32];
	ld.shared.f32 	%f3541, [%r563+32];
	ld.shared.f32 	%f3542, [%r562+32];
	sub.f32 	%f3543, %f3541, %f3542;
	mul.f32 	%f3544, %f3543, 0f3F000000;
	div.rn.f32 	%f3545, %f3544, %f1;
	sub.f32 	%f3546, %f3540, %f3545;
	add.s64 	%rd2748, %rd2, %rd2746;
	st.global.f32 	[%rd2748], %f3546;
$L__BB5_1323:
	mad.lo.s32 	%r2724, %r6, 15, %r1;
	setp.lt.s32 	%p2339, %r2724, 1;
	max.s32 	%r2725, %r2724, %r687;
	setp.gt.s32 	%p2340, %r2725, %r431;
	or.pred  	%p2341, %p2340, %p2339;
	@%p2341 bra 	$L__BB5_1325;
	ld.shared.f32 	%f3547, [%r565+32];
	ld.shared.f32 	%f3548, [%r567+32];
	ld.shared.f32 	%f3549, [%r566+32];
	sub.f32 	%f3550, %f3548, %f3549;
	mul.f32 	%f3551, %f3550, 0f3F000000;
	div.rn.f32 	%f3552, %f3551, %f1;
	sub.f32 	%f3553, %f3547, %f3552;
	add.s32 	%r2726, %r702, %r6;
	mul.wide.s32 	%rd2749, %r2726, 4;
	add.s64 	%rd2750, %rd3, %rd2749;
	st.global.f32 	[%rd2750], %f3553;
	ld.shared.f32 	%f3554, [%r564+32];
	ld.shared.f32 	%f3555, [%r569+32];
	ld.shared.f32 	%f3556, [%r568+32];
	sub.f32 	%f3557, %f3555, %f3556;
	mul.f32 	%f3558, %f3557, 0f3F000000;
	div.rn.f32 	%f3559, %f3558, %f1;
	sub.f32 	%f3560, %f3554, %f3559;
	add.s64 	%rd2751, %rd2, %rd2749;
	st.global.f32 	[%rd2751], %f3560;
$L__BB5_1325:
	add.s32 	%r703, %r687, %r9;
	mad.lo.s32 	%r704, %r703, %r5, %r1;
	setp.lt.s32 	%p2342, %r1, 1;
	max.s32 	%r2727, %r1, %r703;
	setp.gt.s32 	%p2343, %r2727, %r431;
	or.pred  	%p2344, %p2343, %p2342;
	@%p2344 bra 	$L__BB5_1327;
	ld.shared.f32 	%f3561, [%r433+36];
	ld.shared.f32 	%f3562, [%r437+36];
	ld.shared.f32 	%f3563, [%r436+36];
	sub.f32 	%f3564, %f3562, %f3563;
	mul.f32 	%f3565, %f3564, 0f3F000000;
	div.rn.f32 	%f3566, %f3565, %f1;
	sub.f32 	%f3567, %f3561, %f3566;
	mul.wide.s32 	%rd2752, %r704, 4;
	add.s64 	%rd2753, %rd3, %rd2752;
	st.global.f32 	[%rd2753], %f3567;
	ld.shared.f32 	%f3568, [%r434+36];
	ld.shared.f32 	%f3569, [%r440+36];
	ld.shared.f32 	%f3570, [%r438+36];
	sub.f32 	%f3571, %f3569, %f3570;
	mul.f32 	%f3572, %f3571, 0f3F000000;
	div.rn.f32 	%f3573, %f3572, %f1;
	sub.f32 	%f3574, %f3568, %f3573;
	add.s64 	%rd2754, %rd2, %rd2752;
	st.global.f32 	[%rd2754], %f3574;
$L__BB5_1327:
	add.s32 	%r705, %r704, %r6;
	mad.lo.s32 	%r2728, %r6, 15, %r1;
	mad.lo.s32 	%r2729, %r6, -14, %r2728;
	setp.lt.s32 	%p2345, %r2729, 1;
	max.s32 	%r2730, %r2729, %r703;
	setp.gt.s32 	%p2346, %r2730, %r431;
	or.pred  	%p2347, %p2346, %p2345;
	@%p2347 bra 	$L__BB5_1329;
	ld.shared.f32 	%f3575, [%r573+36];
	ld.shared.f32 	%f3576, [%r575+36];
	ld.shared.f32 	%f3577, [%r574+36];
	sub.f32 	%f3578, %f3576, %f3577;
	mul.f32 	%f3579, %f3578, 0f3F000000;
	div.rn.f32 	%f3580, %f3579, %f1;
	sub.f32 	%f3581, %f3575, %f3580;
	mul.wide.s32 	%rd2755, %r705, 4;
	add.s64 	%rd2756, %rd3, %rd2755;
	st.global.f32 	[%rd2756], %f3581;
	ld.shared.f32 	%f3582, [%r443+40];
	ld.shared.f32 	%f3583, [%r577+36];
	ld.shared.f32 	%f3584, [%r576+36];
	sub.f32 	%f3585, %f3583, %f3584;
	mul.f32 	%f3586, %f3585, 0f3F000000;
	div.rn.f32 	%f3587, %f3586, %f1;
	sub.f32 	%f3588, %f3582, %f3587;
	add.s64 	%rd2757, %rd2, %rd2755;
	st.global.f32 	[%rd2757], %f3588;
$L__BB5_1329:
	add.s32 	%r706, %r705, %r6;
	mad.lo.s32 	%r2731, %r6, 15, %r1;
	mad.lo.s32 	%r2732, %r6, -14, %r2731;
	add.s32 	%r2733, %r2732, %r6;
	setp.lt.s32 	%p2348, %r2733, 1;
	max.s32 	%r2734, %r2733, %r703;
	setp.gt.s32 	%p2349, %r2734, %r431;
	or.pred  	%p2350, %p2349, %p2348;
	@%p2350 bra 	$L__BB5_1331;
	ld.shared.f32 	%f3589, [%r453+36];
	ld.shared.f32 	%f3590, [%r455+36];
	ld.shared.f32 	%f3591, [%r454+36];
	sub.f32 	%f3592, %f3590, %f3591;
	mul.f32 	%f3593, %f3592, 0f3F000000;
	div.rn.f32 	%f3594, %f3593, %f1;
	sub.f32 	%f3595, %f3589, %f3594;
	mul.wide.s32 	%rd2758, %r706, 4;
	add.s64 	%rd2759, %rd3, %rd2758;
	st.global.f32 	[%rd2759], %f3595;
	ld.shared.f32 	%f3596, [%r452+36];
	ld.shared.f32 	%f3597, [%r457+36];
	ld.shared.f32 	%f3598, [%r456+36];
	sub.f32 	%f3599, %f3597, %f3598;
	mul.f32 	%f3600, %f3599, 0f3F000000;
	div.rn.f32 	%f3601, %f3600, %f1;
	sub.f32 	%f3602, %f3596, %f3601;
	add.s64 	%rd2760, %rd2, %rd2758;
	st.global.f32 	[%rd2760], %f3602;
$L__BB5_1331:
	add.s32 	%r707, %r706, %r6;
	mad.lo.s32 	%r2735, %r6, 15, %r1;
	mad.lo.s32 	%r2736, %r6, -14, %r2735;
	add.s32 	%r2737, %r2736, %r6;
	add.s32 	%r2738, %r2737, %r6;
	setp.lt.s32 	%p2351, %r2738, 1;
	max.s32 	%r2739, %r2738, %r703;
	setp.gt.s32 	%p2352, %r2739, %r431;
	or.pred  	%p2353, %p2352, %p2351;
	@%p2353 bra 	$L__BB5_1333;
	ld.shared.f32 	%f3603, [%r461+36];
	ld.shared.f32 	%f3604, [%r463+36];
	ld.shared.f32 	%f3605, [%r462+36];
	sub.f32 	%f3606, %f3604, %f3605;
	mul.f32 	%f3607, %f3606, 0f3F000000;
	div.rn.f32 	%f3608, %f3607, %f1;
	sub.f32 	%f3609, %f3603, %f3608;
	mul.wide.s32 	%rd2761, %r707, 4;
	add.s64 	%rd2762, %rd3, %rd2761;
	st.global.f32 	[%rd2762], %f3609;
	ld.shared.f32 	%f3610, [%r460+36];
	ld.shared.f32 	%f3611, [%r465+36];
	ld.shared.f32 	%f3612, [%r464+36];
	sub.f32 	%f3613, %f3611, %f3612;
	mul.f32 	%f3614, %f3613, 0f3F000000;
	div.rn.f32 	%f3615, %f3614, %f1;
	sub.f32 	%f3616, %f3610, %f3615;
	add.s64 	%rd2763, %rd2, %rd2761;
	st.global.f32 	[%rd2763], %f3616;
$L__BB5_1333:
	add.s32 	%r708, %r707, %r6;
	mad.lo.s32 	%r2740, %r6, 15, %r1;
	mad.lo.s32 	%r2741, %r6, -14, %r2740;
	add.s32 	%r2742, %r2741, %r6;
	add.s32 	%r2743, %r2742, %r6;
	add.s32 	%r2744, %r2743, %r6;
	setp.lt.s32 	%p2354, %r2744, 1;
	max.s32 	%r2745, %r2744, %r703;
	setp.gt.s32 	%p2355, %r2745, %r431;
	or.pred  	%p2356, %p2355, %p2354;
	@%p2356 bra 	$L__BB5_1335;
	ld.shared.f32 	%f3617, [%r470+36];
	ld.shared.f32 	%f3618, [%r472+36];
	ld.shared.f32 	%f3619, [%r471+36];
	sub.f32 	%f3620, %f3618, %f3619;
	mul.f32 	%f3621, %f3620, 0f3F000000;
	div.rn.f32 	%f3622, %f3621, %f1;
	sub.f32 	%f3623, %f3617, %f3622;
	mul.wide.s32 	%rd2764, %r708, 4;
	add.s64 	%rd2765, %rd3, %rd2764;
	st.global.f32 	[%rd2765], %f3623;
	ld.shared.f32 	%f3624, [%r469+36];
	ld.shared.f32 	%f3625, [%r474+36];
	ld.shared.f32 	%f3626, [%r473+36];
	sub.f32 	%f3627, %f3625, %f3626;
	mul.f32 	%f3628, %f3627, 0f3F000000;
	div.rn.f32 	%f3629, %f3628, %f1;
	sub.f32 	%f3630, %f3624, %f3629;
	add.s64 	%rd2766, %rd2, %rd2764;
	st.global.f32 	[%rd2766], %f3630;
$L__BB5_1335:
	add.s32 	%r709, %r708, %r6;
	mad.lo.s32 	%r2746, %r6, 15, %r1;
	mad.lo.s32 	%r2747, %r6, -14, %r2746;
	add.s32 	%r2748, %r2747, %r6;
	add.s32 	%r2749, %r2748, %r6;
	add.s32 	%r2750, %r2749, %r6;
	add.s32 	%r2751, %r2750, %r6;
	setp.lt.s32 	%p2357, %r2751, 1;
	max.s32 	%r2752, %r2751, %r703;
	setp.gt.s32 	%p2358, %r2752, %r431;
	or.pred  	%p2359, %p2358, %p2357;
	@%p2359 bra 	$L__BB5_1337;
	ld.shared.f32 	%f3631, [%r479+36];
	ld.shared.f32 	%f3632, [%r481+36];
	ld.shared.f32 	%f3633, [%r480+36];
	sub.f32 	%f3634, %f3632, %f3633;
	mul.f32 	%f3635, %f3634, 0f3F000000;
	div.rn.f32 	%f3636, %f3635, %f1;
	sub.f32 	%f3637, %f3631, %f3636;
	mul.wide.s32 	%rd2767, %r709, 4;
	add.s64 	%rd2768, %rd3, %rd2767;
	st.global.f32 	[%rd2768], %f3637;
	ld.shared.f32 	%f3638, [%r478+36];
	ld.shared.f32 	%f3639, [%r483+36];
	ld.shared.f32 	%f3640, [%r482+36];
	sub.f32 	%f3641, %f3639, %f3640;
	mul.f32 	%f3642, %f3641, 0f3F000000;
	div.rn.f32 	%f3643, %f3642, %f1;
	sub.f32 	%f3644, %f3638, %f3643;
	add.s64 	%rd2769, %rd2, %rd2767;
	st.global.f32 	[%rd2769], %f3644;
$L__BB5_1337:
	add.s32 	%r710, %r709, %r6;
	mad.lo.s32 	%r2753, %r6, 15, %r1;
	mad.lo.s32 	%r2754, %r6, -14, %r2753;
	add.s32 	%r2755, %r2754, %r6;
	add.s32 	%r2756, %r2755, %r6;
	add.s32 	%r2757, %r2756, %r6;
	add.s32 	%r2758, %r2757, %r6;
	add.s32 	%r2759, %r2758, %r6;
	setp.lt.s32 	%p2360, %r2759, 1;
	max.s32 	%r2760, %r2759, %r703;
	setp.gt.s32 	%p2361, %r2760, %r431;
	or.pred  	%p2362, %p2361, %p2360;
	@%p2362 bra 	$L__BB5_1339;
	ld.shared.f32 	%f3645, [%r488+36];
	ld.shared.f32 	%f3646, [%r490+36];
	ld.shared.f32 	%f3647, [%r489+36];
	sub.f32 	%f3648, %f3646, %f3647;
	mul.f32 	%f3649, %f3648, 0f3F000000;
	div.rn.f32 	%f3650, %f3649, %f1;
	sub.f32 	%f3651, %f3645, %f3650;
	mul.wide.s32 	%rd2770, %r710, 4;
	add.s64 	%rd2771, %rd3, %rd2770;
	st.global.f32 	[%rd2771], %f3651;
	ld.shared.f32 	%f3652, [%r487+36];
	ld.shared.f32 	%f3653, [%r492+36];
	ld.shared.f32 	%f3654, [%r491+36];
	sub.f32 	%f3655, %f3653, %f3654;
	mul.f32 	%f3656, %f3655, 0f3F000000;
	div.rn.f32 	%f3657, %f3656, %f1;
	sub.f32 	%f3658, %f3652, %f3657;
	add.s64 	%rd2772, %rd2, %rd2770;
	st.global.f32 	[%rd2772], %f3658;
$L__BB5_1339:
	add.s32 	%r711, %r710, %r6;
	mad.lo.s32 	%r2761, %r6, 15, %r1;
	mad.lo.s32 	%r2762, %r6, -14, %r2761;
	add.s32 	%r2763, %r2762, %r6;
	add.s32 	%r2764, %r2763, %r6;
	add.s32 	%r2765, %r2764, %r6;
	add.s32 	%r2766, %r2765, %r6;
	add.s32 	%r2767, %r2766, %r6;
	add.s32 	%r2768, %r2767, %r6;
	setp.lt.s32 	%p2363, %r2768, 1;
	max.s32 	%r2769, %r2768, %r703;
	setp.gt.s32 	%p2364, %r2769, %r431;
	or.pred  	%p2365, %p2364, %p2363;
	@%p2365 bra 	$L__BB5_1341;
	ld.shared.f32 	%f3659, [%r497+36];
	ld.shared.f32 	%f3660, [%r499+36];
	ld.shared.f32 	%f3661, [%r498+36];
	sub.f32 	%f3662, %f3660, %f3661;
	mul.f32 	%f3663, %f3662, 0f3F000000;
	div.rn.f32 	%f3664, %f3663, %f1;
	sub.f32 	%f3665, %f3659, %f3664;
	mul.wide.s32 	%rd2773, %r711, 4;
	add.s64 	%rd2774, %rd3, %rd2773;
	st.global.f32 	[%rd2774], %f3665;
	ld.shared.f32 	%f3666, [%r496+36];
	ld.shared.f32 	%f3667, [%r501+36];
	ld.shared.f32 	%f3668, [%r500+36];
	sub.f32 	%f3669, %f3667, %f3668;
	mul.f32 	%f3670, %f3669, 0f3F000000;
	div.rn.f32 	%f3671, %f3670, %f1;
	sub.f32 	%f3672, %f3666, %f3671;
	add.s64 	%rd2775, %rd2, %rd2773;
	st.global.f32 	[%rd2775], %f3672;
$L__BB5_1341:
	add.s32 	%r712, %r711, %r6;
	mad.lo.s32 	%r2770, %r6, 15, %r1;
	mad.lo.s32 	%r2771, %r6, -14, %r2770;
	add.s32 	%r2772, %r2771, %r6;
	add.s32 	%r2773, %r2772, %r6;
	add.s32 	%r2774, %r2773, %r6;
	add.s32 	%r2775, %r2774, %r6;
	add.s32 	%r2776, %r2775, %r6;
	add.s32 	%r2777, %r2776, %r6;
	add.s32 	%r2778, %r2777, %r6;
	setp.lt.s32 	%p2366, %r2778, 1;
	max.s32 	%r2779, %r2778, %r703;
	setp.gt.s32 	%p2367, %r2779, %r431;
	or.pred  	%p2368, %p2367, %p2366;
	@%p2368 bra 	$L__BB5_1343;
	ld.shared.f32 	%f3673, [%r506+36];
	ld.shared.f32 	%f3674, [%r508+36];
	ld.shared.f32 	%f3675, [%r507+36];
	sub.f32 	%f3676, %f3674, %f3675;
	mul.f32 	%f3677, %f3676, 0f3F000000;
	div.rn.f32 	%f3678, %f3677, %f1;
	sub.f32 	%f3679, %f3673, %f3678;
	mul.wide.s32 	%rd2776, %r712, 4;
	add.s64 	%rd2777, %rd3, %rd2776;
	st.global.f32 	[%rd2777], %f3679;
	ld.shared.f32 	%f3680, [%r505+36];
	ld.shared.f32 	%f3681, [%r510+36];
	ld.shared.f32 	%f3682, [%r509+36];
	sub.f32 	%f3683, %f3681, %f3682;
	mul.f32 	%f3684, %f3683, 0f3F000000;
	div.rn.f32 	%f3685, %f3684, %f1;
	sub.f32 	%f3686, %f3680, %f3685;
	add.s64 	%rd2778, %rd2, %rd2776;
	st.global.f32 	[%rd2778], %f3686;
$L__BB5_1343:
	add.s32 	%r713, %r712, %r6;
	mad.lo.s32 	%r2780, %r6, 15, %r1;
	mad.lo.s32 	%r2781, %r6, -14, %r2780;
	add.s32 	%r2782, %r2781, %r6;
	add.s32 	%r2783, %r2782, %r6;
	add.s32 	%r2784, %r2783, %r6;
	add.s32 	%r2785, %r2784, %r6;
	add.s32 	%r2786, %r2785, %r6;
	add.s32 	%r2787, %r2786, %r6;
	add.s32 	%r2788, %r2787, %r6;
	add.s32 	%r2789, %r2788, %r6;
	setp.lt.s32 	%p2369, %r2789, 1;
	max.s32 	%r2790, %r2789, %r703;
	setp.gt.s32 	%p2370, %r2790, %r431;
	or.pred  	%p2371, %p2370, %p2369;
	@%p2371 bra 	$L__BB5_1345;
	ld.shared.f32 	%f3687, [%r515+36];
	ld.shared.f32 	%f3688, [%r517+36];
	ld.shared.f32 	%f3689, [%r516+36];
	sub.f32 	%f3690, %f3688, %f3689;
	mul.f32 	%f3691, %f3690, 0f3F000000;
	div.rn.f32 	%f3692, %f3691, %f1;
	sub.f32 	%f3693, %f3687, %f3692;
	mul.wide.s32 	%rd2779, %r713, 4;
	add.s64 	%rd2780, %rd3, %rd2779;
	st.global.f32 	[%rd2780], %f3693;
	ld.shared.f32 	%f3694, [%r514+36];
	ld.shared.f32 	%f3695, [%r519+36];
	ld.shared.f32 	%f3696, [%r518+36];
	sub.f32 	%f3697, %f3695, %f3696;
	mul.f32 	%f3698, %f3697, 0f3F000000;
	div.rn.f32 	%f3699, %f3698, %f1;
	sub.f32 	%f3700, %f3694, %f3699;
	add.s64 	%rd2781, %rd2, %rd2779;
	st.global.f32 	[%rd2781], %f3700;
$L__BB5_1345:
	add.s32 	%r714, %r713, %r6;
	mad.lo.s32 	%r2791, %r6, 15, %r1;
	mad.lo.s32 	%r2792, %r6, -14, %r2791;
	add.s32 	%r2793, %r2792, %r6;
	add.s32 	%r2794, %r2793, %r6;
	add.s32 	%r2795, %r2794, %r6;
	add.s32 	%r2796, %r2795, %r6;
	add.s32 	%r2797, %r2796, %r6;
	add.s32 	%r2798, %r2797, %r6;
	add.s32 	%r2799, %r2798, %r6;
	add.s32 	%r2800, %r2799, %r6;
	add.s32 	%r2801, %r2800, %r6;
	setp.lt.s32 	%p2372, %r2801, 1;
	max.s32 	%r2802, %r2801, %r703;
	setp.gt.s32 	%p2373, %r2802, %r431;
	or.pred  	%p2374, %p2373, %p2372;
	@%p2374 bra 	$L__BB5_1347;
	ld.shared.f32 	%f3701, [%r524+36];
	ld.shared.f32 	%f3702, [%r526+36];
	ld.shared.f32 	%f3703, [%r525+36];
	sub.f32 	%f3704, %f3702, %f3703;
	mul.f32 	%f3705, %f3704, 0f3F000000;
	div.rn.f32 	%f3706, %f3705, %f1;
	sub.f32 	%f3707, %f3701, %f3706;
	mul.wide.s32 	%rd2782, %r714, 4;
	add.s64 	%rd2783, %rd3, %rd2782;
	st.global.f32 	[%rd2783], %f3707;
	ld.shared.f32 	%f3708, [%r523+36];
	ld.shared.f32 	%f3709, [%r528+36];
	ld.shared.f32 	%f3710, [%r527+36];
	sub.f32 	%f3711, %f3709, %f3710;
	mul.f32 	%f3712, %f3711, 0f3F000000;
	div.rn.f32 	%f3713, %f3712, %f1;
	sub.f32 	%f3714, %f3708, %f3713;
	add.s64 	%rd2784, %rd2, %rd2782;
	st.global.f32 	[%rd2784], %f3714;
$L__BB5_1347:
	setp.gt.s32 	%p2375, %r703, %r431;
	add.s32 	%r715, %r714, %r6;
	or.pred  	%p2376, %p6, %p2375;
	@%p2376 bra 	$L__BB5_1349;
	ld.shared.f32 	%f3715, [%r533+36];
	ld.shared.f32 	%f3716, [%r535+36];
	ld.shared.f32 	%f3717, [%r534+36];
	sub.f32 	%f3718, %f3716, %f3717;
	mul.f32 	%f3719, %f3718, 0f3F000000;
	div.rn.f32 	%f3720, %f3719, %f1;
	sub.f32 	%f3721, %f3715, %f3720;
	mul.wide.s32 	%rd2785, %r715, 4;
	add.s64 	%rd2786, %rd3, %rd2785;
	st.global.f32 	[%rd2786], %f3721;
	ld.shared.f32 	%f3722, [%r532+36];
	ld.shared.f32 	%f3723, [%r537+36];
	ld.shared.f32 	%f3724, [%r536+36];
	sub.f32 	%f3725, %f3723, %f3724;
	mul.f32 	%f3726, %f3725, 0f3F000000;
	div.rn.f32 	%f3727, %f3726, %f1;
	sub.f32 	%f3728, %f3722, %f3727;
	add.s64 	%rd2787, %rd2, %rd2785;
	st.global.f32 	[%rd2787], %f3728;
$L__BB5_1349:
	add.s32 	%r716, %r715, %r6;
	or.pred  	%p2378, %p7, %p2375;
	@%p2378 bra 	$L__BB5_1351;
	ld.shared.f32 	%f3729, [%r542+36];
	ld.shared.f32 	%f3730, [%r544+36];
	ld.shared.f32 	%f3731, [%r543+36];
	sub.f32 	%f3732, %f3730, %f3731;
	mul.f32 	%f3733, %f3732, 0f3F000000;
	div.rn.f32 	%f3734, %f3733, %f1;
	sub.f32 	%f3735, %f3729, %f3734;
	mul.wide.s32 	%rd2788, %r716, 4;
	add.s64 	%rd2789, %rd3, %rd2788;
	st.global.f32 	[%rd2789], %f3735;
	ld.shared.f32 	%f3736, [%r541+36];
	ld.shared.f32 	%f3737, [%r546+36];
	ld.shared.f32 	%f3738, [%r545+36];
	sub.f32 	%f3739, %f3737, %f3738;
	mul.f32 	%f3740, %f3739, 0f3F000000;
	div.rn.f32 	%f3741, %f3740, %f1;
	sub.f32 	%f3742, %f3736, %f3741;
	add.s64 	%rd2790, %rd2, %rd2788;
	st.global.f32 	[%rd2790], %f3742;
$L__BB5_1351:
	setp.gt.s32 	%p2379, %r703, %r431;
	add.s32 	%r717, %r716, %r6;
	or.pred  	%p2380, %p4, %p2379;
	@%p2380 bra 	$L__BB5_1353;
	ld.shared.f32 	%f3743, [%r551+36];
	ld.shared.f32 	%f3744, [%r553+36];
	ld.shared.f32 	%f3745, [%r552+36];
	sub.f32 	%f3746, %f3744, %f3745;
	mul.f32 	%f3747, %f3746, 0f3F000000;
	div.rn.f32 	%f3748, %f3747, %f1;
	sub.f32 	%f3749, %f3743, %f3748;
	mul.wide.s32 	%rd2791, %r717, 4;
	add.s64 	%rd2792, %rd3, %rd2791;
	st.global.f32 	[%rd2792], %f3749;
	ld.shared.f32 	%f3750, [%r550+36];
	ld.shared.f32 	%f3751, [%r555+36];
	ld.shared.f32 	%f3752, [%r554+36];
	sub.f32 	%f3753, %f3751, %f3752;
	mul.f32 	%f3754, %f3753, 0f3F000000;
	div.rn.f32 	%f3755, %f3754, %f1;
	sub.f32 	%f3756, %f3750, %f3755;
	add.s64 	%rd2793, %rd2, %rd2791;
	st.global.f32 	[%rd2793], %f3756;
$L__BB5_1353:
	add.s32 	%r718, %r717, %r6;
	or.pred  	%p2382, %p5, %p2379;
	@%p2382 bra 	$L__BB5_1355;
	ld.shared.f32 	%f3757, [%r559+36];
	ld.shared.f32 	%f3758, [%r561+36];
	ld.shared.f32 	%f3759, [%r560+36];
	sub.f32 	%f3760, %f3758, %f3759;
	mul.f32 	%f3761, %f3760, 0f3F000000;
	div.rn.f32 	%f3762, %f3761, %f1;
	sub.f32 	%f3763, %f3757, %f3762;
	mul.wide.s32 	%rd2794, %r718, 4;
	add.s64 	%rd2795, %rd3, %rd2794;
	st.global.f32 	[%rd2795], %f3763;
	ld.shared.f32 	%f3764, [%r558+36];
	ld.shared.f32 	%f3765, [%r563+36];
	ld.shared.f32 	%f3766, [%r562+36];
	sub.f32 	%f3767, %f3765, %f3766;
	mul.f32 	%f3768, %f3767, 0f3F000000;
	div.rn.f32 	%f3769, %f3768, %f1;
	sub.f32 	%f3770, %f3764, %f3769;
	add.s64 	%rd2796, %rd2, %rd2794;
	st.global.f32 	[%rd2796], %f3770;
$L__BB5_1355:
	mad.lo.s32 	%r2803, %r6, 15, %r1;
	setp.lt.s32 	%p2383, %r2803, 1;
	max.s32 	%r2804, %r2803, %r703;
	setp.gt.s32 	%p2384, %r2804, %r431;
	or.pred  	%p2385, %p2384, %p2383;
	@%p2385 bra 	$L__BB5_1357;
	ld.shared.f32 	%f3771, [%r565+36];
	ld.shared.f32 	%f3772, [%r567+36];
	ld.shared.f32 	%f3773, [%r566+36];
	sub.f32 	%f3774, %f3772, %f3773;
	mul.f32 	%f3775, %f3774, 0f3F000000;
	div.rn.f32 	%f3776, %f3775, %f1;
	sub.f32 	%f3777, %f3771, %f3776;
	add.s32 	%r2805, %r718, %r6;
	mul.wide.s32 	%rd2797, %r2805, 4;
	add.s64 	%rd2798, %rd3, %rd2797;
	st.global.f32 	[%rd2798], %f3777;
	ld.shared.f32 	%f3778, [%r564+36];
	ld.shared.f32 	%f3779, [%r569+36];
	ld.shared.f32 	%f3780, [%r568+36];
	sub.f32 	%f3781, %f3779, %f3780;
	mul.f32 	%f3782, %f3781, 0f3F000000;
	div.rn.f32 	%f3783, %f3782, %f1;
	sub.f32 	%f3784, %f3778, %f3783;
	add.s64 	%rd2799, %rd2, %rd2797;
	st.global.f32 	[%rd2799], %f3784;
$L__BB5_1357:
	add.s32 	%r719, %r703, %r9;
	mad.lo.s32 	%r720, %r719, %r5, %r1;
	setp.lt.s32 	%p2386, %r1, 1;
	max.s32 	%r2806, %r1, %r719;
	setp.gt.s32 	%p2387, %r2806, %r431;
	or.pred  	%p2388, %p2387, %p2386;
	@%p2388 bra 	$L__BB5_1359;
	ld.shared.f32 	%f3785, [%r433+40];
	ld.shared.f32 	%f3786, [%r437+40];
	ld.shared.f32 	%f3787, [%r436+40];
	sub.f32 	%f3788, %f3786, %f3787;
	mul.f32 	%f3789, %f3788, 0f3F000000;
	div.rn.f32 	%f3790, %f3789, %f1;
	sub.f32 	%f3791, %f3785, %f3790;
	mul.wide.s32 	%rd2800, %r720, 4;
	add.s64 	%rd2801, %rd3, %rd2800;
	st.global.f32 	[%rd2801], %f3791;
	ld.shared.f32 	%f3792, [%r434+40];
	ld.shared.f32 	%f3793, [%r440+40];
	ld.shared.f32 	%f3794, [%r438+40];
	sub.f32 	%f3795, %f3793, %f3794;
	mul.f32 	%f3796, %f3795, 0f3F000000;
	div.rn.f32 	%f3797, %f3796, %f1;
	sub.f32 	%f3798, %f3792, %f3797;
	add.s64 	%rd2802, %rd2, %rd2800;
	st.global.f32 	[%rd2802], %f3798;
$L__BB5_1359:
	add.s32 	%r721, %r720, %r6;
	mad.lo.s32 	%r2807, %r6, 15, %r1;
	mad.lo.s32 	%r2808, %r6, -14, %r2807;
	setp.lt.s32 	%p2389, %r2808, 1;
	max.s32 	%r2809, %r2808, %r719;
	setp.gt.s32 	%p2390, %r2809, %r431;
	or.pred  	%p2391, %p2390, %p2389;
	@%p2391 bra 	$L__BB5_1361;
	ld.shared.f32 	%f3799, [%r573+40];
	ld.shared.f32 	%f3800, [%r575+40];
	ld.shared.f32 	%f3801, [%r574+40];
	sub.f32 	%f3802, %f3800, %f3801;
	mul.f32 	%f3803, %f3802, 0f3F000000;
	div.rn.f32 	%f3804, %f3803, %f1;
	sub.f32 	%f3805, %f3799, %f3804;
	mul.wide.s32 	%rd2803, %r721, 4;
	add.s64 	%rd2804, %rd3, %rd2803;
	st.global.f32 	[%rd2804], %f3805;
	ld.shared.f32 	%f3806, [%r443+44];
	ld.shared.f32 	%f3807, [%r577+40];
	ld.shared.f32 	%f3808, [%r576+40];
	sub.f32 	%f3809, %f3807, %f3808;
	mul.f32 	%f3810, %f3809, 0f3F000000;
	div.rn.f32 	%f3811, %f3810, %f1;
	sub.f32 	%f3812, %f3806, %f3811;
	add.s64 	%rd2805, %rd2, %rd2803;
	st.global.f32 	[%rd2805], %f3812;
$L__BB5_1361:
	add.s32 	%r722, %r721, %r6;
	mad.lo.s32 	%r2810, %r6, 15, %r1;
	mad.lo.s32 	%r2811, %r6, -14, %r2810;
	add.s32 	%r2812, %r2811, %r6;
	setp.lt.s32 	%p2392, %r2812, 1;
	max.s32 	%r2813, %r2812, %r719;
	setp.gt.s32 	%p2393, %r2813, %r431;
	or.pred  	%p2394, %p2393, %p2392;
	@%p2394 bra 	$L__BB5_1363;
	ld.shared.f32 	%f3813, [%r453+40];
	ld.shared.f32 	%f3814, [%r455+40];
	ld.shared.f32 	%f3815, [%r454+40];
	sub.f32 	%f3816, %f3814, %f3815;
	mul.f32 	%f3817, %f3816, 0f3F000000;
	div.rn.f32 	%f3818, %f3817, %f1;
	sub.f32 	%f3819, %f3813, %f3818;
	mul.wide.s32 	%rd2806, %r722, 4;
	add.s64 	%rd2807, %rd3, %rd2806;
	st.global.f32 	[%rd2807], %f3819;
	ld.shared.f32 	%f3820, [%r452+40];
	ld.shared.f32 	%f3821, [%r457+40];
	ld.shared.f32 	%f3822, [%r456+40];
	sub.f32 	%f3823, %f3821, %f3822;
	mul.f32 	%f3824, %f3823, 0f3F000000;
	div.rn.f32 	%f3825, %f3824, %f1;
	sub.f32 	%f3826, %f3820, %f3825;
	add.s64 	%rd2808, %rd2, %rd2806;
	st.global.f32 	[%rd2808], %f3826;
$L__BB5_1363:
	add.s32 	%r723, %r722, %r6;
	mad.lo.s32 	%r2814, %r6, 15, %r1;
	mad.lo.s32 	%r2815, %r6, -14, %r2814;
	add.s32 	%r2816, %r2815, %r6;
	add.s32 	%r2817, %r2816, %r6;
	setp.lt.s32 	%p2395, %r2817, 1;
	max.s32 	%r2818, %r2817, %r719;
	setp.gt.s32 	%p2396, %r2818, %r431;
	or.pred  	%p2397, %p2396, %p2395;
	@%p2397 bra 	$L__BB5_1365;
	ld.shared.f32 	%f3827, [%r461+40];
	ld.shared.f32 	%f3828, [%r463+40];
	ld.shared.f32 	%f3829, [%r462+40];
	sub.f32 	%f3830, %f3828, %f3829;
	mul.f32 	%f3831, %f3830, 0f3F000000;
	div.rn.f32 	%f3832, %f3831, %f1;
	sub.f32 	%f3833, %f3827, %f3832;
	mul.wide.s32 	%rd2809, %r723, 4;
	add.s64 	%rd2810, %rd3, %rd2809;
	st.global.f32 	[%rd2810], %f3833;
	ld.shared.f32 	%f3834, [%r460+40];
	ld.shared.f32 	%f3835, [%r465+40];
	ld.shared.f32 	%f3836, [%r464+40];
	sub.f32 	%f3837, %f3835, %f3836;
	mul.f32 	%f3838, %f3837, 0f3F000000;
	div.rn.f32 	%f3839, %f3838, %f1;
	sub.f32 	%f3840, %f3834, %f3839;
	add.s64 	%rd2811, %rd2, %rd2809;
	st.global.f32 	[%rd2811], %f3840;
$L__BB5_1365:
	add.s32 	%r724, %r723, %r6;
	mad.lo.s32 	%r2819, %r6, 15, %r1;
	mad.lo.s32 	%r2820, %r6, -14, %r2819;
	add.s32 	%r2821, %r2820, %r6;
	add.s32 	%r2822, %r2821, %r6;
	add.s32 	%r2823, %r2822, %r6;
	setp.lt.s32 	%p2398, %r2823, 1;
	max.s32 	%r2824, %r2823, %r719;
	setp.gt.s32 	%p2399, %r2824, %r431;
	or.pred  	%p2400, %p2399, %p2398;
	@%p2400 bra 	$L__BB5_1367;
	ld.shared.f32 	%f3841, [%r470+40];
	ld.shared.f32 	%f3842, [%r472+40];
	ld.shared.f32 	%f3843, [%r471+40];
	sub.f32 	%f3844, %f3842, %f3843;
	mul.f32 	%f3845, %f3844, 0f3F000000;
	div.rn.f32 	%f3846, %f3845, %f1;
	sub.f32 	%f3847, %f3841, %f3846;
	mul.wide.s32 	%rd2812, %r724, 4;
	add.s64 	%rd2813, %rd3, %rd2812;
	st.global.f32 	[%rd2813], %f3847;
	ld.shared.f32 	%f3848, [%r469+40];
	ld.shared.f32 	%f3849, [%r474+40];
	ld.shared.f32 	%f3850, [%r473+40];
	sub.f32 	%f3851, %f3849, %f3850;
	mul.f32 	%f3852, %f3851, 0f3F000000;
	div.rn.f32 	%f3853, %f3852, %f1;
	sub.f32 	%f3854, %f3848, %f3853;
	add.s64 	%rd2814, %rd2, %rd2812;
	st.global.f32 	[%rd2814], %f3854;
$L__BB5_1367:
	add.s32 	%r725, %r724, %r6;
	mad.lo.s32 	%r2825, %r6, 15, %r1;
	mad.lo.s32 	%r2826, %r6, -14, %r2825;
	add.s32 	%r2827, %r2826, %r6;
	add.s32 	%r2828, %r2827, %r6;
	add.s32 	%r2829, %r2828, %r6;
	add.s32 	%r2830, %r2829, %r6;
	setp.lt.s32 	%p2401, %r2830, 1;
	max.s32 	%r2831, %r2830, %r719;
	setp.gt.s32 	%p2402, %r2831, %r431;
	or.pred  	%p2403, %p2402, %p2401;
	@%p2403 bra 	$L__BB5_1369;
	ld.shared.f32 	%f3855, [%r479+40];
	ld.shared.f32 	%f3856, [%r481+40];
	ld.shared.f32 	%f3857, [%r480+40];
	sub.f32 	%f3858, %f3856, %f3857;
	mul.f32 	%f3859, %f3858, 0f3F000000;
	div.rn.f32 	%f3860, %f3859, %f1;
	sub.f32 	%f3861, %f3855, %f3860;
	mul.wide.s32 	%rd2815, %r725, 4;
	add.s64 	%rd2816, %rd3, %rd2815;
	st.global.f32 	[%rd2816], %f3861;
	ld.shared.f32 	%f3862, [%r478+40];
	ld.shared.f32 	%f3863, [%r483+40];
	ld.shared.f32 	%f3864, [%r482+40];
	sub.f32 	%f3865, %f3863, %f3864;
	mul.f32 	%f3866, %f3865, 0f3F000000;
	div.rn.f32 	%f3867, %f3866, %f1;
	sub.f32 	%f3868, %f3862, %f3867;
	add.s64 	%rd2817, %rd2, %rd2815;
	st.global.f32 	[%rd2817], %f3868;
$L__BB5_1369:
	add.s32 	%r726, %r725, %r6;
	mad.lo.s32 	%r2832, %r6, 15, %r1;
	mad.lo.s32 	%r2833, %r6, -14, %r2832;
	add.s32 	%r2834, %r2833, %r6;
	add.s32 	%r2835, %r2834, %r6;
	add.s32 	%r2836, %r2835, %r6;
	add.s32 	%r2837, %r2836, %r6;
	add.s32 	%r2838, %r2837, %r6;
	setp.lt.s32 	%p2404, %r2838, 1;
	max.s32 	%r2839, %r2838, %r719;
	setp.gt.s32 	%p2405, %r2839, %r431;
	or.pred  	%p2406, %p2405, %p2404;
	@%p2406 bra 	$L__BB5_1371;
	ld.shared.f32 	%f3869, [%r488+40];
	ld.shared.f32 	%f3870, [%r490+40];
	ld.shared.f32 	%f3871, [%r489+40];
	sub.f32 	%f3872, %f3870, %f3871;
	mul.f32 	%f3873, %f3872, 0f3F000000;
	div.rn.f32 	%f3874, %f3873, %f1;
	sub.f32 	%f3875, %f3869, %f3874;
	mul.wide.s32 	%rd2818, %r726, 4;
	add.s64 	%rd2819, %rd3, %rd2818;
	st.global.f32 	[%rd2819], %f3875;
	ld.shared.f32 	%f3876, [%r487+40];
	ld.shared.f32 	%f3877, [%r492+40];
	ld.shared.f32 	%f3878, [%r491+40];
	sub.f32 	%f3879, %f3877, %f3878;
	mul.f32 	%f3880, %f3879, 0f3F000000;
	div.rn.f32 	%f3881, %f3880, %f1;
	sub.f32 	%f3882, %f3876, %f3881;
	add.s64 	%rd2820, %rd2, %rd2818;
	st.global.f32 	[%rd2820], %f3882;
$L__BB5_1371:
	add.s32 	%r727, %r726, %r6;
	mad.lo.s32 	%r2840, %r6, 15, %r1;
	mad.lo.s32 	%r2841, %r6, -14, %r2840;
	add.s32 	%r2842, %r2841, %r6;
	add.s32 	%r2843, %r2842, %r6;
	add.s32 	%r2844, %r2843, %r6;
	add.s32 	%r2845, %r2844, %r6;
	add.s32 	%r2846, %r2845, %r6;
	add.s32 	%r2847, %r2846, %r6;
	setp.lt.s32 	%p2407, %r2847, 1;
	max.s32 	%r2848, %r2847, %r719;
	setp.gt.s32 	%p2408, %r2848, %r431;
	or.pred  	%p2409, %p2408, %p2407;
	@%p2409 bra 	$L__BB5_1373;
	ld.shared.f32 	%f3883, [%r497+40];
	ld.shared.f32 	%f3884, [%r499+40];
	ld.shared.f32 	%f3885, [%r498+40];
	sub.f32 	%f3886, %f3884, %f3885;
	mul.f32 	%f3887, %f3886, 0f3F000000;
	div.rn.f32 	%f3888, %f3887, %f1;
	sub.f32 	%f3889, %f3883, %f3888;
	mul.wide.s32 	%rd2821, %r727, 4;
	add.s64 	%rd2822, %rd3, %rd2821;
	st.global.f32 	[%rd2822], %f3889;
	ld.shared.f32 	%f3890, [%r496+40];
	ld.shared.f32 	%f3891, [%r501+40];
	ld.shared.f32 	%f3892, [%r500+40];
	sub.f32 	%f3893, %f3891, %f3892;
	mul.f32 	%f3894, %f3893, 0f3F000000;
	div.rn.f32 	%f3895, %f3894, %f1;
	sub.f32 	%f3896, %f3890, %f3895;
	add.s64 	%rd2823, %rd2, %rd2821;
	st.global.f32 	[%rd2823], %f3896;
$L__BB5_1373:
	add.s32 	%r728, %r727, %r6;
	mad.lo.s32 	%r2849, %r6, 15, %r1;
	mad.lo.s32 	%r2850, %r6, -14, %r2849;
	add.s32 	%r2851, %r2850, %r6;
	add.s32 	%r2852, %r2851, %r6;
	add.s32 	%r2853, %r2852, %r6;
	add.s32 	%r2854, %r2853, %r6;
	add.s32 	%r2855, %r2854, %r6;
	add.s32 	%r2856, %r2855, %r6;
	add.s32 	%r2857, %r2856, %r6;
	setp.lt.s32 	%p2410, %r2857, 1;
	max.s32 	%r2858, %r2857, %r719;
	setp.gt.s32 	%p2411, %r2858, %r431;
	or.pred  	%p2412, %p2411, %p2410;
	@%p2412 bra 	$L__BB5_1375;
	ld.shared.f32 	%f3897, [%r506+40];
	ld.shared.f32 	%f3898, [%r508+40];
	ld.shared.f32 	%f3899, [%r507+40];
	sub.f32 	%f3900, %f3898, %f3899;
	mul.f32 	%f3901, %f3900, 0f3F000000;
	div.rn.f32 	%f3902, %f3901, %f1;
	sub.f32 	%f3903, %f3897, %f3902;
	mul.wide.s32 	%rd2824, %r728, 4;
	add.s64 	%rd2825, %rd3, %rd2824;
	st.global.f32 	[%rd2825], %f3903;
	ld.shared.f32 	%f3904, [%r505+40];
	ld.shared.f32 	%f3905, [%r510+40];
	ld.shared.f32 	%f3906, [%r509+40];
	sub.f32 	%f3907, %f3905, %f3906;
	mul.f32 	%f3908, %f3907, 0f3F000000;
	div.rn.f32 	%f3909, %f3908, %f1;
	sub.f32 	%f3910, %f3904, %f3909;
	add.s64 	%rd2826, %rd2, %rd2824;
	st.global.f32 	[%rd2826], %f3910;
$L__BB5_1375:
	add.s32 	%r729, %r728, %r6;
	mad.lo.s32 	%r2859, %r6, 15, %r1;
	mad.lo.s32 	%r2860, %r6, -14, %r2859;
	add.s32 	%r2861, %r2860, %r6;
	add.s32 	%r2862, %r2861, %r6;
	add.s32 	%r2863, %r2862, %r6;
	add.s32 	%r2864, %r2863, %r6;
	add.s32 	%r2865, %r2864, %r6;
	add.s32 	%r2866, %r2865, %r6;
	add.s32 	%r2867, %r2866, %r6;
	add.s32 	%r2868, %r2867, %r6;
	setp.lt.s32 	%p2413, %r2868, 1;
	max.s32 	%r2869, %r2868, %r719;
	setp.gt.s32 	%p2414, %r2869, %r431;
	or.pred  	%p2415, %p2414, %p2413;
	@%p2415 bra 	$L__BB5_1377;
	ld.shared.f32 	%f3911, [%r515+40];
	ld.shared.f32 	%f3912, [%r517+40];
	ld.shared.f32 	%f3913, [%r516+40];
	sub.f32 	%f3914, %f3912, %f3913;
	mul.f32 	%f3915, %f3914, 0f3F000000;
	div.rn.f32 	%f3916, %f3915, %f1;
	sub.f32 	%f3917, %f3911, %f3916;
	mul.wide.s32 	%rd2827, %r729, 4;
	add.s64 	%rd2828, %rd3, %rd2827;
	st.global.f32 	[%rd2828], %f3917;
	ld.shared.f32 	%f3918, [%r514+40];
	ld.shared.f32 	%f3919, [%r519+40];
	ld.shared.f32 	%f3920, [%r518+40];
	sub.f32 	%f3921, %f3919, %f3920;
	mul.f32 	%f3922, %f3921, 0f3F000000;
	div.rn.f32 	%f3923, %f3922, %f1;
	sub.f32 	%f3924, %f3918, %f3923;
	add.s64 	%rd2829, %rd2, %rd2827;
	st.global.f32 	[%rd2829], %f3924;
$L__BB5_1377:
	add.s32 	%r730, %r729, %r6;
	mad.lo.s32 	%r2870, %r6, 15, %r1;
	mad.lo.s32 	%r2871, %r6, -14, %r2870;
	add.s32 	%r2872, %r2871, %r6;
	add.s32 	%r2873, %r2872, %r6;
	add.s32 	%r2874, %r2873, %r6;
	add.s32 	%r2875, %r2874, %r6;
	add.s32 	%r2876, %r2875, %r6;
	add.s32 	%r2877, %r2876, %r6;
	add.s32 	%r2878, %r2877, %r6;
	add.s32 	%r2879, %r2878, %r6;
	add.s32 	%r2880, %r2879, %r6;
	setp.lt.s32 	%p2416, %r2880, 1;
	max.s32 	%r2881, %r2880, %r719;
	setp.gt.s32 	%p2417, %r2881, %r431;
	or.pred  	%p2418, %p2417, %p2416;
	@%p2418 bra 	$L__BB5_1379;
	ld.shared.f32 	%f3925, [%r524+40];
	ld.shared.f32 	%f3926, [%r526+40];
	ld.shared.f32 	%f3927, [%r525+40];
	sub.f32 	%f3928, %f3926, %f3927;
	mul.f32 	%f3929, %f3928, 0f3F000000;
	div.rn.f32 	%f3930, %f3929, %f1;
	sub.f32 	%f3931, %f3925, %f3930;
	mul.wide.s32 	%rd2830, %r730, 4;
	add.s64 	%rd2831, %rd3, %rd2830;
	st.global.f32 	[%rd2831], %f3931;
	ld.shared.f32 	%f3932, [%r523+40];
	ld.shared.f32 	%f3933, [%r528+40];
	ld.shared.f32 	%f3934, [%r527+40];
	sub.f32 	%f3935, %f3933, %f3934;
	mul.f32 	%f3936, %f3935, 0f3F000000;
	div.rn.f32 	%f3937, %f3936, %f1;
	sub.f32 	%f3938, %f3932, %f3937;
	add.s64 	%rd2832, %rd2, %rd2830;
	st.global.f32 	[%rd2832], %f3938;
$L__BB5_1379:
	setp.gt.s32 	%p2419, %r719, %r431;
	add.s32 	%r731, %r730, %r6;
	or.pred  	%p2420, %p6, %p2419;
	@%p2420 bra 	$L__BB5_1381;
	ld.shared.f32 	%f3939, [%r533+40];
	ld.shared.f32 	%f3940, [%r535+40];
	ld.shared.f32 	%f3941, [%r534+40];
	sub.f32 	%f3942, %f3940, %f3941;
	mul.f32 	%f3943, %f3942, 0f3F000000;
	div.rn.f32 	%f3944, %f3943, %f1;
	sub.f32 	%f3945, %f3939, %f3944;
	mul.wide.s32 	%rd2833, %r731, 4;
	add.s64 	%rd2834, %rd3, %rd2833;
	st.global.f32 	[%rd2834], %f3945;
	ld.shared.f32 	%f3946, [%r532+40];
	ld.shared.f32 	%f3947, [%r537+40];
	ld.shared.f32 	%f3948, [%r536+40];
	sub.f32 	%f3949, %f3947, %f3948;
	mul.f32 	%f3950, %f3949, 0f3F000000;
	div.rn.f32 	%f3951, %f3950, %f1;
	sub.f32 	%f3952, %f3946, %f3951;
	add.s64 	%rd2835, %rd2, %rd2833;
	st.global.f32 	[%rd2835], %f3952;
$L__BB5_1381:
	add.s32 	%r732, %r731, %r6;
	or.pred  	%p2422, %p7, %p2419;
	@%p2422 bra 	$L__BB5_1383;
	ld.shared.f32 	%f3953, [%r542+40];
	ld.shared.f32 	%f3954, [%r544+40];
	ld.shared.f32 	%f3955, [%r543+40];
	sub.f32 	%f3956, %f3954, %f3955;
	mul.f32 	%f3957, %f3956, 0f3F000000;
	div.rn.f32 	%f3958, %f3957, %f1;
	sub.f32 	%f3959, %f3953, %f3958;
	mul.wide.s32 	%rd2836, %r732, 4;
	add.s64 	%rd2837, %rd3, %rd2836;
	st.global.f32 	[%rd2837], %f3959;
	ld.shared.f32 	%f3960, [%r541+40];
	ld.shared.f32 	%f3961, [%r546+40];
	ld.shared.f32 	%f3962, [%r545+40];
	sub.f32 	%f3963, %f3961, %f3962;
	mul.f32 	%f3964, %f3963, 0f3F000000;
	div.rn.f32 	%f3965, %f3964, %f1;
	sub.f32 	%f3966, %f3960, %f3965;
	add.s64 	%rd2838, %rd2, %rd2836;
	st.global.f32 	[%rd2838], %f3966;
$L__BB5_1383:
	setp.gt.s32 	%p2423, %r719, %r431;
	add.s32 	%r733, %r732, %r6;
	or.pred  	%p2424, %p4, %p2423;
	@%p2424 bra 	$L__BB5_1385;
	ld.shared.f32 	%f3967, [%r551+40];
	ld.shared.f32 	%f3968, [%r553+40];
	ld.shared.f32 	%f3969, [%r552+40];
	sub.f32 	%f3970, %f3968, %f3969;
	mul.f32 	%f3971, %f3970, 0f3F000000;
	div.rn.f32 	%f3972, %f3971, %f1;
	sub.f32 	%f3973, %f3967, %f3972;
	mul.wide.s32 	%rd2839, %r733, 4;
	add.s64 	%rd2840, %rd3, %rd2839;
	st.global.f32 	[%rd2840], %f3973;
	ld.shared.f32 	%f3974, [%r550+40];
	ld.shared.f32 	%f3975, [%r555+40];
	ld.shared.f32 	%f3976, [%r554+40];
	sub.f32 	%f3977, %f3975, %f3976;
	mul.f32 	%f3978, %f3977, 0f3F000000;
	div.rn.f32 	%f3979, %f3978, %f1;
	sub.f32 	%f3980, %f3974, %f3979;
	add.s64 	%rd2841, %rd2, %rd2839;
	st.global.f32 	[%rd2841], %f3980;
$L__BB5_1385:
	add.s32 	%r734, %r733, %r6;
	or.pred  	%p2426, %p5, %p2423;
	@%p2426 bra 	$L__BB5_1387;
	ld.shared.f32 	%f3981, [%r559+40];
	ld.shared.f32 	%f3982, [%r561+40];
	ld.shared.f32 	%f3983, [%r560+40];
	sub.f32 	%f3984, %f3982, %f3983;
	mul.f32 	%f3985, %f3984, 0f3F000000;
	div.rn.f32 	%f3986, %f3985, %f1;
	sub.f32 	%f3987, %f3981, %f3986;
	mul.wide.s32 	%rd2842, %r734, 4;
	add.s64 	%rd2843, %rd3, %rd2842;
	st.global.f32 	[%rd2843], %f3987;
	ld.shared.f32 	%f3988, [%r558+40];
	ld.shared.f32 	%f3989, [%r563+40];
	ld.shared.f32 	%f3990, [%r562+40];
	sub.f32 	%f3991, %f3989, %f3990;
	mul.f32 	%f3992, %f3991, 0f3F000000;
	div.rn.f32 	%f3993, %f3992, %f1;
	sub.f32 	%f3994, %f3988, %f3993;
	add.s64 	%rd2844, %rd2, %rd2842;
	st.global.f32 	[%rd2844], %f3994;
$L__BB5_1387:
	mad.lo.s32 	%r2882, %r6, 15, %r1;
	setp.lt.s32 	%p2427, %r2882, 1;
	max.s32 	%r2883, %r2882, %r719;
	setp.gt.s32 	%p2428, %r2883, %r431;
	or.pred  	%p2429, %p2428, %p2427;
	@%p2429 bra 	$L__BB5_1389;
	ld.shared.f32 	%f3995, [%r565+40];
	ld.shared.f32 	%f3996, [%r567+40];
	ld.shared.f32 	%f3997, [%r566+40];
	sub.f32 	%f3998, %f3996, %f3997;
	mul.f32 	%f3999, %f3998, 0f3F000000;
	div.rn.f32 	%f4000, %f3999, %f1;
	sub.f32 	%f4001, %f3995, %f4000;
	add.s32 	%r2884, %r734, %r6;
	mul.wide.s32 	%rd2845, %r2884, 4;
	add.s64 	%rd2846, %rd3, %rd2845;
	st.global.f32 	[%rd2846], %f4001;
	ld.shared.f32 	%f4002, [%r564+40];
	ld.shared.f32 	%f4003, [%r569+40];
	ld.shared.f32 	%f4004, [%r568+40];
	sub.f32 	%f4005, %f4003, %f4004;
	mul.f32 	%f4006, %f4005, 0f3F000000;
	div.rn.f32 	%f4007, %f4006, %f1;
	sub.f32 	%f4008, %f4002, %f4007;
	add.s64 	%rd2847, %rd2, %rd2845;
	st.global.f32 	[%rd2847], %f4008;
$L__BB5_1389:
	add.s32 	%r735, %r719, %r9;
	mad.lo.s32 	%r736, %r735, %r5, %r1;
	setp.lt.s32 	%p2430, %r1, 1;
	max.s32 	%r2885, %r1, %r735;
	setp.gt.s32 	%p2431, %r2885, %r431;
	or.pred  	%p2432, %p2431, %p2430;
	@%p2432 bra 	$L__BB5_1391;
	ld.shared.f32 	%f4009, [%r433+44];
	ld.shared.f32 	%f4010, [%r437+44];
	ld.shared.f32 	%f4011, [%r436+44];
	sub.f32 	%f4012, %f4010, %f4011;
	mul.f32 	%f4013, %f4012, 0f3F000000;
	div.rn.f32 	%f4014, %f4013, %f1;
	sub.f32 	%f4015, %f4009, %f4014;
	mul.wide.s32 	%rd2848, %r736, 4;
	add.s64 	%rd2849, %rd3, %rd2848;
	st.global.f32 	[%rd2849], %f4015;
	ld.shared.f32 	%f4016, [%r434+44];
	ld.shared.f32 	%f4017, [%r440+44];
	ld.shared.f32 	%f4018, [%r438+44];
	sub.f32 	%f4019, %f4017, %f4018;
	mul.f32 	%f4020, %f4019, 0f3F000000;
	div.rn.f32 	%f4021, %f4020, %f1;
	sub.f32 	%f4022, %f4016, %f4021;
	add.s64 	%rd2850, %rd2, %rd2848;
	st.global.f32 	[%rd2850], %f4022;
$L__BB5_1391:
	add.s32 	%r737, %r736, %r6;
	mad.lo.s32 	%r2886, %r6, 15, %r1;
	mad.lo.s32 	%r2887, %r6, -14, %r2886;
	setp.lt.s32 	%p2433, %r2887, 1;
	max.s32 	%r2888, %r2887, %r735;
	setp.gt.s32 	%p2434, %r2888, %r431;
	or.pred  	%p2435, %p2434, %p2433;
	@%p2435 bra 	$L__BB5_1393;
	ld.shared.f32 	%f4023, [%r444+48];
	ld.shared.f32 	%f4024, [%r446+48];
	ld.shared.f32 	%f4025, [%r445+48];
	sub.f32 	%f4026, %f4024, %f4025;
	mul.f32 	%f4027, %f4026, 0f3F000000;
	div.rn.f32 	%f4028, %f4027, %f1;
	sub.f32 	%f4029, %f4023, %f4028;
	mul.wide.s32 	%rd2851, %r737, 4;
	add.s64 	%rd2852, %rd3, %rd2851;
	st.global.f32 	[%rd2852], %f4029;
	ld.shared.f32 	%f4030, [%r443+48];
	shl.b32 	%r2889, %r11, 3;
	add.s32 	%r2890, %r446, %r2889;
	ld.shared.f32 	%f4031, [%r2890+48];
	add.s32 	%r2891, %r446, %r13;
	ld.shared.f32 	%f4032, [%r2891+48];
	sub.f32 	%f4033, %f4031, %f4032;
	mul.f32 	%f4034, %f4033, 0f3F000000;
	div.rn.f32 	%f4035, %f4034, %f1;
	sub.f32 	%f4036, %f4030, %f4035;
	add.s64 	%rd2853, %rd2, %rd2851;
	st.global.f32 	[%rd2853], %f4036;
$L__BB5_1393:
	add.s32 	%r738, %r737, %r6;
	mad.lo.s32 	%r2892, %r6, 15, %r1;
	mad.lo.s32 	%r2893, %r6, -14, %r2892;
	add.s32 	%r2894, %r2893, %r6;
	setp.lt.s32 	%p2436, %r2894, 1;
	max.s32 	%r2895, %r2894, %r735;
	setp.gt.s32 	%p2437, %r2895, %r431;
	or.pred  	%p2438, %p2437, %p2436;
	@%p2438 bra 	$L__BB5_1395;
	ld.shared.f32 	%f4037, [%r453+44];
	ld.shared.f32 	%f4038, [%r455+44];
	ld.shared.f32 	%f4039, [%r454+44];
	sub.f32 	%f4040, %f4038, %f4039;
	mul.f32 	%f4041, %f4040, 0f3F000000;
	div.rn.f32 	%f4042, %f4041, %f1;
	sub.f32 	%f4043, %f4037, %f4042;
	mul.wide.s32 	%rd2854, %r738, 4;
	add.s64 	%rd2855, %rd3, %rd2854;
	st.global.f32 	[%rd2855], %f4043;
	ld.shared.f32 	%f4044, [%r452+44];
	ld.shared.f32 	%f4045, [%r457+44];
	ld.shared.f32 	%f4046, [%r456+44];
	sub.f32 	%f4047, %f4045, %f4046;
	mul.f32 	%f4048, %f4047, 0f3F000000;
	div.rn.f32 	%f4049, %f4048, %f1;
	sub.f32 	%f4050, %f4044, %f4049;
	add.s64 	%rd2856, %rd2, %rd2854;
	st.global.f32 	[%rd2856], %f4050;
$L__BB5_1395:
	add.s32 	%r739, %r738, %r6;
	mad.lo.s32 	%r2896, %r6, 15, %r1;
	mad.lo.s32 	%r2897, %r6, -14, %r2896;
	add.s32 	%r2898, %r2897, %r6;
	add.s32 	%r2899, %r2898, %r6;
	setp.lt.s32 	%p2439, %r2899, 1;
	max.s32 	%r2900, %r2899, %r735;
	setp.gt.s32 	%p2440, %r2900, %r431;
	or.pred  	%p2441, %p2440, %p2439;
	@%p2441 bra 	$L__BB5_1397;
	ld.shared.f32 	%f4051, [%r461+44];
	ld.shared.f32 	%f4052, [%r463+44];
	ld.shared.f32 	%f4053, [%r462+44];
	sub.f32 	%f4054, %f4052, %f4053;
	mul.f32 	%f4055, %f4054, 0f3F000000;
	div.rn.f32 	%f4056, %f4055, %f1;
	sub.f32 	%f4057, %f4051, %f4056;
	mul.wide.s32 	%rd2857, %r739, 4;
	add.s64 	%rd2858, %rd3, %rd2857;
	st.global.f32 	[%rd2858], %f4057;
	ld.shared.f32 	%f4058, [%r460+44];
	ld.shared.f32 	%f4059, [%r465+44];
	ld.shared.f32 	%f4060, [%r464+44];
	sub.f32 	%f4061, %f4059, %f4060;
	mul.f32 	%f4062, %f4061, 0f3F000000;
	div.rn.f32 	%f4063, %f4062, %f1;
	sub.f32 	%f4064, %f4058, %f4063;
	add.s64 	%rd2859, %rd2, %rd2857;
	st.global.f32 	[%rd2859], %f4064;
$L__BB5_1397:
	add.s32 	%r740, %r739, %r6;
	mad.lo.s32 	%r2901, %r6, 15, %r1;
	mad.lo.s32 	%r2902, %r6, -14, %r2901;
	add.s32 	%r2903, %r2902, %r6;
	add.s32 	%r2904, %r2903, %r6;
	add.s32 	%r2905, %r2904, %r6;
	setp.lt.s32 	%p2442, %r2905, 1;
	max.s32 	%r2906, %r2905, %r735;
	setp.gt.s32 	%p2443, %r2906, %r431;
	or.pred  	%p2444, %p2443, %p2442;
	@%p2444 bra 	$L__BB5_1399;
	ld.shared.f32 	%f4065, [%r470+44];
	ld.shared.f32 	%f4066, [%r472+44];
	ld.shared.f32 	%f4067, [%r471+44];
	sub.f32 	%f4068, %f4066, %f4067;
	mul.f32 	%f4069, %f4068, 0f3F000000;
	div.rn.f32 	%f4070, %f4069, %f1;
	sub.f32 	%f4071, %f4065, %f4070;
	mul.wide.s32 	%rd2860, %r740, 4;
	add.s64 	%rd2861, %rd3, %rd2860;
	st.global.f32 	[%rd2861], %f4071;
	ld.shared.f32 	%f4072, [%r469+44];
	ld.shared.f32 	%f4073, [%r474+44];
	ld.shared.f32 	%f4074, [%r473+44];
	sub.f32 	%f4075, %f4073, %f4074;
	mul.f32 	%f4076, %f4075, 0f3F000000;
	div.rn.f32 	%f4077, %f4076, %f1;
	sub.f32 	%f4078, %f4072, %f4077;
	add.s64 	%rd2862, %rd2, %rd2860;
	st.global.f32 	[%rd2862], %f4078;
$L__BB5_1399:
	add.s32 	%r741, %r740, %r6;
	mad.lo.s32 	%r2907, %r6, 15, %r1;
	mad.lo.s32 	%r2908, %r6, -14, %r2907;
	add.s32 	%r2909, %r2908, %r6;
	add.s32 	%r2910, %r2909, %r6;
	add.s32 	%r2911, %r2910, %r6;
	add.s32 	%r2912, %r2911, %r6;
	setp.lt.s32 	%p2445, %r2912, 1;
	max.s32 	%r2913, %r2912, %r735;
	setp.gt.s32 	%p2446, %r2913, %r431;
	or.pred  	%p2447, %p2446, %p2445;
	@%p2447 bra 	$L__BB5_1401;
	ld.shared.f32 	%f4079, [%r479+44];
	ld.shared.f32 	%f4080, [%r481+44];
	ld.shared.f32 	%f4081, [%r480+44];
	sub.f32 	%f4082, %f4080, %f4081;
	mul.f32 	%f4083, %f4082, 0f3F000000;
	div.rn.f32 	%f4084, %f4083, %f1;
	sub.f32 	%f4085, %f4079, %f4084;
	mul.wide.s32 	%rd2863, %r741, 4;
	add.s64 	%rd2864, %rd3, %rd2863;
	st.global.f32 	[%rd2864], %f4085;
	ld.shared.f32 	%f4086, [%r478+44];
	ld.shared.f32 	%f4087, [%r483+44];
	ld.shared.f32 	%f4088, [%r482+44];
	sub.f32 	%f4089, %f4087, %f4088;
	mul.f32 	%f4090, %f4089, 0f3F000000;
	div.rn.f32 	%f4091, %f4090, %f1;
	sub.f32 	%f4092, %f4086, %f4091;
	add.s64 	%rd2865, %rd2, %rd2863;
	st.global.f32 	[%rd2865], %f4092;
$L__BB5_1401:
	add.s32 	%r742, %r741, %r6;
	mad.lo.s32 	%r2914, %r6, 15, %r1;
	mad.lo.s32 	%r2915, %r6, -14, %r2914;
	add.s32 	%r2916, %r2915, %r6;
	add.s32 	%r2917, %r2916, %r6;
	add.s32 	%r2918, %r2917, %r6;
	add.s32 	%r2919, %r2918, %r6;
	add.s32 	%r2920, %r2919, %r6;
	setp.lt.s32 	%p2448, %r2920, 1;
	max.s32 	%r2921, %r2920, %r735;
	setp.gt.s32 	%p2449, %r2921, %r431;
	or.pred  	%p2450, %p2449, %p2448;
	@%p2450 bra 	$L__BB5_1403;
	ld.shared.f32 	%f4093, [%r488+44];
	ld.shared.f32 	%f4094, [%r490+44];
	ld.shared.f32 	%f4095, [%r489+44];
	sub.f32 	%f4096, %f4094, %f4095;
	mul.f32 	%f4097, %f4096, 0f3F000000;
	div.rn.f32 	%f4098, %f4097, %f1;
	sub.f32 	%f4099, %f4093, %f4098;
	mul.wide.s32 	%rd2866, %r742, 4;
	add.s64 	%rd2867, %rd3, %rd2866;
	st.global.f32 	[%rd2867], %f4099;
	ld.shared.f32 	%f4100, [%r487+44];
	ld.shared.f32 	%f4101, [%r492+44];
	ld.shared.f32 	%f4102, [%r491+44];
	sub.f32 	%f4103, %f4101, %f4102;
	mul.f32 	%f4104, %f4103, 0f3F000000;
	div.rn.f32 	%f4105, %f4104, %f1;
	sub.f32 	%f4106, %f4100, %f4105;
	add.s64 	%rd2868, %rd2, %rd2866;
	st.global.f32 	[%rd2868], %f4106;
$L__BB5_1403:
	add.s32 	%r743, %r742, %r6;
	mad.lo.s32 	%r2922, %r6, 15, %r1;
	mad.lo.s32 	%r2923, %r6, -14, %r2922;
	add.s32 	%r2924, %r2923, %r6;
	add.s32 	%r2925, %r2924, %r6;
	add.s32 	%r2926, %r2925, %r6;
	add.s32 	%r2927, %r2926, %r6;
	add.s32 	%r2928, %r2927, %r6;
	add.s32 	%r2929, %r2928, %r6;
	setp.lt.s32 	%p2451, %r2929, 1;
	max.s32 	%r2930, %r2929, %r735;
	setp.gt.s32 	%p2452, %r2930, %r431;
	or.pred  	%p2453, %p2452, %p2451;
	@%p2453 bra 	$L__BB5_1405;
	ld.shared.f32 	%f4107, [%r497+44];
	ld.shared.f32 	%f4108, [%r499+44];
	ld.shared.f32 	%f4109, [%r498+44];
	sub.f32 	%f4110, %f4108, %f4109;
	mul.f32 	%f4111, %f4110, 0f3F000000;
	div.rn.f32 	%f4112, %f4111, %f1;
	sub.f32 	%f4113, %f4107, %f4112;
	mul.wide.s32 	%rd2869, %r743, 4;
	add.s64 	%rd2870, %rd3, %rd2869;
	st.global.f32 	[%rd2870], %f4113;
	ld.shared.f32 	%f4114, [%r496+44];
	ld.shared.f32 	%f4115, [%r501+44];
	ld.shared.f32 	%f4116, [%r500+44];
	sub.f32 	%f4117, %f4115, %f4116;
	mul.f32 	%f4118, %f4117, 0f3F000000;
	div.rn.f32 	%f4119, %f4118, %f1;
	sub.f32 	%f4120, %f4114, %f4119;
	add.s64 	%rd2871, %rd2, %rd2869;
	st.global.f32 	[%rd2871], %f4120;
$L__BB5_1405:
	add.s32 	%r744, %r743, %r6;
	mad.lo.s32 	%r2931, %r6, 15, %r1;
	mad.lo.s32 	%r2932, %r6, -14, %r2931;
	add.s32 	%r2933, %r2932, %r6;
	add.s32 	%r2934, %r2933, %r6;
	add.s32 	%r2935, %r2934, %r6;
	add.s32 	%r2936, %r2935, %r6;
	add.s32 	%r2937, %r2936, %r6;
	add.s32 	%r2938, %r2937, %r6;
	add.s32 	%r2939, %r2938, %r6;
	setp.lt.s32 	%p2454, %r2939, 1;
	max.s32 	%r2940, %r2939, %r735;
	setp.gt.s32 	%p2455, %r2940, %r431;
	or.pred  	%p2456, %p2455, %p2454;
	@%p2456 bra 	$L__BB5_1407;
	ld.shared.f32 	%f4121, [%r506+44];
	ld.shared.f32 	%f4122, [%r508+44];
	ld.shared.f32 	%f4123, [%r507+44];
	sub.f32 	%f4124, %f4122, %f4123;
	mul.f32 	%f4125, %f4124, 0f3F000000;
	div.rn.f32 	%f4126, %f4125, %f1;
	sub.f32 	%f4127, %f4121, %f4126;
	mul.wide.s32 	%rd2872, %r744, 4;
	add.s64 	%rd2873, %rd3, %rd2872;
	st.global.f32 	[%rd2873], %f4127;
	ld.shared.f32 	%f4128, [%r505+44];
	ld.shared.f32 	%f4129, [%r510+44];
	ld.shared.f32 	%f4130, [%r509+44];
	sub.f32 	%f4131, %f4129, %f4130;
	mul.f32 	%f4132, %f4131, 0f3F000000;
	div.rn.f32 	%f4133, %f4132, %f1;
	sub.f32 	%f4134, %f4128, %f4133;
	add.s64 	%rd2874, %rd2, %rd2872;
	st.global.f32 	[%rd2874], %f4134;
$L__BB5_1407:
	add.s32 	%r745, %r744, %r6;
	mad.lo.s32 	%r2941, %r6, 15, %r1;
	mad.lo.s32 	%r2942, %r6, -14, %r2941;
	add.s32 	%r2943, %r2942, %r6;
	add.s32 	%r2944, %r2943, %r6;
	add.s32 	%r2945, %r2944, %r6;
	add.s32 	%r2946, %r2945, %r6;
	add.s32 	%r2947, %r2946, %r6;
	add.s32 	%r2948, %r2947, %r6;
	add.s32 	%r2949, %r2948, %r6;
	add.s32 	%r2950, %r2949, %r6;
	setp.lt.s32 	%p2457, %r2950, 1;
	max.s32 	%r2951, %r2950, %r735;
	setp.gt.s32 	%p2458, %r2951, %r431;
	or.pred  	%p2459, %p2458, %p2457;
	@%p2459 bra 	$L__BB5_1409;
	ld.shared.f32 	%f4135, [%r515+44];
	ld.shared.f32 	%f4136, [%r517+44];
	ld.shared.f32 	%f4137, [%r516+44];
	sub.f32 	%f4138, %f4136, %f4137;
	mul.f32 	%f4139, %f4138, 0f3F000000;
	div.rn.f32 	%f4140, %f4139, %f1;
	sub.f32 	%f4141, %f4135, %f4140;
	mul.wide.s32 	%rd2875, %r745, 4;
	add.s64 	%rd2876, %rd3, %rd2875;
	st.global.f32 	[%rd2876], %f4141;
	ld.shared.f32 	%f4142, [%r514+44];
	ld.shared.f32 	%f4143, [%r519+44];
	ld.shared.f32 	%f4144, [%r518+44];
	sub.f32 	%f4145, %f4143, %f4144;
	mul.f32 	%f4146, %f4145, 0f3F000000;
	div.rn.f32 	%f4147, %f4146, %f1;
	sub.f32 	%f4148, %f4142, %f4147;
	add.s64 	%rd2877, %rd2, %rd2875;
	st.global.f32 	[%rd2877], %f4148;
$L__BB5_1409:
	add.s32 	%r746, %r745, %r6;
	mad.lo.s32 	%r2952, %r6, 15, %r1;
	mad.lo.s32 	%r2953, %r6, -14, %r2952;
	add.s32 	%r2954, %r2953, %r6;
	add.s32 	%r2955, %r2954, %r6;
	add.s32 	%r2956, %r2955, %r6;
	add.s32 	%r2957, %r2956, %r6;
	add.s32 	%r2958, %r2957, %r6;
	add.s32 	%r2959, %r2958, %r6;
	add.s32 	%r2960, %r2959, %r6;
	add.s32 	%r2961, %r2960, %r6;
	add.s32 	%r2962, %r2961, %r6;
	setp.lt.s32 	%p2460, %r2962, 1;
	max.s32 	%r2963, %r2962, %r735;
	setp.gt.s32 	%p2461, %r2963, %r431;
	or.pred  	%p2462, %p2461, %p2460;
	@%p2462 bra 	$L__BB5_1411;
	ld.shared.f32 	%f4149, [%r524+44];
	ld.shared.f32 	%f4150, [%r526+44];
	ld.shared.f32 	%f4151, [%r525+44];
	sub.f32 	%f4152, %f4150, %f4151;
	mul.f32 	%f4153, %f4152, 0f3F000000;
	div.rn.f32 	%f4154, %f4153, %f1;
	sub.f32 	%f4155, %f4149, %f4154;
	mul.wide.s32 	%rd2878, %r746, 4;
	add.s64 	%rd2879, %rd3, %rd2878;
	st.global.f32 	[%rd2879], %f4155;
	ld.shared.f32 	%f4156, [%r523+44];
	ld.shared.f32 	%f4157, [%r528+44];
	ld.shared.f32 	%f4158, [%r527+44];
	sub.f32 	%f4159, %f4157, %f4158;
	mul.f32 	%f4160, %f4159, 0f3F000000;
	div.rn.f32 	%f4161, %f4160, %f1;
	sub.f32 	%f4162, %f4156, %f4161;
	add.s64 	%rd2880, %rd2, %rd2878;
	st.global.f32 	[%rd2880], %f4162;
$L__BB5_1411:
	setp.gt.s32 	%p2463, %r735, %r431;
	add.s32 	%r747, %r746, %r6;
	or.pred  	%p2464, %p6, %p2463;
	@%p2464 bra 	$L__BB5_1413;
	ld.shared.f32 	%f4163, [%r533+44];
	ld.shared.f32 	%f4164, [%r535+44];
	ld.shared.f32 	%f4165, [%r534+44];
	sub.f32 	%f4166, %f4164, %f4165;
	mul.f32 	%f4167, %f4166, 0f3F000000;
	div.rn.f32 	%f4168, %f4167, %f1;
	sub.f32 	%f4169, %f4163, %f4168;
	mul.wide.s32 	%rd2881, %r747, 4;
	add.s64 	%rd2882, %rd3, %rd2881;
	st.global.f32 	[%rd2882], %f4169;
	ld.shared.f32 	%f4170, [%r532+44];
	ld.shared.f32 	%f4171, [%r537+44];
	ld.shared.f32 	%f4172, [%r536+44];
	sub.f32 	%f4173, %f4171, %f4172;
	mul.f32 	%f4174, %f4173, 0f3F000000;
	div.rn.f32 	%f4175, %f4174, %f1;
	sub.f32 	%f4176, %f4170, %f4175;
	add.s64 	%rd2883, %rd2, %rd2881;
	st.global.f32 	[%rd2883], %f4176;
$L__BB5_1413:
	add.s32 	%r748, %r747, %r6;
	or.pred  	%p2466, %p7, %p2463;
	@%p2466 bra 	$L__BB5_1415;
	ld.shared.f32 	%f4177, [%r542+44];
	ld.shared.f32 	%f4178, [%r544+44];
	ld.shared.f32 	%f4179, [%r543+44];
	sub.f32 	%f4180, %f4178, %f4179;
	mul.f32 	%f4181, %f4180, 0f3F000000;
	div.rn.f32 	%f4182, %f4181, %f1;
	sub.f32 	%f4183, %f4177, %f4182;
	mul.wide.s32 	%rd2884, %r748, 4;
	add.s64 	%rd2885, %rd3, %rd2884;
	st.global.f32 	[%rd2885], %f4183;
	ld.shared.f32 	%f4184, [%r541+44];
	ld.shared.f32 	%f4185, [%r546+44];
	ld.shared.f32 	%f4186, [%r545+44];
	sub.f32 	%f4187, %f4185, %f4186;
	mul.f32 	%f4188, %f4187, 0f3F000000;
	div.rn.f32 	%f4189, %f4188, %f1;
	sub.f32 	%f4190, %f4184, %f4189;
	add.s64 	%rd2886, %rd2, %rd2884;
	st.global.f32 	[%rd2886], %f4190;
$L__BB5_1415:
	setp.gt.s32 	%p2467, %r735, %r431;
	add.s32 	%r749, %r748, %r6;
	or.pred  	%p2468, %p4, %p2467;
	@%p2468 bra 	$L__BB5_1417;
	ld.shared.f32 	%f4191, [%r551+44];
	ld.shared.f32 	%f4192, [%r553+44];
	ld.shared.f32 	%f4193, [%r552+44];
	sub.f32 	%f4194, %f4192, %f4193;
	mul.f32 	%f4195, %f4194, 0f3F000000;
	div.rn.f32 	%f4196, %f4195, %f1;
	sub.f32 	%f4197, %f4191, %f4196;
	mul.wide.s32 	%rd2887, %r749, 4;
	add.s64 	%rd2888, %rd3, %rd2887;
	st.global.f32 	[%rd2888], %f4197;
	ld.shared.f32 	%f4198, [%r550+44];
	ld.shared.f32 	%f4199, [%r555+44];
	ld.shared.f32 	%f4200, [%r554+44];
	sub.f32 	%f4201, %f4199, %f4200;
	mul.f32 	%f4202, %f4201, 0f3F000000;
	div.rn.f32 	%f4203, %f4202, %f1;
	sub.f32 	%f4204, %f4198, %f4203;
	add.s64 	%rd2889, %rd2, %rd2887;
	st.global.f32 	[%rd2889], %f4204;
$L__BB5_1417:
	add.s32 	%r750, %r749, %r6;
	or.pred  	%p2470, %p5, %p2467;
	@%p2470 bra 	$L__BB5_1419;
	ld.shared.f32 	%f4205, [%r559+44];
	ld.shared.f32 	%f4206, [%r561+44];
	ld.shared.f32 	%f4207, [%r560+44];
	sub.f32 	%f4208, %f4206, %f4207;
	mul.f32 	%f4209, %f4208, 0f3F000000;
	div.rn.f32 	%f4210, %f4209, %f1;
	sub.f32 	%f4211, %f4205, %f4210;
	mul.wide.s32 	%rd2890, %r750, 4;
	add.s64 	%rd2891, %rd3, %rd2890;
	st.global.f32 	[%rd2891], %f4211;
	ld.shared.f32 	%f4212, [%r558+44];
	ld.shared.f32 	%f4213, [%r563+44];
	ld.shared.f32 	%f4214, [%r562+44];
	sub.f32 	%f4215, %f4213, %f4214;
	mul.f32 	%f4216, %f4215, 0f3F000000;
	div.rn.f32 	%f4217, %f4216, %f1;
	sub.f32 	%f4218, %f4212, %f4217;
	add.s64 	%rd2892, %rd2, %rd2890;
	st.global.f32 	[%rd2892], %f4218;
$L__BB5_1419:
	mad.lo.s32 	%r2964, %r6, 15, %r1;
	setp.lt.s32 	%p2471, %r2964, 1;
	max.s32 	%r2965, %r2964, %r735;
	setp.gt.s32 	%p2472, %r2965, %r431;
	or.pred  	%p2473, %p2472, %p2471;
	@%p2473 bra 	$L__BB5_1421;
	ld.shared.f32 	%f4219, [%r565+44];
	ld.shared.f32 	%f4220, [%r567+44];
	ld.shared.f32 	%f4221, [%r566+44];
	sub.f32 	%f4222, %f4220, %f4221;
	mul.f32 	%f4223, %f4222, 0f3F000000;
	div.rn.f32 	%f4224, %f4223, %f1;
	sub.f32 	%f4225, %f4219, %f4224;
	add.s32 	%r2966, %r750, %r6;
	mul.wide.s32 	%rd2893, %r2966, 4;
	add.s64 	%rd2894, %rd3, %rd2893;
	st.global.f32 	[%rd2894], %f4225;
	ld.shared.f32 	%f4226, [%r564+44];
	ld.shared.f32 	%f4227, [%r569+44];
	ld.shared.f32 	%f4228, [%r568+44];
	sub.f32 	%f4229, %f4227, %f4228;
	mul.f32 	%f4230, %f4229, 0f3F000000;
	div.rn.f32 	%f4231, %f4230, %f1;
	sub.f32 	%f4232, %f4226, %f4231;
	add.s64 	%rd2895, %rd2, %rd2893;
	st.global.f32 	[%rd2895], %f4232;
$L__BB5_1421:
	add.s32 	%r751, %r735, %r9;
	mad.lo.s32 	%r752, %r751, %r5, %r1;
	setp.lt.s32 	%p2474, %r1, 1;
	max.s32 	%r2967, %r1, %r751;
	setp.gt.s32 	%p2475, %r2967, %r431;
	or.pred  	%p2476, %p2475, %p2474;
	@%p2476 bra 	$L__BB5_1423;
	ld.shared.f32 	%f4233, [%r433+48];
	ld.shared.f32 	%f4234, [%r437+48];
	ld.shared.f32 	%f4235, [%r436+48];
	sub.f32 	%f4236, %f4234, %f4235;
	mul.f32 	%f4237, %f4236, 0f3F000000;
	div.rn.f32 	%f4238, %f4237, %f1;
	sub.f32 	%f4239, %f4233, %f4238;
	mul.wide.s32 	%rd2896, %r752, 4;
	add.s64 	%rd2897, %rd3, %rd2896;
	st.global.f32 	[%rd2897], %f4239;
	ld.shared.f32 	%f4240, [%r434+48];
	ld.shared.f32 	%f4241, [%r440+48];
	ld.shared.f32 	%f4242, [%r438+48];
	sub.f32 	%f4243, %f4241, %f4242;
	mul.f32 	%f4244, %f4243, 0f3F000000;
	div.rn.f32 	%f4245, %f4244, %f1;
	sub.f32 	%f4246, %f4240, %f4245;
	add.s64 	%rd2898, %rd2, %rd2896;
	st.global.f32 	[%rd2898], %f4246;
$L__BB5_1423:
	add.s32 	%r753, %r752, %r6;
	mad.lo.s32 	%r2968, %r6, 15, %r1;
	mad.lo.s32 	%r2969, %r6, -14, %r2968;
	setp.lt.s32 	%p2477, %r2969, 1;
	max.s32 	%r2970, %r2969, %r751;
	setp.gt.s32 	%p2478, %r2970, %r431;
	or.pred  	%p2479, %p2478, %p2477;
	@%p2479 bra 	$L__BB5_1425;
	ld.shared.f32 	%f4247, [%r444+52];
	ld.shared.f32 	%f4248, [%r446+52];
	ld.shared.f32 	%f4249, [%r445+52];
	sub.f32 	%f4250, %f4248, %f4249;
	mul.f32 	%f4251, %f4250, 0f3F000000;
	div.rn.f32 	%f4252, %f4251, %f1;
	sub.f32 	%f4253, %f4247, %f4252;
	mul.wide.s32 	%rd2899, %r753, 4;
	add.s64 	%rd2900, %rd3, %rd2899;
	st.global.f32 	[%rd2900], %f4253;
	ld.shared.f32 	%f4254, [%r443+52];
	shl.b32 	%r2971, %r11, 3;
	add.s32 	%r2972, %r446, %r2971;
	ld.shared.f32 	%f4255, [%r2972+52];
	add.s32 	%r2973, %r446, %r13;
	ld.shared.f32 	%f4256, [%r2973+52];
	sub.f32 	%f4257, %f4255, %f4256;
	mul.f32 	%f4258, %f4257, 0f3F000000;
	div.rn.f32 	%f4259, %f4258, %f1;
	sub.f32 	%f4260, %f4254, %f4259;
	add.s64 	%rd2901, %rd2, %rd2899;
	st.global.f32 	[%rd2901], %f4260;
$L__BB5_1425:
	add.s32 	%r754, %r753, %r6;
	mad.lo.s32 	%r2974, %r6, 15, %r1;
	mad.lo.s32 	%r2975, %r6, -14, %r2974;
	add.s32 	%r2976, %r2975, %r6;
	setp.lt.s32 	%p2480, %r2976, 1;
	max.s32 	%r2977, %r2976, %r751;
	setp.gt.s32 	%p2481, %r2977, %r431;
	or.pred  	%p2482, %p2481, %p2480;
	@%p2482 bra 	$L__BB5_1427;
	ld.shared.f32 	%f4261, [%r453+48];
	ld.shared.f32 	%f4262, [%r455+48];
	ld.shared.f32 	%f4263, [%r454+48];
	sub.f32 	%f4264, %f4262, %f4263;
	mul.f32 	%f4265, %f4264, 0f3F000000;
	div.rn.f32 	%f4266, %f4265, %f1;
	sub.f32 	%f4267, %f4261, %f4266;
	mul.wide.s32 	%rd2902, %r754, 4;
	add.s64 	%rd2903, %rd3, %rd2902;
	st.global.f32 	[%rd2903], %f4267;
	ld.shared.f32 	%f4268, [%r452+48];
	ld.shared.f32 	%f4269, [%r457+48];
	ld.shared.f32 	%f4270, [%r456+48];
	sub.f32 	%f4271, %f4269, %f4270;
	mul.f32 	%f4272, %f4271, 0f3F000000;
	div.rn.f32 	%f4273, %f4272, %f1;
	sub.f32 	%f4274, %f4268, %f4273;
	add.s64 	%rd2904, %rd2, %rd2902;
	st.global.f32 	[%rd2904], %f4274;
$L__BB5_1427:
	add.s32 	%r755, %r754, %r6;
	mad.lo.s32 	%r2978, %r6, 15, %r1;
	mad.lo.s32 	%r2979, %r6, -14, %r2978;
	add.s32 	%r2980, %r2979, %r6;
	add.s32 	%r2981, %r2980, %r6;
	setp.lt.s32 	%p2483, %r2981, 1;
	max.s32 	%r2982, %r2981, %r751;
	setp.gt.s32 	%p2484, %r2982, %r431;
	or.pred  	%p2485, %p2484, %p2483;
	@%p2485 bra 	$L__BB5_1429;
	ld.shared.f32 	%f4275, [%r461+48];
	ld.shared.f32 	%f4276, [%r463+48];
	ld.shared.f32 	%f4277, [%r462+48];
	sub.f32 	%f4278, %f4276, %f4277;
	mul.f32 	%f4279, %f4278, 0f3F000000;
	div.rn.f32 	%f4280, %f4279, %f1;
	sub.f32 	%f4281, %f4275, %f4280;
	mul.wide.s32 	%rd2905, %r755, 4;
	add.s64 	%rd2906, %rd3, %rd2905;
	st.global.f32 	[%rd2906], %f4281;
	ld.shared.f32 	%f4282, [%r460+48];
	ld.shared.f32 	%f4283, [%r465+48];
	ld.shared.f32 	%f4284, [%r464+48];
	sub.f32 	%f4285, %f4283, %f4284;
	mul.f32 	%f4286, %f4285, 0f3F000000;
	div.rn.f32 	%f4287, %f4286, %f1;
	sub.f32 	%f4288, %f4282, %f4287;
	add.s64 	%rd2907, %rd2, %rd2905;
	st.global.f32 	[%rd2907], %f4288;
$L__BB5_1429:
	add.s32 	%r756, %r755, %r6;
	mad.lo.s32 	%r2983, %r6, 15, %r1;
	mad.lo.s32 	%r2984, %r6, -14, %r2983;
	add.s32 	%r2985, %r2984, %r6;
	add.s32 	%r2986, %r2985, %r6;
	add.s32 	%r2987, %r2986, %r6;
	setp.lt.s32 	%p2486, %r2987, 1;
	max.s32 	%r2988, %r2987, %r751;
	setp.gt.s32 	%p2487, %r2988, %r431;
	or.pred  	%p2488, %p2487, %p2486;
	@%p2488 bra 	$L__BB5_1431;
	ld.shared.f32 	%f4289, [%r470+48];
	ld.shared.f32 	%f4290, [%r472+48];
	ld.shared.f32 	%f4291, [%r471+48];
	sub.f32 	%f4292, %f4290, %f4291;
	mul.f32 	%f4293, %f4292, 0f3F000000;
	div.rn.f32 	%f4294, %f4293, %f1;
	sub.f32 	%f4295, %f4289, %f4294;
	mul.wide.s32 	%rd2908, %r756, 4;
	add.s64 	%rd2909, %rd3, %rd2908;
	st.global.f32 	[%rd2909], %f4295;
	ld.shared.f32 	%f4296, [%r469+48];
	ld.shared.f32 	%f4297, [%r474+48];
	ld.shared.f32 	%f4298, [%r473+48];
	sub.f32 	%f4299, %f4297, %f4298;
	mul.f32 	%f4300, %f4299, 0f3F000000;
	div.rn.f32 	%f4301, %f4300, %f1;
	sub.f32 	%f4302, %f4296, %f4301;
	add.s64 	%rd2910, %rd2, %rd2908;
	st.global.f32 	[%rd2910], %f4302;
$L__BB5_1431:
	add.s32 	%r757, %r756, %r6;
	mad.lo.s32 	%r2989, %r6, 15, %r1;
	mad.lo.s32 	%r2990, %r6, -14, %r2989;
	add.s32 	%r2991, %r2990, %r6;
	add.s32 	%r2992, %r2991, %r6;
	add.s32 	%r2993, %r2992, %r6;
	add.s32 	%r2994, %r2993, %r6;
	setp.lt.s32 	%p2489, %r2994, 1;
	max.s32 	%r2995, %r2994, %r751;
	setp.gt.s32 	%p2490, %r2995, %r431;
	or.pred  	%p2491, %p2490, %p2489;
	@%p2491 bra 	$L__BB5_1433;
	ld.shared.f32 	%f4303, [%r479+48];
	ld.shared.f32 	%f4304, [%r481+48];
	ld.shared.f32 	%f4305, [%r480+48];
	sub.f32 	%f4306, %f4304, %f4305;
	mul.f32 	%f4307, %f4306, 0f3F000000;
	div.rn.f32 	%f4308, %f4307, %f1;
	sub.f32 	%f4309, %f4303, %f4308;
	mul.wide.s32 	%rd2911, %r757, 4;
	add.s64 	%rd2912, %rd3, %rd2911;
	st.global.f32 	[%rd2912], %f4309;
	ld.shared.f32 	%f4310, [%r478+48];
	ld.shared.f32 	%f4311, [%r483+48];
	ld.shared.f32 	%f4312, [%r482+48];
	sub.f32 	%f4313, %f4311, %f4312;
	mul.f32 	%f4314, %f4313, 0f3F000000;
	div.rn.f32 	%f4315, %f4314, %f1;
	sub.f32 	%f4316, %f4310, %f4315;
	add.s64 	%rd2913, %rd2, %rd2911;
	st.global.f32 	[%rd2913], %f4316;
$L__BB5_1433:
	add.s32 	%r758, %r757, %r6;
	mad.lo.s32 	%r2996, %r6, 15, %r1;
	mad.lo.s32 	%r2997, %r6, -14, %r2996;
	add.s32 	%r2998, %r2997, %r6;
	add.s32 	%r2999, %r2998, %r6;
	add.s32 	%r3000, %r2999, %r6;
	add.s32 	%r3001, %r3000, %r6;
	add.s32 	%r3002, %r3001, %r6;
	setp.lt.s32 	%p2492, %r3002, 1;
	max.s32 	%r3003, %r3002, %r751;
	setp.gt.s32 	%p2493, %r3003, %r431;
	or.pred  	%p2494, %p2493, %p2492;
	@%p2494 bra 	$L__BB5_1435;
	ld.shared.f32 	%f4317, [%r488+48];
	ld.shared.f32 	%f4318, [%r490+48];
	ld.shared.f32 	%f4319, [%r489+48];
	sub.f32 	%f4320, %f4318, %f4319;
	mul.f32 	%f4321, %f4320, 0f3F000000;
	div.rn.f32 	%f4322, %f4321, %f1;
	sub.f32 	%f4323, %f4317, %f4322;
	mul.wide.s32 	%rd2914, %r758, 4;
	add.s64 	%rd2915, %rd3, %rd2914;
	st.global.f32 	[%rd2915], %f4323;
	ld.shared.f32 	%f4324, [%r487+48];
	ld.shared.f32 	%f4325, [%r492+48];
	ld.shared.f32 	%f4326, [%r491+48];
	sub.f32 	%f4327, %f4325, %f4326;
	mul.f32 	%f4328, %f4327, 0f3F000000;
	div.rn.f32 	%f4329, %f4328, %f1;
	sub.f32 	%f4330, %f4324, %f4329;
	add.s64 	%rd2916, %rd2, %rd2914;
	st.global.f32 	[%rd2916], %f4330;
$L__BB5_1435:
	add.s32 	%r759, %r758, %r6;
	mad.lo.s32 	%r3004, %r6, 15, %r1;
	mad.lo.s32 	%r3005, %r6, -14, %r3004;
	add.s32 	%r3006, %r3005, %r6;
	add.s32 	%r3007, %r3006, %r6;
	add.s32 	%r3008, %r3007, %r6;
	add.s32 	%r3009, %r3008, %r6;
	add.s32 	%r3010, %r3009, %r6;
	add.s32 	%r3011, %r3010, %r6;
	setp.lt.s32 	%p2495, %r3011, 1;
	max.s32 	%r3012, %r3011, %r751;
	setp.gt.s32 	%p2496, %r3012, %r431;
	or.pred  	%p2497, %p2496, %p2495;
	@%p2497 bra 	$L__BB5_1437;
	ld.shared.f32 	%f4331, [%r497+48];
	ld.shared.f32 	%f4332, [%r499+48];
	ld.shared.f32 	%f4333, [%r498+48];
	sub.f32 	%f4334, %f4332, %f4333;
	mul.f32 	%f4335, %f4334, 0f3F000000;
	div.rn.f32 	%f4336, %f4335, %f1;
	sub.f32 	%f4337, %f4331, %f4336;
	mul.wide.s32 	%rd2917, %r759, 4;
	add.s64 	%rd2918, %rd3, %rd2917;
	st.global.f32 	[%rd2918], %f4337;
	ld.shared.f32 	%f4338, [%r496+48];
	ld.shared.f32 	%f4339, [%r501+48];
	ld.shared.f32 	%f4340, [%r500+48];
	sub.f32 	%f4341, %f4339, %f4340;
	mul.f32 	%f4342, %f4341, 0f3F000000;
	div.rn.f32 	%f4343, %f4342, %f1;
	sub.f32 	%f4344, %f4338, %f4343;
	add.s64 	%rd2919, %rd2, %rd2917;
	st.global.f32 	[%rd2919], %f4344;
$L__BB5_1437:
	add.s32 	%r760, %r759, %r6;
	mad.lo.s32 	%r3013, %r6, 15, %r1;
	mad.lo.s32 	%r3014, %r6, -14, %r3013;
	add.s32 	%r3015, %r3014, %r6;
	add.s32 	%r3016, %r3015, %r6;
	add.s32 	%r3017, %r3016, %r6;
	add.s32 	%r3018, %r3017, %r6;
	add.s32 	%r3019, %r3018, %r6;
	add.s32 	%r3020, %r3019, %r6;
	add.s32 	%r3021, %r3020, %r6;
	setp.lt.s32 	%p2498, %r3021, 1;
	max.s32 	%r3022, %r3021, %r751;
	setp.gt.s32 	%p2499, %r3022, %r431;
	or.pred  	%p2500, %p2499, %p2498;
	@%p2500 bra 	$L__BB5_1439;
	ld.shared.f32 	%f4345, [%r506+48];
	ld.shared.f32 	%f4346, [%r508+48];
	ld.shared.f32 	%f4347, [%r507+48];
	sub.f32 	%f4348, %f4346, %f4347;
	mul.f32 	%f4349, %f4348, 0f3F000000;
	div.rn.f32 	%f4350, %f4349, %f1;
	sub.f32 	%f4351, %f4345, %f4350;
	mul.wide.s32 	%rd2920, %r760, 4;
	add.s64 	%rd2921, %rd3, %rd2920;
	st.global.f32 	[%rd2921], %f4351;
	ld.shared.f32 	%f4352, [%r505+48];
	ld.shared.f32 	%f4353, [%r510+48];
	ld.shared.f32 	%f4354, [%r509+48];
	sub.f32 	%f4355, %f4353, %f4354;
	mul.f32 	%f4356, %f4355, 0f3F000000;
	div.rn.f32 	%f4357, %f4356, %f1;
	sub.f32 	%f4358, %f4352, %f4357;
	add.s64 	%rd2922, %rd2, %rd2920;
	st.global.f32 	[%rd2922], %f4358;
$L__BB5_1439:
	add.s32 	%r761, %r760, %r6;
	mad.lo.s32 	%r3023, %r6, 15, %r1;
	mad.lo.s32 	%r3024, %r6, -14, %r3023;
	add.s32 	%r3025, %r3024, %r6;
	add.s32 	%r3026, %r3025, %r6;
	add.s32 	%r3027, %r3026, %r6;
	add.s32 	%r3028, %r3027, %r6;
	add.s32 	%r3029, %r3028, %r6;
	add.s32 	%r3030, %r3029, %r6;
	add.s32 	%r3031, %r3030, %r6;
	add.s32 	%r3032, %r3031, %r6;
	setp.lt.s32 	%p2501, %r3032, 1;
	max.s32 	%r3033, %r3032, %r751;
	setp.gt.s32 	%p2502, %r3033, %r431;
	or.pred  	%p2503, %p2502, %p2501;
	@%p2503 bra 	$L__BB5_1441;
	ld.shared.f32 	%f4359, [%r515+48];
	ld.shared.f32 	%f4360, [%r517+48];
	ld.shared.f32 	%f4361, [%r516+48];
	sub.f32 	%f4362, %f4360, %f4361;
	mul.f32 	%f4363, %f4362, 0f3F000000;
	div.rn.f32 	%f4364, %f4363, %f1;
	sub.f32 	%f4365, %f4359, %f4364;
	mul.wide.s32 	%rd2923, %r761, 4;
	add.s64 	%rd2924, %rd3, %rd2923;
	st.global.f32 	[%rd2924], %f4365;
	ld.shared.f32 	%f4366, [%r514+48];
	ld.shared.f32 	%f4367, [%r519+48];
	ld.shared.f32 	%f4368, [%r518+48];
	sub.f32 	%f4369, %f4367, %f4368;
	mul.f32 	%f4370, %f4369, 0f3F000000;
	div.rn.f32 	%f4371, %f4370, %f1;
	sub.f32 	%f4372, %f4366, %f4371;
	add.s64 	%rd2925, %rd2, %rd2923;
	st.global.f32 	[%rd2925], %f4372;
$L__BB5_1441:
	add.s32 	%r762, %r761, %r6;
	mad.lo.s32 	%r3034, %r6, 15, %r1;
	mad.lo.s32 	%r3035, %r6, -14, %r3034;
	add.s32 	%r3036, %r3035, %r6;
	add.s32 	%r3037, %r3036, %r6;
	add.s32 	%r3038, %r3037, %r6;
	add.s32 	%r3039, %r3038, %r6;
	add.s32 	%r3040, %r3039, %r6;
	add.s32 	%r3041, %r3040, %r6;
	add.s32 	%r3042, %r3041, %r6;
	add.s32 	%r3043, %r3042, %r6;
	add.s32 	%r3044, %r3043, %r6;
	setp.lt.s32 	%p2504, %r3044, 1;
	max.s32 	%r3045, %r3044, %r751;
	setp.gt.s32 	%p2505, %r3045, %r431;
	or.pred  	%p2506, %p2505, %p2504;
	@%p2506 bra 	$L__BB5_1443;
	ld.shared.f32 	%f4373, [%r524+48];
	ld.shared.f32 	%f4374, [%r526+48];
	ld.shared.f32 	%f4375, [%r525+48];
	sub.f32 	%f4376, %f4374, %f4375;
	mul.f32 	%f4377, %f4376, 0f3F000000;
	div.rn.f32 	%f4378, %f4377, %f1;
	sub.f32 	%f4379, %f4373, %f4378;
	mul.wide.s32 	%rd2926, %r762, 4;
	add.s64 	%rd2927, %rd3, %rd2926;
	st.global.f32 	[%rd2927], %f4379;
	ld.shared.f32 	%f4380, [%r523+48];
	ld.shared.f32 	%f4381, [%r528+48];
	ld.shared.f32 	%f4382, [%r527+48];
	sub.f32 	%f4383, %f4381, %f4382;
	mul.f32 	%f4384, %f4383, 0f3F000000;
	div.rn.f32 	%f4385, %f4384, %f1;
	sub.f32 	%f4386, %f4380, %f4385;
	add.s64 	%rd2928, %rd2, %rd2926;
	st.global.f32 	[%rd2928], %f4386;
$L__BB5_1443:
	setp.gt.s32 	%p2507, %r751, %r431;
	add.s32 	%r763, %r762, %r6;
	or.pred  	%p2508, %p6, %p2507;
	@%p2508 bra 	$L__BB5_1445;
	ld.shared.f32 	%f4387, [%r533+48];
	ld.shared.f32 	%f4388, [%r535+48];
	ld.shared.f32 	%f4389, [%r534+48];
	sub.f32 	%f4390, %f4388, %f4389;
	mul.f32 	%f4391, %f4390, 0f3F000000;
	div.rn.f32 	%f4392, %f4391, %f1;
	sub.f32 	%f4393, %f4387, %f4392;
	mul.wide.s32 	%rd2929, %r763, 4;
	add.s64 	%rd2930, %rd3, %rd2929;
	st.global.f32 	[%rd2930], %f4393;
	ld.shared.f32 	%f4394, [%r532+48];
	ld.shared.f32 	%f4395, [%r537+48];
	ld.shared.f32 	%f4396, [%r536+48];
	sub.f32 	%f4397, %f4395, %f4396;
	mul.f32 	%f4398, %f4397, 0f3F000000;
	div.rn.f32 	%f4399, %f4398, %f1;
	sub.f32 	%f4400, %f4394, %f4399;
	add.s64 	%rd2931, %rd2, %rd2929;
	st.global.f32 	[%rd2931], %f4400;
$L__BB5_1445:
	add.s32 	%r764, %r763, %r6;
	or.pred  	%p2510, %p7, %p2507;
	@%p2510 bra 	$L__BB5_1447;
	ld.shared.f32 	%f4401, [%r542+48];
	ld.shared.f32 	%f4402, [%r544+48];
	ld.shared.f32 	%f4403, [%r543+48];
	sub.f32 	%f4404, %f4402, %f4403;
	mul.f32 	%f4405, %f4404, 0f3F000000;
	div.rn.f32 	%f4406, %f4405, %f1;
	sub.f32 	%f4407, %f4401, %f4406;
	mul.wide.s32 	%rd2932, %r764, 4;
	add.s64 	%rd2933, %rd3, %rd2932;
	st.global.f32 	[%rd2933], %f4407;
	ld.shared.f32 	%f4408, [%r541+48];
	ld.shared.f32 	%f4409, [%r546+48];
	ld.shared.f32 	%f4410, [%r545+48];
	sub.f32 	%f4411, %f4409, %f4410;
	mul.f32 	%f4412, %f4411, 0f3F000000;
	div.rn.f32 	%f4413, %f4412, %f1;
	sub.f32 	%f4414, %f4408, %f4413;
	add.s64 	%rd2934, %rd2, %rd2932;
	st.global.f32 	[%rd2934], %f4414;
$L__BB5_1447:
	setp.gt.s32 	%p2511, %r751, %r431;
	add.s32 	%r765, %r764, %r6;
	or.pred  	%p2512, %p4, %p2511;
	@%p2512 bra 	$L__BB5_1449;
	ld.shared.f32 	%f4415, [%r551+48];
	ld.shared.f32 	%f4416, [%r553+48];
	ld.shared.f32 	%f4417, [%r552+48];
	sub.f32 	%f4418, %f4416, %f4417;
	mul.f32 	%f4419, %f4418, 0f3F000000;
	div.rn.f32 	%f4420, %f4419, %f1;
	sub.f32 	%f4421, %f4415, %f4420;
	mul.wide.s32 	%rd2935, %r765, 4;
	add.s64 	%rd2936, %rd3, %rd2935;
	st.global.f32 	[%rd2936], %f4421;
	ld.shared.f32 	%f4422, [%r550+48];
	ld.shared.f32 	%f4423, [%r555+48];
	ld.shared.f32 	%f4424, [%r554+48];
	sub.f32 	%f4425, %f4423, %f4424;
	mul.f32 	%f4426, %f4425, 0f3F000000;
	div.rn.f32 	%f4427, %f4426, %f1;
	sub.f32 	%f4428, %f4422, %f4427;
	add.s64 	%rd2937, %rd2, %rd2935;
	st.global.f32 	[%rd2937], %f4428;
$L__BB5_1449:
	add.s32 	%r766, %r765, %r6;
	or.pred  	%p2514, %p5, %p2511;
	@%p2514 bra 	$L__BB5_1451;
	ld.shared.f32 	%f4429, [%r559+48];
	ld.shared.f32 	%f4430, [%r561+48];
	ld.shared.f32 	%f4431, [%r560+48];
	sub.f32 	%f4432, %f4430, %f4431;
	mul.f32 	%f4433, %f4432, 0f3F000000;
	div.rn.f32 	%f4434, %f4433, %f1;
	sub.f32 	%f4435, %f4429, %f4434;
	mul.wide.s32 	%rd2938, %r766, 4;
	add.s64 	%rd2939, %rd3, %rd2938;
	st.global.f32 	[%rd2939], %f4435;
	ld.shared.f32 	%f4436, [%r558+48];
	ld.shared.f32 	%f4437, [%r563+48];
	ld.shared.f32 	%f4438, [%r562+48];
	sub.f32 	%f4439, %f4437, %f4438;
	mul.f32 	%f4440, %f4439, 0f3F000000;
	div.rn.f32 	%f4441, %f4440, %f1;
	sub.f32 	%f4442, %f4436, %f4441;
	add.s64 	%rd2940, %rd2, %rd2938;
	st.global.f32 	[%rd2940], %f4442;
$L__BB5_1451:
	mad.lo.s32 	%r3046, %r6, 15, %r1;
	setp.lt.s32 	%p2515, %r3046, 1;
	max.s32 	%r3047, %r3046, %r751;
	setp.gt.s32 	%p2516, %r3047, %r431;
	or.pred  	%p2517, %p2516, %p2515;
	@%p2517 bra 	$L__BB5_1453;
	ld.shared.f32 	%f4443, [%r565+48];
	ld.shared.f32 	%f4444, [%r567+48];
	ld.shared.f32 	%f4445, [%r566+48];
	sub.f32 	%f4446, %f4444, %f4445;
	mul.f32 	%f4447, %f4446, 0f3F000000;
	div.rn.f32 	%f4448, %f4447, %f1;
	sub.f32 	%f4449, %f4443, %f4448;
	add.s32 	%r3048, %r766, %r6;
	mul.wide.s32 	%rd2941, %r3048, 4;
	add.s64 	%rd2942, %rd3, %rd2941;
	st.global.f32 	[%rd2942], %f4449;
	ld.shared.f32 	%f4450, [%r564+48];
	ld.shared.f32 	%f4451, [%r569+48];
	ld.shared.f32 	%f4452, [%r568+48];
	sub.f32 	%f4453, %f4451, %f4452;
	mul.f32 	%f4454, %f4453, 0f3F000000;
	div.rn.f32 	%f4455, %f4454, %f1;
	sub.f32 	%f4456, %f4450, %f4455;
	add.s64 	%rd2943, %rd2, %rd2941;
	st.global.f32 	[%rd2943], %f4456;
$L__BB5_1453:
	add.s32 	%r767, %r751, %r9;
	mad.lo.s32 	%r768, %r767, %r5, %r1;
	setp.lt.s32 	%p2518, %r1, 1;
	max.s32 	%r3049, %r1, %r767;
	setp.gt.s32 	%p2519, %r3049, %r431;
	or.pred  	%p2520, %p2519, %p2518;
	@%p2520 bra 	$L__BB5_1455;
	ld.shared.f32 	%f4457, [%r433+52];
	ld.shared.f32 	%f4458, [%r437+52];
	ld.shared.f32 	%f4459, [%r436+52];
	sub.f32 	%f4460, %f4458, %f4459;
	mul.f32 	%f4461, %f4460, 0f3F000000;
	div.rn.f32 	%f4462, %f4461, %f1;
	sub.f32 	%f4463, %f4457, %f4462;
	mul.wide.s32 	%rd2944, %r768, 4;
	add.s64 	%rd2945, %rd3, %rd2944;
	st.global.f32 	[%rd2945], %f4463;
	ld.shared.f32 	%f4464, [%r434+52];
	ld.shared.f32 	%f4465, [%r440+52];
	ld.shared.f32 	%f4466, [%r438+52];
	sub.f32 	%f4467, %f4465, %f4466;
	mul.f32 	%f4468, %f4467, 0f3F000000;
	div.rn.f32 	%f4469, %f4468, %f1;
	sub.f32 	%f4470, %f4464, %f4469;
	add.s64 	%rd2946, %rd2, %rd2944;
	st.global.f32 	[%rd2946], %f4470;
$L__BB5_1455:
	add.s32 	%r769, %r768, %r6;
	mad.lo.s32 	%r3050, %r6, 15, %r1;
	mad.lo.s32 	%r3051, %r6, -14, %r3050;
	setp.lt.s32 	%p2521, %r3051, 1;
	max.s32 	%r3052, %r3051, %r767;
	setp.gt.s32 	%p2522, %r3052, %r431;
	or.pred  	%p2523, %p2522, %p2521;
	@%p2523 bra 	$L__BB5_1457;
	ld.shared.f32 	%f4471, [%r573+52];
	ld.shared.f32 	%f4472, [%r575+52];
	ld.shared.f32 	%f4473, [%r574+52];
	sub.f32 	%f4474, %f4472, %f4473;
	mul.f32 	%f4475, %f4474, 0f3F000000;
	div.rn.f32 	%f4476, %f4475, %f1;
	sub.f32 	%f4477, %f4471, %f4476;
	mul.wide.s32 	%rd2947, %r769, 4;
	add.s64 	%rd2948, %rd3, %rd2947;
	st.global.f32 	[%rd2948], %f4477;
	ld.shared.f32 	%f4478, [%r443+56];
	ld.shared.f32 	%f4479, [%r577+52];
	ld.shared.f32 	%f4480, [%r576+52];
	sub.f32 	%f4481, %f4479, %f4480;
	mul.f32 	%f4482, %f4481, 0f3F000000;
	div.rn.f32 	%f4483, %f4482, %f1;
	sub.f32 	%f4484, %f4478, %f4483;
	add.s64 	%rd2949, %rd2, %rd2947;
	st.global.f32 	[%rd2949], %f4484;
$L__BB5_1457:
	add.s32 	%r770, %r769, %r6;
	mad.lo.s32 	%r3053, %r6, 15, %r1;
	mad.lo.s32 	%r3054, %r6, -14, %r3053;
	add.s32 	%r3055, %r3054, %r6;
	setp.lt.s32 	%p2524, %r3055, 1;
	max.s32 	%r3056, %r3055, %r767;
	setp.gt.s32 	%p2525, %r3056, %r431;
	or.pred  	%p2526, %p2525, %p2524;
	@%p2526 bra 	$L__BB5_1459;
	ld.shared.f32 	%f4485, [%r453+52];
	ld.shared.f32 	%f4486, [%r455+52];
	ld.shared.f32 	%f4487, [%r454+52];
	sub.f32 	%f4488, %f4486, %f4487;
	mul.f32 	%f4489, %f4488, 0f3F000000;
	div.rn.f32 	%f4490, %f4489, %f1;
	sub.f32 	%f4491, %f4485, %f4490;
	mul.wide.s32 	%rd2950, %r770, 4;
	add.s64 	%rd2951, %rd3, %rd2950;
	st.global.f32 	[%rd2951], %f4491;
	ld.shared.f32 	%f4492, [%r452+52];
	ld.shared.f32 	%f4493, [%r457+52];
	ld.shared.f32 	%f4494, [%r456+52];
	sub.f32 	%f4495, %f4493, %f4494;
	mul.f32 	%f4496, %f4495, 0f3F000000;
	div.rn.f32 	%f4497, %f4496, %f1;
	sub.f32 	%f4498, %f4492, %f4497;
	add.s64 	%rd2952, %rd2, %rd2950;
	st.global.f32 	[%rd2952], %f4498;
$L__BB5_1459:
	add.s32 	%r771, %r770, %r6;
	mad.lo.s32 	%r3057, %r6, 15, %r1;
	mad.lo.s32 	%r3058, %r6, -14, %r3057;
	add.s32 	%r3059, %r3058, %r6;
	add.s32 	%r3060, %r3059, %r6;
	setp.lt.s32 	%p2527, %r3060, 1;
	max.s32 	%r3061, %r3060, %r767;
	setp.gt.s32 	%p2528, %r3061, %r431;
	or.pred  	%p2529, %p2528, %p2527;
	@%p2529 bra 	$L__BB5_1461;
	ld.shared.f32 	%f4499, [%r461+52];
	ld.shared.f32 	%f4500, [%r463+52];
	ld.shared.f32 	%f4501, [%r462+52];
	sub.f32 	%f4502, %f4500, %f4501;
	mul.f32 	%f4503, %f4502, 0f3F000000;
	div.rn.f32 	%f4504, %f4503, %f1;
	sub.f32 	%f4505, %f4499, %f4504;
	mul.wide.s32 	%rd2953, %r771, 4;
	add.s64 	%rd2954, %rd3, %rd2953;
	st.global.f32 	[%rd2954], %f4505;
	ld.shared.f32 	%f4506, [%r460+52];
	ld.shared.f32 	%f4507, [%r465+52];
	ld.shared.f32 	%f4508, [%r464+52];
	sub.f32 	%f4509, %f4507, %f4508;
	mul.f32 	%f4510, %f4509, 0f3F000000;
	div.rn.f32 	%f4511, %f4510, %f1;
	sub.f32 	%f4512, %f4506, %f4511;
	add.s64 	%rd2955, %rd2, %rd2953;
	st.global.f32 	[%rd2955], %f4512;
$L__BB5_1461:
	add.s32 	%r772, %r771, %r6;
	mad.lo.s32 	%r3062, %r6, 15, %r1;
	mad.lo.s32 	%r3063, %r6, -14, %r3062;
	add.s32 	%r3064, %r3063, %r6;
	add.s32 	%r3065, %r3064, %r6;
	add.s32 	%r3066, %r3065, %r6;
	setp.lt.s32 	%p2530, %r3066, 1;
	max.s32 	%r3067, %r3066, %r767;
	setp.gt.s32 	%p2531, %r3067, %r431;
	or.pred  	%p2532, %p2531, %p2530;
	@%p2532 bra 	$L__BB5_1463;
	ld.shared.f32 	%f4513, [%r470+52];
	ld.shared.f32 	%f4514, [%r472+52];
	ld.shared.f32 	%f4515, [%r471+52];
	sub.f32 	%f4516, %f4514, %f4515;
	mul.f32 	%f4517, %f4516, 0f3F000000;
	div.rn.f32 	%f4518, %f4517, %f1;
	sub.f32 	%f4519, %f4513, %f4518;
	mul.wide.s32 	%rd2956, %r772, 4;
	add.s64 	%rd2957, %rd3, %rd2956;
	st.global.f32 	[%rd2957], %f4519;
	ld.shared.f32 	%f4520, [%r469+52];
	ld.shared.f32 	%f4521, [%r474+52];
	ld.shared.f32 	%f4522, [%r473+52];
	sub.f32 	%f4523, %f4521, %f4522;
	mul.f32 	%f4524, %f4523, 0f3F000000;
	div.rn.f32 	%f4525, %f4524, %f1;
	sub.f32 	%f4526, %f4520, %f4525;
	add.s64 	%rd2958, %rd2, %rd2956;
	st.global.f32 	[%rd2958], %f4526;
$L__BB5_1463:
	add.s32 	%r773, %r772, %r6;
	mad.lo.s32 	%r3068, %r6, 15, %r1;
	mad.lo.s32 	%r3069, %r6, -14, %r3068;
	add.s32 	%r3070, %r3069, %r6;
	add.s32 	%r3071, %r3070, %r6;
	add.s32 	%r3072, %r3071, %r6;
	add.s32 	%r3073, %r3072, %r6;
	setp.lt.s32 	%p2533, %r3073, 1;
	max.s32 	%r3074, %r3073, %r767;
	setp.gt.s32 	%p2534, %r3074, %r431;
	or.pred  	%p2535, %p2534, %p2533;
	@%p2535 bra 	$L__BB5_1465;
	ld.shared.f32 	%f4527, [%r479+52];
	ld.shared.f32 	%f4528, [%r481+52];
	ld.shared.f32 	%f4529, [%r480+52];
	sub.f32 	%f4530, %f4528, %f4529;
	mul.f32 	%f4531, %f4530, 0f3F000000;
	div.rn.f32 	%f4532, %f4531, %f1;
	sub.f32 	%f4533, %f4527, %f4532;
	mul.wide.s32 	%rd2959, %r773, 4;
	add.s64 	%rd2960, %rd3, %rd2959;
	st.global.f32 	[%rd2960], %f4533;
	ld.shared.f32 	%f4534, [%r478+52];
	ld.shared.f32 	%f4535, [%r483+52];
	ld.shared.f32 	%f4536, [%r482+52];
	sub.f32 	%f4537, %f4535, %f4536;
	mul.f32 	%f4538, %f4537, 0f3F000000;
	div.rn.f32 	%f4539, %f4538, %f1;
	sub.f32 	%f4540, %f4534, %f4539;
	add.s64 	%rd2961, %rd2, %rd2959;
	st.global.f32 	[%rd2961], %f4540;
$L__BB5_1465:
	add.s32 	%r774, %r773, %r6;
	mad.lo.s32 	%r3075, %r6, 15, %r1;
	mad.lo.s32 	%r3076, %r6, -14, %r3075;
	add.s32 	%r3077, %r3076, %r6;
	add.s32 	%r3078, %r3077, %r6;
	add.s32 	%r3079, %r3078, %r6;
	add.s32 	%r3080, %r3079, %r6;
	add.s32 	%r3081, %r3080, %r6;
	setp.lt.s32 	%p2536, %r3081, 1;
	max.s32 	%r3082, %r3081, %r767;
	setp.gt.s32 	%p2537, %r3082, %r431;
	or.pred  	%p2538, %p2537, %p2536;
	@%p2538 bra 	$L__BB5_1467;
	ld.shared.f32 	%f4541, [%r488+52];
	ld.shared.f32 	%f4542, [%r490+52];
	ld.shared.f32 	%f4543, [%r489+52];
	sub.f32 	%f4544, %f4542, %f4543;
	mul.f32 	%f4545, %f4544, 0f3F000000;
	div.rn.f32 	%f4546, %f4545, %f1;
	sub.f32 	%f4547, %f4541, %f4546;
	mul.wide.s32 	%rd2962, %r774, 4;
	add.s64 	%rd2963, %rd3, %rd2962;
	st.global.f32 	[%rd2963], %f4547;
	ld.shared.f32 	%f4548, [%r487+52];
	ld.shared.f32 	%f4549, [%r492+52];
	ld.shared.f32 	%f4550, [%r491+52];
	sub.f32 	%f4551, %f4549, %f4550;
	mul.f32 	%f4552, %f4551, 0f3F000000;
	div.rn.f32 	%f4553, %f4552, %f1;
	sub.f32 	%f4554, %f4548, %f4553;
	add.s64 	%rd2964, %rd2, %rd2962;
	st.global.f32 	[%rd2964], %f4554;
$L__BB5_1467:
	add.s32 	%r775, %r774, %r6;
	mad.lo.s32 	%r3083, %r6, 15, %r1;
	mad.lo.s32 	%r3084, %r6, -14, %r3083;
	add.s32 	%r3085, %r3084, %r6;
	add.s32 	%r3086, %r3085, %r6;
	add.s32 	%r3087, %r3086, %r6;
	add.s32 	%r3088, %r3087, %r6;
	add.s32 	%r3089, %r3088, %r6;
	add.s32 	%r3090, %r3089, %r6;
	setp.lt.s32 	%p2539, %r3090, 1;
	max.s32 	%r3091, %r3090, %r767;
	setp.gt.s32 	%p2540, %r3091, %r431;
	or.pred  	%p2541, %p2540, %p2539;
	@%p2541 bra 	$L__BB5_1469;
	ld.shared.f32 	%f4555, [%r497+52];
	ld.shared.f32 	%f4556, [%r499+52];
	ld.shared.f32 	%f4557, [%r498+52];
	sub.f32 	%f4558, %f4556, %f4557;
	mul.f32 	%f4559, %f4558, 0f3F000000;
	div.rn.f32 	%f4560, %f4559, %f1;
	sub.f32 	%f4561, %f4555, %f4560;
	mul.wide.s32 	%rd2965, %r775, 4;
	add.s64 	%rd2966, %rd3, %rd2965;
	st.global.f32 	[%rd2966], %f4561;
	ld.shared.f32 	%f4562, [%r496+52];
	ld.shared.f32 	%f4563, [%r501+52];
	ld.shared.f32 	%f4564, [%r500+52];
	sub.f32 	%f4565, %f4563, %f4564;
	mul.f32 	%f4566, %f4565, 0f3F000000;
	div.rn.f32 	%f4567, %f4566, %f1;
	sub.f32 	%f4568, %f4562, %f4567;
	add.s64 	%rd2967, %rd2, %rd2965;
	st.global.f32 	[%rd2967], %f4568;
$L__BB5_1469:
	add.s32 	%r776, %r775, %r6;
	mad.lo.s32 	%r3092, %r6, 15, %r1;
	mad.lo.s32 	%r3093, %r6, -14, %r3092;
	add.s32 	%r3094, %r3093, %r6;
	add.s32 	%r3095, %r3094, %r6;
	add.s32 	%r3096, %r3095, %r6;
	add.s32 	%r3097, %r3096, %r6;
	add.s32 	%r3098, %r3097, %r6;
	add.s32 	%r3099, %r3098, %r6;
	add.s32 	%r3100, %r3099, %r6;
	setp.lt.s32 	%p2542, %r3100, 1;
	max.s32 	%r3101, %r3100, %r767;
	setp.gt.s32 	%p2543, %r3101, %r431;
	or.pred  	%p2544, %p2543, %p2542;
	@%p2544 bra 	$L__BB5_1471;
	ld.shared.f32 	%f4569, [%r506+52];
	ld.shared.f32 	%f4570, [%r508+52];
	ld.shared.f32 	%f4571, [%r507+52];
	sub.f32 	%f4572, %f4570, %f4571;
	mul.f32 	%f4573, %f4572, 0f3F000000;
	div.rn.f32 	%f4574, %f4573, %f1;
	sub.f32 	%f4575, %f4569, %f4574;
	mul.wide.s32 	%rd2968, %r776, 4;
	add.s64 	%rd2969, %rd3, %rd2968;
	st.global.f32 	[%rd2969], %f4575;
	ld.shared.f32 	%f4576, [%r505+52];
	ld.shared.f32 	%f4577, [%r510+52];
	ld.shared.f32 	%f4578, [%r509+52];
	sub.f32 	%f4579, %f4577, %f4578;
	mul.f32 	%f4580, %f4579, 0f3F000000;
	div.rn.f32 	%f4581, %f4580, %f1;
	sub.f32 	%f4582, %f4576, %f4581;
	add.s64 	%rd2970, %rd2, %rd2968;
	st.global.f32 	[%rd2970], %f4582;
$L__BB5_1471:
	add.s32 	%r777, %r776, %r6;
	mad.lo.s32 	%r3102, %r6, 15, %r1;
	mad.lo.s32 	%r3103, %r6, -14, %r3102;
	add.s32 	%r3104, %r3103, %r6;
	add.s32 	%r3105, %r3104, %r6;
	add.s32 	%r3106, %r3105, %r6;
	add.s32 	%r3107, %r3106, %r6;
	add.s32 	%r3108, %r3107, %r6;
	add.s32 	%r3109, %r3108, %r6;
	add.s32 	%r3110, %r3109, %r6;
	add.s32 	%r3111, %r3110, %r6;
	setp.lt.s32 	%p2545, %r3111, 1;
	max.s32 	%r3112, %r3111, %r767;
	setp.gt.s32 	%p2546, %r3112, %r431;
	or.pred  	%p2547, %p2546, %p2545;
	@%p2547 bra 	$L__BB5_1473;
	ld.shared.f32 	%f4583, [%r515+52];
	ld.shared.f32 	%f4584, [%r517+52];
	ld.shared.f32 	%f4585, [%r516+52];
	sub.f32 	%f4586, %f4584, %f4585;
	mul.f32 	%f4587, %f4586, 0f3F000000;
	div.rn.f32 	%f4588, %f4587, %f1;
	sub.f32 	%f4589, %f4583, %f4588;
	mul.wide.s32 	%rd2971, %r777, 4;
	add.s64 	%rd2972, %rd3, %rd2971;
	st.global.f32 	[%rd2972], %f4589;
	ld.shared.f32 	%f4590, [%r514+52];
	ld.shared.f32 	%f4591, [%r519+52];
	ld.shared.f32 	%f4592, [%r518+52];
	sub.f32 	%f4593, %f4591, %f4592;
	mul.f32 	%f4594, %f4593, 0f3F000000;
	div.rn.f32 	%f4595, %f4594, %f1;
	sub.f32 	%f4596, %f4590, %f4595;
	add.s64 	%rd2973, %rd2, %rd2971;
	st.global.f32 	[%rd2973], %f4596;
$L__BB5_1473:
	add.s32 	%r778, %r777, %r6;
	mad.lo.s32 	%r3113, %r6, 15, %r1;
	mad.lo.s32 	%r3114, %r6, -14, %r3113;
	add.s32 	%r3115, %r3114, %r6;
	add.s32 	%r3116, %r3115, %r6;
	add.s32 	%r3117, %r3116, %r6;
	add.s32 	%r3118, %r3117, %r6;
	add.s32 	%r3119, %r3118, %r6;
	add.s32 	%r3120, %r3119, %r6;
	add.s32 	%r3121, %r3120, %r6;
	add.s32 	%r3122, %r3121, %r6;
	add.s32 	%r3123, %r3122, %r6;
	setp.lt.s32 	%p2548, %r3123, 1;
	max.s32 	%r3124, %r3123, %r767;
	setp.gt.s32 	%p2549, %r3124, %r431;
	or.pred  	%p2550, %p2549, %p2548;
	@%p2550 bra 	$L__BB5_1475;
	ld.shared.f32 	%f4597, [%r524+52];
	ld.shared.f32 	%f4598, [%r526+52];
	ld.shared.f32 	%f4599, [%r525+52];
	sub.f32 	%f4600, %f4598, %f4599;
	mul.f32 	%f4601, %f4600, 0f3F000000;
	div.rn.f32 	%f4602, %f4601, %f1;
	sub.f32 	%f4603, %f4597, %f4602;
	mul.wide.s32 	%rd2974, %r778, 4;
	add.s64 	%rd2975, %rd3, %rd2974;
	st.global.f32 	[%rd2975], %f4603;
	ld.shared.f32 	%f4604, [%r523+52];
	ld.shared.f32 	%f4605, [%r528+52];
	ld.shared.f32 	%f4606, [%r527+52];
	sub.f32 	%f4607, %f4605, %f4606;
	mul.f32 	%f4608, %f4607, 0f3F000000;
	div.rn.f32 	%f4609, %f4608, %f1;
	sub.f32 	%f4610, %f4604, %f4609;
	add.s64 	%rd2976, %rd2, %rd2974;
	st.global.f32 	[%rd2976], %f4610;
$L__BB5_1475:
	setp.gt.s32 	%p2551, %r767, %r431;
	add.s32 	%r779, %r778, %r6;
	or.pred  	%p2552, %p6, %p2551;
	@%p2552 bra 	$L__BB5_1477;
	ld.shared.f32 	%f4611, [%r533+52];
	ld.shared.f32 	%f4612, [%r535+52];
	ld.shared.f32 	%f4613, [%r534+52];
	sub.f32 	%f4614, %f4612, %f4613;
	mul.f32 	%f4615, %f4614, 0f3F000000;
	div.rn.f32 	%f4616, %f4615, %f1;
	sub.f32 	%f4617, %f4611, %f4616;
	mul.wide.s32 	%rd2977, %r779, 4;
	add.s64 	%rd2978, %rd3, %rd2977;
	st.global.f32 	[%rd2978], %f4617;
	ld.shared.f32 	%f4618, [%r532+52];
	ld.shared.f32 	%f4619, [%r537+52];
	ld.shared.f32 	%f4620, [%r536+52];
	sub.f32 	%f4621, %f4619, %f4620;
	mul.f32 	%f4622, %f4621, 0f3F000000;
	div.rn.f32 	%f4623, %f4622, %f1;
	sub.f32 	%f4624, %f4618, %f4623;
	add.s64 	%rd2979, %rd2, %rd2977;
	st.global.f32 	[%rd2979], %f4624;
$L__BB5_1477:
	add.s32 	%r780, %r779, %r6;
	or.pred  	%p2554, %p7, %p2551;
	@%p2554 bra 	$L__BB5_1479;
	ld.shared.f32 	%f4625, [%r542+52];
	ld.shared.f32 	%f4626, [%r544+52];
	ld.shared.f32 	%f4627, [%r543+52];
	sub.f32 	%f4628, %f4626, %f4627;
	mul.f32 	%f4629, %f4628, 0f3F000000;
	div.rn.f32 	%f4630, %f4629, %f1;
	sub.f32 	%f4631, %f4625, %f4630;
	mul.wide.s32 	%rd2980, %r780, 4;
	add.s64 	%rd2981, %rd3, %rd2980;
	st.global.f32 	[%rd2981], %f4631;
	ld.shared.f32 	%f4632, [%r541+52];
	ld.shared.f32 	%f4633, [%r546+52];
	ld.shared.f32 	%f4634, [%r545+52];
	sub.f32 	%f4635, %f4633, %f4634;
	mul.f32 	%f4636, %f4635, 0f3F000000;
	div.rn.f32 	%f4637, %f4636, %f1;
	sub.f32 	%f4638, %f4632, %f4637;
	add.s64 	%rd2982, %rd2, %rd2980;
	st.global.f32 	[%rd2982], %f4638;
$L__BB5_1479:
	setp.gt.s32 	%p2555, %r767, %r431;
	add.s32 	%r781, %r780, %r6;
	or.pred  	%p2556, %p4, %p2555;
	@%p2556 bra 	$L__BB5_1481;
	ld.shared.f32 	%f4639, [%r551+52];
	ld.shared.f32 	%f4640, [%r553+52];
	ld.shared.f32 	%f4641, [%r552+52];
	sub.f32 	%f4642, %f4640, %f4641;
	mul.f32 	%f4643, %f4642, 0f3F000000;
	div.rn.f32 	%f4644, %f4643, %f1;
	sub.f32 	%f4645, %f4639, %f4644;
	mul.wide.s32 	%rd2983, %r781, 4;
	add.s64 	%rd2984, %rd3, %rd2983;
	st.global.f32 	[%rd2984], %f4645;
	ld.shared.f32 	%f4646, [%r550+52];
	ld.shared.f32 	%f4647, [%r555+52];
	ld.shared.f32 	%f4648, [%r554+52];
	sub.f32 	%f4649, %f4647, %f4648;
	mul.f32 	%f4650, %f4649, 0f3F000000;
	div.rn.f32 	%f4651, %f4650, %f1;
	sub.f32 	%f4652, %f4646, %f4651;
	add.s64 	%rd2985, %rd2, %rd2983;
	st.global.f32 	[%rd2985], %f4652;
$L__BB5_1481:
	add.s32 	%r782, %r781, %r6;
	or.pred  	%p2558, %p5, %p2555;
	@%p2558 bra 	$L__BB5_1483;
	ld.shared.f32 	%f4653, [%r559+52];
	ld.shared.f32 	%f4654, [%r561+52];
	ld.shared.f32 	%f4655, [%r560+52];
	sub.f32 	%f4656, %f4654, %f4655;
	mul.f32 	%f4657, %f4656, 0f3F000000;
	div.rn.f32 	%f4658, %f4657, %f1;
	sub.f32 	%f4659, %f4653, %f4658;
	mul.wide.s32 	%rd2986, %r782, 4;
	add.s64 	%rd2987, %rd3, %rd2986;
	st.global.f32 	[%rd2987], %f4659;
	ld.shared.f32 	%f4660, [%r558+52];
	ld.shared.f32 	%f4661, [%r563+52];
	ld.shared.f32 	%f4662, [%r562+52];
	sub.f32 	%f4663, %f4661, %f4662;
	mul.f32 	%f4664, %f4663, 0f3F000000;
	div.rn.f32 	%f4665, %f4664, %f1;
	sub.f32 	%f4666, %f4660, %f4665;
	add.s64 	%rd2988, %rd2, %rd2986;
	st.global.f32 	[%rd2988], %f4666;
$L__BB5_1483:
	mad.lo.s32 	%r3125, %r6, 15, %r1;
	setp.lt.s32 	%p2559, %r3125, 1;
	max.s32 	%r3126, %r3125, %r767;
	setp.gt.s32 	%p2560, %r3126, %r431;
	or.pred  	%p2561, %p2560, %p2559;
	@%p2561 bra 	$L__BB5_1485;
	ld.shared.f32 	%f4667, [%r565+52];
	ld.shared.f32 	%f4668, [%r567+52];
	ld.shared.f32 	%f4669, [%r566+52];
	sub.f32 	%f4670, %f4668, %f4669;
	mul.f32 	%f4671, %f4670, 0f3F000000;
	div.rn.f32 	%f4672, %f4671, %f1;
	sub.f32 	%f4673, %f4667, %f4672;
	add.s32 	%r3127, %r782, %r6;
	mul.wide.s32 	%rd2989, %r3127, 4;
	add.s64 	%rd2990, %rd3, %rd2989;
	st.global.f32 	[%rd2990], %f4673;
	ld.shared.f32 	%f4674, [%r564+52];
	ld.shared.f32 	%f4675, [%r569+52];
	ld.shared.f32 	%f4676, [%r568+52];
	sub.f32 	%f4677, %f4675, %f4676;
	mul.f32 	%f4678, %f4677, 0f3F000000;
	div.rn.f32 	%f4679, %f4678, %f1;
	sub.f32 	%f4680, %f4674, %f4679;
	add.s64 	%rd2991, %rd2, %rd2989;
	st.global.f32 	[%rd2991], %f4680;
$L__BB5_1485:
	add.s32 	%r783, %r767, %r9;
	mad.lo.s32 	%r784, %r783, %r5, %r1;
	setp.lt.s32 	%p2562, %r1, 1;
	max.s32 	%r3128, %r1, %r783;
	setp.gt.s32 	%p2563, %r3128, %r431;
	or.pred  	%p2564, %p2563, %p2562;
	@%p2564 bra 	$L__BB5_1487;
	ld.shared.f32 	%f4681, [%r433+56];
	ld.shared.f32 	%f4682, [%r437+56];
	ld.shared.f32 	%f4683, [%r436+56];
	sub.f32 	%f4684, %f4682, %f4683;
	mul.f32 	%f4685, %f4684, 0f3F000000;
	div.rn.f32 	%f4686, %f4685, %f1;
	sub.f32 	%f4687, %f4681, %f4686;
	mul.wide.s32 	%rd2992, %r784, 4;
	add.s64 	%rd2993, %rd3, %rd2992;
	st.global.f32 	[%rd2993], %f4687;
	ld.shared.f32 	%f4688, [%r434+56];
	ld.shared.f32 	%f4689, [%r440+56];
	ld.shared.f32 	%f4690, [%r438+56];
	sub.f32 	%f4691, %f4689, %f4690;
	mul.f32 	%f4692, %f4691, 0f3F000000;
	div.rn.f32 	%f4693, %f4692, %f1;
	sub.f32 	%f4694, %f4688, %f4693;
	add.s64 	%rd2994, %rd2, %rd2992;
	st.global.f32 	[%rd2994], %f4694;
$L__BB5_1487:
	add.s32 	%r785, %r784, %r6;
	mad.lo.s32 	%r3129, %r6, 15, %r1;
	mad.lo.s32 	%r3130, %r6, -14, %r3129;
	setp.lt.s32 	%p2565, %r3130, 1;
	max.s32 	%r3131, %r3130, %r783;
	setp.gt.s32 	%p2566, %r3131, %r431;
	or.pred  	%p2567, %p2566, %p2565;
	@%p2567 bra 	$L__BB5_1489;
	ld.shared.f32 	%f4695, [%r573+56];
	ld.shared.f32 	%f4696, [%r575+56];
	ld.shared.f32 	%f4697, [%r574+56];
	sub.f32 	%f4698, %f4696, %f4697;
	mul.f32 	%f4699, %f4698, 0f3F000000;
	div.rn.f32 	%f4700, %f4699, %f1;
	sub.f32 	%f4701, %f4695, %f4700;
	mul.wide.s32 	%rd2995, %r785, 4;
	add.s64 	%rd2996, %rd3, %rd2995;
	st.global.f32 	[%rd2996], %f4701;
	ld.shared.f32 	%f4702, [%r443+60];
	ld.shared.f32 	%f4703, [%r577+56];
	ld.shared.f32 	%f4704, [%r576+56];
	sub.f32 	%f4705, %f4703, %f4704;
	mul.f32 	%f4706, %f4705, 0f3F000000;
	div.rn.f32 	%f4707, %f4706, %f1;
	sub.f32 	%f4708, %f4702, %f4707;
	add.s64 	%rd2997, %rd2, %rd2995;
	st.global.f32 	[%rd2997], %f4708;
$L__BB5_1489:
	add.s32 	%r786, %r785, %r6;
	mad.lo.s32 	%r3132, %r6, 15, %r1;
	mad.lo.s32 	%r3133, %r6, -14, %r3132;
	add.s32 	%r3134, %r3133, %r6;
	setp.lt.s32 	%p2568, %r3134, 1;
	max.s32 	%r3135, %r3134, %r783;
	setp.gt.s32 	%p2569, %r3135, %r431;
	or.pred  	%p2570, %p2569, %p2568;
	@%p2570 bra 	$L__BB5_1491;
	ld.shared.f32 	%f4709, [%r453+56];
	ld.shared.f32 	%f4710, [%r455+56];
	ld.shared.f32 	%f4711, [%r454+56];
	sub.f32 	%f4712, %f4710, %f4711;
	mul.f32 	%f4713, %f4712, 0f3F000000;
	div.rn.f32 	%f4714, %f4713, %f1;
	sub.f32 	%f4715, %f4709, %f4714;
	mul.wide.s32 	%rd2998, %r786, 4;
	add.s64 	%rd2999, %rd3, %rd2998;
	st.global.f32 	[%rd2999], %f4715;
	ld.shared.f32 	%f4716, [%r452+56];
	ld.shared.f32 	%f4717, [%r457+56];
	ld.shared.f32 	%f4718, [%r456+56];
	sub.f32 	%f4719, %f4717, %f4718;
	mul.f32 	%f4720, %f4719, 0f3F000000;
	div.rn.f32 	%f4721, %f4720, %f1;
	sub.f32 	%f4722, %f4716, %f4721;
	add.s64 	%rd3000, %rd2, %rd2998;
	st.global.f32 	[%rd3000], %f4722;
$L__BB5_1491:
	add.s32 	%r787, %r786, %r6;
	mad.lo.s32 	%r3136, %r6, 15, %r1;
	mad.lo.s32 	%r3137, %r6, -14, %r3136;
	add.s32 	%r3138, %r3137, %r6;
	add.s32 	%r3139, %r3138, %r6;
	setp.lt.s32 	%p2571, %r3139, 1;
	max.s32 	%r3140, %r3139, %r783;
	setp.gt.s32 	%p2572, %r3140, %r431;
	or.pred  	%p2573, %p2572, %p2571;
	@%p2573 bra 	$L__BB5_1493;
	ld.shared.f32 	%f4723, [%r461+56];
	ld.shared.f32 	%f4724, [%r463+56];
	ld.shared.f32 	%f4725, [%r462+56];
	sub.f32 	%f4726, %f4724, %f4725;
	mul.f32 	%f4727, %f4726, 0f3F000000;
	div.rn.f32 	%f4728, %f4727, %f1;
	sub.f32 	%f4729, %f4723, %f4728;
	mul.wide.s32 	%rd3001, %r787, 4;
	add.s64 	%rd3002, %rd3, %rd3001;
	st.global.f32 	[%rd3002], %f4729;
	ld.shared.f32 	%f4730, [%r460+56];
	ld.shared.f32 	%f4731, [%r465+56];
	ld.shared.f32 	%f4732, [%r464+56];
	sub.f32 	%f4733, %f4731, %f4732;
	mul.f32 	%f4734, %f4733, 0f3F000000;
	div.rn.f32 	%f4735, %f4734, %f1;
	sub.f32 	%f4736, %f4730, %f4735;
	add.s64 	%rd3003, %rd2, %rd3001;
	st.global.f32 	[%rd3003], %f4736;
$L__BB5_1493:
	add.s32 	%r788, %r787, %r6;
	mad.lo.s32 	%r3141, %r6, 15, %r1;
	mad.lo.s32 	%r3142, %r6, -14, %r3141;
	add.s32 	%r3143, %r3142, %r6;
	add.s32 	%r3144, %r3143, %r6;
	add.s32 	%r3145, %r3144, %r6;
	setp.lt.s32 	%p2574, %r3145, 1;
	max.s32 	%r3146, %r3145, %r783;
	setp.gt.s32 	%p2575, %r3146, %r431;
	or.pred  	%p2576, %p2575, %p2574;
	@%p2576 bra 	$L__BB5_1495;
	ld.shared.f32 	%f4737, [%r470+56];
	ld.shared.f32 	%f4738, [%r472+56];
	ld.shared.f32 	%f4739, [%r471+56];
	sub.f32 	%f4740, %f4738, %f4739;
	mul.f32 	%f4741, %f4740, 0f3F000000;
	div.rn.f32 	%f4742, %f4741, %f1;
	sub.f32 	%f4743, %f4737, %f4742;
	mul.wide.s32 	%rd3004, %r788, 4;
	add.s64 	%rd3005, %rd3, %rd3004;
	st.global.f32 	[%rd3005], %f4743;
	ld.shared.f32 	%f4744, [%r469+56];
	ld.shared.f32 	%f4745, [%r474+56];
	ld.shared.f32 	%f4746, [%r473+56];
	sub.f32 	%f4747, %f4745, %f4746;
	mul.f32 	%f4748, %f4747, 0f3F000000;
	div.rn.f32 	%f4749, %f4748, %f1;
	sub.f32 	%f4750, %f4744, %f4749;
	add.s64 	%rd3006, %rd2, %rd3004;
	st.global.f32 	[%rd3006], %f4750;
$L__BB5_1495:
	add.s32 	%r789, %r788, %r6;
	mad.lo.s32 	%r3147, %r6, 15, %r1;
	mad.lo.s32 	%r3148, %r6, -14, %r3147;
	add.s32 	%r3149, %r3148, %r6;
	add.s32 	%r3150, %r3149, %r6;
	add.s32 	%r3151, %r3150, %r6;
	add.s32 	%r3152, %r3151, %r6;
	setp.lt.s32 	%p2577, %r3152, 1;
	max.s32 	%r3153, %r3152, %r783;
	setp.gt.s32 	%p2578, %r3153, %r431;
	or.pred  	%p2579, %p2578, %p2577;
	@%p2579 bra 	$L__BB5_1497;
	ld.shared.f32 	%f4751, [%r479+56];
	ld.shared.f32 	%f4752, [%r481+56];
	ld.shared.f32 	%f4753, [%r480+56];
	sub.f32 	%f4754, %f4752, %f4753;
	mul.f32 	%f4755, %f4754, 0f3F000000;
	div.rn.f32 	%f4756, %f4755, %f1;
	sub.f32 	%f4757, %f4751, %f4756;
	mul.wide.s32 	%rd3007, %r789, 4;
	add.s64 	%rd3008, %rd3, %rd3007;
	st.global.f32 	[%rd3008], %f4757;
	ld.shared.f32 	%f4758, [%r478+56];
	ld.shared.f32 	%f4759, [%r483+56];
	ld.shared.f32 	%f4760, [%r482+56];
	sub.f32 	%f4761, %f4759, %f4760;
	mul.f32 	%f4762, %f4761, 0f3F000000;
	div.rn.f32 	%f4763, %f4762, %f1;
	sub.f32 	%f4764, %f4758, %f4763;
	add.s64 	%rd3009, %rd2, %rd3007;
	st.global.f32 	[%rd3009], %f4764;
$L__BB5_1497:
	add.s32 	%r790, %r789, %r6;
	mad.lo.s32 	%r3154, %r6, 15, %r1;
	mad.lo.s32 	%r3155, %r6, -14, %r3154;
	add.s32 	%r3156, %r3155, %r6;
	add.s32 	%r3157, %r3156, %r6;
	add.s32 	%r3158, %r3157, %r6;
	add.s32 	%r3159, %r3158, %r6;
	add.s32 	%r3160, %r3159, %r6;
	setp.lt.s32 	%p2580, %r3160, 1;
	max.s32 	%r3161, %r3160, %r783;
	setp.gt.s32 	%p2581, %r3161, %r431;
	or.pred  	%p2582, %p2581, %p2580;
	@%p2582 bra 	$L__BB5_1499;
	ld.shared.f32 	%f4765, [%r488+56];
	ld.shared.f32 	%f4766, [%r490+56];
	ld.shared.f32 	%f4767, [%r489+56];
	sub.f32 	%f4768, %f4766, %f4767;
	mul.f32 	%f4769, %f4768, 0f3F000000;
	div.rn.f32 	%f4770, %f4769, %f1;
	sub.f32 	%f4771, %f4765, %f4770;
	mul.wide.s32 	%rd3010, %r790, 4;
	add.s64 	%rd3011, %rd3, %rd3010;
	st.global.f32 	[%rd3011], %f4771;
	ld.shared.f32 	%f4772, [%r487+56];
	ld.shared.f32 	%f4773, [%r492+56];
	ld.shared.f32 	%f4774, [%r491+56];
	sub.f32 	%f4775, %f4773, %f4774;
	mul.f32 	%f4776, %f4775, 0f3F000000;
	div.rn.f32 	%f4777, %f4776, %f1;
	sub.f32 	%f4778, %f4772, %f4777;
	add.s64 	%rd3012, %rd2, %rd3010;
	st.global.f32 	[%rd3012], %f4778;
$L__BB5_1499:
	add.s32 	%r791, %r790, %r6;
	mad.lo.s32 	%r3162, %r6, 15, %r1;
	mad.lo.s32 	%r3163, %r6, -14, %r3162;
	add.s32 	%r3164, %r3163, %r6;
	add.s32 	%r3165, %r3164, %r6;
	add.s32 	%r3166, %r3165, %r6;
	add.s32 	%r3167, %r3166, %r6;
	add.s32 	%r3168, %r3167, %r6;
	add.s32 	%r3169, %r3168, %r6;
	setp.lt.s32 	%p2583, %r3169, 1;
	max.s32 	%r3170, %r3169, %r783;
	setp.gt.s32 	%p2584, %r3170, %r431;
	or.pred  	%p2585, %p2584, %p2583;
	@%p2585 bra 	$L__BB5_1501;
	ld.shared.f32 	%f4779, [%r497+56];
	ld.shared.f32 	%f4780, [%r499+56];
	ld.shared.f32 	%f4781, [%r498+56];
	sub.f32 	%f4782, %f4780, %f4781;
	mul.f32 	%f4783, %f4782, 0f3F000000;
	div.rn.f32 	%f4784, %f4783, %f1;
	sub.f32 	%f4785, %f4779, %f4784;
	mul.wide.s32 	%rd3013, %r791, 4;
	add.s64 	%rd3014, %rd3, %rd3013;
	st.global.f32 	[%rd3014], %f4785;
	ld.shared.f32 	%f4786, [%r496+56];
	ld.shared.f32 	%f4787, [%r501+56];
	ld.shared.f32 	%f4788, [%r500+56];
	sub.f32 	%f4789, %f4787, %f4788;
	mul.f32 	%f4790, %f4789, 0f3F000000;
	div.rn.f32 	%f4791, %f4790, %f1;
	sub.f32 	%f4792, %f4786, %f4791;
	add.s64 	%rd3015, %rd2, %rd3013;
	st.global.f32 	[%rd3015], %f4792;
$L__BB5_1501:
	add.s32 	%r792, %r791, %r6;
	mad.lo.s32 	%r3171, %r6, 15, %r1;
	mad.lo.s32 	%r3172, %r6, -14, %r3171;
	add.s32 	%r3173, %r3172, %r6;
	add.s32 	%r3174, %r3173, %r6;
	add.s32 	%r3175, %r3174, %r6;
	add.s32 	%r3176, %r3175, %r6;
	add.s32 	%r3177, %r3176, %r6;
	add.s32 	%r3178, %r3177, %r6;
	add.s32 	%r3179, %r3178, %r6;
	setp.lt.s32 	%p2586, %r3179, 1;
	max.s32 	%r3180, %r3179, %r783;
	setp.gt.s32 	%p2587, %r3180, %r431;
	or.pred  	%p2588, %p2587, %p2586;
	@%p2588 bra 	$L__BB5_1503;
	ld.shared.f32 	%f4793, [%r506+56];
	ld.shared.f32 	%f4794, [%r508+56];
	ld.shared.f32 	%f4795, [%r507+56];
	sub.f32 	%f4796, %f4794, %f4795;
	mul.f32 	%f4797, %f4796, 0f3F000000;
	div.rn.f32 	%f4798, %f4797, %f1;
	sub.f32 	%f4799, %f4793, %f4798;
	mul.wide.s32 	%rd3016, %r792, 4;
	add.s64 	%rd3017, %rd3, %rd3016;
	st.global.f32 	[%rd3017], %f4799;
	ld.shared.f32 	%f4800, [%r505+56];
	ld.shared.f32 	%f4801, [%r510+56];
	ld.shared.f32 	%f4802, [%r509+56];
	sub.f32 	%f4803, %f4801, %f4802;
	mul.f32 	%f4804, %f4803, 0f3F000000;
	div.rn.f32 	%f4805, %f4804, %f1;
	sub.f32 	%f4806, %f4800, %f4805;
	add.s64 	%rd3018, %rd2, %rd3016;
	st.global.f32 	[%rd3018], %f4806;
$L__BB5_1503:
	add.s32 	%r793, %r792, %r6;
	mad.lo.s32 	%r3181, %r6, 15, %r1;
	mad.lo.s32 	%r3182, %r6, -14, %r3181;
	add.s32 	%r3183, %r3182, %r6;
	add.s32 	%r3184, %r3183, %r6;
	add.s32 	%r3185, %r3184, %r6;
	add.s32 	%r3186, %r3185, %r6;
	add.s32 	%r3187, %r3186, %r6;
	add.s32 	%r3188, %r3187, %r6;
	add.s32 	%r3189, %r3188, %r6;
	add.s32 	%r3190, %r3189, %r6;
	setp.lt.s32 	%p2589, %r3190, 1;
	max.s32 	%r3191, %r3190, %r783;
	setp.gt.s32 	%p2590, %r3191, %r431;
	or.pred  	%p2591, %p2590, %p2589;
	@%p2591 bra 	$L__BB5_1505;
	ld.shared.f32 	%f4807, [%r515+56];
	ld.shared.f32 	%f4808, [%r517+56];
	ld.shared.f32 	%f4809, [%r516+56];
	sub.f32 	%f4810, %f4808, %f4809;
	mul.f32 	%f4811, %f4810, 0f3F000000;
	div.rn.f32 	%f4812, %f4811, %f1;
	sub.f32 	%f4813, %f4807, %f4812;
	mul.wide.s32 	%rd3019, %r793, 4;
	add.s64 	%rd3020, %rd3, %rd3019;
	st.global.f32 	[%rd3020], %f4813;
	ld.shared.f32 	%f4814, [%r514+56];
	ld.shared.f32 	%f4815, [%r519+56];
	ld.shared.f32 	%f4816, [%r518+56];
	sub.f32 	%f4817, %f4815, %f4816;
	mul.f32 	%f4818, %f4817, 0f3F000000;
	div.rn.f32 	%f4819, %f4818, %f1;
	sub.f32 	%f4820, %f4814, %f4819;
	add.s64 	%rd3021, %rd2, %rd3019;
	st.global.f32 	[%rd3021], %f4820;
$L__BB5_1505:
	add.s32 	%r794, %r793, %r6;
	mad.lo.s32 	%r3192, %r6, 15, %r1;
	mad.lo.s32 	%r3193, %r6, -14, %r3192;
	add.s32 	%r3194, %r3193, %r6;
	add.s32 	%r3195, %r3194, %r6;
	add.s32 	%r3196, %r3195, %r6;
	add.s32 	%r3197, %r3196, %r6;
	add.s32 	%r3198, %r3197, %r6;
	add.s32 	%r3199, %r3198, %r6;
	add.s32 	%r3200, %r3199, %r6;
	add.s32 	%r3201, %r3200, %r6;
	add.s32 	%r3202, %r3201, %r6;
	setp.lt.s32 	%p2592, %r3202, 1;
	max.s32 	%r3203, %r3202, %r783;
	setp.gt.s32 	%p2593, %r3203, %r431;
	or.pred  	%p2594, %p2593, %p2592;
	@%p2594 bra 	$L__BB5_1507;
	ld.shared.f32 	%f4821, [%r524+56];
	ld.shared.f32 	%f4822, [%r526+56];
	ld.shared.f32 	%f4823, [%r525+56];
	sub.f32 	%f4824, %f4822, %f4823;
	mul.f32 	%f4825, %f4824, 0f3F000000;
	div.rn.f32 	%f4826, %f4825, %f1;
	sub.f32 	%f4827, %f4821, %f4826;
	mul.wide.s32 	%rd3022, %r794, 4;
	add.s64 	%rd3023, %rd3, %rd3022;
	st.global.f32 	[%rd3023], %f4827;
	ld.shared.f32 	%f4828, [%r523+56];
	ld.shared.f32 	%f4829, [%r528+56];
	ld.shared.f32 	%f4830, [%r527+56];
	sub.f32 	%f4831, %f4829, %f4830;
	mul.f32 	%f4832, %f4831, 0f3F000000;
	div.rn.f32 	%f4833, %f4832, %f1;
	sub.f32 	%f4834, %f4828, %f4833;
	add.s64 	%rd3024, %rd2, %rd3022;
	st.global.f32 	[%rd3024], %f4834;
$L__BB5_1507:
	setp.gt.s32 	%p2595, %r783, %r431;
	add.s32 	%r795, %r794, %r6;
	or.pred  	%p2596, %p6, %p2595;
	@%p2596 bra 	$L__BB5_1509;
	ld.shared.f32 	%f4835, [%r533+56];
	ld.shared.f32 	%f4836, [%r535+56];
	ld.shared.f32 	%f4837, [%r534+56];
	sub.f32 	%f4838, %f4836, %f4837;
	mul.f32 	%f4839, %f4838, 0f3F000000;
	div.rn.f32 	%f4840, %f4839, %f1;
	sub.f32 	%f4841, %f4835, %f4840;
	mul.wide.s32 	%rd3025, %r795, 4;
	add.s64 	%rd3026, %rd3, %rd3025;
	st.global.f32 	[%rd3026], %f4841;
	ld.shared.f32 	%f4842, [%r532+56];
	ld.shared.f32 	%f4843, [%r537+56];
	ld.shared.f32 	%f4844, [%r536+56];
	sub.f32 	%f4845, %f4843, %f4844;
	mul.f32 	%f4846, %f4845, 0f3F000000;
	div.rn.f32 	%f4847, %f4846, %f1;
	sub.f32 	%f4848, %f4842, %f4847;
	add.s64 	%rd3027, %rd2, %rd3025;
	st.global.f32 	[%rd3027], %f4848;
$L__BB5_1509:
	add.s32 	%r796, %r795, %r6;
	or.pred  	%p2598, %p7, %p2595;
	@%p2598 bra 	$L__BB5_1511;
	ld.shared.f32 	%f4849, [%r542+56];
	ld.shared.f32 	%f4850, [%r544+56];
	ld.shared.f32 	%f4851, [%r543+56];
	sub.f32 	%f4852, %f4850, %f4851;
	mul.f32 	%f4853, %f4852, 0f3F000000;
	div.rn.f32 	%f4854, %f4853, %f1;
	sub.f32 	%f4855, %f4849, %f4854;
	mul.wide.s32 	%rd3028, %r796, 4;
	add.s64 	%rd3029, %rd3, %rd3028;
	st.global.f32 	[%rd3029], %f4855;
	ld.shared.f32 	%f4856, [%r541+56];
	ld.shared.f32 	%f4857, [%r546+56];
	ld.shared.f32 	%f4858, [%r545+56];
	sub.f32 	%f4859, %f4857, %f4858;
	mul.f32 	%f4860, %f4859, 0f3F000000;
	div.rn.f32 	%f4861, %f4860, %f1;
	sub.f32 	%f4862, %f4856, %f4861;
	add.s64 	%rd3030, %rd2, %rd3028;
	st.global.f32 	[%rd3030], %f4862;
$L__BB5_1511:
	setp.gt.s32 	%p2599, %r783, %r431;
	add.s32 	%r797, %r796, %r6;
	or.pred  	%p2600, %p4, %p2599;
	@%p2600 bra 	$L__BB5_1513;
	ld.shared.f32 	%f4863, [%r551+56];
	ld.shared.f32 	%f4864, [%r553+56];
	ld.shared.f32 	%f4865, [%r552+56];
	sub.f32 	%f4866, %f4864, %f4865;
	mul.f32 	%f4867, %f4866, 0f3F000000;
	div.rn.f32 	%f4868, %f4867, %f1;
	sub.f32 	%f4869, %f4863, %f4868;
	mul.wide.s32 	%rd3031, %r797, 4;
	add.s64 	%rd3032, %rd3, %rd3031;
	st.global.f32 	[%rd3032], %f4869;
	ld.shared.f32 	%f4870, [%r550+56];
	ld.shared.f32 	%f4871, [%r555+56];
	ld.shared.f32 	%f4872, [%r554+56];
	sub.f32 	%f4873, %f4871, %f4872;
	mul.f32 	%f4874, %f4873, 0f3F000000;
	div.rn.f32 	%f4875, %f4874, %f1;
	sub.f32 	%f4876, %f4870, %f4875;
	add.s64 	%rd3033, %rd2, %rd3031;
	st.global.f32 	[%rd3033], %f4876;
$L__BB5_1513:
	add.s32 	%r798, %r797, %r6;
	or.pred  	%p2602, %p5, %p2599;
	@%p2602 bra 	$L__BB5_1515;
	ld.shared.f32 	%f4877, [%r559+56];
	ld.shared.f32 	%f4878, [%r561+56];
	ld.shared.f32 	%f4879, [%r560+56];
	sub.f32 	%f4880, %f4878, %f4879;
	mul.f32 	%f4881, %f4880, 0f3F000000;
	div.rn.f32 	%f4882, %f4881, %f1;
	sub.f32 	%f4883, %f4877, %f4882;
	mul.wide.s32 	%rd3034, %r798, 4;
	add.s64 	%rd3035, %rd3, %rd3034;
	st.global.f32 	[%rd3035], %f4883;
	ld.shared.f32 	%f4884, [%r558+56];
	ld.shared.f32 	%f4885, [%r563+56];
	ld.shared.f32 	%f4886, [%r562+56];
	sub.f32 	%f4887, %f4885, %f4886;
	mul.f32 	%f4888, %f4887, 0f3F000000;
	div.rn.f32 	%f4889, %f4888, %f1;
	sub.f32 	%f4890, %f4884, %f4889;
	add.s64 	%rd3036, %rd2, %rd3034;
	st.global.f32 	[%rd3036], %f4890;
$L__BB5_1515:
	mad.lo.s32 	%r3204, %r6, 15, %r1;
	setp.lt.s32 	%p2603, %r3204, 1;
	max.s32 	%r3205, %r3204, %r783;
	setp.gt.s32 	%p2604, %r3205, %r431;
	or.pred  	%p2605, %p2604, %p2603;
	@%p2605 bra 	$L__BB5_1517;
	ld.shared.f32 	%f4891, [%r565+56];
	ld.shared.f32 	%f4892, [%r567+56];
	ld.shared.f32 	%f4893, [%r566+56];
	sub.f32 	%f4894, %f4892, %f4893;
	mul.f32 	%f4895, %f4894, 0f3F000000;
	div.rn.f32 	%f4896, %f4895, %f1;
	sub.f32 	%f4897, %f4891, %f4896;
	add.s32 	%r3206, %r798, %r6;
	mul.wide.s32 	%rd3037, %r3206, 4;
	add.s64 	%rd3038, %rd3, %rd3037;
	st.global.f32 	[%rd3038], %f4897;
	ld.shared.f32 	%f4898, [%r564+56];
	ld.shared.f32 	%f4899, [%r569+56];
	ld.shared.f32 	%f4900, [%r568+56];
	sub.f32 	%f4901, %f4899, %f4900;
	mul.f32 	%f4902, %f4901, 0f3F000000;
	div.rn.f32 	%f4903, %f4902, %f1;
	sub.f32 	%f4904, %f4898, %f4903;
	add.s64 	%rd3039, %rd2, %rd3037;
	st.global.f32 	[%rd3039], %f4904;
$L__BB5_1517:
	mad.lo.s32 	%r799, %r15, %r5, %r1;
	setp.lt.s32 	%p2606, %r1, 1;
	max.s32 	%r3207, %r1, %r15;
	setp.gt.s32 	%p2607, %r3207, %r431;
	or.pred  	%p2608, %p2607, %p2606;
	@%p2608 bra 	$L__BB5_1519;
	ld.shared.f32 	%f4905, [%r433+60];
	ld.shared.f32 	%f4906, [%r437+60];
	ld.shared.f32 	%f4907, [%r436+60];
	sub.f32 	%f4908, %f4906, %f4907;
	mul.f32 	%f4909, %f4908, 0f3F000000;
	div.rn.f32 	%f4910, %f4909, %f1;
	sub.f32 	%f4911, %f4905, %f4910;
	mul.wide.s32 	%rd3040, %r799, 4;
	add.s64 	%rd3041, %rd3, %rd3040;
	st.global.f32 	[%rd3041], %f4911;
	ld.shared.f32 	%f4912, [%r434+60];
	ld.shared.f32 	%f4913, [%r440+60];
	ld.shared.f32 	%f4914, [%r438+60];
	sub.f32 	%f4915, %f4913, %f4914;
	mul.f32 	%f4916, %f4915, 0f3F000000;
	div.rn.f32 	%f4917, %f4916, %f1;
	sub.f32 	%f4918, %f4912, %f4917;
	add.s64 	%rd3042, %rd2, %rd3040;
	st.global.f32 	[%rd3042], %f4918;
$L__BB5_1519:
	add.s32 	%r800, %r799, %r6;
	mad.lo.s32 	%r3208, %r6, 15, %r1;
	mad.lo.s32 	%r3209, %r6, -14, %r3208;
	setp.lt.s32 	%p2609, %r3209, 1;
	max.s32 	%r3210, %r3209, %r15;
	setp.gt.s32 	%p2610, %r3210, %r431;
	or.pred  	%p2611, %p2610, %p2609;
	@%p2611 bra 	$L__BB5_1521;
	ld.shared.f32 	%f4919, [%r573+60];
	ld.shared.f32 	%f4920, [%r575+60];
	ld.shared.f32 	%f4921, [%r574+60];
	sub.f32 	%f4922, %f4920, %f4921;
	mul.f32 	%f4923, %f4922, 0f3F000000;
	div.rn.f32 	%f4924, %f4923, %f1;
	sub.f32 	%f4925, %f4919, %f4924;
	mul.wide.s32 	%rd3043, %r800, 4;
	add.s64 	%rd3044, %rd3, %rd3043;
	st.global.f32 	[%rd3044], %f4925;
	ld.shared.f32 	%f4926, [%r443+64];
	ld.shared.f32 	%f4927, [%r577+60];
	ld.shared.f32 	%f4928, [%r576+60];
	sub.f32 	%f4929, %f4927, %f4928;
	mul.f32 	%f4930, %f4929, 0f3F000000;
	div.rn.f32 	%f4931, %f4930, %f1;
	sub.f32 	%f4932, %f4926, %f4931;
	add.s64 	%rd3045, %rd2, %rd3043;
	st.global.f32 	[%rd3045], %f4932;
$L__BB5_1521:
	add.s32 	%r801, %r800, %r6;
	mad.lo.s32 	%r3211, %r6, 15, %r1;
	mad.lo.s32 	%r3212, %r6, -14, %r3211;
	add.s32 	%r3213, %r3212, %r6;
	setp.lt.s32 	%p2612, %r3213, 1;
	max.s32 	%r3214, %r3213, %r15;
	setp.gt.s32 	%p2613, %r3214, %r431;
	or.pred  	%p2614, %p2613, %p2612;
	@%p2614 bra 	$L__BB5_1523;
	ld.shared.f32 	%f4933, [%r453+60];
	ld.shared.f32 	%f4934, [%r455+60];
	ld.shared.f32 	%f4935, [%r454+60];
	sub.f32 	%f4936, %f4934, %f4935;
	mul.f32 	%f4937, %f4936, 0f3F000000;
	div.rn.f32 	%f4938, %f4937, %f1;
	sub.f32 	%f4939, %f4933, %f4938;
	mul.wide.s32 	%rd3046, %r801, 4;
	add.s64 	%rd3047, %rd3, %rd3046;
	st.global.f32 	[%rd3047], %f4939;
	ld.shared.f32 	%f4940, [%r452+60];
	ld.shared.f32 	%f4941, [%r457+60];
	ld.shared.f32 	%f4942, [%r456+60];
	sub.f32 	%f4943, %f4941, %f4942;
	mul.f32 	%f4944, %f4943, 0f3F000000;
	div.rn.f32 	%f4945, %f4944, %f1;
	sub.f32 	%f4946, %f4940, %f4945;
	add.s64 	%rd3048, %rd2, %rd3046;
	st.global.f32 	[%rd3048], %f4946;
$L__BB5_1523:
	add.s32 	%r802, %r801, %r6;
	mad.lo.s32 	%r3215, %r6, 15, %r1;
	mad.lo.s32 	%r3216, %r6, -14, %r3215;
	add.s32 	%r3217, %r3216, %r6;
	add.s32 	%r3218, %r3217, %r6;
	setp.lt.s32 	%p2615, %r3218, 1;
	max.s32 	%r3219, %r3218, %r15;
	setp.gt.s32 	%p2616, %r3219, %r431;
	or.pred  	%p2617, %p2616, %p2615;
	@%p2617 bra 	$L__BB5_1525;
	ld.shared.f32 	%f4947, [%r461+60];
	ld.shared.f32 	%f4948, [%r463+60];
	ld.shared.f32 	%f4949, [%r462+60];
	sub.f32 	%f4950, %f4948, %f4949;
	mul.f32 	%f4951, %f4950, 0f3F000000;
	div.rn.f32 	%f4952, %f4951, %f1;
	sub.f32 	%f4953, %f4947, %f4952;
	mul.wide.s32 	%rd3049, %r802, 4;
	add.s64 	%rd3050, %rd3, %rd3049;
	st.global.f32 	[%rd3050], %f4953;
	ld.shared.f32 	%f4954, [%r460+60];
	ld.shared.f32 	%f4955, [%r465+60];
	ld.shared.f32 	%f4956, [%r464+60];
	sub.f32 	%f4957, %f4955, %f4956;
	mul.f32 	%f4958, %f4957, 0f3F000000;
	div.rn.f32 	%f4959, %f4958, %f1;
	sub.f32 	%f4960, %f4954, %f4959;
	add.s64 	%rd3051, %rd2, %rd3049;
	st.global.f32 	[%rd3051], %f4960;
$L__BB5_1525:
	add.s32 	%r803, %r802, %r6;
	mad.lo.s32 	%r3220, %r6, 15, %r1;
	mad.lo.s32 	%r3221, %r6, -14, %r3220;
	add.s32 	%r3222, %r3221, %r6;
	add.s32 	%r3223, %r3222, %r6;
	add.s32 	%r3224, %r3223, %r6;
	setp.lt.s32 	%p2618, %r3224, 1;
	max.s32 	%r3225, %r3224, %r15;
	setp.gt.s32 	%p2619, %r3225, %r431;
	or.pred  	%p2620, %p2619, %p2618;
	@%p2620 bra 	$L__BB5_1527;
	ld.shared.f32 	%f4961, [%r470+60];
	ld.shared.f32 	%f4962, [%r472+60];
	ld.shared.f32 	%f4963, [%r471+60];
	sub.f32 	%f4964, %f4962, %f4963;
	mul.f32 	%f4965, %f4964, 0f3F000000;
	div.rn.f32 	%f4966, %f4965, %f1;
	sub.f32 	%f4967, %f4961, %f4966;
	mul.wide.s32 	%rd3052, %r803, 4;
	add.s64 	%rd3053, %rd3, %rd3052;
	st.global.f32 	[%rd3053], %f4967;
	ld.shared.f32 	%f4968, [%r469+60];
	ld.shared.f32 	%f4969, [%r474+60];
	ld.shared.f32 	%f4970, [%r473+60];
	sub.f32 	%f4971, %f4969, %f4970;
	mul.f32 	%f4972, %f4971, 0f3F000000;
	div.rn.f32 	%f4973, %f4972, %f1;
	sub.f32 	%f4974, %f4968, %f4973;
	add.s64 	%rd3054, %rd2, %rd3052;
	st.global.f32 	[%rd3054], %f4974;
$L__BB5_1527:
	add.s32 	%r804, %r803, %r6;
	mad.lo.s32 	%r3226, %r6, 15, %r1;
	mad.lo.s32 	%r3227, %r6, -14, %r3226;
	add.s32 	%r3228, %r3227, %r6;
	add.s32 	%r3229, %r3228, %r6;
	add.s32 	%r3230, %r3229, %r6;
	add.s32 	%r3231, %r3230, %r6;
	setp.lt.s32 	%p2621, %r3231, 1;
	max.s32 	%r3232, %r3231, %r15;
	setp.gt.s32 	%p2622, %r3232, %r431;
	or.pred  	%p2623, %p2622, %p2621;
	@%p2623 bra 	$L__BB5_1529;
	ld.shared.f32 	%f4975, [%r479+60];
	ld.shared.f32 	%f4976, [%r481+60];
	ld.shared.f32 	%f4977, [%r480+60];
	sub.f32 	%f4978, %f4976, %f4977;
	mul.f32 	%f4979, %f4978, 0f3F000000;
	div.rn.f32 	%f4980, %f4979, %f1;
	sub.f32 	%f4981, %f4975, %f4980;
	mul.wide.s32 	%rd3055, %r804, 4;
	add.s64 	%rd3056, %rd3, %rd3055;
	st.global.f32 	[%rd3056], %f4981;
	ld.shared.f32 	%f4982, [%r478+60];
	ld.shared.f32 	%f4983, [%r483+60];
	ld.shared.f32 	%f4984, [%r482+60];
	sub.f32 	%f4985, %f4983, %f4984;
	mul.f32 	%f4986, %f4985, 0f3F000000;
	div.rn.f32 	%f4987, %f4986, %f1;
	sub.f32 	%f4988, %f4982, %f4987;
	add.s64 	%rd3057, %rd2, %rd3055;
	st.global.f32 	[%rd3057], %f4988;
$L__BB5_1529:
	add.s32 	%r805, %r804, %r6;
	mad.lo.s32 	%r3233, %r6, 15, %r1;
	mad.lo.s32 	%r3234, %r6, -14, %r3233;
	add.s32 	%r3235, %r3234, %r6;
	add.s32 	%r3236, %r3235, %r6;
	add.s32 	%r3237, %r3236, %r6;
	add.s32 	%r3238, %r3237, %r6;
	add.s32 	%r3239, %r3238, %r6;
	setp.lt.s32 	%p2624, %r3239, 1;
	max.s32 	%r3240, %r3239, %r15;
	setp.gt.s32 	%p2625, %r3240, %r431;
	or.pred  	%p2626, %p2625, %p2624;
	@%p2626 bra 	$L__BB5_1531;
	ld.shared.f32 	%f4989, [%r488+60];
	ld.shared.f32 	%f4990, [%r490+60];
	ld.shared.f32 	%f4991, [%r489+60];
	sub.f32 	%f4992, %f4990, %f4991;
	mul.f32 	%f4993, %f4992, 0f3F000000;
	div.rn.f32 	%f4994, %f4993, %f1;
	sub.f32 	%f4995, %f4989, %f4994;
	mul.wide.s32 	%rd3058, %r805, 4;
	add.s64 	%rd3059, %rd3, %rd3058;
	st.global.f32 	[%rd3059], %f4995;
	ld.shared.f32 	%f4996, [%r487+60];
	ld.shared.f32 	%f4997, [%r492+60];
	ld.shared.f32 	%f4998, [%r491+60];
	sub.f32 	%f4999, %f4997, %f4998;
	mul.f32 	%f5000, %f4999, 0f3F000000;
	div.rn.f32 	%f5001, %f5000, %f1;
	sub.f32 	%f5002, %f4996, %f5001;
	add.s64 	%rd3060, %rd2, %rd3058;
	st.global.f32 	[%rd3060], %f5002;
$L__BB5_1531:
	add.s32 	%r806, %r805, %r6;
	mad.lo.s32 	%r3241, %r6, 15, %r1;
	mad.lo.s32 	%r3242, %r6, -14, %r3241;
	add.s32 	%r3243, %r3242, %r6;
	add.s32 	%r3244, %r3243, %r6;
	add.s32 	%r3245, %r3244, %r6;
	add.s32 	%r3246, %r3245, %r6;
	add.s32 	%r3247, %r3246, %r6;
	add.s32 	%r3248, %r3247, %r6;
	setp.lt.s32 	%p2627, %r3248, 1;
	max.s32 	%r3249, %r3248, %r15;
	setp.gt.s32 	%p2628, %r3249, %r431;
	or.pred  	%p2629, %p2628, %p2627;
	@%p2629 bra 	$L__BB5_1533;
	ld.shared.f32 	%f5003, [%r497+60];
	ld.shared.f32 	%f5004, [%r499+60];
	ld.shared.f32 	%f5005, [%r498+60];
	sub.f32 	%f5006, %f5004, %f5005;
	mul.f32 	%f5007, %f5006, 0f3F000000;
	div.rn.f32 	%f5008, %f5007, %f1;
	sub.f32 	%f5009, %f5003, %f5008;
	mul.wide.s32 	%rd3061, %r806, 4;
	add.s64 	%rd3062, %rd3, %rd3061;
	st.global.f32 	[%rd3062], %f5009;
	ld.shared.f32 	%f5010, [%r496+60];
	ld.shared.f32 	%f5011, [%r501+60];
	ld.shared.f32 	%f5012, [%r500+60];
	sub.f32 	%f5013, %f5011, %f5012;
	mul.f32 	%f5014, %f5013, 0f3F000000;
	div.rn.f32 	%f5015, %f5014, %f1;
	sub.f32 	%f5016, %f5010, %f5015;
	add.s64 	%rd3063, %rd2, %rd3061;
	st.global.f32 	[%rd3063], %f5016;
$L__BB5_1533:
	add.s32 	%r807, %r806, %r6;
	add.s32 	%r3258, %r3248, %r6;
	setp.lt.s32 	%p2630, %r3258, 1;
	max.s32 	%r3259, %r3258, %r15;
	setp.gt.s32 	%p2631, %r3259, %r431;
	or.pred  	%p2632, %p2631, %p2630;
	@%p2632 bra 	$L__BB5_1535;
	ld.shared.f32 	%f5017, [%r506+60];
	ld.shared.f32 	%f5018, [%r508+60];
	ld.shared.f32 	%f5019, [%r507+60];
	sub.f32 	%f5020, %f5018, %f5019;
	mul.f32 	%f5021, %f5020, 0f3F000000;
	div.rn.f32 	%f5022, %f5021, %f1;
	sub.f32 	%f5023, %f5017, %f5022;
	mul.wide.s32 	%rd3064, %r807, 4;
	add.s64 	%rd3065, %rd3, %rd3064;
	st.global.f32 	[%rd3065], %f5023;
	ld.shared.f32 	%f5024, [%r505+60];
	ld.shared.f32 	%f5025, [%r510+60];
	ld.shared.f32 	%f5026, [%r509+60];
	sub.f32 	%f5027, %f5025, %f5026;
	mul.f32 	%f5028, %f5027, 0f3F000000;
	div.rn.f32 	%f5029, %f5028, %f1;
	sub.f32 	%f5030, %f5024, %f5029;
	add.s64 	%rd3066, %rd2, %rd3064;
	st.global.f32 	[%rd3066], %f5030;
$L__BB5_1535:
	add.s32 	%r808, %r807, %r6;
	add.s32 	%r3269, %r3258, %r6;
	setp.lt.s32 	%p2633, %r3269, 1;
	max.s32 	%r3270, %r3269, %r15;
	setp.gt.s32 	%p2634, %r3270, %r431;
	or.pred  	%p2635, %p2634, %p2633;
	@%p2635 bra 	$L__BB5_1537;
	ld.shared.f32 	%f5031, [%r515+60];
	ld.shared.f32 	%f5032, [%r517+60];
	ld.shared.f32 	%f5033, [%r516+60];
	sub.f32 	%f5034, %f5032, %f5033;
	mul.f32 	%f5035, %f5034, 0f3F000000;
	div.rn.f32 	%f5036, %f5035, %f1;
	sub.f32 	%f5037, %f5031, %f5036;
	mul.wide.s32 	%rd3067, %r808, 4;
	add.s64 	%rd3068, %rd3, %rd3067;
	st.global.f32 	[%rd3068], %f5037;
	ld.shared.f32 	%f5038, [%r514+60];
	ld.shared.f32 	%f5039, [%r519+60];
	ld.shared.f32 	%f5040, [%r518+60];
	sub.f32 	%f5041, %f5039, %f5040;
	mul.f32 	%f5042, %f5041, 0f3F000000;
	div.rn.f32 	%f5043, %f5042, %f1;
	sub.f32 	%f5044, %f5038, %f5043;
	add.s64 	%rd3069, %rd2, %rd3067;
	st.global.f32 	[%rd3069], %f5044;
$L__BB5_1537:
	add.s32 	%r809, %r808, %r6;
	add.s32 	%r3281, %r3269, %r6;
	setp.lt.s32 	%p2636, %r3281, 1;
	max.s32 	%r3282, %r3281, %r15;
	setp.gt.s32 	%p2637, %r3282, %r431;
	or.pred  	%p2638, %p2637, %p2636;
	@%p2638 bra 	$L__BB5_1539;
	ld.shared.f32 	%f5045, [%r524+60];
	ld.shared.f32 	%f5046, [%r526+60];
	ld.shared.f32 	%f5047, [%r525+60];
	sub.f32 	%f5048, %f5046, %f5047;
	mul.f32 	%f5049, %f5048, 0f3F000000;
	div.rn.f32 	%f5050, %f5049, %f1;
	sub.f32 	%f5051, %f5045, %f5050;
	mul.wide.s32 	%rd3070, %r809, 4;
	add.s64 	%rd3071, %rd3, %rd3070;
	st.global.f32 	[%rd3071], %f5051;
	ld.shared.f32 	%f5052, [%r523+60];
	ld.shared.f32 	%f5053, [%r528+60];
	ld.shared.f32 	%f5054, [%r527+60];
	sub.f32 	%f5055, %f5053, %f5054;
	mul.f32 	%f5056, %f5055, 0f3F000000;
	div.rn.f32 	%f5057, %f5056, %f1;
	sub.f32 	%f5058, %f5052, %f5057;
	add.s64 	%rd3072, %rd2, %rd3070;
	st.global.f32 	[%rd3072], %f5058;
$L__BB5_1539:
	setp.gt.s32 	%p2639, %r15, %r431;
	add.s32 	%r810, %r809, %r6;
	or.pred  	%p2640, %p6, %p2639;
	@%p2640 bra 	$L__BB5_1541;
	ld.shared.f32 	%f5059, [%r533+60];
	ld.shared.f32 	%f5060, [%r535+60];
	ld.shared.f32 	%f5061, [%r534+60];
	sub.f32 	%f5062, %f5060, %f5061;
	mul.f32 	%f5063, %f5062, 0f3F000000;
	div.rn.f32 	%f5064, %f5063, %f1;
	sub.f32 	%f5065, %f5059, %f5064;
	mul.wide.s32 	%rd3073, %r810, 4;
	add.s64 	%rd3074, %rd3, %rd3073;
	st.global.f32 	[%rd3074], %f5065;
	ld.shared.f32 	%f5066, [%r532+60];
	ld.shared.f32 	%f5067, [%r537+60];
	ld.shared.f32 	%f5068, [%r536+60];
	sub.f32 	%f5069, %f5067, %f5068;
	mul.f32 	%f5070, %f5069, 0f3F000000;
	div.rn.f32 	%f5071, %f5070, %f1;
	sub.f32 	%f5072, %f5066, %f5071;
	add.s64 	%rd3075, %rd2, %rd3073;
	st.global.f32 	[%rd3075], %f5072;
$L__BB5_1541:
	setp.gt.s32 	%p2641, %r15, %r431;
	add.s32 	%r811, %r810, %r6;
	or.pred  	%p2642, %p7, %p2641;
	@%p2642 bra 	$L__BB5_1543;
	ld.shared.f32 	%f5073, [%r542+60];
	ld.shared.f32 	%f5074, [%r544+60];
	ld.shared.f32 	%f5075, [%r543+60];
	sub.f32 	%f5076, %f5074, %f5075;
	mul.f32 	%f5077, %f5076, 0f3F000000;
	div.rn.f32 	%f5078, %f5077, %f1;
	sub.f32 	%f5079, %f5073, %f5078;
	mul.wide.s32 	%rd3076, %r811, 4;
	add.s64 	%rd3077, %rd3, %rd3076;
	st.global.f32 	[%rd3077], %f5079;
	ld.shared.f32 	%f5080, [%r541+60];
	ld.shared.f32 	%f5081, [%r546+60];
	ld.shared.f32 	%f5082, [%r545+60];
	sub.f32 	%f5083, %f5081, %f5082;
	mul.f32 	%f5084, %f5083, 0f3F000000;
	div.rn.f32 	%f5085, %f5084, %f1;
	sub.f32 	%f5086, %f5080, %f5085;
	add.s64 	%rd3078, %rd2, %rd3076;
	st.global.f32 	[%rd3078], %f5086;
$L__BB5_1543:
	setp.gt.s32 	%p2643, %r15, %r431;
	add.s32 	%r812, %r811, %r6;
	or.pred  	%p2644, %p4, %p2643;
	@%p2644 bra 	$L__BB5_1545;
	ld.shared.f32 	%f5087, [%r551+60];
	ld.shared.f32 	%f5088, [%r553+60];
	ld.shared.f32 	%f5089, [%r552+60];
	sub.f32 	%f5090, %f5088, %f5089;
	mul.f32 	%f5091, %f5090, 0f3F000000;
	div.rn.f32 	%f5092, %f5091, %f1;
	sub.f32 	%f5093, %f5087, %f5092;
	mul.wide.s32 	%rd3079, %r812, 4;
	add.s64 	%rd3080, %rd3, %rd3079;
	st.global.f32 	[%rd3080], %f5093;
	ld.shared.f32 	%f5094, [%r550+60];
	ld.shared.f32 	%f5095, [%r555+60];
	ld.shared.f32 	%f5096, [%r554+60];
	sub.f32 	%f5097, %f5095, %f5096;
	mul.f32 	%f5098, %f5097, 0f3F000000;
	div.rn.f32 	%f5099, %f5098, %f1;
	sub.f32 	%f5100, %f5094, %f5099;
	add.s64 	%rd3081, %rd2, %rd3079;
	st.global.f32 	[%rd3081], %f5100;
$L__BB5_1545:
	setp.gt.s32 	%p2645, %r15, %r431;
	add.s32 	%r813, %r812, %r6;
	or.pred  	%p2646, %p5, %p2645;
	@%p2646 bra 	$L__BB5_1547;
	ld.shared.f32 	%f5101, [%r559+60];
	ld.shared.f32 	%f5102, [%r561+60];
	ld.shared.f32 	%f5103, [%r560+60];
	sub.f32 	%f5104, %f5102, %f5103;
	mul.f32 	%f5105, %f5104, 0f3F000000;
	div.rn.f32 	%f5106, %f5105, %f1;
	sub.f32 	%f5107, %f5101, %f5106;
	mul.wide.s32 	%rd3082, %r813, 4;
	add.s64 	%rd3083, %rd3, %rd3082;
	st.global.f32 	[%rd3083], %f5107;
	ld.shared.f32 	%f5108, [%r558+60];
	ld.shared.f32 	%f5109, [%r563+60];
	ld.shared.f32 	%f5110, [%r562+60];
	sub.f32 	%f5111, %f5109, %f5110;
	mul.f32 	%f5112, %f5111, 0f3F000000;
	div.rn.f32 	%f5113, %f5112, %f1;
	sub.f32 	%f5114, %f5108, %f5113;
	add.s64 	%rd3084, %rd2, %rd3082;
	st.global.f32 	[%rd3084], %f5114;
$L__BB5_1547:
	setp.lt.s32 	%p2647, %r3241, 1;
	max.s32 	%r3284, %r3241, %r15;
	setp.gt.s32 	%p2648, %r3284, %r431;
	or.pred  	%p2649, %p2648, %p2647;
	@%p2649 bra 	$L__BB5_1549;
	ld.shared.f32 	%f5115, [%r565+60];
	ld.shared.f32 	%f5116, [%r567+60];
	ld.shared.f32 	%f5117, [%r566+60];
	sub.f32 	%f5118, %f5116, %f5117;
	mul.f32 	%f5119, %f5118, 0f3F000000;
	div.rn.f32 	%f5120, %f5119, %f1;
	sub.f32 	%f5121, %f5115, %f5120;
	add.s32 	%r3285, %r813, %r6;
	mul.wide.s32 	%rd3085, %r3285, 4;
	add.s64 	%rd3086, %rd3, %rd3085;
	st.global.f32 	[%rd3086], %f5121;
	ld.shared.f32 	%f5122, [%r564+60];
	ld.shared.f32 	%f5123, [%r569+60];
	ld.shared.f32 	%f5124, [%r568+60];
	sub.f32 	%f5125, %f5123, %f5124;
	mul.f32 	%f5126, %f5125, 0f3F000000;
	div.rn.f32 	%f5127, %f5126, %f1;
	sub.f32 	%f5128, %f5122, %f5127;
	add.s64 	%rd3087, %rd2, %rd3085;
	st.global.f32 	[%rd3087], %f5128;
$L__BB5_1549:
	setp.ge.s32 	%p2650, %r3309, %r5;
	@%p2650 bra 	$L__BB5_1557;
	shl.b32 	%r3287, %r6, 4;
	add.s32 	%r814, %r1, %r3287;
	mul.lo.s32 	%r815, %r10, %r3;
	mov.b32 	%r3308, 16;
	ld.const.u32 	%r816, [N];
$L__BB5_1551:
	setp.ge.s32 	%p2651, %r814, %r5;
	@%p2651 bra 	$L__BB5_1556;
	mul.lo.s32 	%r819, %r3309, %r5;
	mad.lo.s32 	%r820, %r3308, %r8, %r815;
	mov.b32 	%r3310, 16;
	mov.u32 	%r3311, %r814;
$L__BB5_1553:
	setp.lt.s32 	%p2652, %r3311, 1;
	max.s32 	%r3289, %r3311, %r3309;
	setp.gt.s32 	%p2653, %r3289, %r816;
	or.pred  	%p2654, %p2652, %p2653;
	@%p2654 bra 	$L__BB5_1555;
	add.s32 	%r3290, %r820, %r3310;
	shl.b32 	%r3291, %r3290, 2;
	mov.u32 	%r3292, sharedMem;
	add.s32 	%r3293, %r3292, %r3291;
	ld.shared.f32 	%f5129, [%r3293];
	add.s32 	%r3294, %r3290, %r11;
	shl.b32 	%r3295, %r3294, 2;
	add.s32 	%r3296, %r14, %r3295;
	ld.shared.f32 	%f5130, [%r3296];
	shl.b32 	%r3297, %r11, 3;
	add.s32 	%r3298, %r3293, %r3297;
	ld.shared.f32 	%f5131, [%r3298];
	sub.f32 	%f5132, %f5130, %f5131;
	mul.f32 	%f5133, %f5132, 0f3F000000;
	div.rn.f32 	%f5134, %f5133, %f1;
	sub.f32 	%f5135, %f5129, %f5134;
	add.s32 	%r3299, %r3311, %r819;
	mul.wide.s32 	%rd3088, %r3299, 4;
	add.s64 	%rd3089, %rd3, %rd3088;
	st.global.f32 	[%rd3089], %f5135;
	shl.b32 	%r3300, %r11, 2;
	add.s32 	%r3301, %r3293, %r3300;
	ld.shared.f32 	%f5136, [%r3301];
	add.s32 	%r3302, %r3296, %r3297;
	ld.shared.f32 	%f5137, [%r3302];
	add.s32 	%r3303, %r3296, %r13;
	ld.shared.f32 	%f5138, [%r3303];
	sub.f32 	%f5139, %f5137, %f5138;
	mul.f32 	%f5140, %f5139, 0f3F000000;
	div.rn.f32 	%f5141, %f5140, %f1;
	sub.f32 	%f5142, %f5136, %f5141;
	add.s64 	%rd3090, %rd2, %rd3088;
	st.global.f32 	[%rd3090], %f5142;
$L__BB5_1555:
	add.s32 	%r3311, %r3311, %r6;
	add.s32 	%r3310, %r3310, 1;
	setp.lt.s32 	%p2655, %r3311, %r5;
	@%p2655 bra 	$L__BB5_1553;
$L__BB5_1556:
	add.s32 	%r3309, %r3309, %r9;
	add.s32 	%r3308, %r3308, 1;
	setp.lt.s32 	%p2656, %r3309, %r5;
	@%p2656 bra 	$L__BB5_1551;
$L__BB5_1557:
	ret;

}


// ===== COMPILED SASS (sm_100) =====

	.target	sm_100

	.elftype	@"ET_EXEC"


//--------------------- .note.nv.tkinfo           --------------------------
	.section	.note.nv.tkinfo,"",@"SHT_NOTE"
	.sectionflags	@"SHF_NOTE_NV_TKINFO"
	.tkinfo
        /*0018*/ 	.word	0x00000002
        /*0030*/ 	.string	""
        /*0030*/ 	.string	"ptxas"
        /*0030*/ 	.string	"Cuda compilation tools, release 13.0, V13.0.88"
        /*0030*/ 	.string	"Build cuda_13.0.r13.0/compiler.36424714_0"
        /*0030*/ 	.string	"-arch sm_100 -m 64 "



//--------------------- .note.nv.cuinfo           --------------------------
	.section	.note.nv.cuinfo,"",@"SHT_NOTE"
	.sectionflags	@"SHF_NOTE_NV_CUINFO"
        /*0018*/ 	.short	0x0002
        /*001a*/ 	.short	0x0064
        /*001c*/ 	.short	0x0082
	.zero		2


//--------------------- .nv.info                  --------------------------
	.section	.nv.info,"",@"SHT_CUDA_INFO"
	.align	4


	//----- nvinfo : EIATTR_REGCOUNT
	.align		4
        /*0000*/ 	.byte	0x04, 0x2f
        /*0002*/ 	.short	(.L_5 - .L_4)
	.align		4
.L_4:
        /*0004*/ 	.word	index@(_Z11boundaryGPUiPf)
        /*0008*/ 	.word	0x00000016


	//----- nvinfo : EIATTR_FRAME_SIZE
	.align		4
.L_5:
        /*000c*/ 	.byte	0x04, 0x11
        /*000e*/ 	.short	(.L_7 - .L_6)
	.align		4
.L_6:
        /*0010*/ 	.word	index@(_Z11boundaryGPUiPf)
        /*0014*/ 	.word	0x00000000


	//----- nvinfo : EIATTR_REGCOUNT
	.align		4
.L_7:
        /*0018*/ 	.byte	0x04, 0x2f
        /*001a*/ 	.short	(.L_9 - .L_8)
	.align		4
.L_8:
        /*001c*/ 	.word	index@(_Z15add_sourceOnGPUILi16EEvPfS0_)
        /*0020*/ 	.word	0x00000048


	//----- nvinfo : EIATTR_FRAME_SIZE
	.align		4
.L_9:
        /*0024*/ 	.byte	0x04, 0x11
        /*0026*/ 	.short	(.L_11 - .L_10)
	.align		4
.L_10:
        /*0028*/ 	.word	index@(_Z15add_sourceOnGPUILi16EEvPfS0_)
        /*002c*/ 	.word	0x00000000


	//----- nvinfo : EIATTR_REGCOUNT
	.align		4
.L_11:
        /*0030*/ 	.byte	0x04, 0x2f
        /*0032*/ 	.short	(.L_13 - .L_12)
	.align		4
.L_12:
        /*0034*/ 	.word	index@(_Z12diffuseOnGPUILi16EEviPfS0_S0_ff)
        /*0038*/ 	.word	0x00000080


	//----- nvinfo : EIATTR_FRAME_SIZE
	.align		4
.L_13:
        /*003c*/ 	.byte	0x04, 0x11
        /*003e*/ 	.short	(.L_15 - .L_14)
	.align		4
.L_14:
        /*0040*/ 	.word	index@($__internal_3_$__cuda_sm3x_div_rn_noftz_f32_slowpath)
        /*0044*/ 	.word	0x00000000


	//----- nvinfo : EIATTR_FRAME_SIZE
	.align		4
.L_15:
        /*0048*/ 	.byte	0x04, 0x11
        /*004a*/ 	.short	(.L_17 - .L_16)
	.align		4
.L_16:
        /*004c*/ 	.word	index@(_Z12diffuseOnGPUILi16EEviPfS0_S0_ff)
        /*0050*/ 	.word	0x00000000


	//----- nvinfo : EIATTR_REGCOUNT
	.align		4
.L_17:
        /*0054*/ 	.byte	0x04, 0x2f
        /*0056*/ 	.short	(.L_19 - .L_18)
	.align		4
.L_18:
        /*0058*/ 	.word	index@(_Z11advectOnGPUILi16EEviPfS0_S0_S0_)
        /*005c*/ 	.word	0x00000080


	//----- nvinfo : EIATTR_FRAME_SIZE
	.align		4
.L_19:
        /*0060*/ 	.byte	0x04, 0x11
        /*0062*/ 	.short	(.L_21 - .L_20)
	.align		4
.L_20:
        /*0064*/ 	.word	index@(_Z11advectOnGPUILi16EEviPfS0_S0_S0_)
        /*0068*/ 	.word	0x00000000


	//----- nvinfo : EIATTR_REGCOUNT
	.align		4
.L_21:
        /*006c*/ 	.byte	0x04, 0x2f
        /*006e*/ 	.short	(.L_23 - .L_22)
	.align		4
.L_22:
        /*0070*/ 	.word	index@(_Z33computeDivergenceAndPressureOnGPUILi16EEvPfS0_S0_S0_)
        /*0074*/ 	.word	0x00000070


	//----- nvinfo : EIATTR_FRAME_SIZE
	.align		4
.L_23:
        /*0078*/ 	.byte	0x04, 0x11
        /*007a*/ 	.short	(.L_25 - .L_24)
	.align		4
.L_24:
        /*007c*/ 	.word	index@($__internal_2_$__cuda_sm20_rcp_rn_f32_slowpath)
        /*0080*/ 	.word	0x00000000


	//----- nvinfo : EIATTR_FRAME_SIZE
	.align		4
.L_25:
        /*0084*/ 	.byte	0x04, 0x11
        /*0086*/ 	.short	(.L_27 - .L_26)
	.align		4
.L_26:
        /*0088*/ 	.word	index@(_Z33computeDivergenceAndPressureOnGPUILi16EEvPfS0_S0_S0_)
        /*008c*/ 	.word	0x00000000


	//----- nvinfo : EIATTR_REGCOUNT
	.align		4
.L_27:
        /*0090*/ 	.byte	0x04, 0x2f
        /*0092*/ 	.short	(.L_29 - .L_28)
	.align		4
.L_28:
        /*0094*/ 	.word	index@(_Z16lastProjectOnGPUILi16EEvPfS0_S0_)
        /*0098*/ 	.word	0x000000a6


	//----- nvinfo : EIATTR_FRAME_SIZE
	.align		4
.L_29:
        /*009c*/ 	.byte	0x04, 0x11
        /*009e*/ 	.short	(.L_31 - .L_30)
	.align		4
.L_30:
        /*00a0*/ 	.word	index@($__internal_1_$__cuda_sm3x_div_rn_noftz_f32_slowpath)
        /*00a4*/ 	.word	0x00000000


	//----- nvinfo : EIATTR_FRAME_SIZE
	.align		4
.L_31:
        /*00a8*/ 	.byte	0x04, 0x11
        /*00aa*/ 	.short	(.L_33 - .L_32)
	.align		4
.L_32:
        /*00ac*/ 	.word	index@($__internal_0_$__cuda_sm20_rcp_rn_f32_slowpath)
        /*00b0*/ 	.word	0x00000000


	//----- nvinfo : EIATTR_FRAME_SIZE
	.align		4
.L_33:
        /*00b4*/ 	.byte	0x04, 0x11
        /*00b6*/ 	.short	(.L_35 - .L_34)
	.align		4
.L_34:
        /*00b8*/ 	.word	index@(_Z16lastProjectOnGPUILi16EEvPfS0_S0_)
        /*00bc*/ 	.word	0x00000000


	//----- nvinfo : EIATTR_MIN_STACK_SIZE
	.align		4
.L_35:
        /*00c0*/ 	.byte	0x04, 0x12
        /*00c2*/ 	.short	(.L_37 - .L_36)
	.align		4
.L_36:
        /*00c4*/ 	.word	index@(_Z16lastProjectOnGPUILi16EEvPfS0_S0_)
        /*00c8*/ 	.word	0x00000000


	//----- nvinfo : EIATTR_MIN_STACK_SIZE
	.align		4
.L_37:
        /*00cc*/ 	.byte	0x04, 0x12
        /*00ce*/ 	.short	(.L_39 - .L_38)
	.align		4
.L_38:
        /*00d0*/ 	.word	index@(_Z33computeDivergenceAndPressureOnGPUILi16EEvPfS0_S0_S0_)
        /*00d4*/ 	.word	0x00000000


	//----- nvinfo : EIATTR_MIN_STACK_SIZE
	.align		4
.L_39:
        /*00d8*/ 	.byte	0x04, 0x12
        /*00da*/ 	.short	(.L_41 - .L_40)
	.align		4
.L_40:
        /*00dc*/ 	.word	index@(_Z11advectOnGPUILi16EEviPfS0_S0_S0_)
        /*00e0*/ 	.word	0x00000000


	//----- nvinfo : EIATTR_MIN_STACK_SIZE
	.align		4
.L_41:
        /*00e4*/ 	.byte	0x04, 0x12
        /*00e6*/ 	.short	(.L_43 - .L_42)
	.align		4
.L_42:
        /*00e8*/ 	.word	index@(_Z12diffuseOnGPUILi16EEviPfS0_S0_ff)
        /*00ec*/ 	.word	0x00000000


	//----- nvinfo : EIATTR_MIN_STACK_SIZE
	.align		4
.L_43:
        /*00f0*/ 	.byte	0x04, 0x12
        /*00f2*/ 	.short	(.L_45 - .L_44)
	.align		4
.L_44:
        /*00f4*/ 	.word	index@(_Z15add_sourceOnGPUILi16EEvPfS0_)
        /*00f8*/ 	.word	0x00000000


	//----- nvinfo : EIATTR_MIN_STACK_SIZE
	.align		4
.L_45:
        /*00fc*/ 	.byte	0x04, 0x12
        /*00fe*/ 	.short	(.L_47 - .L_46)
	.align		4
.L_46:
        /*0100*/ 	.word	index@(_Z11boundaryGPUiPf)
        /*0104*/ 	.word	0x00000000
.L_47:


//--------------------- .nv.compat                --------------------------
	.section	.nv.compat,"",@"SHT_CUDA_COMPAT_INFO"
	.align	4
        /*0000*/ 	.byte	0x02, 0x09, 0x00, 0x00, 0x02, 0x02, 0x01, 0x00, 0x02, 0x05, 0x05, 0x00, 0x03, 0x07, 0x01, 0x01
        /*0010*/ 	.byte	0x02, 0x03, 0x00, 0x00, 0x02, 0x06, 0x01, 0x00, 0x04, 0x0b, 0x08, 0x00, 0x01, 0x00, 0x00, 0x00
        /*0020*/ 	.byte	0x00, 0x00, 0x00, 0x00


//--------------------- .nv.info._Z16lastProjectOnGPUILi16EEvPfS0_S0_ --------------------------
	.section	.nv.info._Z16lastProjectOnGPUILi16EEvPfS0_S0_,"",@"SHT_CUDA_INFO"
	.sectionflags	@""
	.align	4


	//----- nvinfo : EIATTR_CUDA_API_VERSION
	.align		4
        /*0000*/ 	.byte	0x04, 0x37
        /*0002*/ 	.short	(.L_49 - .L_48)
.L_48:
        /*0004*/ 	.word	0x00000082


	//----- nvinfo : EIATTR_KPARAM_INFO
	.align		4
.L_49:
        /*0008*/ 	.byte	0x04, 0x17
        /*000a*/ 	.short	(.L_51 - .L_50)
.L_50:
        /*000c*/ 	.word	0x00000000
        /*0010*/ 	.short	0x0002
        /*0012*/ 	.short	0x0010
        /*0014*/ 	.byte	0x00, 0xf5, 0x21, 0x00


	//----- nvinfo : EIATTR_KPARAM_INFO
	.align		4
.L_51:
        /*0018*/ 	.byte	0x04, 0x17
        /*001a*/ 	.short	(.L_53 - .L_52)
.L_52:
        /*001c*/ 	.word	0x00000000
        /*0020*/ 	.short	0x0001
        /*0022*/ 	.short	0x0008
        /*0024*/ 	.byte	0x00, 0xf5, 0x21, 0x00


	//----- nvinfo : EIATTR_KPARAM_INFO
	.align		4
.L_53:
        /*0028*/ 	.byte	0x04, 0x17
        /*002a*/ 	.short	(.L_55 - .L_54)
.L_54:
        /*002c*/ 	.word	0x00000000
        /*0030*/ 	.short	0x0000
        /*0032*/ 	.short	0x0000
        /*0034*/ 	.byte	0x00, 0xf5, 0x21, 0x00


	//----- nvinfo : EIATTR_SPARSE_MMA_MASK
	.align		4
.L_55:
        /*0038*/ 	.byte	0x03, 0x50
        /*003a*/ 	.short	0x0000


	//----- nvinfo : EIATTR_MAXREG_COUNT
	.align		4
        /*003c*/ 	.byte	0x03, 0x1b
        /*003e*/ 	.short	0x00ff


	//----- nvinfo : EIATTR_NUM_BARRIERS
	.align		4
        /*0040*/ 	.byte	0x02, 0x4c
        /*0042*/ 	.byte	0x01
	.zero		1


	//----- nvinfo : EIATTR_MERCURY_ISA_VERSION
	.align		4
        /*0044*/ 	.byte	0x03, 0x5f
        /*0046*/ 	.short	0x0101


	//----- nvinfo : EIATTR_VRC_CTA_INIT_COUNT
	.align		4
        /*0048*/ 	.byte	0x02, 0x4a
	.zero		1
	.zero		1


	//----- nvinfo : EIATTR_EXIT_INSTR_OFFSETS
	.align		4
        /*004c*/ 	.byte	0x04, 0x1c
        /*004e*/ 	.short	(.L_57 - .L_56)


	//   ....[0]....
.L_56:
        /*0050*/ 	.word	0x0004f150


	//   ....[1]....
        /*0054*/ 	.word	0x0004f680


	//----- nvinfo : EIATTR_CRS_STACK_SIZE
	.align		4
.L_57:
        /*0058*/ 	.byte	0x04, 0x1e
        /*005a*/ 	.short	(.L_59 - .L_58)
.L_58:
        /*005c*/ 	.word	0x00000000


	//----- nvinfo : EIATTR_CBANK_PARAM_SIZE
	.align		4
.L_59:
        /*0060*/ 	.byte	0x03, 0x19
        /*0062*/ 	.short	0x0018


	//----- nvinfo : EIATTR_PARAM_CBANK
	.align		4
        /*0064*/ 	.byte	0x04, 0x0a
        /*0066*/ 	.short	(.L_61 - .L_60)
	.align		4
.L_60:
        /*0068*/ 	.word	index@(.nv.constant0._Z16lastProjectOnGPUILi16EEvPfS0_S0_)
        /*006c*/ 	.short	0x0380
        /*006e*/ 	.short	0x0018


	//----- nvinfo : EIATTR_SW_WAR
	.align		4
.L_61:
        /*0070*/ 	.byte	0x04, 0x36
        /*0072*/ 	.short	(.L_63 - .L_62)
.L_62:
        /*0074*/ 	.word	0x00000008
.L_63:


//--------------------- .nv.info._Z33computeDivergenceAndPressureOnGPUILi16EEvPfS0_S0_S0_ --------------------------
	.section	.nv.info._Z33computeDivergenceAndPressureOnGPUILi16EEvPfS0_S0_S0_,"",@"SHT_CUDA_INFO"
	.sectionflags	@""
	.align	4


	//----- nvinfo : EIATTR_CUDA_API_VERSION
	.align		4
        /*0000*/ 	.byte	0x04, 0x37
        /*0002*/ 	.short	(.L_65 - .L_64)
.L_64:
        /*0004*/ 	.word	0x00000082


	//----- nvinfo : EIATTR_KPARAM_INFO
	.align		4
.L_65:
        /*0008*/ 	.byte	0x04, 0x17
        /*000a*/ 	.short	(.L_67 - .L_66)
.L_66:
        /*000c*/ 	.word	0x00000000
        /*0010*/ 	.short	0x0003
        /*0012*/ 	.short	0x0018
        /*0014*/ 	.byte	0x00, 0xf5, 0x21, 0x00


	//----- nvinfo : EIATTR_KPARAM_INFO
	.align		4
.L_67:
        /*0018*/ 	.byte	0x04, 0x17
        /*001a*/ 	.short	(.L_69 - .L_68)
.L_68:
        /*001c*/ 	.word	0x00000000
        /*0020*/ 	.short	0x0002
        /*0022*/ 	.short	0x0010
        /*0024*/ 	.byte	0x00, 0xf5, 0x21, 0x00


	//----- nvinfo : EIATTR_KPARAM_INFO
	.align		4
.L_69:
        /*0028*/ 	.byte	0x04, 0x17
        /*002a*/ 	.short	(.L_71 - .L_70)
.L_70:
        /*002c*/ 	.word	0x00000000
        /*0030*/ 	.short	0x0001
        /*0032*/ 	.short	0x0008
        /*0034*/ 	.byte	0x00, 0xf5, 0x21, 0x00


	//----- nvinfo : EIATTR_KPARAM_INFO
	.align		4
.L_71:
        /*0038*/ 	.byte	0x04, 0x17
        /*003a*/ 	.short	(.L_73 - .L_72)
.L_72:
        /*003c*/ 	.word	0x00000000
        /*0040*/ 	.short	0x0000
        /*0042*/ 	.short	0x0000
        /*0044*/ 	.byte	0x00, 0xf5, 0x21, 0x00


	//----- nvinfo : EIATTR_SPARSE_MMA_MASK
	.align		4
.L_73:
        /*0048*/ 	.byte	0x03, 0x50
        /*004a*/ 	.short	0x0000


	//----- nvinfo : EIATTR_MAXREG_COUNT
	.align		4
        /*004c*/ 	.byte	0x03, 0x1b
        /*004e*/ 	.short	0x00ff


	//----- nvinfo : EIATTR_NUM_BARRIERS
	.align		4
        /*0050*/ 	.byte	0x02, 0x4c
        /*0052*/ 	.byte	0x01
	.zero		1


	//----- nvinfo : EIATTR_MERCURY_ISA_VERSION
	.align		4
        /*0054*/ 	.byte	0x03, 0x5f
        /*0056*/ 	.short	0x0101


	//----- nvinfo : EIATTR_VRC_CTA_INIT_COUNT
	.align		4
        /*0058*/ 	.byte	0x02, 0x4a
	.zero		1
	.zero		1


	//----- nvinfo : EIATTR_EXIT_INSTR_OFFSETS
	.align		4
        /*005c*/ 	.byte	0x04, 0x1c
        /*005e*/ 	.short	(.L_75 - .L_74)


	//   ....[0]....
.L_74:
        /*0060*/ 	.word	0x0002a910


	//   ....[1]....
        /*0064*/ 	.word	0x0002ac50


	//----- nvinfo : EIATTR_CRS_STACK_SIZE
	.align		4
.L_75:
        /*0068*/ 	.byte	0x04, 0x1e
        /*006a*/ 	.short	(.L_77 - .L_76)
.L_76:
        /*006c*/ 	.word	0x00000000


	//----- nvinfo : EIATTR_CBANK_PARAM_SIZE
	.align		4
.L_77:
        /*0070*/ 	.byte	0x03, 0x19
        /*0072*/ 	.short	0x0020


	//----- nvinfo : EIATTR_PARAM_CBANK
	.align		4
        /*0074*/ 	.byte	0x04, 0x0a
        /*0076*/ 	.short	(.L_79 - .L_78)
	.align		4
.L_78:
        /*0078*/ 	.word	index@(.nv.constant0._Z33computeDivergenceAndPressureOnGPUILi16EEvPfS0_S0_S0_)
        /*007c*/ 	.short	0x0380
        /*007e*/ 	.short	0x0020


	//----- nvinfo : EIATTR_SW_WAR
	.align		4
.L_79:
        /*0080*/ 	.byte	0x04, 0x36
        /*0082*/ 	.short	(.L_81 - .L_80)
.L_80:
        /*0084*/ 	.word	0x00000008
.L_81:


//--------------------- .nv.info._Z11advectOnGPUILi16EEviPfS0_S0_S0_ --------------------------
	.section	.nv.info._Z11advectOnGPUILi16EEviPfS0_S0_S0_,"",@"SHT_CUDA_INFO"
	.sectionflags	@""
	.align	4


	//----- nvinfo : EIATTR_CUDA_API_VERSION
	.align		4
        /*0000*/ 	.byte	0x04, 0x37
        /*0002*/ 	.short	(.L_83 - .L_82)
.L_82:
        /*0004*/ 	.word	0x00000082


	//----- nvinfo : EIATTR_KPARAM_INFO
	.align		4
.L_83:
        /*0008*/ 	.byte	0x04, 0x17
        /*000a*/ 	.short	(.L_85 - .L_84)
.L_84:
        /*000c*/ 	.word	0x00000000
        /*0010*/ 	.short	0x0004
        /*0012*/ 	.short	0x0020
        /*0014*/ 	.byte	0x00, 0xf5, 0x21, 0x00


	//----- nvinfo : EIATTR_KPARAM_INFO
	.align		4
.L_85:
        /*0018*/ 	.byte	0x04, 0x17
        /*001a*/ 	.short	(.L_87 - .L_86)
.L_86:
        /*001c*/ 	.word	0x00000000
        /*0020*/ 	.short	0x0003
        /*0022*/ 	.short	0x0018
        /*0024*/ 	.byte	0x00, 0xf5, 0x21, 0x00


	//----- nvinfo : EIATTR_KPARAM_INFO
	.align		4
.L_87:
        /*0028*/ 	.byte	0x04, 0x17
        /*002a*/ 	.short	(.L_89 - .L_88)
.L_88:
        /*002c*/ 	.word	0x00000000
        /*0030*/ 	.short	0x0002
        /*0032*/ 	.short	0x0010
        /*0034*/ 	.byte	0x00, 0xf5, 0x21, 0x00


	//----- nvinfo : EIATTR_KPARAM_INFO
	.align		4
.L_89:
        /*0038*/ 	.byte	0x04, 0x17
        /*003a*/ 	.short	(.L_91 - .L_90)
.L_90:
        /*003c*/ 	.word	0x00000000
        /*0040*/ 	.short	0x0001
        /*0042*/ 	.short	0x0008
        /*0044*/ 	.byte	0x00, 0xf5, 0x21, 0x00


	//----- nvinfo : EIATTR_KPARAM_INFO
	.align		4
.L_91:
        /*0048*/ 	.byte	0x04, 0x17
        /*004a*/ 	.short	(.L_93 - .L_92)
.L_92:
        /*004c*/ 	.word	0x00000000
        /*0050*/ 	.short	0x0000
        /*0052*/ 	.short	0x0000
        /*0054*/ 	.byte	0x00, 0xf0, 0x11, 0x00


	//----- nvinfo : EIATTR_SPARSE_MMA_MASK
	.align		4
.L_93:
        /*0058*/ 	.byte	0x03, 0x50
        /*005a*/ 	.short	0x0000


	//----- nvinfo : EIATTR_MAXREG_COUNT
	.align		4
        /*005c*/ 	.byte	0x03, 0x1b
        /*005e*/ 	.short	0x00ff


	//----- nvinfo : EIATTR_NUM_BARRIERS
	.align		4
        /*0060*/ 	.byte	0x02, 0x4c
        /*0062*/ 	.byte	0x01
	.zero		1


	//----- nvinfo : EIATTR_MERCURY_ISA_VERSION
	.align		4
        /*0064*/ 	.byte	0x03, 0x5f
        /*0066*/ 	.short	0x0101


	//----- nvinfo : EIATTR_VRC_CTA_INIT_COUNT
	.align		4
        /*0068*/ 	.byte	0x02, 0x4a
	.zero		1
	.zero		1


	//----- nvinfo : EIATTR_EXIT_INSTR_OFFSETS
	.align		4
        /*006c*/ 	.byte	0x04, 0x1c
        /*006e*/ 	.short	(.L_95 - .L_94)


	//   ....[0]....
.L_94:
        /*0070*/ 	.word	0x000473a0


	//   ....[1]....
        /*0074*/ 	.word	0x0004a1a0


	//----- nvinfo : EIATTR_CRS_STACK_SIZE
	.align		4
.L_95:
        /*0078*/ 	.byte	0x04, 0x1e
        /*007a*/ 	.short	(.L_97 - .L_96)
.L_96:
        /*007c*/ 	.word	0x00000000


	//----- nvinfo : EIATTR_CBANK_PARAM_SIZE
	.align		4
.L_97:
        /*0080*/ 	.byte	0x03, 0x19
        /*0082*/ 	.short	0x0028


	//----- nvinfo : EIATTR_PARAM_CBANK
	.align		4
        /*0084*/ 	.byte	0x04, 0x0a
        /*0086*/ 	.short	(.L_99 - .L_98)
	.align		4
.L_98:
        /*0088*/ 	.word	index@(.nv.constant0._Z11advectOnGPUILi16EEviPfS0_S0_S0_)
        /*008c*/ 	.short	0x0380
        /*008e*/ 	.short	0x0028


	//----- nvinfo : EIATTR_SW_WAR
	.align		4
.L_99:
        /*0090*/ 	.byte	0x04, 0x36
        /*0092*/ 	.short	(.L_101 - .L_100)
.L_100:
        /*0094*/ 	.word	0x00000008
.L_101:


//--------------------- .nv.info._Z12diffuseOnGPUILi16EEviPfS0_S0_ff --------------------------
	.section	.nv.info._Z12diffuseOnGPUILi16EEviPfS0_S0_ff,"",@"SHT_CUDA_INFO"
	.sectionflags	@""
	.align	4


	//----- nvinfo : EIATTR_CUDA_API_VERSION
	.align		4
        /*0000*/ 	.byte	0x04, 0x37
        /*0002*/ 	.short	(.L_103 - .L_102)
.L_102:
        /*0004*/ 	.word	0x00000082


	//----- nvinfo : EIATTR_KPARAM_INFO
	.align		4
.L_103:
        /*0008*/ 	.byte	0x04, 0x17
        /*000a*/ 	.short	(.L_105 - .L_104)
.L_104:
        /*000c*/ 	.word	0x00000000
        /*0010*/ 	.short	0x0005
        /*0012*/ 	.short	0x0024
        /*0014*/ 	.byte	0x00, 0xf0, 0x11, 0x00


	//----- nvinfo : EIATTR_KPARAM_INFO
	.align		4
.L_105:
        /*0018*/ 	.byte	0x04, 0x17
        /*001a*/ 	.short	(.L_107 - .L_106)
.L_106:
        /*001c*/ 	.word	0x00000000
        /*0020*/ 	.short	0x0004
        /*0022*/ 	.short	0x0020
        /*0024*/ 	.byte	0x00, 0xf0, 0x11, 0x00


	//----- nvinfo : EIATTR_KPARAM_INFO
	.align		4
.L_107:
        /*0028*/ 	.byte	0x04, 0x17
        /*002a*/ 	.short	(.L_109 - .L_108)
.L_108:
        /*002c*/ 	.word	0x00000000
        /*0030*/ 	.short	0x0003
        /*0032*/ 	.short	0x0018
        /*0034*/ 	.byte	0x00, 0xf5, 0x21, 0x00


	//----- nvinfo : EIATTR_KPARAM_INFO
	.align		4
.L_109:
        /*0038*/ 	.byte	0x04, 0x17
        /*003a*/ 	.short	(.L_111 - .L_110)
.L_110:
        /*003c*/ 	.word	0x00000000
        /*0040*/ 	.short	0x0002
        /*0042*/ 	.short	0x0010
        /*0044*/ 	.byte	0x00, 0xf5, 0x21, 0x00


	//----- nvinfo : EIATTR_KPARAM_INFO
	.align		4
.L_111:
        /*0048*/ 	.byte	0x04, 0x17
        /*004a*/ 	.short	(.L_113 - .L_112)
.L_112:
        /*004c*/ 	.word	0x00000000
        /*0050*/ 	.short	0x0001
        /*0052*/ 	.short	0x0008
        /*0054*/ 	.byte	0x00, 0xf5, 0x21, 0x00


	//----- nvinfo : EIATTR_KPARAM_INFO
	.align		4
.L_113:
        /*0058*/ 	.byte	0x04, 0x17
        /*005a*/ 	.short	(.L_115 - .L_114)
.L_114:
        /*005c*/ 	.word	0x00000000
        /*0060*/ 	.short	0x0000
        /*0062*/ 	.short	0x0000
        /*0064*/ 	.byte	0x00, 0xf0, 0x11, 0x00


	//----- nvinfo : EIATTR_SPARSE_MMA_MASK
	.align		4
.L_115:
        /*0068*/ 	.byte	0x03, 0x50
        /*006a*/ 	.short	0x0000


	//----- nvinfo : EIATTR_MAXREG_COUNT
	.align		4
        /*006c*/ 	.byte	0x03, 0x1b
        /*006e*/ 	.short	0x00ff


	//----- nvinfo : EIATTR_NUM_BARRIERS
	.align		4
        /*0070*/ 	.byte	0x02, 0x4c
        /*0072*/ 	.byte	0x01
	.zero		1


	//----- nvinfo : EIATTR_MERCURY_ISA_VERSION
	.align		4
        /*0074*/ 	.byte	0x03, 0x5f
        /*0076*/ 	.short	0x0101


	//----- nvinfo : EIATTR_VRC_CTA_INIT_COUNT
	.align		4
        /*0078*/ 	.byte	0x02, 0x4a
	.zero		1
	.zero		1


	//----- nvinfo : EIATTR_EXIT_INSTR_OFFSETS
	.align		4
        /*007c*/ 	.byte	0x04, 0x1c
        /*007e*/ 	.short	(.L_117 - .L_116)


	//   ....[0]....
.L_116:
        /*0080*/ 	.word	0x0003db50


	//   ....[1]....
        /*0084*/ 	.word	0x0003df70


	//----- nvinfo : EIATTR_CRS_STACK_SIZE
	.align		4
.L_117:
        /*0088*/ 	.byte	0x04, 0x1e
        /*008a*/ 	.short	(.L_119 - .L_118)
.L_118:
        /*008c*/ 	.word	0x00000000


	//----- nvinfo : EIATTR_CBANK_PARAM_SIZE
	.align		4
.L_119:
        /*0090*/ 	.byte	0x03, 0x19
        /*0092*/ 	.short	0x0028


	//----- nvinfo : EIATTR_PARAM_CBANK
	.align		4
        /*0094*/ 	.byte	0x04, 0x0a
        /*0096*/ 	.short	(.L_121 - .L_120)
	.align		4
.L_120:
        /*0098*/ 	.word	index@(.nv.constant0._Z12diffuseOnGPUILi16EEviPfS0_S0_ff)
        /*009c*/ 	.short	0x0380
        /*009e*/ 	.short	0x0028


	//----- nvinfo : EIATTR_SW_WAR
	.align		4
.L_121:
        /*00a0*/ 	.byte	0x04, 0x36
        /*00a2*/ 	.short	(.L_123 - .L_122)
.L_122:
        /*00a4*/ 	.word	0x00000008
.L_123:


//--------------------- .nv.info._Z15add_sourceOnGPUILi16EEvPfS0_ --------------------------
	.section	.nv.info._Z15add_sourceOnGPUILi16EEvPfS0_,"",@"SHT_CUDA_INFO"
	.sectionflags	@""
	.align	4


	//----- nvinfo : EIATTR_CUDA_API_VERSION
	.align		4
        /*0000*/ 	.byte	0x04, 0x37
        /*0002*/ 	.short	(.L_125 - .L_124)
.L_124:
        /*0004*/ 	.word	0x00000082


	//----- nvinfo : EIATTR_KPARAM_INFO
	.align		4
.L_125:
        /*0008*/ 	.byte	0x04, 0x17
        /*000a*/ 	.short	(.L_127 - .L_126)
.L_126:
        /*000c*/ 	.word	0x00000000
        /*0010*/ 	.short	0x0001
        /*0012*/ 	.short	0x0008
        /*0014*/ 	.byte	0x00, 0xf5, 0x21, 0x00


	//----- nvinfo : EIATTR_KPARAM_INFO
	.align		4
.L_127:
        /*0018*/ 	.byte	0x04, 0x17
        /*001a*/ 	.short	(.L_129 - .L_128)
.L_128:
        /*001c*/ 	.word	0x00000000
        /*0020*/ 	.short	0x0000
        /*0022*/ 	.short	0x0000
        /*0024*/ 	.byte	0x00, 0xf5, 0x21, 0x00


	//----- nvinfo : EIATTR_SPARSE_MMA_MASK
	.align		4
.L_129:
        /*0028*/ 	.byte	0x03, 0x50
        /*002a*/ 	.short	0x0000


	//----- nvinfo : EIATTR_MAXREG_COUNT
	.align		4
        /*002c*/ 	.byte	0x03, 0x1b
        /*002e*/ 	.short	0x00ff


	//----- nvinfo : EIATTR_NUM_BARRIERS
	.align		4
        /*0030*/ 	.byte	0x02, 0x4c
        /*0032*/ 	.byte	0x01
	.zero		1


	//----- nvinfo : EIATTR_MERCURY_ISA_VERSION
	.align		4
        /*0034*/ 	.byte	0x03, 0x5f
        /*0036*/ 	.short	0x0101


	//----- nvinfo : EIATTR_VRC_CTA_INIT_COUNT
	.align		4
        /*0038*/ 	.byte	0x02, 0x4a
	.zero		1
	.zero		1


	//----- nvinfo : EIATTR_EXIT_INSTR_OFFSETS
	.align		4
        /*003c*/ 	.byte	0x04, 0x1c
        /*003e*/ 	.short	(.L_131 - .L_130)


	//   ....[0]....
.L_130:
        /*0040*/ 	.word	0x00015960


	//   ....[1]....
        /*0044*/ 	.word	0x00016d10


	//----- nvinfo : EIATTR_CRS_STACK_SIZE
	.align		4
.L_131:
        /*0048*/ 	.byte	0x04, 0x1e
        /*004a*/ 	.short	(.L_133 - .L_132)
.L_132:
        /*004c*/ 	.word	0x00000000


	//----- nvinfo : EIATTR_CBANK_PARAM_SIZE
	.align		4
.L_133:
        /*0050*/ 	.byte	0x03, 0x19
        /*0052*/ 	.short	0x0010


	//----- nvinfo : EIATTR_PARAM_CBANK
	.align		4
        /*0054*/ 	.byte	0x04, 0x0a
        /*0056*/ 	.short	(.L_135 - .L_134)
	.align		4
.L_134:
        /*0058*/ 	.word	index@(.nv.constant0._Z15add_sourceOnGPUILi16EEvPfS0_)
        /*005c*/ 	.short	0x0380
        /*005e*/ 	.short	0x0010


	//----- nvinfo : EIATTR_SW_WAR
	.align		4
.L_135:
        /*0060*/ 	.byte	0x04, 0x36
        /*0062*/ 	.short	(.L_137 - .L_136)
.L_136:
        /*0064*/ 	.word	0x00000008
.L_137:


//--------------------- .nv.info._Z11boundaryGPUiPf --------------------------
	.section	.nv.info._Z11boundaryGPUiPf,"",@"SHT_CUDA_INFO"
	.sectionflags	@""
	.align	4


	//----- nvinfo : EIATTR_CUDA_API_VERSION
	.align		4
        /*0000*/ 	.byte	0x04, 0x37
        /*0002*/ 	.short	(.L_139 - .L_138)
.L_138:
        /*0004*/ 	.word	0x00000082


	//----- nvinfo : EIATTR_KPARAM_INFO
	.align		4
.L_139:
        /*0008*/ 	.byte	0x04, 0x17
        /*000a*/ 	.short	(.L_141 - .L_140)
.L_140:
        /*000c*/ 	.word	0x00000000
        /*0010*/ 	.short	0x0001
        /*0012*/ 	.short	0x0008
        /*0014*/ 	.byte	0x00, 0xf5, 0x21, 0x00


	//----- nvinfo : EIATTR_KPARAM_INFO
	.align		4
.L_141:
        /*0018*/ 	.byte	0x04, 0x17
        /*001a*/ 	.short	(.L_143 - .L_142)
.L_142:
        /*001c*/ 	.word	0x00000000
        /*0020*/ 	.short	0x0000
        /*0022*/ 	.short	0x0000
        /*0024*/ 	.byte	0x00, 0xf0, 0x11, 0x00


	//----- nvinfo : EIATTR_SPARSE_MMA_MASK
	.align		4
.L_143:
        /*0028*/ 	.byte	0x03, 0x50
        /*002a*/ 	.short	0x0000


	//----- nvinfo : EIATTR_MAXREG_COUNT
	.align		4
        /*002c*/ 	.byte	0x03, 0x1b
        /*002e*/ 	.short	0x00ff


	//----- nvinfo : EIATTR_NUM_BARRIERS
	.align		4
        /*0030*/ 	.byte	0x02, 0x4c
        /*0032*/ 	.byte	0x01
	.zero		1


	//----- nvinfo : EIATTR_MERCURY_ISA_VERSION
	.align		4
        /*0034*/ 	.byte	0x03, 0x5f
        /*0036*/ 	.short	0x0101


	//----- nvinfo : EIATTR_VRC_CTA_INIT_COUNT
	.align		4
        /*0038*/ 	.byte	0x02, 0x4a
	.zero		1
	.zero		1


	//----- nvinfo : EIATTR_EXIT_INSTR_OFFSETS
	.align		4
        /*003c*/ 	.byte	0x04, 0x1c
        /*003e*/ 	.short	(.L_145 - .L_144)


	//   ....[0]....
.L_144:
        /*0040*/ 	.word	0x00000620


	//   ....[1]....
        /*0044*/ 	.word	0x000006b0


	//   ....[2]....
        /*0048*/ 	.word	0x00000bd0


	//   ....[3]....
        /*004c*/ 	.word	0x00000be0


	//   ....[4]....
        /*0050*/ 	.word	0x00000ca0


	//   ....[5]....
        /*0054*/ 	.word	0x00000cc0


	//   ....[6]....
        /*0058*/ 	.word	0x000013d0


	//   ....[7]....
        /*005c*/ 	.word	0x000014c0


	//----- nvinfo : EIATTR_CRS_STACK_SIZE
	.align		4
.L_145:
        /*0060*/ 	.byte	0x04, 0x1e
        /*0062*/ 	.short	(.L_147 - .L_146)
.L_146:
        /*0064*/ 	.word	0x00000000


	//----- nvinfo : EIATTR_CBANK_PARAM_SIZE
	.align		4
.L_147:
        /*0068*/ 	.byte	0x03, 0x19
        /*006a*/ 	.short	0x0010


	//----- nvinfo : EIATTR_PARAM_CBANK
	.align		4
        /*006c*/ 	.byte	0x04, 0x0a
        /*006e*/ 	.short	(.L_149 - .L_148)
	.align		4
.L_148:
        /*0070*/ 	.word	index@(.nv.constant0._Z11boundaryGPUiPf)
        /*0074*/ 	.short	0x0380
        /*0076*/ 	.short	0x0010


	//----- nvinfo : EIATTR_SW_WAR
	.align		4
.L_149:
        /*0078*/ 	.byte	0x04, 0x36
        /*007a*/ 	.short	(.L_151 - .L_150)
.L_150:
        /*007c*/ 	.word	0x00000008
.L_151:


//--------------------- .nv.callgraph             --------------------------
	.section	.nv.callgraph,"",@"SHT_CUDA_CALLGRAPH"
	.align	4
	.sectionentsize	8
	.align		4
        /*0000*/ 	.word	0x00000000
	.align		4
        /*0004*/ 	.word	0xffffffff
	.align		4
        /*0008*/ 	.word	0x00000000
	.align		4
        /*000c*/ 	.word	0xfffffffe
	.align		4
        /*0010*/ 	.word	0x00000000
	.align		4
        /*0014*/ 	.word	0xfffffffd
	.align		4
        /*0018*/ 	.word	0x00000000
	.align		4
        /*001c*/ 	.word	0xfffffffc


//--------------------- .nv.constant3             --------------------------
	.section	.nv.constant3,"a",@progbits
	.align	4
.nv.constant3:
	.type		N,@object
	.size		N,(DT - N)
N:
	.zero		4
	.type		DT,@object
	.size		DT,(VIS - DT)
DT:
	.zero		4
	.type		VIS,@object
	.size		VIS,(DIFF - VIS)
VIS:
	.zero		4
	.type		DIFF,@object
	.size		DIFF,(.L_3 - DIFF)
DIFF:
	.zero		4
.L_3:


//--------------------- .text._Z16lastProjectOnGPUILi16EEvPfS0_S0_ --------------------------
	.section	.text._Z16lastProjectOnGPUILi16EEvPfS0_S0_,"ax",@progbits
	.align	128
        .global         _Z16lastProjectOnGPUILi16EEvPfS0_S0_
        .type           _Z16lastProjectOnGPUILi16EEvPfS0_S0_,@function
        .size           _Z16lastProjectOnGPUILi16EEvPfS0_S0_,(.L_x_4357 - _Z16lastProjectOnGPUILi16EEvPfS0_S0_)
        .other          _Z16lastProjectOnGPUILi16EEvPfS0_S0_,@"STO_CUDA_ENTRY STV_DEFAULT"
_Z16lastProjectOnGPUILi16EEvPfS0_S0_:
.text._Z16lastProjectOnGPUILi16EEvPfS0_S0_:
[----:B------:R-:W-:Y:S08]  /*0000*/  LDC R1, c[0x0][0x37c] ;  /* 0x0000df00ff017b82 */ /* 0x000ff00000000800 */
[----:B------:R-:W0:Y:S01]  /*0010*/  LDC R8, c[0x0][0x360] ;  /* 0x0000d800ff087b82 */ /* 0x000e220000000800 */
[----:B------:R-:W1:Y:S01]  /*0020*/  S2R R121, SR_CgaCtaId ;  /* 0x0000000000797919 */ /* 0x000e620000008800 */
[----:B------:R-:W2:Y:S06]  /*0030*/  S2R R107, SR_TID.X ;  /* 0x00000000006b7919 */ /* 0x000eac0000002100 */
[----:B------:R-:W3:Y:S01]  /*0040*/  LDC R9, c[0x0][0x364] ;  /* 0x0000d900ff097b82 */ /* 0x000ee20000000800 */
[----:B------:R-:W0:Y:S07]  /*0050*/  LDCU UR4, c[0x0][0x370] ;  /* 0x00006e00ff0477ac */ /* 0x000e2e0008000800 */
[----:B------:R-:W3:Y:S08]  /*0060*/  LDC R110, c[0x0][0x374] ;  /* 0x0000dd00ff6e7b82 */ /* 0x000ef00000000800 */
[----:B------:R-:W-:Y:S01]  /*0070*/  S2UR UR6, SR_CTAID.Y ;  /* 0x00000000000679c3 */ /* 0x000fe20000002600 */
[----:B0-----:R-:W-:Y:S01]  /*0080*/  IMAD R112, R8, UR4, RZ ;  /* 0x0000000408707c24 */ /* 0x001fe2000f8e02ff */
[----:B------:R-:W0:Y:S03]  /*0090*/  LDCU UR4, c[0x3][URZ] ;  /* 0x00c00000ff0477ac */ /* 0x000e260008000800 */
[----:B------:R-:W4:Y:S01]  /*00a0*/  I2F.U32.RP R0, R112 ;  /* 0x0000007000007306 */ /* 0x000f220000209000 */
[----:B------:R-:W-:-:S02]  /*00b0*/  IADD3 R7, PT, PT, RZ, -R112, RZ ;  /* 0x80000070ff077210 */ /* 0x000fc40007ffe0ff */
[----:B------:R-:W-:Y:S01]  /*00c0*/  ISETP.NE.U32.AND P2, PT, R112, RZ, PT ;  /* 0x000000ff7000720c */ /* 0x000fe20003f45070 */
[----:B---3--:R-:W-:-:S04]  /*00d0*/  IMAD R110, R9, R110, RZ ;  /* 0x0000006e096e7224 */ /* 0x008fc800078e02ff */
[----:B------:R-:W3:Y:S01]  /*00e0*/  I2F.U32.RP R6, R110 ;  /* 0x0000006e00067306 */ /* 0x000ee20000209000 */
[----:B------:R-:W-:Y:S01]  /*00f0*/  IADD3 R11, PT, PT, RZ, -R110, RZ ;  /* 0x8000006eff0b7210 */ /* 0x000fe20007ffe0ff */
[----:B0-----:R-:W-:Y:S01]  /*0100*/  UIADD3 UR5, UPT, UPT, UR4, 0x1, URZ ;  /* 0x0000000104057890 */ /* 0x001fe2000fffe0ff */
[----:B------:R-:W-:-:S05]  /*0110*/  ISETP.NE.U32.AND P5, PT, R110, RZ, PT ;  /* 0x000000ff6e00720c */ /* 0x000fca0003fa5070 */
[----:B----4-:R-:W0:Y:S08]  /*0120*/  MUFU.RCP R0, R0 ;  /* 0x0000000000007308 */ /* 0x010e300000001000 */
[----:B---3--:R-:W3:Y:S01]  /*0130*/  MUFU.RCP R6, R6 ;  /* 0x0000000600067308 */ /* 0x008ee20000001000 */
[----:B0-----:R-:W-:-:S07]  /*0140*/  IADD3 R2, PT, PT, R0, 0xffffffe, RZ ;  /* 0x0ffffffe00027810 */ /* 0x001fce0007ffe0ff */
[----:B------:R0:W4:Y:S01]  /*0150*/  F2I.FTZ.U32.TRUNC.NTZ R3, R2 ;  /* 0x0000000200037305 */ /* 0x000122000021f000 */
[----:B---3--:R-:W-:Y:S02]  /*0160*/  IADD3 R4, PT, PT, R6, 0xffffffe, RZ ;  /* 0x0ffffffe06047810 */ /* 0x008fe40007ffe0ff */
[----:B------:R-:W3:Y:S05]  /*0170*/  S2R R6, SR_TID.Y ;  /* 0x0000000000067919 */ /* 0x000eea0000002200 */
[----:B------:R5:W1:Y:S01]  /*0180*/  F2I.FTZ.U32.TRUNC.NTZ R5, R4 ;  /* 0x0000000400057305 */ /* 0x000a62000021f000 */
[----:B0-----:R-:W-:Y:S02]  /*0190*/  HFMA2 R2, -RZ, RZ, 0, 0 ;  /* 0x00000000ff027431 */ /* 0x001fe400000001ff */
[----:B----4-:R-:W-:Y:S01]  /*01a0*/  IMAD R7, R7, R3, RZ ;  /* 0x0000000307077224 */ /* 0x010fe200078e02ff */
[----:B-----5:R-:W-:-:S03]  /*01b0*/  MOV R4, RZ ;  /* 0x000000ff00047202 */ /* 0x020fc60000000f00 */
[----:B------:R-:W-:-:S04]  /*01c0*/  IMAD.HI.U32 R2, R3, R7, R2 ;  /* 0x0000000703027227 */ /* 0x000fc800078e0002 */
[----:B-1----:R-:W-:Y:S02]  /*01d0*/  IMAD R11, R11, R5, RZ ;  /* 0x000000050b0b7224 */ /* 0x002fe400078e02ff */
[----:B------:R-:W-:Y:S01]  /*01e0*/  IMAD.HI.U32 R92, R2, UR5, RZ ;  /* 0x00000005025c7c27 */ /* 0x000fe2000f8e00ff */
[----:B------:R-:W-:-:S03]  /*01f0*/  MOV R2, 0x400 ;  /* 0x0000040000027802 */ /* 0x000fc60000000f00 */
[----:B------:R-:W-:Y:S01]  /*0200*/  IMAD.HI.U32 R4, R5, R11, R4 ;  /* 0x0000000b05047227 */ /* 0x000fe200078e0004 */
[----:B------:R-:W-:Y:S02]  /*0210*/  IADD3 R3, PT, PT, -R92, RZ, RZ ;  /* 0x000000ff5c037210 */ /* 0x000fe40007ffe1ff */
[----:B------:R-:W-:-:S03]  /*0220*/  LEA R121, R121, R2, 0x18 ;  /* 0x0000000279797211 */ /* 0x000fc600078ec0ff */
[----:B------:R-:W-:Y:S01]  /*0230*/  IMAD.HI.U32 R5, R4, UR5, RZ ;  /* 0x0000000504057c27 */ /* 0x000fe2000f8e00ff */
[----:B------:R-:W-:Y:S01]  /*0240*/  I2FP.F32.S32 R4, UR4 ;  /* 0x0000000400047c45 */ /* 0x000fe20008201400 */
[----:B------:R-:W-:Y:S02]  /*0250*/  UIADD3 UR4, UPT, UPT, UR4, 0x2, URZ ;  /* 0x0000000204047890 */ /* 0x000fe4000fffe0ff */
[----:B------:R-:W-:Y:S01]  /*0260*/  IMAD R3, R112, R3, UR5 ;  /* 0x0000000570037e24 */ /* 0x000fe2000f8e0203 */
[----:B------:R-:W-:-:S03]  /*0270*/  IADD3 R7, PT, PT, -R5, RZ, RZ ;  /* 0x000000ff05077210 */ /* 0x000fc60007ffe1ff */
[----:B------:R-:W-:Y:S02]  /*0280*/  MOV R106, UR4 ;  /* 0x00000004006a7c02 */ /* 0x000fe40008000f00 */
[----:B------:R-:W-:Y:S01]  /*0290*/  IMAD R7, R110, R7, UR5 ;  /* 0x000000056e077e24 */ /* 0x000fe2000f8e0207 */
[----:B------:R-:W-:Y:S01]  /*02a0*/  ISETP.GE.U32.AND P0, PT, R3, R112, PT ;  /* 0x000000700300720c */ /* 0x000fe20003f06070 */
[----:B------:R-:W2:Y:S03]  /*02b0*/  S2UR UR5, SR_CTAID.X ;  /* 0x00000000000579c3 */ /* 0x000ea60000002500 */
[----:B------:R-:W-:-:S09]  /*02c0*/  ISETP.GE.U32.AND P3, PT, R7, R110, PT ;  /* 0x0000006e0700720c */ /* 0x000fd20003f66070 */
[----:B------:R-:W-:Y:S02]  /*02d0*/  @P0 IADD3 R3, PT, PT, -R112, R3, RZ ;  /* 0x0000000370030210 */ /* 0x000fe40007ffe1ff */
[----:B------:R-:W-:Y:S02]  /*02e0*/  @P0 IADD3 R92, PT, PT, R92, 0x1, RZ ;  /* 0x000000015c5c0810 */ /* 0x000fe40007ffe0ff */
[----:B------:R-:W-:Y:S02]  /*02f0*/  @P3 IADD3 R7, PT, PT, -R110, R7, RZ ;  /* 0x000000076e073210 */ /* 0x000fe40007ffe1ff */
[----:B------:R-:W-:Y:S01]  /*0300*/  ISETP.GE.U32.AND P1, PT, R3, R112, PT ;  /* 0x000000700300720c */ /* 0x000fe20003f26070 */
[C---:B------:R-:W-:Y:S01]  /*0310*/  IMAD R3, R8.reuse, R9, RZ ;  /* 0x0000000908037224 */ /* 0x040fe200078e02ff */
[----:B------:R-:W-:Y:S02]  /*0320*/  ISETP.GE.U32.AND P4, PT, R7, R110, PT ;  /* 0x0000006e0700720c */ /* 0x000fe40003f86070 */
[----:B------:R-:W-:Y:S01]  /*0330*/  @P3 IADD3 R5, PT, PT, R5, 0x1, RZ ;  /* 0x0000000105053810 */ /* 0x000fe20007ffe0ff */
[----:B--2---:R-:W-:-:S02]  /*0340*/  IMAD R109, R8, UR5, R107 ;  /* 0x00000005086d7c24 */ /* 0x004fc4000f8e026b */
[----:B---3--:R-:W-:-:S06]  /*0350*/  IMAD R107, R8, R6, R107 ;  /* 0x00000006086b7224 */ /* 0x008fcc00078e026b */
[----:B------:R-:W-:Y:S02]  /*0360*/  @P1 IADD3 R92, PT, PT, R92, 0x1, RZ ;  /* 0x000000015c5c1810 */ /* 0x000fe40007ffe0ff */
[----:B------:R-:W-:Y:S02]  /*0370*/  @P4 IADD3 R5, PT, PT, R5, 0x1, RZ ;  /* 0x0000000105054810 */ /* 0x000fe40007ffe0ff */
[----:B------:R-:W-:Y:S02]  /*0380*/  @!P2 LOP3.LUT R92, RZ, R112, RZ, 0x33, !PT ;  /* 0x00000070ff5ca212 */ /* 0x000fe400078e33ff */
[----:B------:R-:W-:Y:S02]  /*0390*/  @!P5 LOP3.LUT R5, RZ, R110, RZ, 0x33, !PT ;  /* 0x0000006eff05d212 */ /* 0x000fe400078e33ff */
[----:B------:R-:W-:-:S03]  /*03a0*/  IADD3 R105, PT, PT, R92, 0x1, RZ ;  /* 0x000000015c697810 */ /* 0x000fc60007ffe0ff */
[----:B------:R-:W-:-:S05]  /*03b0*/  IMAD R0, R92, R5, R92 ;  /* 0x000000055c007224 */ /* 0x000fca00078e025c */
[----:B------:R-:W-:Y:S02]  /*03c0*/  IADD3 R0, PT, PT, R5, R0, RZ ;  /* 0x0000000005007210 */ /* 0x000fe40007ffe0ff */
[----:B------:R-:W-:Y:S02]  /*03d0*/  IADD3 R5, PT, PT, R4, 0x1800000, RZ ;  /* 0x0180000004057810 */ /* 0x000fe40007ffe0ff */
[C---:B------:R-:W-:Y:S01]  /*03e0*/  IADD3 R104, PT, PT, R0.reuse, 0x1, RZ ;  /* 0x0000000100687810 */ /* 0x040fe20007ffe0ff */
[----:B------:R-:W-:Y:S01]  /*03f0*/  IMAD R108, R0, R3, R3 ;  /* 0x00000003006c7224 */ /* 0x000fe200078e0203 */
[----:B------:R-:W-:Y:S01]  /*0400*/  LOP3.LUT R5, R5, 0x7f800000, RZ, 0xc0, !PT ;  /* 0x7f80000005057812 */ /* 0x000fe200078ec0ff */
[----:B------:R-:W-:-:S03]  /*0410*/  IMAD R3, R9, UR6, R6 ;  /* 0x0000000609037c24 */ /* 0x000fc6000f8e0206 */
[----:B------:R-:W-:Y:S02]  /*0420*/  ISETP.GT.U32.AND P0, PT, R5, 0x1ffffff, PT ;  /* 0x01ffffff0500780c */ /* 0x000fe40003f04070 */
[----:B------:R-:W-:-:S04]  /*0430*/  LEA R135, R108, R121, 0x2 ;  /* 0x000000796c877211 */ /* 0x000fc800078e10ff */
[----:B------:R-:W-:-:S07]  /*0440*/  LEA R103, R108, R135, 0x2 ;  /* 0x000000876c677211 */ /* 0x000fce00078e10ff */
[----:B------:R-:W-:Y:S05]  /*0450*/  @P0 BRA `(.L_x_0) ;  /* 0x00000000000c0947 */ /* 0x000fea0003800000 */
[----:B------:R-:W-:-:S07]  /*0460*/  MOV R9, 0x480 ;  /* 0x0000048000097802 */ /* 0x000fce0000000f00 */
[----:B------:R-:W-:Y:S05]  /*0470*/  CALL.REL.NOINC `($__internal_0_$__cuda_sm20_rcp_rn_f32_slowpath) ;  /* 0x000004f000847944 */ /* 0x000fea0003c00000 */
[----:B------:R-:W-:Y:S05]  /*0480*/  BRA `(.L_x_1) ;  /* 0x0000000000107947 */ /* 0x000fea0003800000 */
.L_x_0:
[----:B------:R-:W0:Y:S02]  /*0490*/  MUFU.RCP R5, R4 ;  /* 0x0000000400057308 */ /* 0x000e240000001000 */
[----:B0-----:R-:W-:-:S04]  /*04a0*/  FFMA R0, R4, R5, -1 ;  /* 0xbf80000004007423 */ /* 0x001fc80000000005 */
[----:B------:R-:W-:-:S04]  /*04b0*/  FADD.FTZ R0, -R0, -RZ ;  /* 0x800000ff00007221 */ /* 0x000fc80000010100 */
[----:B------:R-:W-:-:S07]  /*04c0*/  FFMA R2, R5, R0, R5 ;  /* 0x0000000005027223 */ /* 0x000fce0000000005 */
.L_x_1:
[----:B------:R-:W-:Y:S01]  /*04d0*/  IMAD R102, R110, 0xf, R3 ;  /* 0x0000000f6e667824 */ /* 0x000fe200078e0203 */
[----:B------:R-:W0:Y:S01]  /*04e0*/  LDCU.64 UR6, c[0x0][0x358] ;  /* 0x00006b00ff0677ac */ /* 0x000e220008000a00 */
[----:B------:R-:W-:Y:S03]  /*04f0*/  BSSY.RECONVERGENT B0, `(.L_x_2) ;  /* 0x000179a000007945 */ /* 0x000fe60003800200 */
[----:B------:R-:W-:-:S13]  /*0500*/  ISETP.GE.AND P0, PT, R102, R106, PT ;  /* 0x0000006a6600720c */ /* 0x000fda0003f06270 */
[----:B------:R-:W-:Y:S05]  /*0510*/  @P0 BRA `(.L_x_3) ;  /* 0x00000178005c0947 */ /* 0x000fea0003800000 */
[----:B------:R-:W-:-:S05]  /*0520*/  IMAD R10, R112, 0xf, R109 ;  /* 0x0000000f700a7824 */ /* 0x000fca00078e026d */
[----:B------:R-:W-:-:S13]  /*0530*/  ISETP.GE.AND P0, PT, R10, R106, PT ;  /* 0x0000006a0a00720c */ /* 0x000fda0003f06270 */
[----:B------:R-:W-:Y:S05]  /*0540*/  @P0 BRA `(.L_x_3) ;  /* 0x0000017800500947 */ /* 0x000fea0003800000 */
[----:B------:R-:W1:Y:S01]  /*0550*/  LDC R21, c[0x3][RZ] ;  /* 0x00c00000ff157b82 */ /* 0x000e620000000800 */
[CC--:B------:R-:W-:Y:S01]  /*0560*/  IMAD R11, R3.reuse, R106.reuse, R109 ;  /* 0x0000006a030b7224 */ /* 0x0c0fe200078e026d */
[----:B------:R-:W-:-:S04]  /*0570*/  ISETP.GE.U32.AND P5, PT, R3, R106, PT ;  /* 0x0000006a0300720c */ /* 0x000fc80003fa6070 */
[C---:B------:R-:W-:Y:S02]  /*0580*/  ISETP.GE.OR P0, PT, R109.reuse, R106, P5 ;  /* 0x0000006a6d00720c */ /* 0x040fe40002f06670 */
[----:B------:R-:W2:Y:S08]  /*0590*/  LDC.64 R70, c[0x0][0x380] ;  /* 0x0000e000ff467b82 */ /* 0x000eb00000000a00 */
[----:B------:R-:W3:Y:S01]  /*05a0*/  LDC.64 R68, c[0x0][0x388] ;  /* 0x0000e200ff447b82 */ /* 0x000ee20000000a00 */
[----:B-1----:R-:W-:-:S04]  /*05b0*/  ISETP.GT.AND P4, PT, R109, R21, PT ;  /* 0x000000156d00720c */ /* 0x002fc80003f84270 */
[----:B------:R-:W-:-:S04]  /*05c0*/  ISETP.LT.OR P4, PT, R109, 0x1, P4 ;  /* 0x000000016d00780c */ /* 0x000fc80002781670 */
[----:B------:R-:W-:-:S04]  /*05d0*/  ISETP.EQ.OR P3, PT, R3, RZ, P4 ;  /* 0x000000ff0300720c */ /* 0x000fc80002762670 */
[----:B------:R-:W-:-:S13]  /*05e0*/  ISETP.GT.U32.OR P3, PT, R3, R21, P3 ;  /* 0x000000150300720c */ /* 0x000fda0001f64470 */
[----:B------:R-:W1:Y:S01]  /*05f0*/  @!P3 LDC.64 R6, c[0x0][0x390] ;  /* 0x0000e400ff06bb82 */ /* 0x000e620000000a00 */
[C---:B------:R-:W-:Y:S01]  /*0600*/  @!P3 IADD3 R9, PT, PT, R11.reuse, -0x2, -R21 ;  /* 0xfffffffe0b09b810 */ /* 0x040fe20007ffe815 */
[----:B--2---:R-:W-:-:S04]  /*0610*/  @!P0 IMAD.WIDE R12, R11, 0x4, R70 ;  /* 0x000000040b0c8825 */ /* 0x004fc800078e0246 */
[C---:B---3--:R-:W-:Y:S01]  /*0620*/  @!P0 IMAD.WIDE R14, R11.reuse, 0x4, R68 ;  /* 0x000000040b0e8825 */ /* 0x048fe200078e0244 */
[----:B0-----:R-:W2:Y:S05]  /*0630*/  @!P0 LDG.E R20, desc[UR6][R12.64] ;  /* 0x000000060c148981 */ /* 0x001eaa000c1e1900 */
[----:B------:R-:W3:Y:S01]  /*0640*/  @!P0 LDG.E R14, desc[UR6][R14.64] ;  /* 0x000000060e0e8981 */ /* 0x000ee2000c1e1900 */
[----:B-1----:R-:W-:-:S04]  /*0650*/  @!P3 IMAD.WIDE R4, R11, 0x4, R6 ;  /* 0x000000040b04b825 */ /* 0x002fc800078e0206 */
[----:B------:R-:W-:Y:S01]  /*0660*/  @!P3 IMAD.WIDE R6, R9, 0x4, R6 ;  /* 0x000000040906b825 */ /* 0x000fe200078e0206 */
[----:B------:R-:W4:Y:S03]  /*0670*/  @!P3 LDG.E R17, desc[UR6][R4.64+-0x4] ;  /* 0xfffffc060411b981 */ /* 0x000f26000c1e1900 */
[----:B------:R-:W-:Y:S01]  /*0680*/  @!P3 IMAD.WIDE R8, R106, 0x4, R4 ;  /* 0x000000046a08b825 */ /* 0x000fe200078e0204 */
[----:B------:R-:W5:Y:S04]  /*0690*/  @!P3 LDG.E R16, desc[UR6][R4.64+0x4] ;  /* 0x000004060410b981 */ /* 0x000f68000c1e1900 */
[----:B------:R0:W2:Y:S04]  /*06a0*/  @!P3 LDG.E R18, desc[UR6][R6.64] ;  /* 0x000000060612b981 */ /* 0x0000a8000c1e1900 */
[----:B------:R1:W3:Y:S01]  /*06b0*/  @!P3 LDG.E R19, desc[UR6][R8.64] ;  /* 0x000000060813b981 */ /* 0x0002e2000c1e1900 */
[----:B------:R-:W-:-:S05]  /*06c0*/  IMAD R124, R112, -0xe, R10 ;  /* 0xfffffff2707c7824 */ /* 0x000fca00078e020a */
[----:B------:R-:W-:-:S04]  /*06d0*/  ISETP.GT.AND P1, PT, R124, R21, PT ;  /* 0x000000157c00720c */ /* 0x000fc80003f24270 */
[----:B------:R-:W-:-:S04]  /*06e0*/  ISETP.LT.OR P2, PT, R124, 0x1, P1 ;  /* 0x000000017c00780c */ /* 0x000fc80000f41670 */
[----:B------:R-:W-:-:S04]  /*06f0*/  ISETP.EQ.OR P1, PT, R3, RZ, P2 ;  /* 0x000000ff0300720c */ /* 0x000fc80001722670 */
[----:B------:R-:W-:-:S13]  /*0700*/  ISETP.GT.U32.OR P1, PT, R3, R21, P1 ;  /* 0x000000150300720c */ /* 0x000fda0000f24470 */
[----:B0-----:R-:W0:Y:S01]  /*0710*/  @!P1 LDC.64 R6, c[0x0][0x390] ;  /* 0x0000e400ff069b82 */ /* 0x001e220000000a00 */
[----:B------:R-:W-:-:S04]  /*0720*/  IADD3 R11, PT, PT, R112, R11, RZ ;  /* 0x0000000b700b7210 */ /* 0x000fc80007ffe0ff */
[----:B-1----:R-:W-:Y:S01]  /*0730*/  @!P1 IADD3 R9, PT, PT, R11, -0x2, -R21 ;  /* 0xfffffffe0b099810 */ /* 0x002fe20007ffe815 */
[----:B------:R-:W-:Y:S02]  /*0740*/  IMAD R0, R107, R104, RZ ;  /* 0x000000686b007224 */ /* 0x000fe400078e02ff */
[----:B0-----:R-:W-:-:S04]  /*0750*/  @!P1 IMAD.WIDE R4, R11, 0x4, R6 ;  /* 0x000000040b049825 */ /* 0x001fc800078e0206 */
[----:B------:R-:W-:Y:S01]  /*0760*/  @!P1 IMAD.WIDE R6, R9, 0x4, R6 ;  /* 0x0000000409069825 */ /* 0x000fe200078e0206 */
[----:B------:R-:W3:Y:S03]  /*0770*/  @!P1 LDG.E R22, desc[UR6][R4.64+-0x4] ;  /* 0xfffffc0604169981 */ /* 0x000ee6000c1e1900 */
[----:B------:R-:W-:Y:S01]  /*0780*/  @!P1 IMAD.WIDE R8, R106, 0x4, R4 ;  /* 0x000000046a089825 */ /* 0x000fe200078e0204 */
[----:B------:R0:W3:Y:S04]  /*0790*/  @!P1 LDG.E R24, desc[UR6][R4.64+0x4] ;  /* 0x0000040604189981 */ /* 0x0000e8000c1e1900 */
[----:B------:R1:W3:Y:S04]  /*07a0*/  @!P1 LDG.E R23, desc[UR6][R6.64] ;  /* 0x0000000606179981 */ /* 0x0002e8000c1e1900 */
[----:B------:R3:W3:Y:S01]  /*07b0*/  @!P1 LDG.E R26, desc[UR6][R8.64] ;  /* 0x00000006081a9981 */ /* 0x0006e2000c1e1900 */
[----:B------:R-:W-:-:S04]  /*07c0*/  LEA R126, R0, R103, 0x2 ;  /* 0x00000067007e7211 */ /* 0x000fc800078e10ff */
[C---:B------:R-:W-:Y:S02]  /*07d0*/  LEA R91, R108.reuse, R126, 0x2 ;  /* 0x0000007e6c5b7211 */ /* 0x040fe400078e10ff */
[----:B------:R-:W-:Y:S02]  /*07e0*/  P2R R96, PR, RZ, 0x4 ;  /* 0x00000004ff607803 */ /* 0x000fe40000000000 */
[----:B------:R-:W-:Y:S02]  /*07f0*/  LEA R119, R108, R91, 0x2 ;  /* 0x0000005b6c777211 */ /* 0x000fe400078e10ff */
[----:B------:R-:W-:Y:S02]  /*0800*/  ISETP.GE.OR P2, PT, R124, R106, P5 ;  /* 0x0000006a7c00720c */ /* 0x000fe40002f46670 */
[----:B------:R-:W-:Y:S02]  /*0810*/  LEA R132, R108, R119, 0x2 ;  /* 0x000000776c847211 */ /* 0x000fe400078e10ff */
[----:B------:R-:W-:-:S02]  /*0820*/  IADD3 R82, PT, PT, R112, R124, RZ ;  /* 0x0000007c70527210 */ /* 0x000fc40007ffe0ff */
[C---:B------:R-:W-:Y:S02]  /*0830*/  LEA R121, R0.reuse, R121, 0x2 ;  /* 0x0000007900797211 */ /* 0x040fe400078e10ff */
[----:B------:R-:W-:-:S05]  /*0840*/  LEA R135, R0, R135, 0x2 ;  /* 0x0000008700877211 */ /* 0x000fca00078e10ff */
[----:B0-----:R-:W-:-:S04]  /*0850*/  @!P2 IMAD.WIDE R4, R11, 0x4, R70 ;  /* 0x000000040b04a825 */ /* 0x001fc800078e0246 */
[----:B-1----:R-:W-:Y:S01]  /*0860*/  @!P2 IMAD.WIDE R6, R11, 0x4, R68 ;  /* 0x000000040b06a825 */ /* 0x002fe200078e0244 */
[----:B------:R-:W-:Y:S01]  /*0870*/  IADD3 R11, PT, PT, R112, R11, RZ ;  /* 0x0000000b700b7210 */ /* 0x000fe20007ffe0ff */
[----:B----4-:R-:W-:Y:S04]  /*0880*/  @!P3 STS [R126], R17 ;  /* 0x000000117e00b388 */ /* 0x010fe80000000800 */
[----:B-----5:R0:W-:Y:S04]  /*0890*/  @!P3 STS [R91], R16 ;  /* 0x000000105b00b388 */ /* 0x0201e80000000800 */
[----:B--2---:R1:W-:Y:S04]  /*08a0*/  @!P3 STS [R119], R18 ;  /* 0x000000127700b388 */ /* 0x0043e80000000800 */
[----:B---3--:R-:W-:Y:S01]  /*08b0*/  @!P3 STS [R132], R19 ;  /* 0x000000138400b388 */ /* 0x008fe20000000800 */
[----:B------:R-:W-:-:S03]  /*08c0*/  ISETP.GT.AND P3, PT, R82, R21, PT ;  /* 0x000000155200720c */ /* 0x000fc60003f64270 */
[----:B0-----:R0:W2:Y:S01]  /*08d0*/  @!P2 LDG.E R16, desc[UR6][R4.64] ;  /* 0x000000060410a981 */ /* 0x0010a2000c1e1900 */
[----:B------:R-:W-:-:S03]  /*08e0*/  ISETP.LT.OR P6, PT, R82, 0x1, P3 ;  /* 0x000000015200780c */ /* 0x000fc60001fc1670 */
[----:B------:R-:W-:Y:S04]  /*08f0*/  @!P0 STS [R121], R20 ;  /* 0x0000001479008388 */ /* 0x000fe80000000800 */
[----:B------:R3:W-:Y:S01]  /*0900*/  @!P0 STS [R135], R14 ;  /* 0x0000000e87008388 */ /* 0x0007e20000000800 */
[----:B------:R-:W-:-:S03]  /*0910*/  ISETP.EQ.OR P0, PT, R3, RZ, P6 ;  /* 0x000000ff0300720c */ /* 0x000fc60003702670 */
[----:B-1----:R1:W4:Y:S01]  /*0920*/  @!P2 LDG.E R18, desc[UR6][R6.64] ;  /* 0x000000060612a981 */ /* 0x002322000c1e1900 */
[----:B------:R-:W-:-:S13]  /*0930*/  ISETP.GT.U32.OR P0, PT, R3, R21, P0 ;  /* 0x000000150300720c */ /* 0x000fda0000704470 */
[----:B------:R-:W5:Y:S01]  /*0940*/  @!P0 LDC.64 R12, c[0x0][0x390] ;  /* 0x0000e400ff0c8b82 */ /* 0x000f620000000a00 */
[C---:B------:R-:W-:Y:S01]  /*0950*/  @!P0 IADD3 R15, PT, PT, R11.reuse, -0x2, -R21 ;  /* 0xfffffffe0b0f8810 */ /* 0x040fe20007ffe815 */
[----:B-----5:R-:W-:-:S04]  /*0960*/  @!P0 IMAD.WIDE R8, R11, 0x4, R12 ;  /* 0x000000040b088825 */ /* 0x020fc800078e020c */
[----:B------:R-:W-:Y:S01]  /*0970*/  @!P0 IMAD.WIDE R12, R15, 0x4, R12 ;  /* 0x000000040f0c8825 */ /* 0x000fe200078e020c */
[----:B------:R-:W5:Y:S03]  /*0980*/  @!P0 LDG.E R17, desc[UR6][R8.64+-0x4] ;  /* 0xfffffc0608118981 */ /* 0x000f66000c1e1900 */
[----:B---3--:R-:W-:Y:S01]  /*0990*/  @!P0 IMAD.WIDE R14, R106, 0x4, R8 ;  /* 0x000000046a0e8825 */ /* 0x008fe200078e0208 */
[----:B------:R3:W5:Y:S04]  /*09a0*/  @!P0 LDG.E R19, desc[UR6][R8.64+0x4] ;  /* 0x0000040608138981 */ /* 0x000768000c1e1900 */
[----:B------:R-:W5:Y:S04]  /*09b0*/  @!P0 LDG.E R13, desc[UR6][R12.64] ;  /* 0x000000060c0d8981 */ /* 0x000f68000c1e1900 */
[----:B------:R-:W5:Y:S01]  /*09c0*/  @!P0 LDG.E R14, desc[UR6][R14.64] ;  /* 0x000000060e0e8981 */ /* 0x000f62000c1e1900 */
[----:B------:R-:W-:-:S04]  /*09d0*/  LEA R117, R92, R126, 0x2 ;  /* 0x0000007e5c757211 */ /* 0x000fc800078e10ff */
[----:B------:R-:W-:-:S04]  /*09e0*/  LEA R115, R108, R117, 0x2 ;  /* 0x000000756c737211 */ /* 0x000fc800078e10ff */
[C---:B------:R-:W-:Y:S01]  /*09f0*/  LEA R128, R108.reuse, R115, 0x2 ;  /* 0x000000736c807211 */ /* 0x040fe200078e10ff */
[----:B------:R-:W-:Y:S03]  /*0a00*/  @!P1 STS [R117+0x4], R22 ;  /* 0x0000041675009388 */ /* 0x000fe60000000800 */
[----:B------:R-:W-:Y:S01]  /*0a10*/  LEA R101, R108, R128, 0x2 ;  /* 0x000000806c657211 */ /* 0x000fe200078e10ff */
[----:B------:R-:W-:Y:S04]  /*0a20*/  @!P1 STS [R115+0x4], R24 ;  /* 0x0000041873009388 */ /* 0x000fe80000000800 */
[----:B------:R5:W-:Y:S04]  /*0a30*/  @!P1 STS [R128+0x4], R23 ;  /* 0x0000041780009388 */ /* 0x000be80000000800 */
[----:B------:R-:W-:Y:S01]  /*0a40*/  @!P1 STS [R101+0x4], R26 ;  /* 0x0000041a65009388 */ /* 0x000fe20000000800 */
[----:B------:R-:W-:-:S13]  /*0a50*/  ISETP.GE.OR P1, PT, R82, R106, P5 ;  /* 0x0000006a5200720c */ /* 0x000fda0002f26670 */
[----:B0-----:R-:W-:-:S04]  /*0a60*/  @!P1 IMAD.WIDE R4, R11, 0x4, R70 ;  /* 0x000000040b049825 */ /* 0x001fc800078e0246 */
[----:B-1----:R-:W-:Y:S01]  /*0a70*/  @!P1 IMAD.WIDE R6, R11, 0x4, R68 ;  /* 0x000000040b069825 */ /* 0x002fe200078e0244 */
[----:B------:R-:W5:Y:S04]  /*0a80*/  @!P1 LDG.E R20, desc[UR6][R4.64] ;  /* 0x0000000604149981 */ /* 0x000f68000c1e1900 */
[----:B------:R0:W5:Y:S01]  /*0a90*/  @!P1 LDG.E R28, desc[UR6][R6.64] ;  /* 0x00000006061c9981 */ /* 0x000162000c1e1900 */
[C---:B------:R-:W-:Y:S02]  /*0aa0*/  LEA R133, R92.reuse, R121, 0x2 ;  /* 0x000000795c857211 */ /* 0x040fe400078e10ff */
[----:B------:R-:W-:Y:S02]  /*0ab0*/  LEA R131, R92, R135, 0x2 ;  /* 0x000000875c837211 */ /* 0x000fe400078e10ff */
[----:B------:R-:W-:-:S02]  /*0ac0*/  IADD3 R25, PT, PT, R112, R82, RZ ;  /* 0x0000005270197210 */ /* 0x000fc40007ffe0ff */
[----:B------:R-:W-:-:S04]  /*0ad0*/  LEA R98, R105, R126, 0x3 ;  /* 0x0000007e69627211 */ /* 0x000fc800078e18ff */
[----:B------:R-:W-:-:S04]  /*0ae0*/  LEA R84, R108, R98, 0x2 ;  /* 0x000000626c547211 */ /* 0x000fc800078e10ff */
[----:B------:R-:W-:Y:S02]  /*0af0*/  LEA R100, R108, R84, 0x2 ;  /* 0x000000546c647211 */ /* 0x000fe400078e10ff */
[----:B------:R-:W-:Y:S02]  /*0b00*/  IADD3 R11, PT, PT, R112, R11, RZ ;  /* 0x0000000b700b7210 */ /* 0x000fe40007ffe0ff */
[----:B------:R-:W-:Y:S01]  /*0b10*/  LEA R129, R108, R100, 0x2 ;  /* 0x000000646c817211 */ /* 0x000fe200078e10ff */
[----:B--2---:R-:W-:Y:S04]  /*0b20*/  @!P2 STS [R133+0x4], R16 ;  /* 0x000004108500a388 */ /* 0x004fe80000000800 */
[----:B----4-:R-:W-:Y:S01]  /*0b30*/  @!P2 STS [R131+0x4], R18 ;  /* 0x000004128300a388 */ /* 0x010fe20000000800 */
[----:B------:R-:W-:-:S04]  /*0b40*/  ISETP.GT.AND P2, PT, R25, R21, PT ;  /* 0x000000151900720c */ /* 0x000fc80003f44270 */
[----:B------:R-:W-:-:S04]  /*0b50*/  ISETP.LT.OR P2, PT, R25, 0x1, P2 ;  /* 0x000000011900780c */ /* 0x000fc80001741670 */
[----:B------:R-:W-:-:S04]  /*0b60*/  ISETP.EQ.OR P2, PT, R3, RZ, P2 ;  /* 0x000000ff0300720c */ /* 0x000fc80001742670 */
[----:B------:R-:W-:-:S13]  /*0b70*/  ISETP.GT.U32.OR P2, PT, R3, R21, P2 ;  /* 0x000000150300720c */ /* 0x000fda0001744470 */
[----:B---3--:R-:W1:Y:S01]  /*0b80*/  @!P2 LDC.64 R8, c[0x0][0x390] ;  /* 0x0000e400ff08ab82 */ /* 0x008e620000000a00 */
[C---:B0-----:R-:W-:Y:S01]  /*0b90*/  @!P2 IADD3 R7, PT, PT, R11.reuse, -0x2, -R21 ;  /* 0xfffffffe0b07a810 */ /* 0x041fe20007ffe815 */
[----:B-----5:R0:W-:Y:S04]  /*0ba0*/  @!P0 STS [R98], R17 ;  /* 0x0000001162008388 */ /* 0x0201e80000000800 */
[----:B------:R2:W-:Y:S04]  /*0bb0*/  @!P0 STS [R84], R19 ;  /* 0x0000001354008388 */ /* 0x0005e80000000800 */
[----:B------:R3:W-:Y:S01]  /*0bc0*/  @!P0 STS [R100], R13 ;  /* 0x0000000d64008388 */ /* 0x0007e20000000800 */
[----:B-1----:R-:W-:-:S03]  /*0bd0*/  @!P2 IMAD.WIDE R4, R11, 0x4, R8 ;  /* 0x000000040b04a825 */ /* 0x002fc600078e0208 */
[----:B------:R1:W-:Y:S01]  /*0be0*/  @!P0 STS [R129], R14 ;  /* 0x0000000e81008388 */ /* 0x0003e20000000800 */
[----:B------:R-:W-:Y:S01]  /*0bf0*/  ISETP.GE.OR P0, PT, R25, R106, P5 ;  /* 0x0000006a1900720c */ /* 0x000fe20002f06670 */
[----:B------:R-:W-:Y:S02]  /*0c00*/  @!P2 IMAD.WIDE R6, R7, 0x4, R8 ;  /* 0x000000040706a825 */ /* 0x000fe400078e0208 */
[----:B------:R-:W4:Y:S02]  /*0c10*/  @!P2 LDG.E R23, desc[UR6][R4.64+-0x4] ;  /* 0xfffffc060417a981 */ /* 0x000f24000c1e1900 */
[----:B------:R-:W-:Y:S02]  /*0c20*/  @!P2 IMAD.WIDE R8, R106, 0x4, R4 ;  /* 0x000000046a08a825 */ /* 0x000fe400078e0204 */
[----:B0-----:R-:W5:Y:S04]  /*0c30*/  @!P2 LDG.E R17, desc[UR6][R4.64+0x4] ;  /* 0x000004060411a981 */ /* 0x001f68000c1e1900 */
[----:B--2---:R0:W2:Y:S02]  /*0c40*/  @!P2 LDG.E R19, desc[UR6][R6.64] ;  /* 0x000000060613a981 */ /* 0x0040a4000c1e1900 */
[----:B---3--:R-:W-:-:S02]  /*0c50*/  @!P0 IMAD.WIDE R12, R11, 0x4, R70 ;  /* 0x000000040b0c8825 */ /* 0x008fc400078e0246 */
[----:B------:R3:W2:Y:S02]  /*0c60*/  @!P2 LDG.E R27, desc[UR6][R8.64] ;  /* 0x00000006081ba981 */ /* 0x0006a4000c1e1900 */
[----:B-1----:R-:W-:Y:S02]  /*0c70*/  @!P0 IMAD.WIDE R14, R11, 0x4, R68 ;  /* 0x000000040b0e8825 */ /* 0x002fe400078e0244 */
[----:B------:R-:W2:Y:S04]  /*0c80*/  @!P0 LDG.E R29, desc[UR6][R12.64] ;  /* 0x000000060c1d8981 */ /* 0x000ea8000c1e1900 */
[----:B------:R-:W2:Y:S01]  /*0c90*/  @!P0 LDG.E R14, desc[UR6][R14.64] ;  /* 0x000000060e0e8981 */ /* 0x000ea2000c1e1900 */
[C---:B------:R-:W-:Y:S02]  /*0ca0*/  LEA R127, R105.reuse, R121, 0x3 ;  /* 0x00000079697f7211 */ /* 0x040fe400078e18ff */
[----:B------:R-:W-:-:S02]  /*0cb0*/  LEA R125, R105, R135, 0x3 ;  /* 0x00000087697d7211 */ /* 0x000fc400078e18ff */
[----:B------:R-:W-:Y:S01]  /*0cc0*/  IADD3 R25, PT, PT, R112, R25, RZ ;  /* 0x0000001970197210 */ /* 0x000fe20007ffe0ff */
[----:B------:R1:W-:Y:S04]  /*0cd0*/  @!P1 STS [R127], R20 ;  /* 0x000000147f009388 */ /* 0x0003e80000000800 */
[----:B------:R-:W-:Y:S01]  /*0ce0*/  @!P1 STS [R125], R28 ;  /* 0x0000001c7d009388 */ /* 0x000fe20000000800 */
[----:B------:R-:W-:-:S04]  /*0cf0*/  ISETP.GT.AND P1, PT, R25, R21, PT ;  /* 0x000000151900720c */ /* 0x000fc80003f24270 */
[----:B------:R-:W-:-:S04]  /*0d00*/  ISETP.LT.OR P1, PT, R25, 0x1, P1 ;  /* 0x000000011900780c */ /* 0x000fc80000f21670 */
[----:B------:R-:W-:-:S04]  /*0d10*/  ISETP.EQ.OR P1, PT, R3, RZ, P1 ;  /* 0x000000ff0300720c */ /* 0x000fc80000f22670 */
[----:B------:R-:W-:-:S13]  /*0d20*/  ISETP.GT.U32.OR P1, PT, R3, R21, P1 ;  /* 0x000000150300720c */ /* 0x000fda0000f24470 */
[----:B0-----:R-:W0:Y:S01]  /*0d30*/  @!P1 LDC.64 R6, c[0x0][0x390] ;  /* 0x0000e400ff069b82 */ /* 0x001e220000000a00 */
[----:B------:R-:W-:-:S04]  /*0d40*/  IADD3 R11, PT, PT, R112, R11, RZ ;  /* 0x0000000b700b7210 */ /* 0x000fc80007ffe0ff */
[----:B---3--:R-:W-:Y:S02]  /*0d50*/  @!P1 IADD3 R9, PT, PT, R11, -0x2, -R21 ;  /* 0xfffffffe0b099810 */ /* 0x008fe40007ffe815 */
[----:B------:R-:W-:-:S04]  /*0d60*/  LEA R122, R105, R98, 0x2 ;  /* 0x00000062697a7211 */ /* 0x000fc800078e10ff */
[----:B------:R-:W-:Y:S01]  /*0d70*/  LEA R120, R108, R122, 0x2 ;  /* 0x0000007a6c787211 */ /* 0x000fe200078e10ff */
        /* <DEDUP_REMOVED lines=8> */
[----:B------:R-:W-:Y:S02]  /*0e00*/  LEA R116, R108, R118, 0x2 ;  /* 0x000000766c747211 */ /* 0x000fe400078e10ff */
[C---:B------:R-:W-:Y:S02]  /*0e10*/  LEA R86, R105.reuse, R127, 0x2 ;  /* 0x0000007f69567211 */ /* 0x040fe400078e10ff */
[----:B------:R-:W-:Y:S01]  /*0e20*/  LEA R67, R105, R125, 0x2 ;  /* 0x0000007d69437211 */ /* 0x000fe200078e10ff */
[----:B----4-:R-:W-:Y:S04]  /*0e30*/  @!P2 STS [R122], R23 ;  /* 0x000000177a00a388 */ /* 0x010fe80000000800 */
[----:B-----5:R4:W-:Y:S04]  /*0e40*/  @!P2 STS [R120], R17 ;  /* 0x000000117800a388 */ /* 0x0209e80000000800 */
[----:B--2---:R-:W-:Y:S04]  /*0e50*/  @!P2 STS [R118], R19 ;  /* 0x000000137600a388 */ /* 0x004fe80000000800 */
[----:B------:R-:W-:Y:S01]  /*0e60*/  @!P2 STS [R116], R27 ;  /* 0x0000001b7400a388 */ /* 0x000fe20000000800 */
[----:B------:R-:W-:-:S02]  /*0e70*/  ISETP.GE.OR P2, PT, R25, R106, P5 ;  /* 0x0000006a1900720c */ /* 0x000fc40002f46670 */
[----:B------:R-:W-:Y:S01]  /*0e80*/  IADD3 R25, PT, PT, R112, R25, RZ ;  /* 0x0000001970197210 */ /* 0x000fe20007ffe0ff */
[----:B------:R-:W-:Y:S04]  /*0e90*/  @!P0 STS [R86], R29 ;  /* 0x0000001d56008388 */ /* 0x000fe80000000800 */
[----:B------:R2:W-:Y:S01]  /*0ea0*/  @!P0 STS [R67], R14 ;  /* 0x0000000e43008388 */ /* 0x0005e20000000800 */
[----:B------:R-:W-:-:S04]  /*0eb0*/  ISETP.GT.AND P0, PT, R25, R21, PT ;  /* 0x000000151900720c */ /* 0x000fc80003f04270 */
[----:B------:R-:W-:Y:S01]  /*0ec0*/  ISETP.LT.OR P0, PT, R25, 0x1, P0 ;  /* 0x000000011900780c */ /* 0x000fe20000701670 */
[----:B0-----:R-:W-:-:S04]  /*0ed0*/  @!P2 IMAD.WIDE R4, R11, 0x4, R70 ;  /* 0x000000040b04a825 */ /* 0x001fc800078e0246 */
[----:B-1----:R-:W-:Y:S01]  /*0ee0*/  @!P2 IMAD.WIDE R6, R11, 0x4, R68 ;  /* 0x000000040b06a825 */ /* 0x002fe200078e0244 */
[C---:B------:R-:W-:Y:S01]  /*0ef0*/  ISETP.EQ.OR P0, PT, R3.reuse, RZ, P0 ;  /* 0x000000ff0300720c */ /* 0x040fe20000702670 */
[----:B------:R-:W5:Y:S03]  /*0f00*/  @!P2 LDG.E R20, desc[UR6][R4.64] ;  /* 0x000000060414a981 */ /* 0x000f66000c1e1900 */
[----:B------:R-:W-:Y:S01]  /*0f10*/  ISETP.GT.U32.OR P0, PT, R3, R21, P0 ;  /* 0x000000150300720c */ /* 0x000fe20000704470 */
[----:B------:R-:W5:-:S12]  /*0f20*/  @!P2 LDG.E R22, desc[UR6][R6.64] ;  /* 0x000000060616a981 */ /* 0x000f58000c1e1900 */
[----:B------:R-:W0:Y:S01]  /*0f30*/  @!P0 LDC.64 R12, c[0x0][0x390] ;  /* 0x0000e400ff0c8b82 */ /* 0x000e220000000a00 */
[----:B------:R-:W-:-:S04]  /*0f40*/  IADD3 R11, PT, PT, R112, R11, RZ ;  /* 0x0000000b700b7210 */ /* 0x000fc80007ffe0ff */
[C---:B------:R-:W-:Y:S01]  /*0f50*/  @!P0 IADD3 R15, PT, PT, R11.reuse, -0x2, -R21 ;  /* 0xfffffffe0b0f8810 */ /* 0x040fe20007ffe815 */
[----:B0-----:R-:W-:-:S04]  /*0f60*/  @!P0 IMAD.WIDE R8, R11, 0x4, R12 ;  /* 0x000000040b088825 */ /* 0x001fc800078e020c */
[----:B------:R-:W-:Y:S01]  /*0f70*/  @!P0 IMAD.WIDE R12, R15, 0x4, R12 ;  /* 0x000000040f0c8825 */ /* 0x000fe200078e020c */
[----:B----4-:R-:W4:Y:S03]  /*0f80*/  @!P0 LDG.E R17, desc[UR6][R8.64+-0x4] ;  /* 0xfffffc0608118981 */ /* 0x010f26000c1e1900 */
[----:B--2---:R-:W-:Y:S01]  /*0f90*/  @!P0 IMAD.WIDE R14, R106, 0x4, R8 ;  /* 0x000000046a0e8825 */ /* 0x004fe200078e0208 */
[----:B------:R-:W2:Y:S04]  /*0fa0*/  @!P0 LDG.E R24, desc[UR6][R8.64+0x4] ;  /* 0x0000040608188981 */ /* 0x000ea8000c1e1900 */
[----:B------:R0:W2:Y:S04]  /*0fb0*/  @!P0 LDG.E R26, desc[UR6][R12.64] ;  /* 0x000000060c1a8981 */ /* 0x0000a8000c1e1900 */
[----:B------:R1:W2:Y:S01]  /*0fc0*/  @!P0 LDG.E R28, desc[UR6][R14.64] ;  /* 0x000000060e1c8981 */ /* 0x0002a2000c1e1900 */
[----:B------:R-:W-:-:S04]  /*0fd0*/  LEA R80, R105, R122, 0x2 ;  /* 0x0000007a69507211 */ /* 0x000fc800078e10ff */
[----:B------:R-:W-:-:S04]  /*0fe0*/  LEA R89, R108, R80, 0x2 ;  /* 0x000000506c597211 */ /* 0x000fc800078e10ff */
[----:B------:R-:W-:Y:S01]  /*0ff0*/  LEA R94, R108, R89, 0x2 ;  /* 0x000000596c5e7211 */ /* 0x000fe200078e10ff */
[----:B---3--:R-:W-:Y:S01]  /*1000*/  @!P1 STS [R80], R31 ;  /* 0x0000001f50009388 */ /* 0x008fe20000000800 */
[----:B------:R-:W-:Y:S02]  /*1010*/  IADD3 R19, PT, PT, R112, R25, RZ ;  /* 0x0000001970137210 */ /* 0x000fe40007ffe0ff */
[----:B------:R-:W-:Y:S01]  /*1020*/  LEA R81, R108, R94, 0x2 ;  /* 0x0000005e6c517211 */ /* 0x000fe200078e10ff */
[----:B------:R-:W-:Y:S04]  /*1030*/  @!P1 STS [R89], R16 ;  /* 0x0000001059009388 */ /* 0x000fe80000000800 */
[----:B------:R-:W-:Y:S04]  /*1040*/  @!P1 STS [R94], R33 ;  /* 0x000000215e009388 */ /* 0x000fe80000000800 */
[----:B------:R3:W-:Y:S01]  /*1050*/  @!P1 STS [R81], R18 ;  /* 0x0000001251009388 */ /* 0x0007e20000000800 */
[----:B------:R-:W-:-:S04]  /*1060*/  ISETP.GT.AND P1, PT, R19, R21, PT ;  /* 0x000000151300720c */ /* 0x000fc80003f24270 */
[----:B------:R-:W-:-:S04]  /*1070*/  ISETP.LT.OR P1, PT, R19, 0x1, P1 ;  /* 0x000000011300780c */ /* 0x000fc80000f21670 */
[----:B------:R-:W-:-:S04]  /*1080*/  ISETP.EQ.OR P1, PT, R3, RZ, P1 ;  /* 0x000000ff0300720c */ /* 0x000fc80000f22670 */
[----:B------:R-:W-:Y:S02]  /*1090*/  ISETP.GT.U32.OR P1, PT, R3, R21, P1 ;  /* 0x000000150300720c */ /* 0x000fe40000f24470 */
[C---:B------:R-:W-:Y:S02]  /*10a0*/  LEA R55, R105.reuse, R86, 0x2 ;  /* 0x0000005669377211 */ /* 0x040fe400078e10ff */
[----:B------:R-:W-:-:S09]  /*10b0*/  LEA R111, R105, R67, 0x2 ;  /* 0x00000043696f7211 */ /* 0x000fd200078e10ff */
[----:B0-----:R-:W0:Y:S01]  /*10c0*/  @!P1 LDC.64 R12, c[0x0][0x390] ;  /* 0x0000e400ff0c9b82 */ /* 0x001e220000000a00 */
[----:B------:R-:W-:-:S04]  /*10d0*/  IADD3 R23, PT, PT, R112, R11, RZ ;  /* 0x0000000b70177210 */ /* 0x000fc80007ffe0ff */
[----:B-1----:R-:W-:Y:S02]  /*10e0*/  @!P1 IADD3 R15, PT, PT, R23, -0x2, -R21 ;  /* 0xfffffffe170f9810 */ /* 0x002fe40007ffe815 */
[----:B------:R-:W-:Y:S01]  /*10f0*/  LEA R52, R105, R80, 0x2 ;  /* 0x0000005069347211 */ /* 0x000fe200078e10ff */
[----:B0-----:R-:W-:-:S04]  /*1100*/  @!P1 IMAD.WIDE R8, R23, 0x4, R12 ;  /* 0x0000000417089825 */ /* 0x001fc800078e020c */
[----:B------:R-:W-:Y:S01]  /*1110*/  @!P1 IMAD.WIDE R12, R15, 0x4, R12 ;  /* 0x000000040f0c9825 */ /* 0x000fe200078e020c */
[----:B---3--:R-:W3:Y:S03]  /*1120*/  @!P1 LDG.E R18, desc[UR6][R8.64+-0x4] ;  /* 0xfffffc0608129981 */ /* 0x008ee6000c1e1900 */
[----:B------:R-:W-:Y:S02]  /*1130*/  @!P1 IMAD.WIDE R14, R106, 0x4, R8 ;  /* 0x000000046a0e9825 */ /* 0x000fe400078e0208 */
[----:B------:R-:W3:Y:S04]  /*1140*/  @!P1 LDG.E R12, desc[UR6][R12.64] ;  /* 0x000000060c0c9981 */ /* 0x000ee8000c1e1900 */
[----:B------:R-:W3:Y:S01]  /*1150*/  @!P1 LDG.E R14, desc[UR6][R14.64] ;  /* 0x000000060e0e9981 */ /* 0x000ee2000c1e1900 */
[----:B------:R-:W-:-:S04]  /*1160*/  LEA R99, R108, R52, 0x2 ;  /* 0x000000346c637211 */ /* 0x000fc800078e10ff */
[----:B------:R-:W-:-:S04]  /*1170*/  LEA R97, R108, R99, 0x2 ;  /* 0x000000636c617211 */ /* 0x000fc800078e10ff */
[----:B------:R-:W-:Y:S01]  /*1180*/  LEA R95, R108, R97, 0x2 ;  /* 0x000000616c5f7211 */ /* 0x000fe200078e10ff */
[----:B-----5:R0:W-:Y:S04]  /*1190*/  @!P2 STS [R55], R20 ;  /* 0x000000143700a388 */ /* 0x0201e80000000800 */
[----:B------:R1:W-:Y:S01]  /*11a0*/  @!P2 STS [R111], R22 ;  /* 0x000000166f00a388 */ /* 0x0003e20000000800 */
[----:B------:R-:W-:-:S03]  /*11b0*/  ISETP.GE.OR P2, PT, R25, R106, P5 ;  /* 0x0000006a1900720c */ /* 0x000fc60002f46670 */
[----:B0-----:R-:W5:Y:S10]  /*11c0*/  @!P1 LDG.E R20, desc[UR6][R8.64+0x4] ;  /* 0x0000040608149981 */ /* 0x001f74000c1e1900 */
[----:B------:R-:W-:-:S04]  /*11d0*/  @!P2 IMAD.WIDE R4, R11, 0x4, R70 ;  /* 0x000000040b04a825 */ /* 0x000fc800078e0246 */
[----:B------:R-:W-:Y:S01]  /*11e0*/  @!P2 IMAD.WIDE R6, R11, 0x4, R68 ;  /* 0x000000040b06a825 */ /* 0x000fe200078e0244 */
[----:B------:R0:W3:Y:S04]  /*11f0*/  @!P2 LDG.E R16, desc[UR6][R4.64] ;  /* 0x000000060410a981 */ /* 0x0000e8000c1e1900 */
[----:B------:R1:W5:Y:S04]  /*1200*/  @!P2 LDG.E R11, desc[UR6][R6.64] ;  /* 0x00000006060ba981 */ /* 0x000368000c1e1900 */
[----:B----4-:R-:W-:Y:S04]  /*1210*/  @!P0 STS [R52], R17 ;  /* 0x0000001134008388 */ /* 0x010fe80000000800 */
[----:B--2---:R-:W-:Y:S04]  /*1220*/  @!P0 STS [R99], R24 ;  /* 0x0000001863008388 */ /* 0x004fe80000000800 */
[----:B------:R-:W-:Y:S04]  /*1230*/  @!P0 STS [R97], R26 ;  /* 0x0000001a61008388 */ /* 0x000fe80000000800 */
[----:B------:R-:W-:Y:S01]  /*1240*/  @!P0 STS [R95], R28 ;  /* 0x0000001c5f008388 */ /* 0x000fe20000000800 */
[----:B------:R-:W-:-:S13]  /*1250*/  ISETP.GE.OR P0, PT, R19, R106, P5 ;  /* 0x0000006a1300720c */ /* 0x000fda0002f06670 */
[----:B0-----:R-:W-:-:S04]  /*1260*/  @!P0 IMAD.WIDE R4, R23, 0x4, R70 ;  /* 0x0000000417048825 */ /* 0x001fc800078e0246 */
[----:B-1----:R-:W-:Y:S01]  /*1270*/  @!P0 IMAD.WIDE R6, R23, 0x4, R68 ;  /* 0x0000000417068825 */ /* 0x002fe200078e0244 */
[----:B------:R-:W2:Y:S04]  /*1280*/  @!P0 LDG.E R13, desc[UR6][R4.64] ;  /* 0x00000006040d8981 */ /* 0x000ea8000c1e1900 */
[----:B------:R0:W4:Y:S01]  /*1290*/  @!P0 LDG.E R22, desc[UR6][R6.64] ;  /* 0x0000000606168981 */ /* 0x000122000c1e1900 */
[C---:B------:R-:W-:Y:S02]  /*12a0*/  LEA R87, R105.reuse, R52, 0x2 ;  /* 0x0000003469577211 */ /* 0x040fe400078e10ff */
[C---:B------:R-:W-:Y:S02]  /*12b0*/  LEA R93, R105.reuse, R55, 0x2 ;  /* 0x00000037695d7211 */ /* 0x040fe400078e10ff */
[----:B------:R-:W-:-:S02]  /*12c0*/  LEA R90, R105, R111, 0x2 ;  /* 0x0000006f695a7211 */ /* 0x000fc400078e10ff */
[----:B------:R-:W-:Y:S02]  /*12d0*/  LEA R85, R108, R87, 0x2 ;  /* 0x000000576c557211 */ /* 0x000fe400078e10ff */
[----:B------:R-:W-:Y:S02]  /*12e0*/  IADD3 R88, PT, PT, R112, R19, RZ ;  /* 0x0000001370587210 */ /* 0x000fe40007ffe0ff */
[----:B------:R-:W-:-:S04]  /*12f0*/  LEA R83, R108, R85, 0x2 ;  /* 0x000000556c537211 */ /* 0x000fc800078e10ff */
[----:B------:R-:W-:Y:S02]  /*1300*/  LEA R57, R108, R83, 0x2 ;  /* 0x000000536c397211 */ /* 0x000fe400078e10ff */
[C---:B------:R-:W-:Y:S02]  /*1310*/  LEA R78, R105.reuse, R93, 0x2 ;  /* 0x0000005d694e7211 */ /* 0x040fe400078e10ff */
[----:B------:R-:W-:Y:S02]  /*1320*/  LEA R65, R105, R90, 0x2 ;  /* 0x0000005a69417211 */ /* 0x000fe400078e10ff */
[----:B------:R-:W-:Y:S01]  /*1330*/  IADD3 R23, PT, PT, R112, R23, RZ ;  /* 0x0000001770177210 */ /* 0x000fe20007ffe0ff */
[----:B---3--:R-:W-:Y:S04]  /*1340*/  @!P2 STS [R93], R16 ;  /* 0x000000105d00a388 */ /* 0x008fe80000000800 */
[----:B-----5:R1:W-:Y:S01]  /*1350*/  @!P2 STS [R90], R11 ;  /* 0x0000000b5a00a388 */ /* 0x0203e20000000800 */
[----:B------:R-:W-:-:S03]  /*1360*/  ISETP.GT.AND P2, PT, R88, R21, PT ;  /* 0x000000155800720c */ /* 0x000fc60003f44270 */
[----:B------:R3:W-:Y:S01]  /*1370*/  @!P1 STS [R87], R18 ;  /* 0x0000001257009388 */ /* 0x0007e20000000800 */
[----:B------:R-:W-:-:S03]  /*1380*/  ISETP.LT.OR P3, PT, R88, 0x1, P2 ;  /* 0x000000015800780c */ /* 0x000fc60001761670 */
[----:B------:R-:W-:Y:S04]  /*1390*/  @!P1 STS [R85], R20 ;  /* 0x0000001455009388 */ /* 0x000fe80000000800 */
[----:B------:R-:W-:Y:S04]  /*13a0*/  @!P1 STS [R83], R12 ;  /* 0x0000000c53009388 */ /* 0x000fe80000000800 */
[----:B------:R-:W-:Y:S01]  /*13b0*/  @!P1 STS [R57], R14 ;  /* 0x0000000e39009388 */ /* 0x000fe20000000800 */
[----:B------:R-:W-:-:S04]  /*13c0*/  ISETP.EQ.OR P1, PT, R3, RZ, P3 ;  /* 0x000000ff0300720c */ /* 0x000fc80001f22670 */
[----:B------:R-:W-:-:S13]  /*13d0*/  ISETP.GT.U32.OR P1, PT, R3, R21, P1 ;  /* 0x000000150300720c */ /* 0x000fda0000f24470 */
[----:B0-----:R-:W0:Y:S01]  /*13e0*/  @!P1 LDC.64 R6, c[0x0][0x390] ;  /* 0x0000e400ff069b82 */ /* 0x001e220000000a00 */
[C---:B------:R-:W-:Y:S01]  /*13f0*/  @!P1 IADD3 R9, PT, PT, R23.reuse, -0x2, -R21 ;  /* 0xfffffffe17099810 */ /* 0x040fe20007ffe815 */
[----:B--2---:R2:W-:Y:S04]  /*1400*/  @!P0 STS [R78], R13 ;  /* 0x0000000d4e008388 */ /* 0x0045e80000000800 */
[----:B----4-:R-:W-:Y:S01]  /*1410*/  @!P0 STS [R65], R22 ;  /* 0x0000001641008388 */ /* 0x010fe20000000800 */
[----:B------:R-:W-:Y:S01]  /*1420*/  ISETP.GE.OR P0, PT, R88, R106, P5 ;  /* 0x0000006a5800720c */ /* 0x000fe20002f06670 */
[----:B0-----:R-:W-:-:S04]  /*1430*/  @!P1 IMAD.WIDE R4, R23, 0x4, R6 ;  /* 0x0000000417049825 */ /* 0x001fc800078e0206 */
[----:B------:R-:W-:Y:S01]  /*1440*/  @!P1 IMAD.WIDE R6, R9, 0x4, R6 ;  /* 0x0000000409069825 */ /* 0x000fe200078e0206 */
[----:B-1----:R-:W4:Y:S03]  /*1450*/  @!P1 LDG.E R11, desc[UR6][R4.64+-0x4] ;  /* 0xfffffc06040b9981 */ /* 0x002f26000c1e1900 */
[----:B------:R-:W-:Y:S01]  /*1460*/  @!P1 IMAD.WIDE R8, R106, 0x4, R4 ;  /* 0x000000046a089825 */ /* 0x000fe200078e0204 */
[----:B------:R-:W5:Y:S04]  /*1470*/  @!P1 LDG.E R16, desc[UR6][R4.64+0x4] ;  /* 0x0000040604109981 */ /* 0x000f68000c1e1900 */
[----:B---3--:R-:W3:Y:S01]  /*1480*/  @!P1 LDG.E R18, desc[UR6][R6.64] ;  /* 0x0000000606129981 */ /* 0x008ee2000c1e1900 */
[----:B--2---:R-:W-:-:S03]  /*1490*/  @!P0 IMAD.WIDE R12, R23, 0x4, R70 ;  /* 0x00000004170c8825 */ /* 0x004fc600078e0246 */
[----:B------:R-:W2:Y:S01]  /*14a0*/  @!P1 LDG.E R8, desc[UR6][R8.64] ;  /* 0x0000000608089981 */ /* 0x000ea2000c1e1900 */
[----:B------:R-:W-:-:S03]  /*14b0*/  @!P0 IMAD.WIDE R14, R23, 0x4, R68 ;  /* 0x00000004170e8825 */ /* 0x000fc600078e0244 */
[----:B------:R-:W2:Y:S04]  /*14c0*/  @!P0 LDG.E R13, desc[UR6][R12.64] ;  /* 0x000000060c0d8981 */ /* 0x000ea8000c1e1900 */
[----:B------:R-:W2:Y:S01]  /*14d0*/  @!P0 LDG.E R14, desc[UR6][R14.64] ;  /* 0x000000060e0e8981 */ /* 0x000ea2000c1e1900 */
[----:B------:R-:W-:-:S04]  /*14e0*/  LEA R50, R105, R87, 0x2 ;  /* 0x0000005769327211 */ /* 0x000fc800078e10ff */
[----:B------:R-:W-:-:S04]  /*14f0*/  LEA R53, R108, R50, 0x2 ;  /* 0x000000326c357211 */ /* 0x000fc800078e10ff */
[----:B------:R-:W-:Y:S02]  /*1500*/  LEA R61, R108, R53, 0x2 ;  /* 0x000000356c3d7211 */ /* 0x000fe400078e10ff */
[----:B------:R-:W-:Y:S02]  /*1510*/  IADD3 R48, PT, PT, R112, R88, RZ ;  /* 0x0000005870307210 */ /* 0x000fe40007ffe0ff */
[----:B------:R-:W-:Y:S02]  /*1520*/  LEA R63, R108, R61, 0x2 ;  /* 0x0000003d6c3f7211 */ /* 0x000fe400078e10ff */
[C---:B------:R-:W-:Y:S02]  /*1530*/  LEA R58, R105.reuse, R78, 0x2 ;  /* 0x0000004e693a7211 */ /* 0x040fe400078e10ff */
[----:B------:R-:W-:Y:S02]  /*1540*/  LEA R79, R105, R65, 0x2 ;  /* 0x00000041694f7211 */ /* 0x000fe400078e10ff */
[----:B------:R-:W-:Y:S01]  /*1550*/  IADD3 R23, PT, PT, R112, R23, RZ ;  /* 0x0000001770177210 */ /* 0x000fe20007ffe0ff */
[----:B----4-:R-:W-:Y:S04]  /*1560*/  @!P1 STS [R50], R11 ;  /* 0x0000000b32009388 */ /* 0x010fe80000000800 */
[----:B-----5:R-:W-:Y:S04]  /*1570*/  @!P1 STS [R53], R16 ;  /* 0x0000001035009388 */ /* 0x020fe80000000800 */
[----:B---3--:R-:W-:Y:S04]  /*1580*/  @!P1 STS [R61], R18 ;  /* 0x000000123d009388 */ /* 0x008fe80000000800 */
[----:B--2---:R0:W-:Y:S01]  /*1590*/  @!P1 STS [R63], R8 ;  /* 0x000000083f009388 */ /* 0x0041e20000000800 */
[----:B------:R-:W-:-:S04]  /*15a0*/  ISETP.GT.AND P1, PT, R48, R21, PT ;  /* 0x000000153000720c */ /* 0x000fc80003f24270 */
[----:B------:R-:W-:Y:S01]  /*15b0*/  ISETP.LT.OR P2, PT, R48, 0x1, P1 ;  /* 0x000000013000780c */ /* 0x000fe20000f41670 */
[----:B------:R1:W-:Y:S04]  /*15c0*/  @!P0 STS [R58], R13 ;  /* 0x0000000d3a008388 */ /* 0x0003e80000000800 */
[----:B------:R-:W-:Y:S01]  /*15d0*/  @!P0 STS [R79], R14 ;  /* 0x0000000e4f008388 */ /* 0x000fe20000000800 */
[----:B------:R-:W-:-:S04]  /*15e0*/  ISETP.EQ.OR P0, PT, R3, RZ, P2 ;  /* 0x000000ff0300720c */ /* 0x000fc80001702670 */
[----:B------:R-:W-:-:S13]  /*15f0*/  ISETP.GT.U32.OR P0, PT, R3, R21, P0 ;  /* 0x000000150300720c */ /* 0x000fda0000704470 */
[----:B------:R-:W2:Y:S01]  /*1600*/  @!P0 LDC.64 R6, c[0x0][0x390] ;  /* 0x0000e400ff068b82 */ /* 0x000ea20000000a00 */
[C---:B------:R-:W-:Y:S01]  /*1610*/  @!P0 IADD3 R9, PT, PT, R23.reuse, -0x2, -R21 ;  /* 0xfffffffe17098810 */ /* 0x040fe20007ffe815 */
[----:B--2---:R-:W-:-:S04]  /*1620*/  @!P0 IMAD.WIDE R4, R23, 0x4, R6 ;  /* 0x0000000417048825 */ /* 0x004fc800078e0206 */
[----:B------:R-:W-:Y:S01]  /*1630*/  @!P0 IMAD.WIDE R6, R9, 0x4, R6 ;  /* 0x0000000409068825 */ /* 0x000fe200078e0206 */
[----:B------:R-:W2:Y:S03]  /*1640*/  @!P0 LDG.E R12, desc[UR6][R4.64+-0x4] ;  /* 0xfffffc06040c8981 */ /* 0x000ea6000c1e1900 */
[----:B0-----:R-:W-:Y:S01]  /*1650*/  @!P0 IMAD.WIDE R8, R106, 0x4, R4 ;  /* 0x000000046a088825 */ /* 0x001fe200078e0204 */
[----:B------:R-:W3:Y:S04]  /*1660*/  @!P0 LDG.E R11, desc[UR6][R4.64+0x4] ;  /* 0x00000406040b8981 */ /* 0x000ee8000c1e1900 */
[----:B------:R-:W4:Y:S04]  /*1670*/  @!P0 LDG.E R7, desc[UR6][R6.64] ;  /* 0x0000000606078981 */ /* 0x000f28000c1e1900 */
[----:B-1----:R-:W5:Y:S01]  /*1680*/  @!P0 LDG.E R13, desc[UR6][R8.64] ;  /* 0x00000006080d8981 */ /* 0x002f62000c1e1900 */
[----:B------:R-:W-:-:S04]  /*1690*/  LEA R49, R105, R50, 0x2 ;  /* 0x0000003269317211 */ /* 0x000fc800078e10ff */
[----:B------:R-:W-:-:S04]  /*16a0*/  LEA R66, R108, R49, 0x2 ;  /* 0x000000316c427211 */ /* 0x000fc800078e10ff */
[----:B------:R-:W-:-:S04]  /*16b0*/  LEA R64, R108, R66, 0x2 ;  /* 0x000000426c407211 */ /* 0x000fc800078e10ff */
[----:B------:R-:W-:Y:S01]  /*16c0*/  LEA R62, R108, R64, 0x2 ;  /* 0x000000406c3e7211 */ /* 0x000fe200078e10ff */
[----:B--2---:R-:W-:Y:S04]  /*16d0*/  @!P0 STS [R49], R12 ;  /* 0x0000000c31008388 */ /* 0x004fe80000000800 */
[----:B---3--:R-:W-:Y:S04]  /*16e0*/  @!P0 STS [R66], R11 ;  /* 0x0000000b42008388 */ /* 0x008fe80000000800 */
[----:B----4-:R0:W-:Y:S04]  /*16f0*/  @!P0 STS [R64], R7 ;  /* 0x0000000740008388 */ /* 0x0101e80000000800 */
[----:B-----5:R-:W-:Y:S01]  /*1700*/  @!P0 STS [R62], R13 ;  /* 0x0000000d3e008388 */ /* 0x020fe20000000800 */
[----:B------:R-:W-:-:S13]  /*1710*/  ISETP.GE.OR P0, PT, R48, R106, P5 ;  /* 0x0000006a3000720c */ /* 0x000fda0002f06670 */
[----:B------:R-:W-:-:S04]  /*1720*/  @!P0 IMAD.WIDE R4, R23, 0x4, R70 ;  /* 0x0000000417048825 */ /* 0x000fc800078e0246 */
[----:B------:R-:W-:Y:S02]  /*1730*/  @!P0 IMAD.WIDE R8, R23, 0x4, R68 ;  /* 0x0000000417088825 */ /* 0x000fe400078e0244 */
[----:B------:R-:W2:Y:S04]  /*1740*/  @!P0 LDG.E R4, desc[UR6][R4.64] ;  /* 0x0000000604048981 */ /* 0x000ea8000c1e1900 */
[----:B------:R-:W3:Y:S01]  /*1750*/  @!P0 LDG.E R15, desc[UR6][R8.64] ;  /* 0x00000006080f8981 */ /* 0x000ee2000c1e1900 */
[C---:B------:R-:W-:Y:S02]  /*1760*/  LEA R59, R105.reuse, R58, 0x2 ;  /* 0x0000003a693b7211 */ /* 0x040fe400078e10ff */
[----:B------:R-:W-:Y:S02]  /*1770*/  LEA R44, R105, R79, 0x2 ;  /* 0x0000004f692c7211 */ /* 0x000fe400078e10ff */
[----:B------:R-:W-:-:S02]  /*1780*/  IADD3 R60, PT, PT, R112, R48, RZ ;  /* 0x00000030703c7210 */ /* 0x000fc40007ffe0ff */
[----:B------:R-:W-:Y:S01]  /*1790*/  IADD3 R23, PT, PT, R112, R23, RZ ;  /* 0x0000001770177210 */ /* 0x000fe20007ffe0ff */
[----:B--2---:R1:W-:Y:S04]  /*17a0*/  @!P0 STS [R59], R4 ;  /* 0x000000043b008388 */ /* 0x0043e80000000800 */
[----:B---3--:R-:W-:Y:S01]  /*17b0*/  @!P0 STS [R44], R15 ;  /* 0x0000000f2c008388 */ /* 0x008fe20000000800 */
[----:B------:R-:W-:-:S04]  /*17c0*/  ISETP.GT.AND P0, PT, R60, R21, PT ;  /* 0x000000153c00720c */ /* 0x000fc80003f04270 */
[----:B------:R-:W-:-:S04]  /*17d0*/  ISETP.LT.OR P1, PT, R60, 0x1, P0 ;  /* 0x000000013c00780c */ /* 0x000fc80000721670 */
[----:B------:R-:W-:-:S04]  /*17e0*/  ISETP.EQ.OR P0, PT, R3, RZ, P1 ;  /* 0x000000ff0300720c */ /* 0x000fc80000f02670 */
[----:B------:R-:W-:-:S13]  /*17f0*/  ISETP.GT.U32.OR P0, PT, R3, R21, P0 ;  /* 0x000000150300720c */ /* 0x000fda0000704470 */
[----:B0-----:R-:W0:Y:S01]  /*1800*/  @!P0 LDC.64 R6, c[0x0][0x390] ;  /* 0x0000e400ff068b82 */ /* 0x001e220000000a00 */
[C---:B------:R-:W-:Y:S01]  /*1810*/  @!P0 IADD3 R5, PT, PT, R23.reuse, -0x2, -R21 ;  /* 0xfffffffe17058810 */ /* 0x040fe20007ffe815 */
[----:B0-----:R-:W-:-:S04]  /*1820*/  @!P0 IMAD.WIDE R8, R23, 0x4, R6 ;  /* 0x0000000417088825 */ /* 0x001fc800078e0206 */
[----:B------:R-:W-:Y:S01]  /*1830*/  @!P0 IMAD.WIDE R6, R5, 0x4, R6 ;  /* 0x0000000405068825 */ /* 0x000fe200078e0206 */
[----:B------:R-:W2:Y:S03]  /*1840*/  @!P0 LDG.E R11, desc[UR6][R8.64+-0x4] ;  /* 0xfffffc06080b8981 */ /* 0x000ea6000c1e1900 */
[----:B-1----:R-:W-:Y:S01]  /*1850*/  @!P0 IMAD.WIDE R4, R106, 0x4, R8 ;  /* 0x000000046a048825 */ /* 0x002fe200078e0208 */
[----:B------:R-:W3:Y:S04]  /*1860*/  @!P0 LDG.E R13, desc[UR6][R8.64+0x4] ;  /* 0x00000406080d8981 */ /* 0x000ee8000c1e1900 */
[----:B------:R-:W4:Y:S04]  /*1870*/  @!P0 LDG.E R12, desc[UR6][R6.64] ;  /* 0x00000006060c8981 */ /* 0x000f28000c1e1900 */
[----:B------:R-:W5:Y:S01]  /*1880*/  @!P0 LDG.E R14, desc[UR6][R4.64] ;  /* 0x00000006040e8981 */ /* 0x000f62000c1e1900 */
[----:B------:R-:W-:-:S04]  /*1890*/  LEA R0, R105, R0, 0x1 ;  /* 0x0000000069007211 */ /* 0x000fc800078e08ff */
[----:B------:R-:W-:-:S04]  /*18a0*/  IADD3 R0, PT, PT, R105, R0, R105 ;  /* 0x0000000069007210 */ /* 0x000fc80007ffe069 */
[----:B------:R-:W-:-:S04]  /*18b0*/  IADD3 R0, PT, PT, R105, R0, R105 ;  /* 0x0000000069007210 */ /* 0x000fc80007ffe069 */
[----:B------:R-:W-:-:S04]  /*18c0*/  IADD3 R0, PT, PT, R105, R0, R105 ;  /* 0x0000000069007210 */ /* 0x000fc80007ffe069 */
[----:B------:R-:W-:-:S04]  /*18d0*/  IADD3 R0, PT, PT, R105, R0, RZ ;  /* 0x0000000069007210 */ /* 0x000fc80007ffe0ff */
[----:B------:R-:W-:-:S04]  /*18e0*/  LEA R56, R0, R103, 0x2 ;  /* 0x0000006700387211 */ /* 0x000fc800078e10ff */
[----:B------:R-:W-:-:S04]  /*18f0*/  LEA R54, R108, R56, 0x2 ;  /* 0x000000386c367211 */ /* 0x000fc800078e10ff */
[----:B------:R-:W-:-:S04]  /*1900*/  LEA R35, R108, R54, 0x2 ;  /* 0x000000366c237211 */ /* 0x000fc800078e10ff */
[----:B------:R-:W-:Y:S01]  /*1910*/  LEA R51, R108, R35, 0x2 ;  /* 0x000000236c337211 */ /* 0x000fe200078e10ff */
[----:B--2---:R0:W-:Y:S04]  /*1920*/  @!P0 STS [R56], R11 ;  /* 0x0000000b38008388 */ /* 0x0041e80000000800 */
[----:B---3--:R1:W-:Y:S04]  /*1930*/  @!P0 STS [R54], R13 ;  /* 0x0000000d36008388 */ /* 0x0083e80000000800 */
[----:B----4-:R-:W-:Y:S04]  /*1940*/  @!P0 STS [R35], R12 ;  /* 0x0000000c23008388 */ /* 0x010fe80000000800 */
[----:B-----5:R-:W-:Y:S01]  /*1950*/  @!P0 STS [R51], R14 ;  /* 0x0000000e33008388 */ /* 0x020fe20000000800 */
[----:B------:R-:W-:-:S13]  /*1960*/  ISETP.GE.OR P0, PT, R60, R106, P5 ;  /* 0x0000006a3c00720c */ /* 0x000fda0002f06670 */
[----:B------:R-:W-:-:S04]  /*1970*/  @!P0 IMAD.WIDE R6, R23, 0x4, R70 ;  /* 0x0000000417068825 */ /* 0x000fc800078e0246 */
[----:B------:R-:W-:Y:S01]  /*1980*/  @!P0 IMAD.WIDE R4, R23, 0x4, R68 ;  /* 0x0000000417048825 */ /* 0x000fe200078e0244 */
[----:B------:R-:W2:Y:S05]  /*1990*/  @!P0 LDG.E R16, desc[UR6][R6.64] ;  /* 0x0000000606108981 */ /* 0x000eaa000c1e1900 */
[----:B------:R-:W3:Y:S01]  /*19a0*/  @!P0 LDG.E R4, desc[UR6][R4.64] ;  /* 0x0000000604048981 */ /* 0x000ee2000c1e1900 */
[C---:B------:R-:W-:Y:S02]  /*19b0*/  LEA R29, R105.reuse, R59, 0x2 ;  /* 0x0000003b691d7211 */ /* 0x040fe400078e10ff */
[----:B------:R-:W-:Y:S02]  /*19c0*/  LEA R37, R105, R44, 0x2 ;  /* 0x0000002c69257211 */ /* 0x000fe400078e10ff */
[----:B------:R-:W-:-:S02]  /*19d0*/  IADD3 R38, PT, PT, R112, R60, RZ ;  /* 0x0000003c70267210 */ /* 0x000fc40007ffe0ff */
[----:B------:R-:W-:Y:S02]  /*19e0*/  P2R R138, PR, RZ, 0x2 ;  /* 0x00000002ff8a7803 */ /* 0x000fe40000000000 */
[----:B0-----:R-:W-:Y:S01]  /*19f0*/  IADD3 R11, PT, PT, R112, R23, RZ ;  /* 0x00000017700b7210 */ /* 0x001fe20007ffe0ff */
[----:B--2---:R-:W-:Y:S04]  /*1a00*/  @!P0 STS [R29], R16 ;  /* 0x000000101d008388 */ /* 0x004fe80000000800 */
[----:B---3--:R0:W-:Y:S01]  /*1a10*/  @!P0 STS [R37], R4 ;  /* 0x0000000425008388 */ /* 0x0081e20000000800 */
[----:B------:R-:W-:-:S04]  /*1a20*/  ISETP.GT.AND P0, PT, R38, R21, PT ;  /* 0x000000152600720c */ /* 0x000fc80003f04270 */
[----:B------:R-:W-:-:S04]  /*1a30*/  ISETP.LT.OR P1, PT, R38, 0x1, P0 ;  /* 0x000000012600780c */ /* 0x000fc80000721670 */
[----:B------:R-:W-:-:S04]  /*1a40*/  ISETP.EQ.OR P0, PT, R3, RZ, P1 ;  /* 0x000000ff0300720c */ /* 0x000fc80000f02670 */
[----:B------:R-:W-:-:S13]  /*1a50*/  ISETP.GT.U32.OR P0, PT, R3, R21, P0 ;  /* 0x000000150300720c */ /* 0x000fda0000704470 */
[----:B------:R-:W2:Y:S01]  /*1a60*/  @!P0 LDC.64 R6, c[0x0][0x390] ;  /* 0x0000e400ff068b82 */ /* 0x000ea20000000a00 */
[C---:B------:R-:W-:Y:S01]  /*1a70*/  @!P0 IADD3 R5, PT, PT, R11.reuse, -0x2, -R21 ;  /* 0xfffffffe0b058810 */ /* 0x040fe20007ffe815 */
[----:B--2---:R-:W-:-:S04]  /*1a80*/  @!P0 IMAD.WIDE R8, R11, 0x4, R6 ;  /* 0x000000040b088825 */ /* 0x004fc800078e0206 */
[----:B------:R-:W-:Y:S01]  /*1a90*/  @!P0 IMAD.WIDE R6, R5, 0x4, R6 ;  /* 0x0000000405068825 */ /* 0x000fe200078e0206 */
[----:B-1----:R-:W2:Y:S03]  /*1aa0*/  @!P0 LDG.E R13, desc[UR6][R8.64+-0x4] ;  /* 0xfffffc06080d8981 */ /* 0x002ea6000c1e1900 */
[----:B0-----:R-:W-:Y:S01]  /*1ab0*/  @!P0 IMAD.WIDE R4, R106, 0x4, R8 ;  /* 0x000000046a048825 */ /* 0x001fe200078e0208 */
[----:B------:R-:W3:Y:S04]  /*1ac0*/  @!P0 LDG.E R12, desc[UR6][R8.64+0x4] ;  /* 0x00000406080c8981 */ /* 0x000ee8000c1e1900 */
[----:B------:R-:W4:Y:S04]  /*1ad0*/  @!P0 LDG.E R15, desc[UR6][R6.64] ;  /* 0x00000006060f8981 */ /* 0x000f28000c1e1900 */
[----:B------:R-:W5:Y:S01]  /*1ae0*/  @!P0 LDG.E R14, desc[UR6][R4.64] ;  /* 0x00000006040e8981 */ /* 0x000f62000c1e1900 */
[----:B------:R-:W-:-:S04]  /*1af0*/  IADD3 R0, PT, PT, R105, R0, RZ ;  /* 0x0000000069007210 */ /* 0x000fc80007ffe0ff */
[----:B------:R-:W-:-:S04]  /*1b00*/  LEA R42, R0, R103, 0x2 ;  /* 0x00000067002a7211 */ /* 0x000fc800078e10ff */
[----:B------:R-:W-:-:S04]  /*1b10*/  LEA R31, R108, R42, 0x2 ;  /* 0x0000002a6c1f7211 */ /* 0x000fc800078e10ff */
[----:B------:R-:W-:-:S04]  /*1b20*/  LEA R46, R108, R31, 0x2 ;  /* 0x0000001f6c2e7211 */ /* 0x000fc800078e10ff */
[----:B------:R-:W-:Y:S01]  /*1b30*/  LEA R23, R108, R46, 0x2 ;  /* 0x0000002e6c177211 */ /* 0x000fe200078e10ff */
[----:B--2---:R-:W-:Y:S04]  /*1b40*/  @!P0 STS [R42], R13 ;  /* 0x0000000d2a008388 */ /* 0x004fe80000000800 */
        /* <DEDUP_REMOVED lines=12> */
[----:B------:R-:W-:Y:S01]  /*1c10*/  IADD3 R11, PT, PT, R112, R11, RZ ;  /* 0x0000000b700b7210 */ /* 0x000fe20007ffe0ff */
        /* <DEDUP_REMOVED lines=10> */
[----:B0-----:R-:W2:Y:S03]  /*1cc0*/  @!P0 LDG.E R12, desc[UR6][R8.64+-0x4] ;  /* 0xfffffc06080c8981 */ /* 0x001ea6000c1e1900 */
[----:B-1----:R-:W-:Y:S01]  /*1cd0*/  @!P0 IMAD.WIDE R4, R106, 0x4, R8 ;  /* 0x000000046a048825 */ /* 0x002fe200078e0208 */
        /* <DEDUP_REMOVED lines=9> */
[----:B---3--:R-:W-:Y:S04]  /*1d70*/  @!P0 STS [R39], R14 ;  /* 0x0000000e27008388 */ /* 0x008fe80000000800 */
[----:B----4-:R-:W-:Y:S04]  /*1d80*/  @!P0 STS [R33], R16 ;  /* 0x0000001021008388 */ /* 0x010fe80000000800 */
[----:B-----5:R0:W-:Y:S01]  /*1d90*/  @!P0 STS [R36], R13 ;  /* 0x0000000d24008388 */ /* 0x0201e20000000800 */
[----:B------:R-:W-:-:S13]  /*1da0*/  ISETP.GE.OR P0, PT, R40, R106, P5 ;  /* 0x0000006a2800720c */ /* 0x000fda0002f06670 */
[----:B------:R-:W-:-:S04]  /*1db0*/  @!P0 IMAD.WIDE R6, R11, 0x4, R70 ;  /* 0x000000040b068825 */ /* 0x000fc800078e0246 */
[----:B------:R-:W-:Y:S01]  /*1dc0*/  @!P0 IMAD.WIDE R4, R11, 0x4, R68 ;  /* 0x000000040b048825 */ /* 0x000fe200078e0244 */
[----:B------:R-:W2:Y:S05]  /*1dd0*/  @!P0 LDG.E R15, desc[UR6][R6.64] ;  /* 0x00000006060f8981 */ /* 0x000eaa000c1e1900 */
[----:B------:R-:W3:Y:S01]  /*1de0*/  @!P0 LDG.E R5, desc[UR6][R4.64] ;  /* 0x0000000604058981 */ /* 0x000ee2000c1e1900 */
[----:B------:R-:W-:Y:S02]  /*1df0*/  IADD3 R47, PT, PT, R112, R40, RZ ;  /* 0x00000028702f7210 */ /* 0x000fe40007ffe0ff */
[----:B------:R-:W-:Y:S02]  /*1e00*/  P2R R140, PR, RZ, 0x8 ;  /* 0x00000008ff8c7803 */ /* 0x000fe40000000000 */
[----:B------:R-:W-:-:S02]  /*1e10*/  ISETP.GT.AND P3, PT, R47, R21, PT ;  /* 0x000000152f00720c */ /* 0x000fc40003f64270 */
[C---:B------:R-:W-:Y:S02]  /*1e20*/  LEA R32, R105.reuse, R45, 0x2 ;  /* 0x0000002d69207211 */ /* 0x040fe400078e10ff */
[----:B------:R-:W-:Y:S02]  /*1e30*/  LEA R30, R105, R43, 0x2 ;  /* 0x0000002b691e7211 */ /* 0x000fe400078e10ff */
[----:B------:R-:W-:Y:S02]  /*1e40*/  ISETP.LT.OR P3, PT, R47, 0x1, P3 ;  /* 0x000000012f00780c */ /* 0x000fe40001f61670 */
[----:B------:R-:W-:Y:S01]  /*1e50*/  IADD3 R17, PT, PT, R112, R11, RZ ;  /* 0x0000000b70117210 */ /* 0x000fe20007ffe0ff */
[----:B--2---:R-:W-:Y:S04]  /*1e60*/  @!P0 STS [R32], R15 ;  /* 0x0000000f20008388 */ /* 0x004fe80000000800 */
[----:B---3--:R1:W-:Y:S01]  /*1e70*/  @!P0 STS [R30], R5 ;  /* 0x000000051e008388 */ /* 0x0083e20000000800 */
        /* <DEDUP_REMOVED lines=9> */
[----:B------:R0:W4:Y:S04]  /*1f10*/  @!P0 LDG.E R16, desc[UR6][R6.64] ;  /* 0x0000000606108981 */ /* 0x000128000c1e1900 */
[----:B------:R-:W5:Y:S01]  /*1f20*/  @!P0 LDG.E R18, desc[UR6][R4.64] ;  /* 0x0000000604128981 */ /* 0x000f62000c1e1900 */
[----:B------:R-:W-:-:S04]  /*1f30*/  IADD3 R14, PT, PT, R105, R0, RZ ;  /* 0x00000000690e7210 */ /* 0x000fc80007ffe0ff */
[----:B------:R-:W-:-:S04]  /*1f40*/  LEA R0, R14, R103, 0x2 ;  /* 0x000000670e007211 */ /* 0x000fc800078e10ff */
[----:B------:R-:W-:-:S04]  /*1f50*/  LEA R11, R108, R0, 0x2 ;  /* 0x000000006c0b7211 */ /* 0x000fc800078e10ff */
[----:B------:R-:W-:-:S04]  /*1f60*/  LEA R15, R108, R11, 0x2 ;  /* 0x0000000b6c0f7211 */ /* 0x000fc800078e10ff */
[----:B0-----:R-:W-:Y:S01]  /*1f70*/  LEA R7, R108, R15, 0x2 ;  /* 0x0000000f6c077211 */ /* 0x001fe200078e10ff */
[----:B--2---:R-:W-:Y:S04]  /*1f80*/  @!P0 STS [R0], R13 ;  /* 0x0000000d00008388 */ /* 0x004fe80000000800 */
[----:B---3--:R0:W-:Y:S04]  /*1f90*/  @!P0 STS [R11], R12 ;  /* 0x0000000c0b008388 */ /* 0x0081e80000000800 */
[----:B----4-:R1:W-:Y:S04]  /*1fa0*/  @!P0 STS [R15], R16 ;  /* 0x000000100f008388 */ /* 0x0103e80000000800 */
[----:B-----5:R-:W-:Y:S01]  /*1fb0*/  @!P0 STS [R7], R18 ;  /* 0x0000001207008388 */ /* 0x020fe20000000800 */
[----:B------:R-:W-:-:S13]  /*1fc0*/  ISETP.GE.OR P0, PT, R47, R106, P5 ;  /* 0x0000006a2f00720c */ /* 0x000fda0002f06670 */
[----:B------:R-:W-:-:S04]  /*1fd0*/  @!P0 IMAD.WIDE R8, R17, 0x4, R70 ;  /* 0x0000000411088825 */ /* 0x000fc800078e0246 */
[----:B------:R-:W-:Y:S02]  /*1fe0*/  @!P0 IMAD.WIDE R4, R17, 0x4, R68 ;  /* 0x0000000411048825 */ /* 0x000fe400078e0244 */
[----:B------:R-:W2:Y:S04]  /*1ff0*/  @!P0 LDG.E R8, desc[UR6][R8.64] ;  /* 0x0000000608088981 */ /* 0x000ea8000c1e1900 */
[----:B------:R3:W4:Y:S01]  /*2000*/  @!P0 LDG.E R4, desc[UR6][R4.64] ;  /* 0x0000000604048981 */ /* 0x000722000c1e1900 */
[----:B------:R-:W5:Y:S01]  /*2010*/  S2R R19, SR_CgaCtaId ;  /* 0x0000000000137919 */ /* 0x000f620000008800 */
[----:B------:R-:W-:Y:S02]  /*2020*/  MOV R6, 0x400 ;  /* 0x0000040000067802 */ /* 0x000fe40000000f00 */
[----:B------:R-:W-:-:S02]  /*2030*/  IADD3 R34, PT, PT, R112, R47, RZ ;  /* 0x0000002f70227210 */ /* 0x000fc40007ffe0ff */
[----:B---3--:R-:W-:Y:S02]  /*2040*/  LEA R5, R105, R32, 0x2 ;  /* 0x0000002069057211 */ /* 0x008fe400078e10ff */
[----:B------:R-:W-:Y:S02]  /*2050*/  P2R R136, PR, RZ, 0x2 ;  /* 0x00000002ff887803 */ /* 0x000fe40000000000 */
[----:B-----5:R-:W-:-:S04]  /*2060*/  LEA R6, R19, R6, 0x18 ;  /* 0x0000000613067211 */ /* 0x020fc800078ec0ff */
[----:B------:R-:W-:-:S04]  /*2070*/  LEA R77, R108, R6, 0x2 ;  /* 0x000000066c4d7211 */ /* 0x000fc800078e10ff */
[----:B------:R-:W-:Y:S02]  /*2080*/  LEA R19, R14, R77, 0x2 ;  /* 0x0000004d0e137211 */ /* 0x000fe400078e10ff */
[----:B------:R-:W-:Y:S01]  /*2090*/  IADD3 R75, PT, PT, R112, R17, RZ ;  /* 0x00000011704b7210 */ /* 0x000fe20007ffe0ff */
[----:B--2---:R-:W-:Y:S04]  /*20a0*/  @!P0 STS [R5], R8 ;  /* 0x0000000805008388 */ /* 0x004fe80000000800 */
[----:B----4-:R2:W-:Y:S01]  /*20b0*/  @!P0 STS [R19], R4 ;  /* 0x0000000413008388 */ /* 0x0105e20000000800 */
[----:B------:R-:W-:-:S04]  /*20c0*/  ISETP.GT.AND P0, PT, R34, R21, PT ;  /* 0x000000152200720c */ /* 0x000fc80003f04270 */
[----:B------:R-:W-:-:S04]  /*20d0*/  ISETP.LT.OR P0, PT, R34, 0x1, P0 ;  /* 0x000000012200780c */ /* 0x000fc80000701670 */
[----:B------:R-:W-:-:S04]  /*20e0*/  ISETP.EQ.OR P1, PT, R3, RZ, P0 ;  /* 0x000000ff0300720c */ /* 0x000fc80000722670 */
[----:B------:R-:W-:-:S13]  /*20f0*/  ISETP.GT.U32.OR P1, PT, R3, R21, P1 ;  /* 0x000000150300720c */ /* 0x000fda0000f24470 */
[----:B0-----:R-:W1:Y:S01]  /*2100*/  @!P1 LDC.64 R12, c[0x0][0x390] ;  /* 0x0000e400ff0c9b82 */ /* 0x001e620000000a00 */
[C---:B------:R-:W-:Y:S01]  /*2110*/  @!P1 IADD3 R9, PT, PT, R75.reuse, -0x2, -R21 ;  /* 0xfffffffe4b099810 */ /* 0x040fe20007ffe815 */
[----:B-1----:R-:W-:-:S04]  /*2120*/  @!P1 IMAD.WIDE R16, R75, 0x4, R12 ;  /* 0x000000044b109825 */ /* 0x002fc800078e020c */
[----:B------:R-:W-:Y:S01]  /*2130*/  @!P1 IMAD.WIDE R12, R9, 0x4, R12 ;  /* 0x00000004090c9825 */ /* 0x000fe200078e020c */
[----:B--2---:R-:W2:Y:S03]  /*2140*/  @!P1 LDG.E R4, desc[UR6][R16.64+-0x4] ;  /* 0xfffffc0610049981 */ /* 0x004ea6000c1e1900 */
[----:B------:R-:W-:Y:S01]  /*2150*/  @!P1 IMAD.WIDE R8, R106, 0x4, R16 ;  /* 0x000000046a089825 */ /* 0x000fe200078e0210 */
[----:B------:R0:W3:Y:S04]  /*2160*/  @!P1 LDG.E R18, desc[UR6][R16.64+0x4] ;  /* 0x0000040610129981 */ /* 0x0000e8000c1e1900 */
[----:B------:R1:W4:Y:S04]  /*2170*/  @!P1 LDG.E R12, desc[UR6][R12.64] ;  /* 0x000000060c0c9981 */ /* 0x000328000c1e1900 */
[----:B------:R-:W5:Y:S01]  /*2180*/  @!P1 LDG.E R20, desc[UR6][R8.64] ;  /* 0x0000000608149981 */ /* 0x000f62000c1e1900 */
[----:B------:R-:W-:-:S04]  /*2190*/  IADD3 R14, PT, PT, R105, R14, RZ ;  /* 0x0000000e690e7210 */ /* 0x000fc80007ffe0ff */
[----:B0-----:R-:W-:-:S04]  /*21a0*/  LEA R17, R14, R103, 0x2 ;  /* 0x000000670e117211 */ /* 0x001fc800078e10ff */
[----:B-1----:R-:W-:-:S04]  /*21b0*/  LEA R13, R108, R17, 0x2 ;  /* 0x000000116c0d7211 */ /* 0x002fc800078e10ff */
[----:B------:R-:W-:-:S04]  /*21c0*/  LEA R27, R108, R13, 0x2 ;  /* 0x0000000d6c1b7211 */ /* 0x000fc800078e10ff */
[----:B------:R-:W-:Y:S01]  /*21d0*/  @!P1 LEA R73, R108, R27, 0x2 ;  /* 0x0000001b6c499211 */ /* 0x000fe200078e10ff */
[----:B--2---:R-:W-:Y:S04]  /*21e0*/  @!P1 STS [R17], R4 ;  /* 0x0000000411009388 */ /* 0x004fe80000000800 */
[----:B---3--:R-:W-:Y:S04]  /*21f0*/  @!P1 STS [R13], R18 ;  /* 0x000000120d009388 */ /* 0x008fe80000000800 */
[----:B----4-:R-:W-:Y:S04]  /*2200*/  @!P1 STS [R27], R12 ;  /* 0x0000000c1b009388 */ /* 0x010fe80000000800 */
[----:B-----5:R0:W-:Y:S01]  /*2210*/  @!P1 STS [R73], R20 ;  /* 0x0000001449009388 */ /* 0x0201e20000000800 */
[----:B------:R-:W-:-:S13]  /*2220*/  ISETP.GE.OR P1, PT, R34, R106, P5 ;  /* 0x0000006a2200720c */ /* 0x000fda0002f26670 */
[----:B------:R-:W-:-:S04]  /*2230*/  @!P1 IMAD.WIDE R24, R75, 0x4, R70 ;  /* 0x000000044b189825 */ /* 0x000fc800078e0246 */
[----:B------:R-:W-:Y:S02]  /*2240*/  @!P1 IMAD.WIDE R8, R75, 0x4, R68 ;  /* 0x000000044b089825 */ /* 0x000fe400078e0244 */
[----:B------:R1:W2:Y:S04]  /*2250*/  @!P1 LDG.E R24, desc[UR6][R24.64] ;  /* 0x0000000618189981 */ /* 0x0002a8000c1e1900 */
[----:B------:R-:W3:Y:S01]  /*2260*/  @!P1 LDG.E R9, desc[UR6][R8.64] ;  /* 0x0000000608099981 */ /* 0x000ee2000c1e1900 */
[----:B------:R-:W-:Y:S02]  /*2270*/  LEA R26, R14, R77, 0x2 ;  /* 0x0000004d0e1a7211 */ /* 0x000fe400078e10ff */
[----:B------:R-:W-:Y:S02]  /*2280*/  IADD3 R28, PT, PT, R112, R34, RZ ;  /* 0x00000022701c7210 */ /* 0x000fe40007ffe0ff */
[----:B-1----:R-:W-:-:S02]  /*2290*/  LEA R25, R105, R5, 0x2 ;  /* 0x0000000569197211 */ /* 0x002fc400078e10ff */
        /* <DEDUP_REMOVED lines=22> */
[----:B---3--:R0:W-:Y:S04]  /*2400*/  @!P2 STS [R24], R113 ;  /* 0x000000711800a388 */ /* 0x0081e80000000800 */
[----:B--2---:R1:W-:Y:S04]  /*2410*/  @!P2 STS [R22], R123 ;  /* 0x0000007b1600a388 */ /* 0x0043e80000000800 */
[----:B----4-:R2:W-:Y:S04]  /*2420*/  @!P2 STS [R20], R141 ;  /* 0x0000008d1400a388 */ /* 0x0105e80000000800 */
[----:B-----5:R3:W-:Y:S01]  /*2430*/  @!P2 STS [R18], R143 ;  /* 0x0000008f1200a388 */ /* 0x0207e20000000800 */
[----:B------:R-:W-:-:S13]  /*2440*/  ISETP.GE.OR P2, PT, R28, R106, P5 ;  /* 0x0000006a1c00720c */ /* 0x000fda0002f46670 */
[----:B------:R-:W-:-:S04]  /*2450*/  @!P2 IMAD.WIDE R72, R77, 0x4, R70 ;  /* 0x000000044d48a825 */ /* 0x000fc800078e0246 */
[----:B------:R-:W-:Y:S01]  /*2460*/  @!P2 IMAD.WIDE R8, R77, 0x4, R68 ;  /* 0x000000044d08a825 */ /* 0x000fe200078e0244 */
[----:B------:R-:W4:Y:S04]  /*2470*/  @!P2 LDG.E R145, desc[UR6][R72.64] ;  /* 0x000000064891a981 */ /* 0x000f28000c1e1900 */
[----:B------:R-:W5:Y:S01]  /*2480*/  @!P2 LDG.E R147, desc[UR6][R8.64] ;  /* 0x000000060893a981 */ /* 0x000f62000c1e1900 */
[----:B------:R-:W-:-:S04]  /*2490*/  LEA R16, R4, R6, 0x2 ;  /* 0x0000000604107211 */ /* 0x000fc800078e10ff */
[----:B------:R-:W-:Y:S02]  /*24a0*/  LEA R14, R108, R16, 0x2 ;  /* 0x000000106c0e7211 */ /* 0x000fe400078e10ff */
[----:B------:R-:W-:Y:S02]  /*24b0*/  P2R R130, PR, RZ, 0x40 ;  /* 0x00000040ff827803 */ /* 0x000fe40000000000 */
[----:B------:R-:W-:Y:S01]  /*24c0*/  IADD3 R77, PT, PT, R112, R77, RZ ;  /* 0x0000004d704d7210 */ /* 0x000fe20007ffe0ff */
[----:B----4-:R-:W-:Y:S04]  /*24d0*/  @!P2 STS [R16], R145 ;  /* 0x000000911000a388 */ /* 0x010fe80000000800 */
[----:B-----5:R4:W-:Y:S01]  /*24e0*/  @!P2 STS [R14], R147 ;  /* 0x000000930e00a388 */ /* 0x0209e20000000800 */
[----:B------:R-:W-:-:S04]  /*24f0*/  ISETP.GT.AND P2, PT, R10, R21, PT ;  /* 0x000000150a00720c */ /* 0x000fc80003f44270 */
[----:B------:R-:W-:-:S04]  /*2500*/  ISETP.LT.OR P2, PT, R10, 0x1, P2 ;  /* 0x000000010a00780c */ /* 0x000fc80001741670 */
[----:B------:R-:W-:-:S04]  /*2510*/  ISETP.EQ.OR P6, PT, R3, RZ, P2 ;  /* 0x000000ff0300720c */ /* 0x000fc800017c2670 */
[----:B------:R-:W-:-:S13]  /*2520*/  ISETP.GT.U32.OR P6, PT, R3, R21, P6 ;  /* 0x000000150300720c */ /* 0x000fda00037c4470 */
[----:B------:R-:W5:Y:S01]  /*2530*/  @!P6 LDC.64 R72, c[0x0][0x390] ;  /* 0x0000e400ff48eb82 */ /* 0x000f620000000a00 */
[C---:B------:R-:W-:Y:S01]  /*2540*/  @!P6 IADD3 R9, PT, PT, R77.reuse, -0x2, -R21 ;  /* 0xfffffffe4d09e810 */ /* 0x040fe20007ffe815 */
[----:B-----5:R-:W-:-:S04]  /*2550*/  @!P6 IMAD.WIDE R74, R77, 0x4, R72 ;  /* 0x000000044d4ae825 */ /* 0x020fc800078e0248 */
[----:B------:R-:W-:Y:S01]  /*2560*/  @!P6 IMAD.WIDE R72, R9, 0x4, R72 ;  /* 0x000000040948e825 */ /* 0x000fe200078e0248 */
[----:B0-----:R-:W5:Y:S03]  /*2570*/  @!P6 LDG.E R113, desc[UR6][R74.64+-0x4] ;  /* 0xfffffc064a71e981 */ /* 0x001f66000c1e1900 */
[----:B------:R-:W-:Y:S01]  /*2580*/  @!P6 IMAD.WIDE R8, R106, 0x4, R74 ;  /* 0x000000046a08e825 */ /* 0x000fe200078e024a */
[----:B-1----:R0:W5:Y:S04]  /*2590*/  @!P6 LDG.E R123, desc[UR6][R74.64+0x4] ;  /* 0x000004064a7be981 */ /* 0x002168000c1e1900 */
[----:B------:R1:W5:Y:S04]  /*25a0*/  @!P6 LDG.E R76, desc[UR6][R72.64] ;  /* 0x00000006484ce981 */ /* 0x000368000c1e1900 */
[----:B--2---:R2:W5:Y:S01]  /*25b0*/  @!P6 LDG.E R141, desc[UR6][R8.64] ;  /* 0x00000006088de981 */ /* 0x004562000c1e1900 */
[----:B0-----:R-:W-:-:S04]  /*25c0*/  @!P5 IMAD.WIDE R74, R77, 0x4, R70 ;  /* 0x000000044d4ad825 */ /* 0x001fc800078e0246 */
[----:B-1----:R-:W-:Y:S01]  /*25d0*/  @!P5 IMAD.WIDE R72, R77, 0x4, R68 ;  /* 0x000000044d48d825 */ /* 0x002fe200078e0244 */
[----:B---3--:R-:W3:Y:S04]  /*25e0*/  @!P5 LDG.E R143, desc[UR6][R74.64] ;  /* 0x000000064a8fd981 */ /* 0x008ee8000c1e1900 */
[----:B----4-:R-:W4:Y:S01]  /*25f0*/  @!P5 LDG.E R147, desc[UR6][R72.64] ;  /* 0x000000064893d981 */ /* 0x010f22000c1e1900 */
[----:B------:R-:W-:-:S04]  /*2600*/  IADD3 R4, PT, PT, R105, R4, RZ ;  /* 0x0000000469047210 */ /* 0x000fc80007ffe0ff */
[----:B------:R-:W-:-:S04]  /*2610*/  LEA R12, R4, R103, 0x2 ;  /* 0x00000067040c7211 */ /* 0x000fc800078e10ff */
[----:B------:R-:W-:Y:S02]  /*2620*/  LEA R10, R108, R12, 0x2 ;  /* 0x0000000c6c0a7211 */ /* 0x000fe400078e10ff */
[----:B------:R-:W-:Y:S02]  /*2630*/  LEA R6, R4, R6, 0x2 ;  /* 0x0000000604067211 */ /* 0x000fe400078e10ff */
[----:B--2---:R-:W-:Y:S01]  /*2640*/  LEA R9, R108, R10, 0x2 ;  /* 0x0000000a6c097211 */ /* 0x004fe200078e10ff */
[----:B------:R-:W-:Y:S01]  /*2650*/  IMAD R145, R110, -0xe, R102 ;  /* 0xfffffff26e917824 */ /* 0x000fe200078e0266 */
[C---:B------:R-:W-:Y:S02]  /*2660*/  LEA R4, R108.reuse, R6, 0x2 ;  /* 0x000000066c047211 */ /* 0x040fe400078e10ff */
[----:B------:R-:W-:Y:S01]  /*2670*/  LEA R8, R108, R9, 0x2 ;  /* 0x000000096c087211 */ /* 0x000fe200078e10ff */
[----:B-----5:R0:W-:Y:S04]  /*2680*/  @!P6 STS [R12], R113 ;  /* 0x000000710c00e388 */ /* 0x0201e80000000800 */
[----:B------:R1:W-:Y:S04]  /*2690*/  @!P6 STS [R10], R123 ;  /* 0x0000007b0a00e388 */ /* 0x0003e80000000800 */
[----:B------:R2:W-:Y:S04]  /*26a0*/  @!P6 STS [R9], R76 ;  /* 0x0000004c0900e388 */ /* 0x0005e80000000800 */
[----:B------:R5:W-:Y:S04]  /*26b0*/  @!P6 STS [R8], R141 ;  /* 0x0000008d0800e388 */ /* 0x000be80000000800 */
[----:B---3--:R-:W-:Y:S04]  /*26c0*/  @!P5 STS [R6], R143 ;  /* 0x0000008f0600d388 */ /* 0x008fe80000000800 */
[----:B----4-:R-:W-:Y:S01]  /*26d0*/  @!P5 STS [R4], R147 ;  /* 0x000000930400d388 */ /* 0x010fe20000000800 */
[----:B------:R-:W-:-:S13]  /*26e0*/  ISETP.GT.U32.OR P5, PT, R145, R21, P4 ;  /* 0x000000159100720c */ /* 0x000fda00027a4470 */
[----:B------:R-:W2:Y:S01]  /*26f0*/  @!P5 LDC.64 R74, c[0x0][0x390] ;  /* 0x0000e400ff4adb82 */ /* 0x000ea20000000a00 */
[----:B0-----:R-:W-:-:S05]  /*2700*/  IMAD R113, R106, R145, R109 ;  /* 0x000000916a717224 */ /* 0x001fca00078e026d */
[C---:B-1----:R-:W-:Y:S01]  /*2710*/  @!P5 IADD3 R123, PT, PT, R113.reuse, -0x2, -R21 ;  /* 0xfffffffe717bd810 */ /* 0x042fe20007ffe815 */
[----:B--2---:R-:W-:-:S04]  /*2720*/  @!P5 IMAD.WIDE R76, R113, 0x4, R74 ;  /* 0x00000004714cd825 */ /* 0x004fc800078e024a */
[----:B------:R-:W-:Y:S01]  /*2730*/  @!P5 IMAD.WIDE R74, R123, 0x4, R74 ;  /* 0x000000047b4ad825 */ /* 0x000fe200078e024a */
[----:B------:R-:W2:Y:S03]  /*2740*/  @!P5 LDG.E R114, desc[UR6][R76.64+0x4] ;  /* 0x000004064c72d981 */ /* 0x000ea6000c1e1900 */
[----:B------:R-:W-:Y:S01]  /*2750*/  @!P5 IMAD.WIDE R72, R106, 0x4, R76 ;  /* 0x000000046a48d825 */ /* 0x000fe200078e024c */
[----:B------:R-:W3:Y:S04]  /*2760*/  @!P5 LDG.E R123, desc[UR6][R76.64+-0x4] ;  /* 0xfffffc064c7bd981 */ /* 0x000ee8000c1e1900 */
[----:B------:R-:W4:Y:S04]  /*2770*/  @!P5 LDG.E R134, desc[UR6][R74.64] ;  /* 0x000000064a86d981 */ /* 0x000f28000c1e1900 */
[----:B-----5:R-:W5:Y:S04]  /*2780*/  @!P5 LDG.E R141, desc[UR6][R72.64] ;  /* 0x00000006488dd981 */ /* 0x020f68000c1e1900 */
[----:B---3--:R0:W-:Y:S04]  /*2790*/  @!P5 STS [R126+0x4], R123 ;  /* 0x0000047b7e00d388 */ /* 0x0081e80000000800 */
[----:B--2---:R1:W-:Y:S04]  /*27a0*/  @!P5 STS [R91+0x4], R114 ;  /* 0x000004725b00d388 */ /* 0x0043e80000000800 */
[----:B----4-:R2:W-:Y:S04]  /*27b0*/  @!P5 STS [R119+0x4], R134 ;  /* 0x000004867700d388 */ /* 0x0105e80000000800 */
[----:B-----5:R-:W-:Y:S01]  /*27c0*/  @!P5 STS [R132+0x4], R141 ;  /* 0x0000048d8400d388 */ /* 0x020fe20000000800 */
[----:B------:R-:W-:-:S04]  /*27d0*/  ISETP.GE.U32.AND P5, PT, R145, R106, PT ;  /* 0x0000006a9100720c */ /* 0x000fc80003fa6070 */
[----:B------:R-:W-:-:S13]  /*27e0*/  ISETP.GE.OR P6, PT, R109, R106, P5 ;  /* 0x0000006a6d00720c */ /* 0x000fda0002fc6670 */
[----:B------:R-:W-:-:S04]  /*27f0*/  @!P6 IMAD.WIDE R74, R113, 0x4, R70 ;  /* 0x00000004714ae825 */ /* 0x000fc800078e0246 */
[----:B------:R-:W-:Y:S01]  /*2800*/  @!P6 IMAD.WIDE R72, R113, 0x4, R68 ;  /* 0x000000047148e825 */ /* 0x000fe200078e0244 */
[----:B------:R-:W3:Y:S04]  /*2810*/  @!P6 LDG.E R142, desc[UR6][R74.64] ;  /* 0x000000064a8ee981 */ /* 0x000ee8000c1e1900 */
[----:B------:R-:W4:Y:S01]  /*2820*/  @!P6 LDG.E R144, desc[UR6][R72.64] ;  /* 0x000000064890e981 */ /* 0x000f22000c1e1900 */
[----:B------:R-:W-:-:S03]  /*2830*/  IADD3 R113, PT, PT, R112, R113, RZ ;  /* 0x0000007170717210 */ /* 0x000fc60007ffe0ff */
[----:B---3--:R3:W-:Y:S04]  /*2840*/  @!P6 STS [R121+0x4], R142 ;  /* 0x0000048e7900e388 */ /* 0x0087e80000000800 */
[----:B----4-:R4:W-:Y:S01]  /*2850*/  @!P6 STS [R135+0x4], R144 ;  /* 0x000004908700e388 */ /* 0x0109e20000000800 */
[----:B------:R-:W-:-:S04]  /*2860*/  ISETP.NE.AND P6, PT, R96, RZ, PT ;  /* 0x000000ff6000720c */ /* 0x000fc80003fc5270 */
[----:B------:R-:W-:-:S13]  /*2870*/  ISETP.GT.U32.OR P6, PT, R145, R21, P6 ;  /* 0x000000159100720c */ /* 0x000fda00037c4470 */
[----:B------:R-:W5:Y:S01]  /*2880*/  @!P6 LDC.64 R74, c[0x0][0x390] ;  /* 0x0000e400ff4aeb82 */ /* 0x000f620000000a00 */
[C---:B0-----:R-:W-:Y:S01]  /*2890*/  @!P6 IADD3 R123, PT, PT, R113.reuse, -0x2, -R21 ;  /* 0xfffffffe717be810 */ /* 0x041fe20007ffe815 */
[----:B-----5:R-:W-:-:S04]  /*28a0*/  @!P6 IMAD.WIDE R76, R113, 0x4, R74 ;  /* 0x00000004714ce825 */ /* 0x020fc800078e024a */
[----:B------:R-:W-:Y:S01]  /*28b0*/  @!P6 IMAD.WIDE R74, R123, 0x4, R74 ;  /* 0x000000047b4ae825 */ /* 0x000fe200078e024a */
[----:B-1----:R-:W5:Y:S03]  /*28c0*/  @!P6 LDG.E R114, desc[UR6][R76.64+-0x4] ;  /* 0xfffffc064c72e981 */ /* 0x002f66000c1e1900 */
[----:B------:R-:W-:Y:S01]  /*28d0*/  @!P6 IMAD.WIDE R72, R106, 0x4, R76 ;  /* 0x000000046a48e825 */ /* 0x000fe200078e024c */
[----:B--2---:R-:W2:Y:S04]  /*28e0*/  @!P6 LDG.E R134, desc[UR6][R76.64+0x4] ;  /* 0x000004064c86e981 */ /* 0x004ea8000c1e1900 */
[----:B------:R-:W4:Y:S04]  /*28f0*/  @!P6 LDG.E R123, desc[UR6][R74.64] ;  /* 0x000000064a7be981 */ /* 0x000f28000c1e1900 */
[----:B---3--:R-:W3:Y:S04]  /*2900*/  @!P6 LDG.E R142, desc[UR6][R72.64] ;  /* 0x00000006488ee981 */ /* 0x008ee8000c1e1900 */
[----:B-----5:R-:W-:Y:S04]  /*2910*/  @!P6 STS [R117+0x8], R114 ;  /* 0x000008727500e388 */ /* 0x020fe80000000800 */
[----:B--2---:R-:W-:Y:S04]  /*2920*/  @!P6 STS [R115+0x8], R134 ;  /* 0x000008867300e388 */ /* 0x004fe80000000800 */
[----:B----4-:R0:W-:Y:S04]  /*2930*/  @!P6 STS [R128+0x8], R123 ;  /* 0x0000087b8000e388 */ /* 0x0101e80000000800 */
[----:B---3--:R1:W-:Y:S01]  /*2940*/  @!P6 STS [R101+0x8], R142 ;  /* 0x0000088e6500e388 */ /* 0x0083e20000000800 */
[----:B------:R-:W-:-:S13]  /*2950*/  ISETP.GE.OR P6, PT, R124, R106, P5 ;  /* 0x0000006a7c00720c */ /* 0x000fda0002fc6670 */
[----:B------:R-:W-:-:S04]  /*2960*/  @!P6 IMAD.WIDE R74, R113, 0x4, R70 ;  /* 0x00000004714ae825 */ /* 0x000fc800078e0246 */
[----:B------:R-:W-:Y:S01]  /*2970*/  @!P6 IMAD.WIDE R72, R113, 0x4, R68 ;  /* 0x000000047148e825 */ /* 0x000fe200078e0244 */
[----:B------:R-:W2:Y:S04]  /*2980*/  @!P6 LDG.E R144, desc[UR6][R74.64] ;  /* 0x000000064a90e981 */ /* 0x000ea8000c1e1900 */
[----:B------:R-:W3:Y:S01]  /*2990*/  @!P6 LDG.E R146, desc[UR6][R72.64] ;  /* 0x000000064892e981 */ /* 0x000ee2000c1e1900 */
[----:B------:R-:W-:-:S03]  /*29a0*/  IADD3 R113, PT, PT, R112, R113, RZ ;  /* 0x0000007170717210 */ /* 0x000fc60007ffe0ff */
[----:B--2---:R2:W-:Y:S04]  /*29b0*/  @!P6 STS [R133+0x8], R144 ;  /* 0x000008908500e388 */ /* 0x0045e80000000800 */
[----:B---3--:R-:W-:Y:S01]  /*29c0*/  @!P6 STS [R131+0x8], R146 ;  /* 0x000008928300e388 */ /* 0x008fe20000000800 */
[----:B------:R-:W-:-:S04]  /*29d0*/  ISETP.NE.AND P6, PT, R130, RZ, PT ;  /* 0x000000ff8200720c */ /* 0x000fc80003fc5270 */
[----:B------:R-:W-:-:S13]  /*29e0*/  ISETP.GT.U32.OR P6, PT, R145, R21, P6 ;  /* 0x000000159100720c */ /* 0x000fda00037c4470 */
[----:B------:R-:W3:Y:S01]  /*29f0*/  @!P6 LDC.64 R74, c[0x0][0x390] ;  /* 0x0000e400ff4aeb82 */ /* 0x000ee20000000a00 */
[C---:B0-----:R-:W-:Y:S01]  /*2a00*/  @!P6 IADD3 R123, PT, PT, R113.reuse, -0x2, -R21 ;  /* 0xfffffffe717be810 */ /* 0x041fe20007ffe815 */
[----:B---3--:R-:W-:-:S04]  /*2a10*/  @!P6 IMAD.WIDE R76, R113, 0x4, R74 ;  /* 0x00000004714ce825 */ /* 0x008fc800078e024a */
[----:B------:R-:W-:Y:S01]  /*2a20*/  @!P6 IMAD.WIDE R74, R123, 0x4, R74 ;  /* 0x000000047b4ae825 */ /* 0x000fe200078e024a */
[----:B------:R-:W3:Y:S03]  /*2a30*/  @!P6 LDG.E R141, desc[UR6][R76.64+0x4] ;  /* 0x000004064c8de981 */ /* 0x000ee6000c1e1900 */
[----:B------:R-:W-:Y:S01]  /*2a40*/  @!P6 IMAD.WIDE R72, R106, 0x4, R76 ;  /* 0x000000046a48e825 */ /* 0x000fe200078e024c */
[----:B------:R-:W4:Y:S04]  /*2a50*/  @!P6 LDG.E R123, desc[UR6][R76.64+-0x4] ;  /* 0xfffffc064c7be981 */ /* 0x000f28000c1e1900 */
[----:B------:R-:W5:Y:S04]  /*2a60*/  @!P6 LDG.E R143, desc[UR6][R74.64] ;  /* 0x000000064a8fe981 */ /* 0x000f68000c1e1900 */
[----:B------:R-:W2:Y:S04]  /*2a70*/  @!P6 LDG.E R114, desc[UR6][R72.64] ;  /* 0x000000064872e981 */ /* 0x000ea8000c1e1900 */
[----:B----4-:R-:W-:Y:S04]  /*2a80*/  @!P6 STS [R98+0x4], R123 ;  /* 0x0000047b6200e388 */ /* 0x010fe80000000800 */
[----:B---3--:R-:W-:Y:S04]  /*2a90*/  @!P6 STS [R84+0x4], R141 ;  /* 0x0000048d5400e388 */ /* 0x008fe80000000800 */
[----:B-----5:R-:W-:Y:S04]  /*2aa0*/  @!P6 STS [R100+0x4], R143 ;  /* 0x0000048f6400e388 */ /* 0x020fe80000000800 */
[----:B--2---:R-:W-:Y:S01]  /*2ab0*/  @!P6 STS [R129+0x4], R114 ;  /* 0x000004728100e388 */ /* 0x004fe20000000800 */
[----:B------:R-:W-:-:S13]  /*2ac0*/  ISETP.GE.OR P6, PT, R82, R106, P5 ;  /* 0x0000006a5200720c */ /* 0x000fda0002fc6670 */
[----:B------:R-:W-:-:S04]  /*2ad0*/  @!P6 IMAD.WIDE R74, R113, 0x4, R70 ;  /* 0x00000004714ae825 */ /* 0x000fc800078e0246 */
[----:B------:R-:W-:Y:S01]  /*2ae0*/  @!P6 IMAD.WIDE R72, R113, 0x4, R68 ;  /* 0x000000047148e825 */ /* 0x000fe200078e0244 */
[----:B-1----:R-:W2:Y:S04]  /*2af0*/  @!P6 LDG.E R142, desc[UR6][R74.64] ;  /* 0x000000064a8ee981 */ /* 0x002ea8000c1e1900 */
[----:B------:R-:W3:Y:S01]  /*2b00*/  @!P6 LDG.E R144, desc[UR6][R72.64] ;  /* 0x000000064890e981 */ /* 0x000ee2000c1e1900 */
[C---:B------:R-:W-:Y:S02]  /*2b10*/  IADD3 R134, PT, PT, R112.reuse, R124, R112 ;  /* 0x0000007c70867210 */ /* 0x040fe40007ffe070 */
[----:B------:R-:W-:Y:S01]  /*2b20*/  IADD3 R113, PT, PT, R112, R113, RZ ;  /* 0x0000007170717210 */ /* 0x000fe20007ffe0ff */
[----:B--2---:R-:W-:Y:S04]  /*2b30*/  @!P6 STS [R127+0x4], R142 ;  /* 0x0000048e7f00e388 */ /* 0x004fe80000000800 */
[----:B---3--:R0:W-:Y:S01]  /*2b40*/  @!P6 STS [R125+0x4], R144 ;  /* 0x000004907d00e388 */ /* 0x0081e20000000800 */
[----:B------:R-:W-:-:S04]  /*2b50*/  ISETP.GT.AND P6, PT, R134, R21, PT ;  /* 0x000000158600720c */ /* 0x000fc80003fc4270 */
[----:B------:R-:W-:-:S04]  /*2b60*/  ISETP.LT.OR P6, PT, R134, 0x1, P6 ;  /* 0x000000018600780c */ /* 0x000fc800037c1670 */
[----:B0-----:R-:W-:Y:S02]  /*2b70*/  P2R R144, PR, RZ, 0x40 ;  /* 0x00000040ff907803 */ /* 0x001fe40000000000 */
[----:B------:R-:W-:-:S13]  /*2b80*/  ISETP.GT.U32.OR P6, PT, R145, R21, P6 ;  /* 0x000000159100720c */ /* 0x000fda00037c4470 */
[----:B------:R-:W0:Y:S01]  /*2b90*/  @!P6 LDC.64 R74, c[0x0][0x390] ;  /* 0x0000e400ff4aeb82 */ /* 0x000e220000000a00 */
[C---:B------:R-:W-:Y:S01]  /*2ba0*/  @!P6 IADD3 R123, PT, PT, R113.reuse, -0x2, -R21 ;  /* 0xfffffffe717be810 */ /* 0x040fe20007ffe815 */
[----:B0-----:R-:W-:-:S04]  /*2bb0*/  @!P6 IMAD.WIDE R76, R113, 0x4, R74 ;  /* 0x00000004714ce825 */ /* 0x001fc800078e024a */
[----:B------:R-:W-:Y:S01]  /*2bc0*/  @!P6 IMAD.WIDE R74, R123, 0x4, R74 ;  /* 0x000000047b4ae825 */ /* 0x000fe200078e024a */
[----:B------:R-:W2:Y:S03]  /*2bd0*/  @!P6 LDG.E R141, desc[UR6][R76.64+0x4] ;  /* 0x000004064c8de981 */ /* 0x000ea6000c1e1900 */
[----:B------:R-:W-:Y:S01]  /*2be0*/  @!P6 IMAD.WIDE R72, R106, 0x4, R76 ;  /* 0x000000046a48e825 */ /* 0x000fe200078e024c */
[----:B------:R-:W3:Y:S04]  /*2bf0*/  @!P6 LDG.E R123, desc[UR6][R76.64+-0x4] ;  /* 0xfffffc064c7be981 */ /* 0x000ee8000c1e1900 */
[----:B------:R-:W4:Y:S04]  /*2c00*/  @!P6 LDG.E R143, desc[UR6][R74.64] ;  /* 0x000000064a8fe981 */ /* 0x000f28000c1e1900 */
[----:B------:R-:W5:Y:S04]  /*2c10*/  @!P6 LDG.E R147, desc[UR6][R72.64] ;  /* 0x000000064893e981 */ /* 0x000f68000c1e1900 */
[----:B---3--:R0:W-:Y:S04]  /*2c20*/  @!P6 STS [R122+0x4], R123 ;  /* 0x0000047b7a00e388 */ /* 0x0081e80000000800 */
[----:B--2---:R-:W-:Y:S04]  /*2c30*/  @!P6 STS [R120+0x4], R141 ;  /* 0x0000048d7800e388 */ /* 0x004fe80000000800 */
[----:B----4-:R1:W-:Y:S04]  /*2c40*/  @!P6 STS [R118+0x4], R143 ;  /* 0x0000048f7600e388 */ /* 0x0103e80000000800 */
[----:B-----5:R2:W-:Y:S01]  /*2c50*/  @!P6 STS [R116+0x4], R147 ;  /* 0x000004937400e388 */ /* 0x0205e20000000800 */
[----:B------:R-:W-:-:S13]  /*2c60*/  ISETP.GE.OR P6, PT, R134, R106, P5 ;  /* 0x0000006a8600720c */ /* 0x000fda0002fc6670 */
[----:B------:R-:W-:-:S04]  /*2c70*/  @!P6 IMAD.WIDE R74, R113, 0x4, R70 ;  /* 0x00000004714ae825 */ /* 0x000fc800078e0246 */
[----:B------:R-:W-:Y:S01]  /*2c80*/  @!P6 IMAD.WIDE R72, R113, 0x4, R68 ;  /* 0x000000047148e825 */ /* 0x000fe200078e0244 */
[----:B------:R-:W3:Y:S04]  /*2c90*/  @!P6 LDG.E R149, desc[UR6][R74.64] ;  /* 0x000000064a95e981 */ /* 0x000ee8000c1e1900 */
[----:B------:R-:W4:Y:S01]  /*2ca0*/  @!P6 LDG.E R114, desc[UR6][R72.64] ;  /* 0x000000064872e981 */ /* 0x000f22000c1e1900 */
[C---:B0-----:R-:W-:Y:S02]  /*2cb0*/  IADD3 R123, PT, PT, R112.reuse, R134, RZ ;  /* 0x00000086707b7210 */ /* 0x041fe40007ffe0ff */
[----:B------:R-:W-:Y:S01]  /*2cc0*/  IADD3 R113, PT, PT, R112, R113, RZ ;  /* 0x0000007170717210 */ /* 0x000fe20007ffe0ff */
[----:B---3--:R-:W-:Y:S04]  /*2cd0*/  @!P6 STS [R86+0x4], R149 ;  /* 0x000004955600e388 */ /* 0x008fe80000000800 */
[----:B----4-:R0:W-:Y:S01]  /*2ce0*/  @!P6 STS [R67+0x4], R114 ;  /* 0x000004724300e388 */ /* 0x0101e20000000800 */
[----:B------:R-:W-:-:S04]  /*2cf0*/  ISETP.GT.AND P6, PT, R123, R21, PT ;  /* 0x000000157b00720c */ /* 0x000fc80003fc4270 */
[----:B------:R-:W-:-:S04]  /*2d00*/  ISETP.LT.OR P6, PT, R123, 0x1, P6 ;  /* 0x000000017b00780c */ /* 0x000fc800037c1670 */
[----:B-1----:R-:W-:Y:S02]  /*2d10*/  P2R R143, PR, RZ, 0x40 ;  /* 0x00000040ff8f7803 */ /* 0x002fe40000000000 */
[----:B------:R-:W-:-:S13]  /*2d20*/  ISETP.GT.U32.OR P6, PT, R145, R21, P6 ;  /* 0x000000159100720c */ /* 0x000fda00037c4470 */
[----:B------:R-:W1:Y:S01]  /*2d30*/  @!P6 LDC.64 R74, c[0x0][0x390] ;  /* 0x0000e400ff4aeb82 */ /* 0x000e620000000a00 */
[C---:B------:R-:W-:Y:S01]  /*2d40*/  @!P6 IADD3 R141, PT, PT, R113.reuse, -0x2, -R21 ;  /* 0xfffffffe718de810 */ /* 0x040fe20007ffe815 */
[----:B-1----:R-:W-:-:S04]  /*2d50*/  @!P6 IMAD.WIDE R76, R113, 0x4, R74 ;  /* 0x00000004714ce825 */ /* 0x002fc800078e024a */
[----:B------:R-:W-:Y:S01]  /*2d60*/  @!P6 IMAD.WIDE R74, R141, 0x4, R74 ;  /* 0x000000048d4ae825 */ /* 0x000fe200078e024a */
[----:B------:R-:W3:Y:S03]  /*2d70*/  @!P6 LDG.E R142, desc[UR6][R76.64+0x4] ;  /* 0x000004064c8ee981 */ /* 0x000ee6000c1e1900 */
[----:B------:R-:W-:Y:S01]  /*2d80*/  @!P6 IMAD.WIDE R72, R106, 0x4, R76 ;  /* 0x000000046a48e825 */ /* 0x000fe200078e024c */
[----:B------:R-:W4:Y:S04]  /*2d90*/  @!P6 LDG.E R141, desc[UR6][R76.64+-0x4] ;  /* 0xfffffc064c8de981 */ /* 0x000f28000c1e1900 */
[----:B--2---:R-:W2:Y:S04]  /*2da0*/  @!P6 LDG.E R147, desc[UR6][R74.64] ;  /* 0x000000064a93e981 */ /* 0x004ea8000c1e1900 */
[----:B------:R-:W5:Y:S04]  /*2db0*/  @!P6 LDG.E R146, desc[UR6][R72.64] ;  /* 0x000000064892e981 */ /* 0x000f68000c1e1900 */
[----:B----4-:R-:W-:Y:S04]  /*2dc0*/  @!P6 STS [R80+0x4], R141 ;  /* 0x0000048d5000e388 */ /* 0x010fe80000000800 */
[----:B---3--:R-:W-:Y:S04]  /*2dd0*/  @!P6 STS [R89+0x4], R142 ;  /* 0x0000048e5900e388 */ /* 0x008fe80000000800 */
[----:B--2---:R1:W-:Y:S04]  /*2de0*/  @!P6 STS [R94+0x4], R147 ;  /* 0x000004935e00e388 */ /* 0x0043e80000000800 */
[----:B-----5:R2:W-:Y:S01]  /*2df0*/  @!P6 STS [R81+0x4], R146 ;  /* 0x000004925100e388 */ /* 0x0205e20000000800 */
[----:B------:R-:W-:-:S13]  /*2e00*/  ISETP.GE.OR P6, PT, R123, R106, P5 ;  /* 0x0000006a7b00720c */ /* 0x000fda0002fc6670 */
[----:B------:R-:W-:-:S04]  /*2e10*/  @!P6 IMAD.WIDE R74, R113, 0x4, R70 ;  /* 0x00000004714ae825 */ /* 0x000fc800078e0246 */
[----:B------:R-:W-:Y:S01]  /*2e20*/  @!P6 IMAD.WIDE R72, R113, 0x4, R68 ;  /* 0x000000047148e825 */ /* 0x000fe200078e0244 */
[----:B------:R-:W3:Y:S04]  /*2e30*/  @!P6 LDG.E R148, desc[UR6][R74.64] ;  /* 0x000000064a94e981 */ /* 0x000ee8000c1e1900 */
[----:B------:R-:W4:Y:S01]  /*2e40*/  @!P6 LDG.E R150, desc[UR6][R72.64] ;  /* 0x000000064896e981 */ /* 0x000f22000c1e1900 */
[C---:B0-----:R-:W-:Y:S02]  /*2e50*/  IADD3 R114, PT, PT, R112.reuse, R134, R112 ;  /* 0x0000008670727210 */ /* 0x041fe40007ffe070 */
[----:B-1----:R-:W-:Y:S01]  /*2e60*/  IADD3 R147, PT, PT, R112, R113, RZ ;  /* 0x0000007170937210 */ /* 0x002fe20007ffe0ff */
[----:B---3--:R0:W-:Y:S04]  /*2e70*/  @!P6 STS [R55+0x4], R148 ;  /* 0x000004943700e388 */ /* 0x0081e80000000800 */
[----:B----4-:R1:W-:Y:S01]  /*2e80*/  @!P6 STS [R111+0x4], R150 ;  /* 0x000004966f00e388 */ /* 0x0103e20000000800 */
[----:B------:R-:W-:-:S04]  /*2e90*/  ISETP.GT.AND P6, PT, R114, R21, PT ;  /* 0x000000157200720c */ /* 0x000fc80003fc4270 */
[----:B------:R-:W-:-:S04]  /*2ea0*/  ISETP.LT.OR P6, PT, R114, 0x1, P6 ;  /* 0x000000017200780c */ /* 0x000fc800037c1670 */
[----:B------:R-:W-:Y:S02]  /*2eb0*/  P2R R142, PR, RZ, 0x40 ;  /* 0x00000040ff8e7803 */ /* 0x000fe40000000000 */
[----:B------:R-:W-:-:S13]  /*2ec0*/  ISETP.GT.U32.OR P6, PT, R145, R21, P6 ;  /* 0x000000159100720c */ /* 0x000fda00037c4470 */
[----:B------:R-:W3:Y:S01]  /*2ed0*/  @!P6 LDC.64 R74, c[0x0][0x390] ;  /* 0x0000e400ff4aeb82 */ /* 0x000ee20000000a00 */
[C---:B------:R-:W-:Y:S01]  /*2ee0*/  @!P6 IADD3 R113, PT, PT, R147.reuse, -0x2, -R21 ;  /* 0xfffffffe9371e810 */ /* 0x040fe20007ffe815 */
[----:B---3--:R-:W-:-:S04]  /*2ef0*/  @!P6 IMAD.WIDE R76, R147, 0x4, R74 ;  /* 0x00000004934ce825 */ /* 0x008fc800078e024a */
[----:B------:R-:W-:Y:S01]  /*2f00*/  @!P6 IMAD.WIDE R74, R113, 0x4, R74 ;  /* 0x00000004714ae825 */ /* 0x000fe200078e024a */
[----:B--2---:R-:W2:Y:S03]  /*2f10*/  @!P6 LDG.E R146, desc[UR6][R76.64+0x4] ;  /* 0x000004064c92e981 */ /* 0x004ea6000c1e1900 */
[----:B------:R-:W-:Y:S01]  /*2f20*/  @!P6 IMAD.WIDE R72, R106, 0x4, R76 ;  /* 0x000000046a48e825 */ /* 0x000fe200078e024c */
[----:B------:R-:W3:Y:S04]  /*2f30*/  @!P6 LDG.E R113, desc[UR6][R76.64+-0x4] ;  /* 0xfffffc064c71e981 */ /* 0x000ee8000c1e1900 */
[----:B0-----:R-:W4:Y:S04]  /*2f40*/  @!P6 LDG.E R148, desc[UR6][R74.64] ;  /* 0x000000064a94e981 */ /* 0x001f28000c1e1900 */
[----:B-1----:R-:W5:Y:S04]  /*2f50*/  @!P6 LDG.E R150, desc[UR6][R72.64] ;  /* 0x000000064896e981 */ /* 0x002f68000c1e1900 */
[----:B---3--:R0:W-:Y:S04]  /*2f60*/  @!P6 STS [R52+0x4], R113 ;  /* 0x000004713400e388 */ /* 0x0081e80000000800 */
[----:B--2---:R-:W-:Y:S04]  /*2f70*/  @!P6 STS [R99+0x4], R146 ;  /* 0x000004926300e388 */ /* 0x004fe80000000800 */
[----:B----4-:R-:W-:Y:S04]  /*2f80*/  @!P6 STS [R97+0x4], R148 ;  /* 0x000004946100e388 */ /* 0x010fe80000000800 */
[----:B-----5:R-:W-:Y:S01]  /*2f90*/  @!P6 STS [R95+0x4], R150 ;  /* 0x000004965f00e388 */ /* 0x020fe20000000800 */
[----:B------:R-:W-:-:S13]  /*2fa0*/  ISETP.GE.OR P6, PT, R114, R106, P5 ;  /* 0x0000006a7200720c */ /* 0x000fda0002fc6670 */
[----:B------:R-:W-:-:S04]  /*2fb0*/  @!P6 IMAD.WIDE R74, R147, 0x4, R70 ;  /* 0x00000004934ae825 */ /* 0x000fc800078e0246 */
[----:B------:R-:W-:Y:S01]  /*2fc0*/  @!P6 IMAD.WIDE R72, R147, 0x4, R68 ;  /* 0x000000049348e825 */ /* 0x000fe200078e0244 */
[----:B------:R-:W2:Y:S04]  /*2fd0*/  @!P6 LDG.E R152, desc[UR6][R74.64] ;  /* 0x000000064a98e981 */ /* 0x000ea8000c1e1900 */
[----:B------:R-:W3:Y:S01]  /*2fe0*/  @!P6 LDG.E R141, desc[UR6][R72.64] ;  /* 0x00000006488de981 */ /* 0x000ee2000c1e1900 */
[C---:B0-----:R-:W-:Y:S02]  /*2ff0*/  IADD3 R113, PT, PT, R112.reuse, R114, RZ ;  /* 0x0000007270717210 */ /* 0x041fe40007ffe0ff */
        /* <DEDUP_REMOVED lines=16> */
[----:B--2---:R0:W-:Y:S04]  /*3100*/  @!P6 STS [R87+0x4], R146 ;  /* 0x000004925700e388 */ /* 0x0041e80000000800 */
[----:B---3--:R1:W-:Y:S04]  /*3110*/  @!P6 STS [R85+0x4], R148 ;  /* 0x000004945500e388 */ /* 0x0083e80000000800 */
[----:B----4-:R2:W-:Y:S04]  /*3120*/  @!P6 STS [R83+0x4], R150 ;  /* 0x000004965300e388 */ /* 0x0105e80000000800 */
[----:B-----5:R-:W-:Y:S01]  /*3130*/  @!P6 STS [R57+0x4], R152 ;  /* 0x000004983900e388 */ /* 0x020fe20000000800 */
[----:B------:R-:W-:-:S13]  /*3140*/  ISETP.GE.OR P6, PT, R113, R106, P5 ;  /* 0x0000006a7100720c */ /* 0x000fda0002fc6670 */
[----:B------:R-:W-:-:S04]  /*3150*/  @!P6 IMAD.WIDE R74, R147, 0x4, R70 ;  /* 0x00000004934ae825 */ /* 0x000fc800078e0246 */
[----:B------:R-:W-:Y:S01]  /*3160*/  @!P6 IMAD.WIDE R72, R147, 0x4, R68 ;  /* 0x000000049348e825 */ /* 0x000fe200078e0244 */
[----:B------:R-:W3:Y:S04]  /*3170*/  @!P6 LDG.E R149, desc[UR6][R74.64] ;  /* 0x000000064a95e981 */ /* 0x000ee8000c1e1900 */
[----:B------:R-:W4:Y:S01]  /*3180*/  @!P6 LDG.E R154, desc[UR6][R72.64] ;  /* 0x00000006489ae981 */ /* 0x000f22000c1e1900 */
[----:B------:R-:W-:-:S03]  /*3190*/  IADD3 R147, PT, PT, R112, R147, RZ ;  /* 0x0000009370937210 */ /* 0x000fc60007ffe0ff */
[----:B---3--:R3:W-:Y:S04]  /*31a0*/  @!P6 STS [R78+0x4], R149 ;  /* 0x000004954e00e388 */ /* 0x0087e80000000800 */
[----:B----4-:R-:W-:Y:S01]  /*31b0*/  @!P6 STS [R65+0x4], R154 ;  /* 0x0000049a4100e388 */ /* 0x010fe20000000800 */
[----:B------:R-:W-:-:S04]  /*31c0*/  ISETP.NE.AND P6, PT, R140, RZ, PT ;  /* 0x000000ff8c00720c */ /* 0x000fc80003fc5270 */
[----:B------:R-:W-:-:S13]  /*31d0*/  ISETP.GT.U32.OR P6, PT, R145, R21, P6 ;  /* 0x000000159100720c */ /* 0x000fda00037c4470 */
[----:B------:R-:W4:Y:S01]  /*31e0*/  @!P6 LDC.64 R74, c[0x0][0x390] ;  /* 0x0000e400ff4aeb82 */ /* 0x000f220000000a00 */
[C---:B------:R-:W-:Y:S01]  /*31f0*/  @!P6 IADD3 R151, PT, PT, R147.reuse, -0x2, -R21 ;  /* 0xfffffffe9397e810 */ /* 0x040fe20007ffe815 */
[----:B----4-:R-:W-:-:S04]  /*3200*/  @!P6 IMAD.WIDE R76, R147, 0x4, R74 ;  /* 0x00000004934ce825 */ /* 0x010fc800078e024a */
[----:B------:R-:W-:Y:S01]  /*3210*/  @!P6 IMAD.WIDE R74, R151, 0x4, R74 ;  /* 0x00000004974ae825 */ /* 0x000fe200078e024a */
[----:B0-----:R-:W4:Y:S03]  /*3220*/  @!P6 LDG.E R146, desc[UR6][R76.64+0x4] ;  /* 0x000004064c92e981 */ /* 0x001f26000c1e1900 */
[----:B------:R-:W-:Y:S01]  /*3230*/  @!P6 IMAD.WIDE R72, R106, 0x4, R76 ;  /* 0x000000046a48e825 */ /* 0x000fe200078e024c */
[----:B------:R-:W5:Y:S04]  /*3240*/  @!P6 LDG.E R151, desc[UR6][R76.64+-0x4] ;  /* 0xfffffc064c97e981 */ /* 0x000f68000c1e1900 */
[----:B-1----:R-:W3:Y:S04]  /*3250*/  @!P6 LDG.E R148, desc[UR6][R74.64] ;  /* 0x000000064a94e981 */ /* 0x002ee8000c1e1900 */
[----:B--2---:R-:W2:Y:S04]  /*3260*/  @!P6 LDG.E R150, desc[UR6][R72.64] ;  /* 0x000000064896e981 */ /* 0x004ea8000c1e1900 */
[----:B-----5:R0:W-:Y:S04]  /*3270*/  @!P6 STS [R50+0x4], R151 ;  /* 0x000004973200e388 */ /* 0x0201e80000000800 */
[----:B----4-:R1:W-:Y:S04]  /*3280*/  @!P6 STS [R53+0x4], R146 ;  /* 0x000004923500e388 */ /* 0x0103e80000000800 */
[----:B---3--:R-:W-:Y:S04]  /*3290*/  @!P6 STS [R61+0x4], R148 ;  /* 0x000004943d00e388 */ /* 0x008fe80000000800 */
[----:B--2---:R-:W-:Y:S01]  /*32a0*/  @!P6 STS [R63+0x4], R150 ;  /* 0x000004963f00e388 */ /* 0x004fe20000000800 */
        /* <DEDUP_REMOVED lines=14> */
[----:B-1----:R-:W3:Y:S03]  /*3390*/  @!P6 LDG.E R146, desc[UR6][R76.64+-0x4] ;  /* 0xfffffc064c92e981 */ /* 0x002ee6000c1e1900 */
[----:B------:R-:W-:Y:S01]  /*33a0*/  @!P6 IMAD.WIDE R72, R106, 0x4, R76 ;  /* 0x000000046a48e825 */ /* 0x000fe200078e024c */
[----:B------:R-:W4:Y:S04]  /*33b0*/  @!P6 LDG.E R151, desc[UR6][R76.64+0x4] ;  /* 0x000004064c97e981 */ /* 0x000f28000c1e1900 */
[----:B--2---:R-:W2:Y:S04]  /*33c0*/  @!P6 LDG.E R149, desc[UR6][R74.64] ;  /* 0x000000064a95e981 */ /* 0x004ea8000c1e1900 */
[----:B------:R-:W5:Y:S04]  /*33d0*/  @!P6 LDG.E R153, desc[UR6][R72.64] ;  /* 0x000000064899e981 */ /* 0x000f68000c1e1900 */
[----:B---3--:R-:W-:Y:S04]  /*33e0*/  @!P6 STS [R49+0x4], R146 ;  /* 0x000004923100e388 */ /* 0x008fe80000000800 */
[----:B----4-:R-:W-:Y:S04]  /*33f0*/  @!P6 STS [R66+0x4], R151 ;  /* 0x000004974200e388 */ /* 0x010fe80000000800 */
[----:B--2---:R0:W-:Y:S04]  /*3400*/  @!P6 STS [R64+0x4], R149 ;  /* 0x000004954000e388 */ /* 0x0041e80000000800 */
[----:B-----5:R-:W-:Y:S01]  /*3410*/  @!P6 STS [R62+0x4], R153 ;  /* 0x000004993e00e388 */ /* 0x020fe20000000800 */
        /* <DEDUP_REMOVED lines=10> */
[----:B------:R-:W2:Y:S01]  /*34c0*/  @!P6 LDC.64 R74, c[0x0][0x390] ;  /* 0x0000e400ff4aeb82 */ /* 0x000ea20000000a00 */
[C---:B0-----:R-:W-:Y:S01]  /*34d0*/  @!P6 IADD3 R149, PT, PT, R147.reuse, -0x2, -R21 ;  /* 0xfffffffe9395e810 */ /* 0x041fe20007ffe815 */
[----:B--2---:R-:W-:-:S04]  /*34e0*/  @!P6 IMAD.WIDE R76, R147, 0x4, R74 ;  /* 0x00000004934ce825 */ /* 0x004fc800078e024a */
[----:B------:R-:W-:Y:S01]  /*34f0*/  @!P6 IMAD.WIDE R74, R149, 0x4, R74 ;  /* 0x00000004954ae825 */ /* 0x000fe200078e024a */
[----:B------:R-:W2:Y:S03]  /*3500*/  @!P6 LDG.E R151, desc[UR6][R76.64+0x4] ;  /* 0x000004064c97e981 */ /* 0x000ea6000c1e1900 */
[----:B------:R-:W-:Y:S01]  /*3510*/  @!P6 IMAD.WIDE R72, R106, 0x4, R76 ;  /* 0x000000046a48e825 */ /* 0x000fe200078e024c */
[----:B------:R-:W3:Y:S04]  /*3520*/  @!P6 LDG.E R149, desc[UR6][R76.64+-0x4] ;  /* 0xfffffc064c95e981 */ /* 0x000ee8000c1e1900 */
[----:B------:R-:W4:Y:S04]  /*3530*/  @!P6 LDG.E R146, desc[UR6][R74.64] ;  /* 0x000000064a92e981 */ /* 0x000f28000c1e1900 */
[----:B-1----:R-:W5:Y:S04]  /*3540*/  @!P6 LDG.E R148, desc[UR6][R72.64] ;  /* 0x000000064894e981 */ /* 0x002f68000c1e1900 */
        /* <DEDUP_REMOVED lines=20> */
[----:B------:R-:W3:Y:S04]  /*3690*/  @!P6 LDG.E R149, desc[UR6][R76.64+-0x4] ;  /* 0xfffffc064c95e981 */ /* 0x000ee8000c1e1900 */
[----:B------:R-:W4:Y:S04]  /*36a0*/  @!P6 LDG.E R151, desc[UR6][R74.64] ;  /* 0x000000064a97e981 */ /* 0x000f28000c1e1900 */
[----:B--2---:R-:W2:Y:S04]  /*36b0*/  @!P6 LDG.E R148, desc[UR6][R72.64] ;  /* 0x000000064894e981 */ /* 0x004ea8000c1e1900 */
[----:B---3--:R0:W-:Y:S04]  /*36c0*/  @!P6 STS [R42+0x4], R149 ;  /* 0x000004952a00e388 */ /* 0x0081e80000000800 */
[----:B-----5:R1:W-:Y:S04]  /*36d0*/  @!P6 STS [R31+0x4], R146 ;  /* 0x000004921f00e388 */ /* 0x0203e80000000800 */
[----:B----4-:R-:W-:Y:S04]  /*36e0*/  @!P6 STS [R46+0x4], R151 ;  /* 0x000004972e00e388 */ /* 0x010fe80000000800 */
[----:B--2---:R2:W-:Y:S01]  /*36f0*/  @!P6 STS [R23+0x4], R148 ;  /* 0x000004941700e388 */ /* 0x0045e20000000800 */
        /* <DEDUP_REMOVED lines=11> */
[C---:B0-----:R-:W-:Y:S01]  /*37b0*/  @!P6 IADD3 R149, PT, PT, R147.reuse, -0x2, -R21 ;  /* 0xfffffffe9395e810 */ /* 0x041fe20007ffe815 */
[----:B----4-:R-:W-:-:S04]  /*37c0*/  @!P6 IMAD.WIDE R76, R147, 0x4, R74 ;  /* 0x00000004934ce825 */ /* 0x010fc800078e024a */
[----:B------:R-:W-:Y:S01]  /*37d0*/  @!P6 IMAD.WIDE R74, R149, 0x4, R74 ;  /* 0x00000004954ae825 */ /* 0x000fe200078e024a */
[----:B-1----:R-:W4:Y:S03]  /*37e0*/  @!P6 LDG.E R146, desc[UR6][R76.64+-0x4] ;  /* 0xfffffc064c92e981 */ /* 0x002f26000c1e1900 */
[----:B------:R-:W-:Y:S01]  /*37f0*/  @!P6 IMAD.WIDE R72, R106, 0x4, R76 ;  /* 0x000000046a48e825 */ /* 0x000fe200078e024c */
[----:B--2---:R-:W2:Y:S04]  /*3800*/  @!P6 LDG.E R148, desc[UR6][R76.64+0x4] ;  /* 0x000004064c94e981 */ /* 0x004ea8000c1e1900 */
[----:B---3--:R-:W3:Y:S04]  /*3810*/  @!P6 LDG.E R150, desc[UR6][R74.64] ;  /* 0x000000064a96e981 */ /* 0x008ee8000c1e1900 */
[----:B------:R-:W5:Y:S04]  /*3820*/  @!P6 LDG.E R149, desc[UR6][R72.64] ;  /* 0x000000064895e981 */ /* 0x000f68000c1e1900 */
[----:B----4-:R-:W-:Y:S04]  /*3830*/  @!P6 STS [R41+0x4], R146 ;  /* 0x000004922900e388 */ /* 0x010fe80000000800 */
[----:B--2---:R-:W-:Y:S04]  /*3840*/  @!P6 STS [R39+0x4], R148 ;  /* 0x000004942700e388 */ /* 0x004fe80000000800 */
[----:B---3--:R-:W-:Y:S04]  /*3850*/  @!P6 STS [R33+0x4], R150 ;  /* 0x000004962100e388 */ /* 0x008fe80000000800 */
[----:B-----5:R0:W-:Y:S01]  /*3860*/  @!P6 STS [R36+0x4], R149 ;  /* 0x000004952400e388 */ /* 0x0201e20000000800 */
[----:B------:R-:W-:-:S13]  /*3870*/  ISETP.GE.OR P6, PT, R40, R106, P5 ;  /* 0x0000006a2800720c */ /* 0x000fda0002fc6670 */
[----:B------:R-:W-:-:S04]  /*3880*/  @!P6 IMAD.WIDE R74, R147, 0x4, R70 ;  /* 0x00000004934ae825 */ /* 0x000fc800078e0246 */
[----:B------:R-:W-:Y:S01]  /*3890*/  @!P6 IMAD.WIDE R72, R147, 0x4, R68 ;  /* 0x000000049348e825 */ /* 0x000fe200078e0244 */
[----:B------:R-:W2:Y:S04]  /*38a0*/  @!P6 LDG.E R151, desc[UR6][R74.64] ;  /* 0x000000064a97e981 */ /* 0x000ea8000c1e1900 */
[----:B------:R-:W3:Y:S01]  /*38b0*/  @!P6 LDG.E R153, desc[UR6][R72.64] ;  /* 0x000000064899e981 */ /* 0x000ee2000c1e1900 */
[----:B------:R-:W-:-:S03]  /*38c0*/  IADD3 R147, PT, PT, R112, R147, RZ ;  /* 0x0000009370937210 */ /* 0x000fc60007ffe0ff */
[----:B--2---:R-:W-:Y:S04]  /*38d0*/  @!P6 STS [R32+0x4], R151 ;  /* 0x000004972000e388 */ /* 0x004fe80000000800 */
[----:B---3--:R-:W-:Y:S01]  /*38e0*/  @!P6 STS [R30+0x4], R153 ;  /* 0x000004991e00e388 */ /* 0x008fe20000000800 */
[----:B------:R-:W-:-:S13]  /*38f0*/  ISETP.GT.U32.OR P6, PT, R145, R21, P3 ;  /* 0x000000159100720c */ /* 0x000fda0001fc4470 */
[----:B------:R-:W1:Y:S01]  /*3900*/  @!P6 LDC.64 R74, c[0x0][0x390] ;  /* 0x0000e400ff4aeb82 */ /* 0x000e620000000a00 */
[C---:B0-----:R-:W-:Y:S01]  /*3910*/  @!P6 IADD3 R149, PT, PT, R147.reuse, -0x2, -R21 ;  /* 0xfffffffe9395e810 */ /* 0x041fe20007ffe815 */
[----:B-1----:R-:W-:-:S04]  /*3920*/  @!P6 IMAD.WIDE R76, R147, 0x4, R74 ;  /* 0x00000004934ce825 */ /* 0x002fc800078e024a */
[----:B------:R-:W-:Y:S01]  /*3930*/  @!P6 IMAD.WIDE R74, R149, 0x4, R74 ;  /* 0x00000004954ae825 */ /* 0x000fe200078e024a */
[----:B------:R-:W2:Y:S03]  /*3940*/  @!P6 LDG.E R146, desc[UR6][R76.64+0x4] ;  /* 0x000004064c92e981 */ /* 0x000ea6000c1e1900 */
[----:B------:R-:W-:Y:S01]  /*3950*/  @!P6 IMAD.WIDE R72, R106, 0x4, R76 ;  /* 0x000000046a48e825 */ /* 0x000fe200078e024c */
[----:B------:R-:W3:Y:S04]  /*3960*/  @!P6 LDG.E R149, desc[UR6][R76.64+-0x4] ;  /* 0xfffffc064c95e981 */ /* 0x000ee8000c1e1900 */
[----:B------:R-:W4:Y:S04]  /*3970*/  @!P6 LDG.E R148, desc[UR6][R74.64] ;  /* 0x000000064a94e981 */ /* 0x000f28000c1e1900 */
[----:B------:R-:W5:Y:S04]  /*3980*/  @!P6 LDG.E R150, desc[UR6][R72.64] ;  /* 0x000000064896e981 */ /* 0x000f68000c1e1900 */
[----:B---3--:R0:W-:Y:S04]  /*3990*/  @!P6 STS [R0+0x4], R149 ;  /* 0x000004950000e388 */ /* 0x0081e80000000800 */
[----:B--2---:R1:W-:Y:S04]  /*39a0*/  @!P6 STS [R11+0x4], R146 ;  /* 0x000004920b00e388 */ /* 0x0043e80000000800 */
[----:B----4-:R2:W-:Y:S04]  /*39b0*/  @!P6 STS [R15+0x4], R148 ;  /* 0x000004940f00e388 */ /* 0x0105e80000000800 */
[----:B-----5:R3:W-:Y:S01]  /*39c0*/  @!P6 STS [R7+0x4], R150 ;  /* 0x000004960700e388 */ /* 0x0207e20000000800 */
[----:B------:R-:W-:-:S13]  /*39d0*/  ISETP.GE.OR P6, PT, R47, R106, P5 ;  /* 0x0000006a2f00720c */ /* 0x000fda0002fc6670 */
[----:B------:R-:W-:-:S04]  /*39e0*/  @!P6 IMAD.WIDE R74, R147, 0x4, R70 ;  /* 0x00000004934ae825 */ /* 0x000fc800078e0246 */
[----:B------:R-:W-:Y:S01]  /*39f0*/  @!P6 IMAD.WIDE R72, R147, 0x4, R68 ;  /* 0x000000049348e825 */ /* 0x000fe200078e0244 */
[----:B------:R-:W4:Y:S04]  /*3a00*/  @!P6 LDG.E R152, desc[UR6][R74.64] ;  /* 0x000000064a98e981 */ /* 0x000f28000c1e1900 */
[----:B------:R-:W5:Y:S01]  /*3a10*/  @!P6 LDG.E R154, desc[UR6][R72.64] ;  /* 0x00000006489ae981 */ /* 0x000f62000c1e1900 */
[----:B------:R-:W-:-:S03]  /*3a20*/  IADD3 R147, PT, PT, R112, R147, RZ ;  /* 0x0000009370937210 */ /* 0x000fc60007ffe0ff */
[----:B----4-:R-:W-:Y:S04]  /*3a30*/  @!P6 STS [R5+0x4], R152 ;  /* 0x000004980500e388 */ /* 0x010fe80000000800 */
[----:B-----5:R4:W-:Y:S01]  /*3a40*/  @!P6 STS [R19+0x4], R154 ;  /* 0x0000049a1300e388 */ /* 0x0209e20000000800 */
        /* <DEDUP_REMOVED lines=8> */
[----:B---3--:R-:W3:Y:S04]  /*3ad0*/  @!P6 LDG.E R150, desc[UR6][R74.64] ;  /* 0x000000064a96e981 */ /* 0x008ee8000c1e1900 */
[----:B------:R-:W3:Y:S01]  /*3ae0*/  @!P6 LDG.E R149, desc[UR6][R72.64] ;  /* 0x000000064895e981 */ /* 0x000ee2000c1e1900 */
[----:B----4-:R-:W-:-:S03]  /*3af0*/  @!P6 LEA R154, R108, R27, 0x2 ;  /* 0x0000001b6c9ae211 */ /* 0x010fc600078e10ff */
[----:B-----5:R-:W-:Y:S04]  /*3b00*/  @!P6 STS [R17+0x4], R146 ;  /* 0x000004921100e388 */ /* 0x020fe80000000800 */
[----:B--2---:R-:W-:Y:S04]  /*3b10*/  @!P6 STS [R13+0x4], R148 ;  /* 0x000004940d00e388 */ /* 0x004fe80000000800 */
[----:B---3--:R-:W-:Y:S04]  /*3b20*/  @!P6 STS [R27+0x4], R150 ;  /* 0x000004961b00e388 */ /* 0x008fe80000000800 */
[----:B------:R0:W-:Y:S01]  /*3b30*/  @!P6 STS [R154+0x4], R149 ;  /* 0x000004959a00e388 */ /* 0x0001e20000000800 */
[----:B------:R-:W-:-:S13]  /*3b40*/  ISETP.GE.OR P6, PT, R34, R106, P5 ;  /* 0x0000006a2200720c */ /* 0x000fda0002fc6670 */
[----:B------:R-:W-:-:S04]  /*3b50*/  @!P6 IMAD.WIDE R74, R147, 0x4, R70 ;  /* 0x00000004934ae825 */ /* 0x000fc800078e0246 */
[----:B------:R-:W-:Y:S01]  /*3b60*/  @!P6 IMAD.WIDE R72, R147, 0x4, R68 ;  /* 0x000000049348e825 */ /* 0x000fe200078e0244 */
[----:B------:R-:W2:Y:S04]  /*3b70*/  @!P6 LDG.E R152, desc[UR6][R74.64] ;  /* 0x000000064a98e981 */ /* 0x000ea8000c1e1900 */
[----:B------:R-:W3:Y:S01]  /*3b80*/  @!P6 LDG.E R151, desc[UR6][R72.64] ;  /* 0x000000064897e981 */ /* 0x000ee2000c1e1900 */
[----:B------:R-:W-:-:S03]  /*3b90*/  IADD3 R147, PT, PT, R112, R147, RZ ;  /* 0x0000009370937210 */ /* 0x000fc60007ffe0ff */
[----:B--2---:R-:W-:Y:S04]  /*3ba0*/  @!P6 STS [R25+0x4], R152 ;  /* 0x000004981900e388 */ /* 0x004fe80000000800 */
[----:B---3--:R1:W-:Y:S01]  /*3bb0*/  @!P6 STS [R26+0x4], R151 ;  /* 0x000004971a00e388 */ /* 0x0083e20000000800 */
        /* <DEDUP_REMOVED lines=12> */
[----:B----4-:R-:W-:Y:S04]  /*3c80*/  @!P6 STS [R20+0x4], R155 ;  /* 0x0000049b1400e388 */ /* 0x010fe80000000800 */
        /* <DEDUP_REMOVED lines=10> */
[----:B------:R-:W2:Y:S01]  /*3d30*/  @!P6 LDC.64 R74, c[0x0][0x390] ;  /* 0x0000e400ff4aeb82 */ /* 0x000ea20000000a00 */
[C---:B0-----:R-:W-:Y:S01]  /*3d40*/  @!P6 IADD3 R149, PT, PT, R147.reuse, -0x2, -R21 ;  /* 0xfffffffe9395e810 */ /* 0x041fe20007ffe815 */
[----:B--2---:R-:W-:-:S04]  /*3d50*/  @!P6 IMAD.WIDE R76, R147, 0x4, R74 ;  /* 0x00000004934ce825 */ /* 0x004fc800078e024a */
[----:B------:R-:W-:Y:S01]  /*3d60*/  @!P6 IMAD.WIDE R74, R149, 0x4, R74 ;  /* 0x00000004954ae825 */ /* 0x000fe200078e024a */
[----:B-1----:R-:W2:Y:S03]  /*3d70*/  @!P6 LDG.E R151, desc[UR6][R76.64+0x4] ;  /* 0x000004064c97e981 */ /* 0x002ea6000c1e1900 */
[----:B------:R-:W-:Y:S01]  /*3d80*/  @!P6 IMAD.WIDE R72, R106, 0x4, R76 ;  /* 0x000000046a48e825 */ /* 0x000fe200078e024c */
[----:B------:R0:W3:Y:S04]  /*3d90*/  @!P6 LDG.E R146, desc[UR6][R74.64] ;  /* 0x000000064a92e981 */ /* 0x0000e8000c1e1900 */
[----:B------:R1:W4:Y:S04]  /*3da0*/  @!P6 LDG.E R153, desc[UR6][R72.64] ;  /* 0x000000064899e981 */ /* 0x000328000c1e1900 */
[----:B------:R-:W5:Y:S01]  /*3db0*/  @!P6 LDG.E R149, desc[UR6][R76.64+-0x4] ;  /* 0xfffffc064c95e981 */ /* 0x000f62000c1e1900 */
[----:B0-----:R-:W-:-:S04]  /*3dc0*/  @!P5 IMAD.WIDE R74, R147, 0x4, R70 ;  /* 0x00000004934ad825 */ /* 0x001fc800078e0246 */
[----:B-1----:R-:W-:Y:S02]  /*3dd0*/  @!P5 IMAD.WIDE R72, R147, 0x4, R68 ;  /* 0x000000049348d825 */ /* 0x002fe400078e0244 */
[----:B------:R-:W4:Y:S04]  /*3de0*/  @!P5 LDG.E R147, desc[UR6][R74.64] ;  /* 0x000000064a93d981 */ /* 0x000f28000c1e1900 */
[----:B------:R-:W4:Y:S01]  /*3df0*/  @!P5 LDG.E R155, desc[UR6][R72.64] ;  /* 0x00000006489bd981 */ /* 0x000f22000c1e1900 */
[----:B------:R-:W-:-:S03]  /*3e00*/  IADD3 R145, PT, PT, R110, R145, RZ ;  /* 0x000000916e917210 */ /* 0x000fc60007ffe0ff */
[----:B-----5:R0:W-:Y:S04]  /*3e10*/  @!P6 STS [R12+0x4], R149 ;  /* 0x000004950c00e388 */ /* 0x0201e80000000800 */
[----:B--2---:R1:W-:Y:S04]  /*3e20*/  @!P6 STS [R10+0x4], R151 ;  /* 0x000004970a00e388 */ /* 0x0043e80000000800 */
[----:B---3--:R2:W-:Y:S04]  /*3e30*/  @!P6 STS [R9+0x4], R146 ;  /* 0x000004920900e388 */ /* 0x0085e80000000800 */
[----:B----4-:R-:W-:Y:S04]  /*3e40*/  @!P6 STS [R8+0x4], R153 ;  /* 0x000004990800e388 */ /* 0x010fe80000000800 */
[----:B------:R3:W-:Y:S04]  /*3e50*/  @!P5 STS [R6+0x4], R147 ;  /* 0x000004930600d388 */ /* 0x0007e80000000800 */
[----:B------:R-:W-:Y:S01]  /*3e60*/  @!P5 STS [R4+0x4], R155 ;  /* 0x0000049b0400d388 */ /* 0x000fe20000000800 */
[----:B------:R-:W-:-:S13]  /*3e70*/  ISETP.GT.U32.OR P5, PT, R145, R21, P4 ;  /* 0x000000159100720c */ /* 0x000fda00027a4470 */
[----:B------:R-:W4:Y:S01]  /*3e80*/  @!P5 LDC.64 R74, c[0x0][0x390] ;  /* 0x0000e400ff4adb82 */ /* 0x000f220000000a00 */
[----:B0-----:R-:W-:-:S05]  /*3e90*/  IMAD R149, R106, R145, R109 ;  /* 0x000000916a957224 */ /* 0x001fca00078e026d */
[C---:B-1----:R-:W-:Y:S01]  /*3ea0*/  @!P5 IADD3 R151, PT, PT, R149.reuse, -0x2, -R21 ;  /* 0xfffffffe9597d810 */ /* 0x042fe20007ffe815 */
[----:B----4-:R-:W-:-:S04]  /*3eb0*/  @!P5 IMAD.WIDE R76, R149, 0x4, R74 ;  /* 0x00000004954cd825 */ /* 0x010fc800078e024a */
[----:B------:R-:W-:Y:S01]  /*3ec0*/  @!P5 IMAD.WIDE R74, R151, 0x4, R74 ;  /* 0x00000004974ad825 */ /* 0x000fe200078e024a */
[----:B--2---:R-:W2:Y:S03]  /*3ed0*/  @!P5 LDG.E R146, desc[UR6][R76.64+0x4] ;  /* 0x000004064c92d981 */ /* 0x004ea6000c1e1900 */
[----:B------:R-:W-:Y:S01]  /*3ee0*/  @!P5 IMAD.WIDE R72, R106, 0x4, R76 ;  /* 0x000000046a48d825 */ /* 0x000fe200078e024c */
[----:B------:R-:W4:Y:S04]  /*3ef0*/  @!P5 LDG.E R151, desc[UR6][R76.64+-0x4] ;  /* 0xfffffc064c97d981 */ /* 0x000f28000c1e1900 */
[----:B------:R-:W5:Y:S04]  /*3f00*/  @!P5 LDG.E R148, desc[UR6][R74.64] ;  /* 0x000000064a94d981 */ /* 0x000f68000c1e1900 */
[----:B---3--:R-:W3:Y:S04]  /*3f10*/  @!P5 LDG.E R147, desc[UR6][R72.64] ;  /* 0x000000064893d981 */ /* 0x008ee8000c1e1900 */
[----:B----4-:R-:W-:Y:S04]  /*3f20*/  @!P5 STS [R126+0x8], R151 ;  /* 0x000008977e00d388 */ /* 0x010fe80000000800 */
[----:B--2---:R-:W-:Y:S04]  /*3f30*/  @!P5 STS [R91+0x8], R146 ;  /* 0x000008925b00d388 */ /* 0x004fe80000000800 */
[----:B-----5:R-:W-:Y:S04]  /*3f40*/  @!P5 STS [R119+0x8], R148 ;  /* 0x000008947700d388 */ /* 0x020fe80000000800 */
[----:B---3--:R0:W-:Y:S01]  /*3f50*/  @!P5 STS [R132+0x8], R147 ;  /* 0x000008938400d388 */ /* 0x0081e20000000800 */
[----:B------:R-:W-:-:S04]  /*3f60*/  ISETP.GE.U32.AND P5, PT, R145, R106, PT ;  /* 0x0000006a9100720c */ /* 0x000fc80003fa6070 */
[----:B------:R-:W-:-:S13]  /*3f70*/  ISETP.GE.OR P6, PT, R109, R106, P5 ;  /* 0x0000006a6d00720c */ /* 0x000fda0002fc6670 */
[----:B------:R-:W-:-:S04]  /*3f80*/  @!P6 IMAD.WIDE R74, R149, 0x4, R70 ;  /* 0x00000004954ae825 */ /* 0x000fc800078e0246 */
[----:B------:R-:W-:Y:S01]  /*3f90*/  @!P6 IMAD.WIDE R72, R149, 0x4, R68 ;  /* 0x000000049548e825 */ /* 0x000fe200078e0244 */
[----:B------:R-:W2:Y:S04]  /*3fa0*/  @!P6 LDG.E R150, desc[UR6][R74.64] ;  /* 0x000000064a96e981 */ /* 0x000ea8000c1e1900 */
[----:B------:R-:W3:Y:S01]  /*3fb0*/  @!P6 LDG.E R152, desc[UR6][R72.64] ;  /* 0x000000064898e981 */ /* 0x000ee2000c1e1900 */
[----:B------:R-:W-:-:S03]  /*3fc0*/  IADD3 R149, PT, PT, R112, R149, RZ ;  /* 0x0000009570957210 */ /* 0x000fc60007ffe0ff */
[----:B--2---:R1:W-:Y:S04]  /*3fd0*/  @!P6 STS [R121+0x8], R150 ;  /* 0x000008967900e388 */ /* 0x0043e80000000800 */
[----:B---3--:R2:W-:Y:S01]  /*3fe0*/  @!P6 STS [R135+0x8], R152 ;  /* 0x000008988700e388 */ /* 0x0085e20000000800 */
        /* <DEDUP_REMOVED lines=10> */
[----:B-1----:R-:W2:Y:S04]  /*4090*/  @!P6 LDG.E R150, desc[UR6][R72.64] ;  /* 0x000000064896e981 */ /* 0x002ea8000c1e1900 */
[----:B---3--:R-:W-:Y:S04]  /*40a0*/  @!P6 STS [R117+0xc], R146 ;  /* 0x00000c927500e388 */ /* 0x008fe80000000800 */
[----:B----4-:R-:W-:Y:S04]  /*40b0*/  @!P6 STS [R115+0xc], R148 ;  /* 0x00000c947300e388 */ /* 0x010fe80000000800 */
[----:B-----5:R0:W-:Y:S04]  /*40c0*/  @!P6 STS [R128+0xc], R147 ;  /* 0x00000c938000e388 */ /* 0x0201e80000000800 */
[----:B--2---:R1:W-:Y:S01]  /*40d0*/  @!P6 STS [R101+0xc], R150 ;  /* 0x00000c966500e388 */ /* 0x0043e20000000800 */
        /* <DEDUP_REMOVED lines=26> */
[----:B------:R-:W5:Y:S04]  /*4280*/  @!P6 LDG.E R148, desc[UR6][R74.64] ;  /* 0x000000064a94e981 */ /* 0x000f68000c1e1900 */
[----:B-1----:R-:W2:Y:S01]  /*4290*/  @!P6 LDG.E R150, desc[UR6][R72.64] ;  /* 0x000000064896e981 */ /* 0x002ea2000c1e1900 */
[----:B------:R-:W-:-:S03]  /*42a0*/  IADD3 R149, PT, PT, R112, R149, RZ ;  /* 0x0000009570957210 */ /* 0x000fc60007ffe0ff */
[----:B-----5:R-:W-:Y:S04]  /*42b0*/  @!P6 STS [R127+0x8], R148 ;  /* 0x000008947f00e388 */ /* 0x020fe80000000800 */
[----:B--2---:R-:W-:Y:S01]  /*42c0*/  @!P6 STS [R125+0x8], R150 ;  /* 0x000008967d00e388 */ /* 0x004fe20000000800 */
[----:B------:R-:W-:-:S04]  /*42d0*/  ISETP.NE.AND P6, PT, R144, RZ, PT ;  /* 0x000000ff9000720c */ /* 0x000fc80003fc5270 */
[----:B------:R-:W-:-:S13]  /*42e0*/  ISETP.GT.U32.OR P6, PT, R145, R21, P6 ;  /* 0x000000159100720c */ /* 0x000fda00037c4470 */
[----:B------:R-:W1:Y:S01]  /*42f0*/  @!P6 LDC.64 R74, c[0x0][0x390] ;  /* 0x0000e400ff4aeb82 */ /* 0x000e620000000a00 */
[C---:B0-----:R-:W-:Y:S01]  /*4300*/  @!P6 IADD3 R147, PT, PT, R149.reuse, -0x2, -R21 ;  /* 0xfffffffe9593e810 */ /* 0x041fe20007ffe815 */
[----:B-1----:R-:W-:-:S04]  /*4310*/  @!P6 IMAD.WIDE R76, R149, 0x4, R74 ;  /* 0x00000004954ce825 */ /* 0x002fc800078e024a */
[----:B------:R-:W-:Y:S01]  /*4320*/  @!P6 IMAD.WIDE R74, R147, 0x4, R74 ;  /* 0x00000004934ae825 */ /* 0x000fe200078e024a */
[----:B------:R-:W2:Y:S03]  /*4330*/  @!P6 LDG.E R151, desc[UR6][R76.64+0x4] ;  /* 0x000004064c97e981 */ /* 0x000ea6000c1e1900 */
[----:B------:R-:W-:Y:S01]  /*4340*/  @!P6 IMAD.WIDE R72, R106, 0x4, R76 ;  /* 0x000000046a48e825 */ /* 0x000fe200078e024c */
[----:B------:R-:W5:Y:S04]  /*4350*/  @!P6 LDG.E R147, desc[UR6][R76.64+-0x4] ;  /* 0xfffffc064c93e981 */ /* 0x000f68000c1e1900 */
[----:B---3--:R-:W3:Y:S04]  /*4360*/  @!P6 LDG.E R153, desc[UR6][R74.64] ;  /* 0x000000064a99e981 */ /* 0x008ee8000c1e1900 */
[----:B------:R-:W4:Y:S04]  /*4370*/  @!P6 LDG.E R155, desc[UR6][R72.64] ;  /* 0x00000006489be981 */ /* 0x000f28000c1e1900 */
[----:B-----5:R0:W-:Y:S04]  /*4380*/  @!P6 STS [R122+0x8], R147 ;  /* 0x000008937a00e388 */ /* 0x0201e80000000800 */
[----:B--2---:R1:W-:Y:S04]  /*4390*/  @!P6 STS [R120+0x8], R151 ;  /* 0x000008977800e388 */ /* 0x0043e80000000800 */
[----:B---3--:R-:W-:Y:S04]  /*43a0*/  @!P6 STS [R118+0x8], R153 ;  /* 0x000008997600e388 */ /* 0x008fe80000000800 */
[----:B----4-:R-:W-:Y:S01]  /*43b0*/  @!P6 STS [R116+0x8], R155 ;  /* 0x0000089b7400e388 */ /* 0x010fe20000000800 */
        /* <DEDUP_REMOVED lines=17> */
[----:B-1----:R-:W5:Y:S04]  /*44d0*/  @!P6 LDG.E R151, desc[UR6][R74.64] ;  /* 0x000000064a97e981 */ /* 0x002f68000c1e1900 */
[----:B--2---:R-:W2:Y:S04]  /*44e0*/  @!P6 LDG.E R146, desc[UR6][R72.64] ;  /* 0x000000064892e981 */ /* 0x004ea8000c1e1900 */
[----:B----4-:R0:W-:Y:S04]  /*44f0*/  @!P6 STS [R80+0x8], R147 ;  /* 0x000008935000e388 */ /* 0x0101e80000000800 */
[----:B---3--:R-:W-:Y:S04]  /*4500*/  @!P6 STS [R89+0x8], R148 ;  /* 0x000008945900e388 */ /* 0x008fe80000000800 */
[----:B-----5:R-:W-:Y:S04]  /*4510*/  @!P6 STS [R94+0x8], R151 ;  /* 0x000008975e00e388 */ /* 0x020fe80000000800 */
[----:B--2---:R1:W-:Y:S01]  /*4520*/  @!P6 STS [R81+0x8], R146 ;  /* 0x000008925100e388 */ /* 0x0043e20000000800 */
        /* <DEDUP_REMOVED lines=16> */
[----:B------:R-:W5:Y:S04]  /*4630*/  @!P6 LDG.E R147, desc[UR6][R76.64+-0x4] ;  /* 0xfffffc064c93e981 */ /* 0x000f68000c1e1900 */
[----:B------:R-:W3:Y:S04]  /*4640*/  @!P6 LDG.E R148, desc[UR6][R74.64] ;  /* 0x000000064a94e981 */ /* 0x000ee8000c1e1900 */
[----:B--2---:R-:W2:Y:S04]  /*4650*/  @!P6 LDG.E R150, desc[UR6][R72.64] ;  /* 0x000000064896e981 */ /* 0x004ea8000c1e1900 */
[----:B-----5:R0:W-:Y:S04]  /*4660*/  @!P6 STS [R52+0x8], R147 ;  /* 0x000008933400e388 */ /* 0x0201e80000000800 */
[----:B----4-:R1:W-:Y:S04]  /*4670*/  @!P6 STS [R99+0x8], R146 ;  /* 0x000008926300e388 */ /* 0x0103e80000000800 */
[----:B---3--:R3:W-:Y:S04]  /*4680*/  @!P6 STS [R97+0x8], R148 ;  /* 0x000008946100e388 */ /* 0x0087e80000000800 */
[----:B--2---:R2:W-:Y:S01]  /*4690*/  @!P6 STS [R95+0x8], R150 ;  /* 0x000008965f00e388 */ /* 0x0045e20000000800 */
[----:B------:R-:W-:-:S13]  /*46a0*/  ISETP.GE.OR P6, PT, R114, R106, P5 ;  /* 0x0000006a7200720c */ /* 0x000fda0002fc6670 */
[----:B------:R-:W-:-:S04]  /*46b0*/  @!P6 IMAD.WIDE R74, R149, 0x4, R70 ;  /* 0x00000004954ae825 */ /* 0x000fc800078e0246 */
[----:B------:R-:W-:Y:S01]  /*46c0*/  @!P6 IMAD.WIDE R72, R149, 0x4, R68 ;  /* 0x000000049548e825 */ /* 0x000fe200078e0244 */
[----:B------:R-:W4:Y:S04]  /*46d0*/  @!P6 LDG.E R152, desc[UR6][R74.64] ;  /* 0x000000064a98e981 */ /* 0x000f28000c1e1900 */
[----:B------:R-:W5:Y:S01]  /*46e0*/  @!P6 LDG.E R151, desc[UR6][R72.64] ;  /* 0x000000064897e981 */ /* 0x000f62000c1e1900 */
[----:B------:R-:W-:-:S03]  /*46f0*/  IADD3 R149, PT, PT, R112, R149, RZ ;  /* 0x0000009570957210 */ /* 0x000fc60007ffe0ff */
[----:B----4-:R4:W-:Y:S04]  /*4700*/  @!P6 STS [R93+0x8], R152 ;  /* 0x000008985d00e388 */ /* 0x0109e80000000800 */
[----:B-----5:R5:W-:Y:S01]  /*4710*/  @!P6 STS [R90+0x8], R151 ;  /* 0x000008975a00e388 */ /* 0x020be20000000800 */
[----:B------:R-:W-:-:S04]  /*4720*/  ISETP.NE.AND P6, PT, R141, RZ, PT ;  /* 0x000000ff8d00720c */ /* 0x000fc80003fc5270 */
[----:B------:R-:W-:-:S13]  /*4730*/  ISETP.GT.U32.OR P6, PT, R145, R21, P6 ;  /* 0x000000159100720c */ /* 0x000fda00037c4470 */
[----:B------:R-:W1:Y:S01]  /*4740*/  @!P6 LDC.64 R74, c[0x0][0x390] ;  /* 0x0000e400ff4aeb82 */ /* 0x000e620000000a00 */
[C---:B0-----:R-:W-:Y:S01]  /*4750*/  @!P6 IADD3 R147, PT, PT, R149.reuse, -0x2, -R21 ;  /* 0xfffffffe9593e810 */ /* 0x041fe20007ffe815 */
[----:B-1----:R-:W-:-:S04]  /*4760*/  @!P6 IMAD.WIDE R76, R149, 0x4, R74 ;  /* 0x00000004954ce825 */ /* 0x002fc800078e024a */
[----:B------:R-:W-:Y:S01]  /*4770*/  @!P6 IMAD.WIDE R74, R147, 0x4, R74 ;  /* 0x00000004934ae825 */ /* 0x000fe200078e024a */
[----:B------:R-:W5:Y:S03]  /*4780*/  @!P6 LDG.E R146, desc[UR6][R76.64+-0x4] ;  /* 0xfffffc064c92e981 */ /* 0x000f66000c1e1900 */
[----:B------:R-:W-:Y:S01]  /*4790*/  @!P6 IMAD.WIDE R72, R106, 0x4, R76 ;  /* 0x000000046a48e825 */ /* 0x000fe200078e024c */
[----:B---3--:R-:W3:Y:S04]  /*47a0*/  @!P6 LDG.E R148, desc[UR6][R76.64+0x4] ;  /* 0x000004064c94e981 */ /* 0x008ee8000c1e1900 */
[----:B--2---:R-:W2:Y:S04]  /*47b0*/  @!P6 LDG.E R150, desc[UR6][R74.64] ;  /* 0x000000064a96e981 */ /* 0x004ea8000c1e1900 */
[----:B----4-:R-:W4:Y:S04]  /*47c0*/  @!P6 LDG.E R152, desc[UR6][R72.64] ;  /* 0x000000064898e981 */ /* 0x010f28000c1e1900 */
[----:B-----5:R0:W-:Y:S04]  /*47d0*/  @!P6 STS [R87+0x8], R146 ;  /* 0x000008925700e388 */ /* 0x0201e80000000800 */
[----:B---3--:R1:W-:Y:S04]  /*47e0*/  @!P6 STS [R85+0x8], R148 ;  /* 0x000008945500e388 */ /* 0x0083e80000000800 */
[----:B--2---:R2:W-:Y:S04]  /*47f0*/  @!P6 STS [R83+0x8], R150 ;  /* 0x000008965300e388 */ /* 0x0045e80000000800 */
[----:B----4-:R-:W-:Y:S01]  /*4800*/  @!P6 STS [R57+0x8], R152 ;  /* 0x000008983900e388 */ /* 0x010fe20000000800 */
        /* <DEDUP_REMOVED lines=2682> */
[----:B------:R-:W-:Y:S02]  /*efb0*/  @!P6 IMAD.WIDE R74, R149, 0x4, R74 ;  /* 0x00000004954ae825 */ /* 0x000fe400078e024a */
[----:B------:R-:W2:Y:S02]  /*efc0*/  @!P6 LDG.E R149, desc[UR6][R76.64+-0x4] ;  /* 0xfffffc064c95e981 */ /* 0x000ea4000c1e1900 */
[----:B------:R-:W-:Y:S02]  /*efd0*/  @!P6 IMAD.WIDE R72, R106, 0x4, R76 ;  /* 0x000000046a48e825 */ /* 0x000fe400078e024c */
[----:B------:R-:W3:Y:S04]  /*efe0*/  @!P6 LDG.E R146, desc[UR6][R76.64+0x4] ;  /* 0x000004064c92e981 */ /* 0x000ee8000c1e1900 */
[----:B------:R-:W4:Y:S04]  /*eff0*/  @!P6 LDG.E R148, desc[UR6][R74.64] ;  /* 0x000000064a94e981 */ /* 0x000f28000c1e1900 */
[----:B------:R-:W5:Y:S04]  /*f000*/  @!P6 LDG.E R150, desc[UR6][R72.64] ;  /* 0x000000064896e981 */ /* 0x000f68000c1e1900 */
[----:B--2---:R0:W-:Y:S04]  /*f010*/  @!P6 STS [R0+0x24], R149 ;  /* 0x000024950000e388 */ /* 0x0041e80000000800 */
[----:B---3--:R1:W-:Y:S04]  /*f020*/  @!P6 STS [R11+0x24], R146 ;  /* 0x000024920b00e388 */ /* 0x0083e80000000800 */
        /* <DEDUP_REMOVED lines=37> */
[----:B------:R-:W-:Y:S02]  /*f280*/  @!P6 IMAD.WIDE R74, R149, 0x4, R74 ;  /* 0x00000004954ae825 */ /* 0x000fe400078e024a */
[----:B------:R-:W2:Y:S02]  /*f290*/  @!P6 LDG.E R149, desc[UR6][R76.64+-0x4] ;  /* 0xfffffc064c95e981 */ /* 0x000ea4000c1e1900 */
[----:B------:R-:W-:Y:S02]  /*f2a0*/  @!P6 IMAD.WIDE R72, R106, 0x4, R76 ;  /* 0x000000046a48e825 */ /* 0x000fe400078e024c */
[----:B------:R-:W3:Y:S04]  /*f2b0*/  @!P6 LDG.E R153, desc[UR6][R76.64+0x4] ;  /* 0x000004064c99e981 */ /* 0x000ee8000c1e1900 */
[----:B------:R-:W4:Y:S04]  /*f2c0*/  @!P6 LDG.E R155, desc[UR6][R74.64] ;  /* 0x000000064a9be981 */ /* 0x000f28000c1e1900 */
[----:B-1----:R-:W5:Y:S04]  /*f2d0*/  @!P6 LDG.E R151, desc[UR6][R72.64] ;  /* 0x000000064897e981 */ /* 0x002f68000c1e1900 */
[----:B--2---:R0:W-:Y:S04]  /*f2e0*/  @!P6 STS [R24+0x24], R149 ;  /* 0x000024951800e388 */ /* 0x0041e80000000800 */
[----:B---3--:R-:W-:Y:S04]  /*f2f0*/  @!P6 STS [R22+0x24], R153 ;  /* 0x000024991600e388 */ /* 0x008fe80000000800 */
        /* <DEDUP_REMOVED lines=14> */
[----:B------:R-:W-:Y:S02]  /*f3e0*/  @!P6 IMAD.WIDE R74, R149, 0x4, R74 ;  /* 0x00000004954ae825 */ /* 0x000fe400078e024a */
[----:B------:R-:W2:Y:S02]  /*f3f0*/  @!P6 LDG.E R149, desc[UR6][R76.64+-0x4] ;  /* 0xfffffc064c95e981 */ /* 0x000ea4000c1e1900 */
[----:B------:R-:W-:Y:S02]  /*f400*/  @!P6 IMAD.WIDE R72, R106, 0x4, R76 ;  /* 0x000000046a48e825 */ /* 0x000fe400078e024c */
[----:B------:R0:W3:Y:S04]  /*f410*/  @!P6 LDG.E R146, desc[UR6][R74.64] ;  /* 0x000000064a92e981 */ /* 0x0000e8000c1e1900 */
[----:B-1----:R-:W4:Y:S04]  /*f420*/  @!P6 LDG.E R151, desc[UR6][R76.64+0x4] ;  /* 0x000004064c97e981 */ /* 0x002f28000c1e1900 */
[----:B------:R1:W5:Y:S01]  /*f430*/  @!P6 LDG.E R153, desc[UR6][R72.64] ;  /* 0x000000064899e981 */ /* 0x000362000c1e1900 */
[----:B0-----:R-:W-:-:S04]  /*f440*/  @!P5 IMAD.WIDE R74, R147, 0x4, R70 ;  /* 0x00000004934ad825 */ /* 0x001fc800078e0246 */
[----:B-1----:R-:W-:Y:S02]  /*f450*/  @!P5 IMAD.WIDE R72, R147, 0x4, R68 ;  /* 0x000000049348d825 */ /* 0x002fe400078e0244 */
[----:B------:R-:W5:Y:S04]  /*f460*/  @!P5 LDG.E R147, desc[UR6][R74.64] ;  /* 0x000000064a93d981 */ /* 0x000f68000c1e1900 */
[----:B------:R-:W5:Y:S01]  /*f470*/  @!P5 LDG.E R155, desc[UR6][R72.64] ;  /* 0x00000006489bd981 */ /* 0x000f62000c1e1900 */
[----:B------:R-:W-:-:S03]  /*f480*/  IADD3 R145, PT, PT, R110, R145, RZ ;  /* 0x000000916e917210 */ /* 0x000fc60007ffe0ff */
[----:B--2---:R0:W-:Y:S04]  /*f490*/  @!P6 STS [R12+0x24], R149 ;  /* 0x000024950c00e388 */ /* 0x0041e80000000800 */
[----:B----4-:R1:W-:Y:S04]  /*f4a0*/  @!P6 STS [R10+0x24], R151 ;  /* 0x000024970a00e388 */ /* 0x0103e80000000800 */
[----:B---3--:R2:W-:Y:S04]  /*f4b0*/  @!P6 STS [R9+0x24], R146 ;  /* 0x000024920900e388 */ /* 0x0085e80000000800 */
[----:B-----5:R-:W-:Y:S04]  /*f4c0*/  @!P6 STS [R8+0x24], R153 ;  /* 0x000024990800e388 */ /* 0x020fe80000000800 */
[----:B------:R3:W-:Y:S04]  /*f4d0*/  @!P5 STS [R6+0x24], R147 ;  /* 0x000024930600d388 */ /* 0x0007e80000000800 */
[----:B------:R-:W-:Y:S01]  /*f4e0*/  @!P5 STS [R4+0x24], R155 ;  /* 0x0000249b0400d388 */ /* 0x000fe20000000800 */
[----:B------:R-:W-:-:S13]  /*f4f0*/  ISETP.GT.U32.OR P5, PT, R145, R21, P4 ;  /* 0x000000159100720c */ /* 0x000fda00027a4470 */
[----:B------:R-:W4:Y:S01]  /*f500*/  @!P5 LDC.64 R74, c[0x0][0x390] ;  /* 0x0000e400ff4adb82 */ /* 0x000f220000000a00 */
[----:B0-----:R-:W-:-:S05]  /*f510*/  IMAD R149, R106, R145, R109 ;  /* 0x000000916a957224 */ /* 0x001fca00078e026d */
[C---:B-1----:R-:W-:Y:S01]  /*f520*/  @!P5 IADD3 R151, PT, PT, R149.reuse, -0x2, -R21 ;  /* 0xfffffffe9597d810 */ /* 0x042fe20007ffe815 */
[----:B----4-:R-:W-:-:S04]  /*f530*/  @!P5 IMAD.WIDE R76, R149, 0x4, R74 ;  /* 0x00000004954cd825 */ /* 0x010fc800078e024a */
[----:B------:R-:W-:Y:S02]  /*f540*/  @!P5 IMAD.WIDE R74, R151, 0x4, R74 ;  /* 0x00000004974ad825 */ /* 0x000fe400078e024a */
[----:B------:R-:W4:Y:S02]  /*f550*/  @!P5 LDG.E R151, desc[UR6][R76.64+-0x4] ;  /* 0xfffffc064c97d981 */ /* 0x000f24000c1e1900 */
[----:B------:R-:W-:Y:S02]  /*f560*/  @!P5 IMAD.WIDE R72, R106, 0x4, R76 ;  /* 0x000000046a48d825 */ /* 0x000fe400078e024c */
[----:B--2---:R-:W2:Y:S04]  /*f570*/  @!P5 LDG.E R146, desc[UR6][R76.64+0x4] ;  /* 0x000004064c92d981 */ /* 0x004ea8000c1e1900 */
        /* <DEDUP_REMOVED lines=66> */
[----:B------:R-:W-:Y:S02]  /*f9a0*/  @!P6 IMAD.WIDE R74, R147, 0x4, R74 ;  /* 0x00000004934ae825 */ /* 0x000fe400078e024a */
[----:B------:R-:W2:Y:S02]  /*f9b0*/  @!P6 LDG.E R147, desc[UR6][R76.64+-0x4] ;  /* 0xfffffc064c93e981 */ /* 0x000ea4000c1e1900 */
[----:B------:R-:W-:Y:S02]  /*f9c0*/  @!P6 IMAD.WIDE R72, R106, 0x4, R76 ;  /* 0x000000046a48e825 */ /* 0x000fe400078e024c */
[----:B------:R-:W5:Y:S04]  /*f9d0*/  @!P6 LDG.E R151, desc[UR6][R76.64+0x4] ;  /* 0x000004064c97e981 */ /* 0x000f68000c1e1900 */
[----:B---3--:R-:W3:Y:S04]  /*f9e0*/  @!P6 LDG.E R153, desc[UR6][R74.64] ;  /* 0x000000064a99e981 */ /* 0x008ee8000c1e1900 */
[----:B------:R-:W4:Y:S04]  /*f9f0*/  @!P6 LDG.E R155, desc[UR6][R72.64] ;  /* 0x00000006489be981 */ /* 0x000f28000c1e1900 */
[----:B--2---:R0:W-:Y:S04]  /*fa00*/  @!P6 STS [R122+0x28], R147 ;  /* 0x000028937a00e388 */ /* 0x0041e80000000800 */
[----:B-----5:R1:W-:Y:S04]  /*fa10*/  @!P6 STS [R120+0x28], R151 ;  /* 0x000028977800e388 */ /* 0x0203e80000000800 */
        /* <DEDUP_REMOVED lines=15> */
[----:B------:R-:W-:Y:S02]  /*fb10*/  @!P6 IMAD.WIDE R74, R147, 0x4, R74 ;  /* 0x00000004934ae825 */ /* 0x000fe400078e024a */
[----:B------:R-:W3:Y:S02]  /*fb20*/  @!P6 LDG.E R147, desc[UR6][R76.64+-0x4] ;  /* 0xfffffc064c93e981 */ /* 0x000ee4000c1e1900 */
[----:B------:R-:W-:Y:S02]  /*fb30*/  @!P6 IMAD.WIDE R72, R106, 0x4, R76 ;  /* 0x000000046a48e825 */ /* 0x000fe400078e024c */
[----:B------:R-:W4:Y:S04]  /*fb40*/  @!P6 LDG.E R148, desc[UR6][R76.64+0x4] ;  /* 0x000004064c94e981 */ /* 0x000f28000c1e1900 */
[----:B-1----:R-:W5:Y:S04]  /*fb50*/  @!P6 LDG.E R151, desc[UR6][R74.64] ;  /* 0x000000064a97e981 */ /* 0x002f68000c1e1900 */
[----:B--2---:R-:W2:Y:S04]  /*fb60*/  @!P6 LDG.E R146, desc[UR6][R72.64] ;  /* 0x000000064892e981 */ /* 0x004ea8000c1e1900 */
[----:B---3--:R0:W-:Y:S04]  /*fb70*/  @!P6 STS [R80+0x28], R147 ;  /* 0x000028935000e388 */ /* 0x0081e80000000800 */
[----:B----4-:R-:W-:Y:S04]  /*fb80*/  @!P6 STS [R89+0x28], R148 ;  /* 0x000028945900e388 */ /* 0x010fe80000000800 */
        /* <DEDUP_REMOVED lines=15> */
[----:B------:R-:W-:Y:S02]  /*fc80*/  @!P6 IMAD.WIDE R74, R147, 0x4, R74 ;  /* 0x00000004934ae825 */ /* 0x000fe400078e024a */
[----:B------:R-:W4:Y:S02]  /*fc90*/  @!P6 LDG.E R147, desc[UR6][R76.64+-0x4] ;  /* 0xfffffc064c93e981 */ /* 0x000f24000c1e1900 */
[----:B------:R-:W-:Y:S02]  /*fca0*/  @!P6 IMAD.WIDE R72, R106, 0x4, R76 ;  /* 0x000000046a48e825 */ /* 0x000fe400078e024c */
[----:B-1----:R-:W5:Y:S04]  /*fcb0*/  @!P6 LDG.E R146, desc[UR6][R76.64+0x4] ;  /* 0x000004064c92e981 */ /* 0x002f68000c1e1900 */
[----:B------:R-:W3:Y:S04]  /*fcc0*/  @!P6 LDG.E R148, desc[UR6][R74.64] ;  /* 0x000000064a94e981 */ /* 0x000ee8000c1e1900 */
[----:B--2---:R-:W2:Y:S04]  /*fcd0*/  @!P6 LDG.E R150, desc[UR6][R72.64] ;  /* 0x000000064896e981 */ /* 0x004ea8000c1e1900 */
[----:B----4-:R0:W-:Y:S04]  /*fce0*/  @!P6 STS [R52+0x28], R147 ;  /* 0x000028933400e388 */ /* 0x0101e80000000800 */
[----:B-----5:R1:W-:Y:S04]  /*fcf0*/  @!P6 STS [R99+0x28], R146 ;  /* 0x000028926300e388 */ /* 0x0203e80000000800 */
        /* <DEDUP_REMOVED lines=38> */
[----:B------:R-:W-:Y:S02]  /*ff60*/  @!P6 IMAD.WIDE R74, R151, 0x4, R74 ;  /* 0x00000004974ae825 */ /* 0x000fe400078e024a */
[----:B------:R-:W4:Y:S02]  /*ff70*/  @!P6 LDG.E R151, desc[UR6][R76.64+-0x4] ;  /* 0xfffffc064c97e981 */ /* 0x000f24000c1e1900 */
[----:B------:R-:W-:Y:S02]  /*ff80*/  @!P6 IMAD.WIDE R72, R106, 0x4, R76 ;  /* 0x000000046a48e825 */ /* 0x000fe400078e024c */
[----:B0-----:R-:W5:Y:S04]  /*ff90*/  @!P6 LDG.E R146, desc[UR6][R76.64+0x4] ;  /* 0x000004064c92e981 */ /* 0x001f68000c1e1900 */
[----:B-1----:R-:W3:Y:S04]  /*ffa0*/  @!P6 LDG.E R148, desc[UR6][R74.64] ;  /* 0x000000064a94e981 */ /* 0x002ee8000c1e1900 */
[----:B--2---:R-:W2:Y:S04]  /*ffb0*/  @!P6 LDG.E R150, desc[UR6][R72.64] ;  /* 0x000000064896e981 */ /* 0x004ea8000c1e1900 */
[----:B----4-:R0:W-:Y:S04]  /*ffc0*/  @!P6 STS [R50+0x28], R151 ;  /* 0x000028973200e388 */ /* 0x0101e80000000800 */
[----:B-----5:R1:W-:Y:S04]  /*ffd0*/  @!P6 STS [R53+0x28], R146 ;  /* 0x000028923500e388 */ /* 0x0203e80000000800 */
        /* <DEDUP_REMOVED lines=61> */
[----:B------:R-:W-:Y:S02]  /*103b0*/  @!P6 IMAD.WIDE R74, R147, 0x4, R74 ;  /* 0x00000004934ae825 */ /* 0x000fe400078e024a */
[----:B------:R-:W5:Y:S02]  /*103c0*/  @!P6 LDG.E R147, desc[UR6][R76.64+-0x4] ;  /* 0xfffffc064c93e981 */ /* 0x000f64000c1e1900 */
[----:B------:R-:W-:Y:S02]  /*103d0*/  @!P6 IMAD.WIDE R72, R106, 0x4, R76 ;  /* 0x000000046a48e825 */ /* 0x000fe400078e024c */
[----:B-1----:R-:W3:Y:S04]  /*103e0*/  @!P6 LDG.E R146, desc[UR6][R76.64+0x4] ;  /* 0x000004064c92e981 */ /* 0x002ee8000c1e1900 */
[----:B------:R-:W4:Y:S04]  /*103f0*/  @!P6 LDG.E R151, desc[UR6][R74.64] ;  /* 0x000000064a97e981 */ /* 0x000f28000c1e1900 */
[----:B--2---:R-:W2:Y:S04]  /*10400*/  @!P6 LDG.E R148, desc[UR6][R72.64] ;  /* 0x000000064894e981 */ /* 0x004ea8000c1e1900 */
[----:B-----5:R0:W-:Y:S04]  /*10410*/  @!P6 STS [R42+0x28], R147 ;  /* 0x000028932a00e388 */ /* 0x0201e80000000800 */
[----:B---3--:R1:W-:Y:S04]  /*10420*/  @!P6 STS [R31+0x28], R146 ;  /* 0x000028921f00e388 */ /* 0x0083e80000000800 */
        /* <DEDUP_REMOVED lines=1130> */
[C---:B------:R-:W-:Y:S01]  /*14ad0*/  @!P6 IADD3 R77, PT, PT, R147.reuse, -0x2, -R21 ;  /* 0xfffffffe934de810 */ /* 0x040fe20007ffe815 */
[----:B-1----:R-:W-:-:S04]  /*14ae0*/  @!P6 IMAD.WIDE R72, R147, 0x4, R74 ;  /* 0x000000049348e825 */ /* 0x002fc800078e024a */
[----:B------:R-:W-:Y:S01]  /*14af0*/  @!P6 IMAD.WIDE R74, R77, 0x4, R74 ;  /* 0x000000044d4ae825 */ /* 0x000fe200078e024a */
[----:B0-----:R-:W2:Y:S03]  /*14b00*/  @!P6 LDG.E R149, desc[UR6][R72.64+-0x4] ;  /* 0xfffffc064895e981 */ /* 0x001ea6000c1e1900 */
[----:B------:R-:W-:Y:S01]  /*14b10*/  @!P6 IMAD.WIDE R76, R106, 0x4, R72 ;  /* 0x000000046a4ce825 */ /* 0x000fe200078e0248 */
[----:B------:R-:W3:Y:S04]  /*14b20*/  @!P6 LDG.E R146, desc[UR6][R72.64+0x4] ;  /* 0x000004064892e981 */ /* 0x000ee8000c1e1900 */
[----:B------:R-:W4:Y:S04]  /*14b30*/  @!P6 LDG.E R148, desc[UR6][R74.64] ;  /* 0x000000064a94e981 */ /* 0x000f28000c1e1900 */
[----:B------:R-:W5:Y:S04]  /*14b40*/  @!P6 LDG.E R76, desc[UR6][R76.64] ;  /* 0x000000064c4ce981 */ /* 0x000f68000c1e1900 */
[----:B--2---:R-:W-:Y:S04]  /*14b50*/  @!P6 STS [R0+0x34], R149 ;  /* 0x000034950000e388 */ /* 0x004fe80000000800 */
[----:B---3--:R0:W-:Y:S04]  /*14b60*/  @!P6 STS [R11+0x34], R146 ;  /* 0x000034920b00e388 */ /* 0x0081e80000000800 */
        /* <DEDUP_REMOVED lines=10> */
[----:B------:R-:W-:-:S13]  /*14c10*/  ISETP.GT.U32.OR P6, PT, R145, R21, P0 ;  /* 0x000000159100720c */ /* 0x000fda00007c4470 */
[----:B------:R-:W4:Y:S01]  /*14c20*/  @!P6 LDC.64 R74, c[0x0][0x390] ;  /* 0x0000e400ff4aeb82 */ /* 0x000f220000000a00 */
[C---:B------:R-:W-:Y:S01]  /*14c30*/  @!P6 IADD3 R77, PT, PT, R147.reuse, -0x2, -R21 ;  /* 0xfffffffe934de810 */ /* 0x040fe20007ffe815 */
[----:B----4-:R-:W-:-:S04]  /*14c40*/  @!P6 IMAD.WIDE R72, R147, 0x4, R74 ;  /* 0x000000049348e825 */ /* 0x010fc800078e024a */
[----:B------:R-:W-:Y:S01]  /*14c50*/  @!P6 IMAD.WIDE R74, R77, 0x4, R74 ;  /* 0x000000044d4ae825 */ /* 0x000fe200078e024a */
[----:B0-----:R-:W4:Y:S03]  /*14c60*/  @!P6 LDG.E R146, desc[UR6][R72.64+-0x4] ;  /* 0xfffffc064892e981 */ /* 0x001f26000c1e1900 */
[----:B-1----:R-:W-:Y:S01]  /*14c70*/  @!P6 IMAD.WIDE R76, R106, 0x4, R72 ;  /* 0x000000046a4ce825 */ /* 0x002fe200078e0248 */
[----:B------:R-:W5:Y:S04]  /*14c80*/  @!P6 LDG.E R148, desc[UR6][R72.64+0x4] ;  /* 0x000004064894e981 */ /* 0x000f68000c1e1900 */
[----:B--2---:R-:W2:Y:S04]  /*14c90*/  @!P6 LDG.E R150, desc[UR6][R74.64] ;  /* 0x000000064a96e981 */ /* 0x004ea8000c1e1900 */
[----:B------:R-:W3:Y:S01]  /*14ca0*/  @!P6 LDG.E R76, desc[UR6][R76.64] ;  /* 0x000000064c4ce981 */ /* 0x000ee2000c1e1900 */
[----:B------:R-:W-:-:S03]  /*14cb0*/  @!P6 LEA R151, R108, R27, 0x2 ;  /* 0x0000001b6c97e211 */ /* 0x000fc600078e10ff */
[----:B----4-:R-:W-:Y:S04]  /*14cc0*/  @!P6 STS [R17+0x34], R146 ;  /* 0x000034921100e388 */ /* 0x010fe80000000800 */
[----:B-----5:R-:W-:Y:S04]  /*14cd0*/  @!P6 STS [R13+0x34], R148 ;  /* 0x000034940d00e388 */ /* 0x020fe80000000800 */
[----:B--2---:R-:W-:Y:S04]  /*14ce0*/  @!P6 STS [R27+0x34], R150 ;  /* 0x000034961b00e388 */ /* 0x004fe80000000800 */
[----:B---3--:R0:W-:Y:S01]  /*14cf0*/  @!P6 STS [R151+0x34], R76 ;  /* 0x0000344c9700e388 */ /* 0x0081e20000000800 */
        /* <DEDUP_REMOVED lines=10> */
[C---:B------:R-:W-:Y:S01]  /*14da0*/  @!P6 IADD3 R77, PT, PT, R147.reuse, -0x2, -R21 ;  /* 0xfffffffe934de810 */ /* 0x040fe20007ffe815 */
[----:B--2---:R-:W-:-:S04]  /*14db0*/  @!P6 IMAD.WIDE R72, R147, 0x4, R74 ;  /* 0x000000049348e825 */ /* 0x004fc800078e024a */
[----:B------:R-:W-:Y:S01]  /*14dc0*/  @!P6 IMAD.WIDE R74, R77, 0x4, R74 ;  /* 0x000000044d4ae825 */ /* 0x000fe200078e024a */
[----:B0-----:R-:W2:Y:S03]  /*14dd0*/  @!P6 LDG.E R151, desc[UR6][R72.64+-0x4] ;  /* 0xfffffc064897e981 */ /* 0x001ea6000c1e1900 */
[----:B------:R-:W-:Y:S01]  /*14de0*/  @!P6 IMAD.WIDE R76, R106, 0x4, R72 ;  /* 0x000000046a4ce825 */ /* 0x000fe200078e0248 */
[----:B------:R-:W3:Y:S04]  /*14df0*/  @!P6 LDG.E R153, desc[UR6][R72.64+0x4] ;  /* 0x000004064899e981 */ /* 0x000ee8000c1e1900 */
[----:B------:R-:W4:Y:S04]  /*14e00*/  @!P6 LDG.E R155, desc[UR6][R74.64] ;  /* 0x000000064a9be981 */ /* 0x000f28000c1e1900 */
[----:B------:R-:W5:Y:S04]  /*14e10*/  @!P6 LDG.E R77, desc[UR6][R76.64] ;  /* 0x000000064c4de981 */ /* 0x000f68000c1e1900 */
[----:B--2---:R-:W-:Y:S04]  /*14e20*/  @!P6 STS [R24+0x34], R151 ;  /* 0x000034971800e388 */ /* 0x004fe80000000800 */
[----:B---3--:R-:W-:Y:S04]  /*14e30*/  @!P6 STS [R22+0x34], R153 ;  /* 0x000034991600e388 */ /* 0x008fe80000000800 */
[----:B----4-:R-:W-:Y:S04]  /*14e40*/  @!P6 STS [R20+0x34], R155 ;  /* 0x0000349b1400e388 */ /* 0x010fe80000000800 */
[----:B-----5:R0:W-:Y:S01]  /*14e50*/  @!P6 STS [R18+0x34], R77 ;  /* 0x0000344d1200e388 */ /* 0x0201e20000000800 */
[----:B------:R-:W-:-:S13]  /*14e60*/  ISETP.GE.OR P6, PT, R28, R106, P5 ;  /* 0x0000006a1c00720c */ /* 0x000fda0002fc6670 */
[----:B------:R-:W-:-:S04]  /*14e70*/  @!P6 IMAD.WIDE R74, R147, 0x4, R70 ;  /* 0x00000004934ae825 */ /* 0x000fc800078e0246 */
[----:B------:R-:W-:Y:S01]  /*14e80*/  @!P6 IMAD.WIDE R72, R147, 0x4, R68 ;  /* 0x000000049348e825 */ /* 0x000fe200078e0244 */
[----:B-1----:R-:W2:Y:S04]  /*14e90*/  @!P6 LDG.E R149, desc[UR6][R74.64] ;  /* 0x000000064a95e981 */ /* 0x002ea8000c1e1900 */
[----:B------:R-:W3:Y:S01]  /*14ea0*/  @!P6 LDG.E R157, desc[UR6][R72.64] ;  /* 0x00000006489de981 */ /* 0x000ee2000c1e1900 */
[----:B------:R-:W-:-:S03]  /*14eb0*/  IADD3 R147, PT, PT, R112, R147, RZ ;  /* 0x0000009370937210 */ /* 0x000fc60007ffe0ff */
[----:B--2---:R1:W-:Y:S04]  /*14ec0*/  @!P6 STS [R16+0x34], R149 ;  /* 0x000034951000e388 */ /* 0x0043e80000000800 */
[----:B---3--:R-:W-:Y:S01]  /*14ed0*/  @!P6 STS [R14+0x34], R157 ;  /* 0x0000349d0e00e388 */ /* 0x008fe20000000800 */
[----:B------:R-:W-:-:S13]  /*14ee0*/  ISETP.GT.U32.OR P6, PT, R145, R21, P2 ;  /* 0x000000159100720c */ /* 0x000fda00017c4470 */
[----:B------:R-:W2:Y:S01]  /*14ef0*/  @!P6 LDC.64 R74, c[0x0][0x390] ;  /* 0x0000e400ff4aeb82 */ /* 0x000ea20000000a00 */
[C---:B0-----:R-:W-:Y:S01]  /*14f00*/  @!P6 IADD3 R77, PT, PT, R147.reuse, -0x2, -R21 ;  /* 0xfffffffe934de810 */ /* 0x041fe20007ffe815 */
[----:B--2---:R-:W-:-:S04]  /*14f10*/  @!P6 IMAD.WIDE R72, R147, 0x4, R74 ;  /* 0x000000049348e825 */ /* 0x004fc800078e024a */
[----:B------:R-:W-:Y:S01]  /*14f20*/  @!P6 IMAD.WIDE R74, R77, 0x4, R74 ;  /* 0x000000044d4ae825 */ /* 0x000fe200078e024a */
[----:B------:R-:W2:Y:S03]  /*14f30*/  @!P6 LDG.E R151, desc[UR6][R72.64+-0x4] ;  /* 0xfffffc064897e981 */ /* 0x000ea6000c1e1900 */
[----:B------:R-:W-:Y:S01]  /*14f40*/  @!P6 IMAD.WIDE R76, R106, 0x4, R72 ;  /* 0x000000046a4ce825 */ /* 0x000fe200078e0248 */
[----:B------:R0:W3:Y:S04]  /*14f50*/  @!P6 LDG.E R146, desc[UR6][R74.64] ;  /* 0x000000064a92e981 */ /* 0x0000e8000c1e1900 */
[----:B------:R4:W5:Y:S04]  /*14f60*/  @!P6 LDG.E R153, desc[UR6][R72.64+0x4] ;  /* 0x000004064899e981 */ /* 0x000968000c1e1900 */
[----:B------:R-:W3:Y:S01]  /*14f70*/  @!P6 LDG.E R77, desc[UR6][R76.64] ;  /* 0x000000064c4de981 */ /* 0x000ee2000c1e1900 */
[----:B0-----:R-:W-:-:S04]  /*14f80*/  @!P5 IMAD.WIDE R74, R147, 0x4, R70 ;  /* 0x00000004934ad825 */ /* 0x001fc800078e0246 */
[----:B----4-:R-:W-:Y:S02]  /*14f90*/  @!P5 IMAD.WIDE R72, R147, 0x4, R68 ;  /* 0x000000049348d825 */ /* 0x010fe400078e0244 */
[----:B------:R-:W4:Y:S04]  /*14fa0*/  @!P5 LDG.E R147, desc[UR6][R74.64] ;  /* 0x000000064a93d981 */ /* 0x000f28000c1e1900 */
[----:B-1----:R-:W4:Y:S01]  /*14fb0*/  @!P5 LDG.E R149, desc[UR6][R72.64] ;  /* 0x000000064895d981 */ /* 0x002f22000c1e1900 */
[----:B------:R-:W-:-:S03]  /*14fc0*/  IADD3 R145, PT, PT, R110, R145, RZ ;  /* 0x000000916e917210 */ /* 0x000fc60007ffe0ff */
[----:B--2---:R0:W-:Y:S04]  /*14fd0*/  @!P6 STS [R12+0x34], R151 ;  /* 0x000034970c00e388 */ /* 0x0041e80000000800 */
[----:B-----5:R1:W-:Y:S04]  /*14fe0*/  @!P6 STS [R10+0x34], R153 ;  /* 0x000034990a00e388 */ /* 0x0203e80000000800 */
[----:B---3--:R-:W-:Y:S04]  /*14ff0*/  @!P6 STS [R9+0x34], R146 ;  /* 0x000034920900e388 */ /* 0x008fe80000000800 */
[----:B------:R2:W-:Y:S04]  /*15000*/  @!P6 STS [R8+0x34], R77 ;  /* 0x0000344d0800e388 */ /* 0x0005e80000000800 */
[----:B----4-:R3:W-:Y:S04]  /*15010*/  @!P5 STS [R6+0x34], R147 ;  /* 0x000034930600d388 */ /* 0x0107e80000000800 */
[----:B------:R-:W-:Y:S01]  /*15020*/  @!P5 STS [R4+0x34], R149 ;  /* 0x000034950400d388 */ /* 0x000fe20000000800 */
[----:B------:R-:W-:-:S13]  /*15030*/  ISETP.GT.U32.OR P5, PT, R145, R21, P4 ;  /* 0x000000159100720c */ /* 0x000fda00027a4470 */
[----:B------:R-:W2:Y:S01]  /*15040*/  @!P5 LDC.64 R74, c[0x0][0x390] ;  /* 0x0000e400ff4adb82 */ /* 0x000ea20000000a00 */
[----:B0-----:R-:W-:-:S05]  /*15050*/  IMAD R151, R106, R145, R109 ;  /* 0x000000916a977224 */ /* 0x001fca00078e026d */
[C---:B-1----:R-:W-:Y:S01]  /*15060*/  @!P5 IADD3 R153, PT, PT, R151.reuse, -0x2, -R21 ;  /* 0xfffffffe9799d810 */ /* 0x042fe20007ffe815 */
[----:B--2---:R-:W-:-:S04]  /*15070*/  @!P5 IMAD.WIDE R76, R151, 0x4, R74 ;  /* 0x00000004974cd825 */ /* 0x004fc800078e024a */
[----:B------:R-:W-:Y:S02]  /*15080*/  @!P5 IMAD.WIDE R74, R153, 0x4, R74 ;  /* 0x00000004994ad825 */ /* 0x000fe400078e024a */
[----:B------:R-:W2:Y:S02]  /*15090*/  @!P5 LDG.E R153, desc[UR6][R76.64+-0x4] ;  /* 0xfffffc064c99d981 */ /* 0x000ea4000c1e1900 */
[----:B------:R-:W-:Y:S02]  /*150a0*/  @!P5 IMAD.WIDE R72, R106, 0x4, R76 ;  /* 0x000000046a48d825 */ /* 0x000fe400078e024c */
[----:B------:R-:W4:Y:S04]  /*150b0*/  @!P5 LDG.E R146, desc[UR6][R76.64+0x4] ;  /* 0x000004064c92d981 */ /* 0x000f28000c1e1900 */
[----:B------:R-:W5:Y:S04]  /*150c0*/  @!P5 LDG.E R148, desc[UR6][R74.64] ;  /* 0x000000064a94d981 */ /* 0x000f68000c1e1900 */
[----:B---3--:R-:W3:Y:S04]  /*150d0*/  @!P5 LDG.E R147, desc[UR6][R72.64] ;  /* 0x000000064893d981 */ /* 0x008ee8000c1e1900 */
[----:B--2---:R-:W-:Y:S04]  /*150e0*/  @!P5 STS [R126+0x38], R153 ;  /* 0x000038997e00d388 */ /* 0x004fe80000000800 */
[----:B----4-:R-:W-:Y:S04]  /*150f0*/  @!P5 STS [R91+0x38], R146 ;  /* 0x000038925b00d388 */ /* 0x010fe80000000800 */
        /* <DEDUP_REMOVED lines=22> */
[----:B---3--:R-:W-:Y:S04]  /*15260*/  @!P6 STS [R117+0x3c], R96 ;  /* 0x00003c607500e388 */ /* 0x008fe80000000800 */
[----:B----4-:R-:W-:Y:S04]  /*15270*/  @!P6 STS [R115+0x3c], R146 ;  /* 0x00003c927300e388 */ /* 0x010fe80000000800 */
[----:B-----5:R0:W-:Y:S04]  /*15280*/  @!P6 STS [R128+0x3c], R147 ;  /* 0x00003c938000e388 */ /* 0x0201e80000000800 */
[----:B--2---:R-:W-:Y:S01]  /*15290*/  @!P6 STS [R101+0x3c], R148 ;  /* 0x00003c946500e388 */ /* 0x004fe20000000800 */
[----:B------:R-:W-:-:S13]  /*152a0*/  ISETP.GE.OR P6, PT, R124, R106, P5 ;  /* 0x0000006a7c00720c */ /* 0x000fda0002fc6670 */
[----:B------:R-:W-:-:S04]  /*152b0*/  @!P6 IMAD.WIDE R74, R151, 0x4, R70 ;  /* 0x00000004974ae825 */ /* 0x000fc800078e0246 */
[----:B------:R-:W-:Y:S01]  /*152c0*/  @!P6 IMAD.WIDE R72, R151, 0x4, R68 ;  /* 0x000000049748e825 */ /* 0x000fe200078e0244 */
[----:B-1----:R-:W2:Y:S04]  /*152d0*/  @!P6 LDG.E R150, desc[UR6][R74.64] ;  /* 0x000000064a96e981 */ /* 0x002ea8000c1e1900 */
[----:B------:R-:W3:Y:S01]  /*152e0*/  @!P6 LDG.E R152, desc[UR6][R72.64] ;  /* 0x000000064898e981 */ /* 0x000ee2000c1e1900 */
[----:B------:R-:W-:-:S03]  /*152f0*/  IADD3 R151, PT, PT, R112, R151, RZ ;  /* 0x0000009770977210 */ /* 0x000fc60007ffe0ff */
[----:B--2---:R-:W-:Y:S04]  /*15300*/  @!P6 STS [R133+0x3c], R150 ;  /* 0x00003c968500e388 */ /* 0x004fe80000000800 */
[----:B---3--:R-:W-:Y:S01]  /*15310*/  @!P6 STS [R131+0x3c], R152 ;  /* 0x00003c988300e388 */ /* 0x008fe20000000800 */
        /* <DEDUP_REMOVED lines=21> */
[----:B----4-:R4:W-:Y:S04]  /*15470*/  @!P6 STS [R127+0x38], R130 ;  /* 0x000038827f00e388 */ /* 0x0109e80000000800 */
[----:B-----5:R-:W-:Y:S01]  /*15480*/  @!P6 STS [R125+0x38], R146 ;  /* 0x000038927d00e388 */ /* 0x020fe20000000800 */
        /* <DEDUP_REMOVED lines=9> */
[----:B--2---:R-:W2:Y:S04]  /*15520*/  @!P6 LDG.E R153, desc[UR6][R74.64] ;  /* 0x000000064a99e981 */ /* 0x004ea8000c1e1900 */
[----:B------:R-:W4:Y:S04]  /*15530*/  @!P6 LDG.E R155, desc[UR6][R72.64] ;  /* 0x00000006489be981 */ /* 0x000f28000c1e1900 */
[----:B-----5:R0:W-:Y:S04]  /*15540*/  @!P6 STS [R122+0x38], R147 ;  /* 0x000038937a00e388 */ /* 0x0201e80000000800 */
[----:B---3--:R-:W-:Y:S04]  /*15550*/  @!P6 STS [R120+0x38], R149 ;  /* 0x000038957800e388 */ /* 0x008fe80000000800 */
[----:B--2---:R-:W-:Y:S04]  /*15560*/  @!P6 STS [R118+0x38], R153 ;  /* 0x000038997600e388 */ /* 0x004fe80000000800 */
        /* <DEDUP_REMOVED lines=11> */
[----:B------:R-:W2:Y:S01]  /*15620*/  @!P6 LDC.64 R74, c[0x0][0x390] ;  /* 0x0000e400ff4aeb82 */ /* 0x000ea20000000a00 */
[C---:B------:R-:W-:Y:S01]  /*15630*/  @!P6 IADD3 R143, PT, PT, R151.reuse, -0x2, -R21 ;  /* 0xfffffffe978fe810 */ /* 0x040fe20007ffe815 */
[----:B--2---:R-:W-:-:S04]  /*15640*/  @!P6 IMAD.WIDE R76, R151, 0x4, R74 ;  /* 0x00000004974ce825 */ /* 0x004fc800078e024a */
[----:B------:R-:W-:Y:S02]  /*15650*/  @!P6 IMAD.WIDE R74, R143, 0x4, R74 ;  /* 0x000000048f4ae825 */ /* 0x000fe400078e024a */
[----:B------:R-:W2:Y:S02]  /*15660*/  @!P6 LDG.E R143, desc[UR6][R76.64+-0x4] ;  /* 0xfffffc064c8fe981 */ /* 0x000ea4000c1e1900 */
[----:B------:R-:W-:Y:S02]  /*15670*/  @!P6 IMAD.WIDE R72, R106, 0x4, R76 ;  /* 0x000000046a48e825 */ /* 0x000fe400078e024c */
[----:B------:R-:W3:Y:S04]  /*15680*/  @!P6 LDG.E R130, desc[UR6][R76.64+0x4] ;  /* 0x000004064c82e981 */ /* 0x000ee8000c1e1900 */
[----:B0-----:R-:W4:Y:S04]  /*15690*/  @!P6 LDG.E R147, desc[UR6][R74.64] ;  /* 0x000000064a93e981 */ /* 0x001f28000c1e1900 */
        /* <DEDUP_REMOVED lines=21> */
[----:B-1----:R-:W4:Y:S04]  /*157f0*/  @!P6 LDG.E R96, desc[UR6][R76.64+0x4] ;  /* 0x000004064c60e981 */ /* 0x002f28000c1e1900 */
[----:B------:R-:W5:Y:S04]  /*15800*/  @!P6 LDG.E R130, desc[UR6][R74.64] ;  /* 0x000000064a82e981 */ /* 0x000f68000c1e1900 */
[----:B------:R-:W2:Y:S04]  /*15810*/  @!P6 LDG.E R142, desc[UR6][R72.64] ;  /* 0x00000006488ee981 */ /* 0x000ea8000c1e1900 */
[----:B---3--:R-:W-:Y:S04]  /*15820*/  @!P6 STS [R52+0x38], R143 ;  /* 0x0000388f3400e388 */ /* 0x008fe80000000800 */
[----:B----4-:R0:W-:Y:S04]  /*15830*/  @!P6 STS [R99+0x38], R96 ;  /* 0x000038606300e388 */ /* 0x0101e80000000800 */
[----:B-----5:R1:W-:Y:S04]  /*15840*/  @!P6 STS [R97+0x38], R130 ;  /* 0x000038826100e388 */ /* 0x0203e80000000800 */
        /* <DEDUP_REMOVED lines=17> */
[----:B-1----:R-:W5:Y:S04]  /*15960*/  @!P6 LDG.E R130, desc[UR6][R76.64+0x4] ;  /* 0x000004064c82e981 */ /* 0x002f68000c1e1900 */
[----:B--2---:R-:W2:Y:S04]  /*15970*/  @!P6 LDG.E R142, desc[UR6][R74.64] ;  /* 0x000000064a8ee981 */ /* 0x004ea8000c1e1900 */
[----:B---3--:R-:W3:Y:S04]  /*15980*/  @!P6 LDG.E R144, desc[UR6][R72.64] ;  /* 0x000000064890e981 */ /* 0x008ee8000c1e1900 */
[----:B----4-:R0:W-:Y:S04]  /*15990*/  @!P6 STS [R87+0x38], R96 ;  /* 0x000038605700e388 */ /* 0x0101e80000000800 */
[----:B-----5:R1:W-:Y:S04]  /*159a0*/  @!P6 STS [R85+0x38], R130 ;  /* 0x000038825500e388 */ /* 0x0203e80000000800 */
[----:B--2---:R-:W-:Y:S04]  /*159b0*/  @!P6 STS [R83+0x38], R142 ;  /* 0x0000388e5300e388 */ /* 0x004fe80000000800 */
[----:B---3--:R-:W-:Y:S01]  /*159c0*/  @!P6 STS [R57+0x38], R144 ;  /* 0x000038903900e388 */ /* 0x008fe20000000800 */
        /* <DEDUP_REMOVED lines=11> */
[C---:B------:R-:W-:Y:S01]  /*15a80*/  @!P6 IADD3 R143, PT, PT, R151.reuse, -0x2, -R21 ;  /* 0xfffffffe978fe810 */ /* 0x040fe20007ffe815 */
[----:B---3--:R-:W-:-:S04]  /*15a90*/  @!P6 IMAD.WIDE R76, R151, 0x4, R74 ;  /* 0x00000004974ce825 */ /* 0x008fc800078e024a */
[----:B------:R-:W-:Y:S02]  /*15aa0*/  @!P6 IMAD.WIDE R74, R143, 0x4, R74 ;  /* 0x000000048f4ae825 */ /* 0x000fe400078e024a */
[----:B------:R-:W3:Y:S02]  /*15ab0*/  @!P6 LDG.E R143, desc[UR6][R76.64+-0x4] ;  /* 0xfffffc064c8fe981 */ /* 0x000ee4000c1e1900 */
[----:B------:R-:W-:Y:S02]  /*15ac0*/  @!P6 IMAD.WIDE R72, R106, 0x4, R76 ;  /* 0x000000046a48e825 */ /* 0x000fe400078e024c */
[----:B0-----:R-:W4:Y:S04]  /*15ad0*/  @!P6 LDG.E R96, desc[UR6][R76.64+0x4] ;  /* 0x000004064c60e981 */ /* 0x001f28000c1e1900 */
[----:B-1----:R-:W5:Y:S04]  /*15ae0*/  @!P6 LDG.E R130, desc[UR6][R74.64] ;  /* 0x000000064a82e981 */ /* 0x002f68000c1e1900 */
[----:B------:R-:W2:Y:S04]  /*15af0*/  @!P6 LDG.E R140, desc[UR6][R72.64] ;  /* 0x00000006488ce981 */ /* 0x000ea8000c1e1900 */
[----:B---3--:R-:W-:Y:S04]  /*15b00*/  @!P6 STS [R50+0x38], R143 ;  /* 0x0000388f3200e388 */ /* 0x008fe80000000800 */
[----:B----4-:R0:W-:Y:S04]  /*15b10*/  @!P6 STS [R53+0x38], R96 ;  /* 0x000038603500e388 */ /* 0x0101e80000000800 */
[----:B-----5:R-:W-:Y:S04]  /*15b20*/  @!P6 STS [R61+0x38], R130 ;  /* 0x000038823d00e388 */ /* 0x020fe80000000800 */
        /* <DEDUP_REMOVED lines=18> */
[----:B-1----:R-:W4:Y:S04]  /*15c50*/  @!P6 LDG.E R141, desc[UR6][R74.64] ;  /* 0x000000064a8de981 */ /* 0x002f28000c1e1900 */
[----:B------:R-:W5:Y:S04]  /*15c60*/  @!P6 LDG.E R143, desc[UR6][R72.64] ;  /* 0x00000006488fe981 */ /* 0x000f68000c1e1900 */
[----:B--2---:R-:W-:Y:S04]  /*15c70*/  @!P6 STS [R49+0x38], R96 ;  /* 0x000038603100e388 */ /* 0x004fe80000000800 */
[----:B---3--:R0:W-:Y:S04]  /*15c80*/  @!P6 STS [R66+0x38], R139 ;  /* 0x0000388b4200e388 */ /* 0x0081e80000000800 */
[----:B----4-:R1:W-:Y:S04]  /*15c90*/  @!P6 STS [R64+0x38], R141 ;  /* 0x0000388d4000e388 */ /* 0x0103e80000000800 */
        /* <DEDUP_REMOVED lines=19> */
[----:B--2---:R-:W2:Y:S04]  /*15dd0*/  @!P6 LDG.E R130, desc[UR6][R72.64] ;  /* 0x000000064882e981 */ /* 0x004ea8000c1e1900 */
        /* <DEDUP_REMOVED lines=21> */
[----:B------:R-:W2:Y:S04]  /*15f30*/  @!P6 LDG.E R139, desc[UR6][R74.64] ;  /* 0x000000064a8be981 */ /* 0x000ea8000c1e1900 */
[----:B-1----:R-:W3:Y:S04]  /*15f40*/  @!P6 LDG.E R130, desc[UR6][R72.64] ;  /* 0x000000064882e981 */ /* 0x002ee8000c1e1900 */
[----:B----4-:R0:W-:Y:S04]  /*15f50*/  @!P6 STS [R42+0x38], R137 ;  /* 0x000038892a00e388 */ /* 0x0101e80000000800 */
[----:B-----5:R1:W-:Y:S04]  /*15f60*/  @!P6 STS [R31+0x38], R96 ;  /* 0x000038601f00e388 */ /* 0x0203e80000000800 */
[----:B--2---:R-:W-:Y:S04]  /*15f70*/  @!P6 STS [R46+0x38], R139 ;  /* 0x0000388b2e00e388 */ /* 0x004fe80000000800 */
[----:B---3--:R2:W-:Y:S01]  /*15f80*/  @!P6 STS [R23+0x38], R130 ;  /* 0x000038821700e388 */ /* 0x0085e20000000800 */
[----:B------:R-:W-:-:S13]  /*15f90*/  ISETP.GE.OR P6, PT, R38, R106, P5 ;  /* 0x0000006a2600720c */ /* 0x000fda0002fc6670 */
[----:B------:R-:W-:-:S04]  /*15fa0*/  @!P6 IMAD.WIDE R74, R151, 0x4, R70 ;  /* 0x00000004974ae825 */ /* 0x000fc800078e0246 */
[----:B------:R-:W-:Y:S01]  /*15fb0*/  @!P6 IMAD.WIDE R72, R151, 0x4, R68 ;  /* 0x000000049748e825 */ /* 0x000fe200078e0244 */
[----:B------:R-:W3:Y:S04]  /*15fc0*/  @!P6 LDG.E R138, desc[UR6][R74.64] ;  /* 0x000000064a8ae981 */ /* 0x000ee8000c1e1900 */
[----:B------:R-:W4:Y:S01]  /*15fd0*/  @!P6 LDG.E R140, desc[UR6][R72.64] ;  /* 0x00000006488ce981 */ /* 0x000f22000c1e1900 */
[----:B------:R-:W-:-:S03]  /*15fe0*/  IADD3 R151, PT, PT, R112, R151, RZ ;  /* 0x0000009770977210 */ /* 0x000fc60007ffe0ff */
[----:B---3--:R-:W-:Y:S04]  /*15ff0*/  @!P6 STS [R45+0x38], R138 ;  /* 0x0000388a2d00e388 */ /* 0x008fe80000000800 */
[----:B----4-:R-:W-:Y:S01]  /*16000*/  @!P6 STS [R43+0x38], R140 ;  /* 0x0000388c2b00e388 */ /* 0x010fe20000000800 */
        /* <DEDUP_REMOVED lines=8> */
[----:B--2---:R-:W2:Y:S04]  /*16090*/  @!P6 LDG.E R130, desc[UR6][R76.64+0x4] ;  /* 0x000004064c82e981 */ /* 0x004ea8000c1e1900 */
[----:B------:R-:W4:Y:S04]  /*160a0*/  @!P6 LDG.E R136, desc[UR6][R74.64] ;  /* 0x000000064a88e981 */ /* 0x000f28000c1e1900 */
[----:B------:R-:W5:Y:S01]  /*160b0*/  @!P6 LDG.E R137, desc[UR6][R72.64] ;  /* 0x000000064889e981 */ /* 0x000f62000c1e1900 */
[----:B------:R-:W-:-:S03]  /*160c0*/  ISETP.GT.U32.OR P3, PT, R145, R21, P3 ;  /* 0x000000159100720c */ /* 0x000fc60001f64470 */
[----:B---3--:R-:W-:Y:S04]  /*160d0*/  @!P6 STS [R41+0x38], R96 ;  /* 0x000038602900e388 */ /* 0x008fe80000000800 */
[----:B--2---:R-:W-:Y:S04]  /*160e0*/  @!P6 STS [R39+0x38], R130 ;  /* 0x000038822700e388 */ /* 0x004fe80000000800 */
[----:B----4-:R-:W-:Y:S04]  /*160f0*/  @!P6 STS [R33+0x38], R136 ;  /* 0x000038882100e388 */ /* 0x010fe80000000800 */
[----:B-----5:R0:W-:Y:S01]  /*16100*/  @!P6 STS [R36+0x38], R137 ;  /* 0x000038892400e388 */ /* 0x0201e20000000800 */
[----:B------:R-:W-:-:S13]  /*16110*/  ISETP.GE.OR P6, PT, R40, R106, P5 ;  /* 0x0000006a2800720c */ /* 0x000fda0002fc6670 */
[----:B------:R-:W-:-:S04]  /*16120*/  @!P6 IMAD.WIDE R74, R151, 0x4, R70 ;  /* 0x00000004974ae825 */ /* 0x000fc800078e0246 */
[----:B------:R-:W-:Y:S01]  /*16130*/  @!P6 IMAD.WIDE R72, R151, 0x4, R68 ;  /* 0x000000049748e825 */ /* 0x000fe200078e0244 */
[----:B------:R1:W2:Y:S04]  /*16140*/  @!P6 LDG.E R139, desc[UR6][R74.64] ;  /* 0x000000064a8be981 */ /* 0x0002a8000c1e1900 */
[----:B------:R3:W4:Y:S01]  /*16150*/  @!P6 LDG.E R141, desc[UR6][R72.64] ;  /* 0x00000006488de981 */ /* 0x000722000c1e1900 */
[----:B-1----:R-:W1:Y:S01]  /*16160*/  @!P3 LDC.64 R74, c[0x0][0x390] ;  /* 0x0000e400ff4abb82 */ /* 0x002e620000000a00 */
[----:B------:R-:W-:-:S04]  /*16170*/  IADD3 R151, PT, PT, R112, R151, RZ ;  /* 0x0000009770977210 */ /* 0x000fc80007ffe0ff */
[C---:B------:R-:W-:Y:S01]  /*16180*/  @!P3 IADD3 R143, PT, PT, R151.reuse, -0x2, -R21 ;  /* 0xfffffffe978fb810 */ /* 0x040fe20007ffe815 */
[----:B-1----:R-:W-:-:S04]  /*16190*/  @!P3 IMAD.WIDE R76, R151, 0x4, R74 ;  /* 0x00000004974cb825 */ /* 0x002fc800078e024a */
[----:B------:R-:W-:Y:S01]  /*161a0*/  @!P3 IMAD.WIDE R74, R143, 0x4, R74 ;  /* 0x000000048f4ab825 */ /* 0x000fe200078e024a */
[----:B0-----:R-:W5:Y:S03]  /*161b0*/  @!P3 LDG.E R137, desc[UR6][R76.64+-0x4] ;  /* 0xfffffc064c89b981 */ /* 0x001f66000c1e1900 */
[----:B---3--:R-:W-:Y:S01]  /*161c0*/  @!P3 IMAD.WIDE R72, R106, 0x4, R76 ;  /* 0x000000046a48b825 */ /* 0x008fe200078e024c */
[----:B------:R-:W3:Y:S04]  /*161d0*/  @!P3 LDG.E R96, desc[UR6][R76.64+0x4] ;  /* 0x000004064c60b981 */ /* 0x000ee8000c1e1900 */
[----:B------:R0:W3:Y:S04]  /*161e0*/  @!P3 LDG.E R130, desc[UR6][R74.64] ;  /* 0x000000064a82b981 */ /* 0x0000e8000c1e1900 */
[----:B------:R1:W3:Y:S01]  /*161f0*/  @!P3 LDG.E R136, desc[UR6][R72.64] ;  /* 0x000000064888b981 */ /* 0x0002e2000c1e1900 */
[----:B------:R-:W-:-:S13]  /*16200*/  ISETP.GT.U32.OR P0, PT, R145, R21, P0 ;  /* 0x000000159100720c */ /* 0x000fda0000704470 */
[----:B0-----:R-:W0:Y:S01]  /*16210*/  @!P0 LDC.64 R74, c[0x0][0x390] ;  /* 0x0000e400ff4a8b82 */ /* 0x001e220000000a00 */
[----:B--2---:R2:W-:Y:S04]  /*16220*/  @!P6 STS [R32+0x38], R139 ;  /* 0x0000388b2000e388 */ /* 0x0045e80000000800 */
[----:B----4-:R-:W-:Y:S01]  /*16230*/  @!P6 STS [R30+0x38], R141 ;  /* 0x0000388d1e00e388 */ /* 0x010fe20000000800 */
[----:B------:R-:W-:-:S13]  /*16240*/  ISETP.GE.OR P6, PT, R47, R106, P5 ;  /* 0x0000006a2f00720c */ /* 0x000fda0002fc6670 */
[----:B------:R-:W-:-:S04]  /*16250*/  @!P6 IMAD.WIDE R76, R151, 0x4, R70 ;  /* 0x00000004974ce825 */ /* 0x000fc800078e0246 */
[----:B-1----:R-:W-:Y:S01]  /*16260*/  @!P6 IMAD.WIDE R72, R151, 0x4, R68 ;  /* 0x000000049748e825 */ /* 0x002fe200078e0244 */
[----:B------:R0:W4:Y:S04]  /*16270*/  @!P6 LDG.E R138, desc[UR6][R76.64] ;  /* 0x000000064c8ae981 */ /* 0x000128000c1e1900 */
[----:B------:R1:W4:Y:S01]  /*16280*/  @!P6 LDG.E R140, desc[UR6][R72.64] ;  /* 0x00000006488ce981 */ /* 0x000322000c1e1900 */
[----:B------:R-:W-:-:S04]  /*16290*/  IADD3 R151, PT, PT, R112, R151, RZ ;  /* 0x0000009770977210 */ /* 0x000fc80007ffe0ff */
[C---:B--2---:R-:W-:Y:S01]  /*162a0*/  @!P0 IADD3 R139, PT, PT, R151.reuse, -0x2, -R21 ;  /* 0xfffffffe978b8810 */ /* 0x044fe20007ffe815 */
[--C-:B0-----:R-:W-:Y:S01]  /*162b0*/  @!P0 IMAD.WIDE R76, R151, 0x4, R74.reuse ;  /* 0x00000004974c8825 */ /* 0x101fe200078e024a */
[----:B-----5:R-:W-:Y:S04]  /*162c0*/  @!P3 STS [R0+0x38], R137 ;  /* 0x000038890000b388 */ /* 0x020fe80000000800 */
[----:B---3--:R0:W-:Y:S04]  /*162d0*/  @!P3 STS [R11+0x38], R96 ;  /* 0x000038600b00b388 */ /* 0x0081e80000000800 */
[----:B------:R2:W-:Y:S01]  /*162e0*/  @!P3 STS [R15+0x38], R130 ;  /* 0x000038820f00b388 */ /* 0x0005e20000000800 */
[----:B------:R-:W-:-:S03]  /*162f0*/  @!P0 IMAD.WIDE R74, R139, 0x4, R74 ;  /* 0x000000048b4a8825 */ /* 0x000fc600078e024a */
[----:B------:R3:W-:Y:S01]  /*16300*/  @!P3 STS [R7+0x38], R136 ;  /* 0x000038880700b388 */ /* 0x0007e20000000800 */
[----:B------:R-:W-:Y:S01]  /*16310*/  ISETP.GE.OR P3, PT, R34, R106, P5 ;  /* 0x0000006a2200720c */ /* 0x000fe20002f66670 */
[----:B-1----:R-:W-:Y:S02]  /*16320*/  @!P0 IMAD.WIDE R72, R106, 0x4, R76 ;  /* 0x000000046a488825 */ /* 0x002fe400078e024c */
[----:B------:R-:W5:Y:S04]  /*16330*/  @!P0 LDG.E R142, desc[UR6][R76.64+-0x4] ;  /* 0xfffffc064c8e8981 */ /* 0x000f68000c1e1900 */
[----:B------:R-:W5:Y:S04]  /*16340*/  @!P0 LDG.E R144, desc[UR6][R76.64+0x4] ;  /* 0x000004064c908981 */ /* 0x000f68000c1e1900 */
[----:B0-----:R0:W5:Y:S04]  /*16350*/  @!P0 LDG.E R96, desc[UR6][R74.64] ;  /* 0x000000064a608981 */ /* 0x001168000c1e1900 */
[----:B------:R1:W5:Y:S01]  /*16360*/  @!P0 LDG.E R139, desc[UR6][R72.64] ;  /* 0x00000006488b8981 */ /* 0x000362000c1e1900 */
[----:B0-----:R-:W-:-:S04]  /*16370*/  @!P3 IMAD.WIDE R74, R151, 0x4, R70 ;  /* 0x00000004974ab825 */ /* 0x001fc800078e0246 */
[----:B-1----:R-:W-:Y:S01]  /*16380*/  @!P3 IMAD.WIDE R72, R151, 0x4, R68 ;  /* 0x000000049748b825 */ /* 0x002fe200078e0244 */
[----:B--2---:R-:W2:Y:S04]  /*16390*/  @!P3 LDG.E R130, desc[UR6][R74.64] ;  /* 0x000000064a82b981 */ /* 0x004ea8000c1e1900 */
[----:B------:R0:W2:Y:S01]  /*163a0*/  @!P3 LDG.E R141, desc[UR6][R72.64] ;  /* 0x00000006488db981 */ /* 0x0000a2000c1e1900 */
[----:B---3--:R-:W-:Y:S02]  /*163b0*/  @!P0 LEA R136, R108, R27, 0x2 ;  /* 0x0000001b6c888211 */ /* 0x008fe400078e10ff */
[----:B------:R-:W-:Y:S01]  /*163c0*/  IADD3 R143, PT, PT, R112, R151, RZ ;  /* 0x00000097708f7210 */ /* 0x000fe20007ffe0ff */
[----:B----4-:R-:W-:Y:S04]  /*163d0*/  @!P6 STS [R5+0x38], R138 ;  /* 0x0000388a0500e388 */ /* 0x010fe80000000800 */
[----:B------:R-:W-:Y:S01]  /*163e0*/  @!P6 STS [R19+0x38], R140 ;  /* 0x0000388c1300e388 */ /* 0x000fe20000000800 */
[----:B------:R-:W-:-:S13]  /*163f0*/  ISETP.GT.U32.OR P6, PT, R145, R21, P1 ;  /* 0x000000159100720c */ /* 0x000fda0000fc4470 */
[----:B0-----:R-:W0:Y:S01]  /*16400*/  @!P6 LDC.64 R72, c[0x0][0x390] ;  /* 0x0000e400ff48eb82 */ /* 0x001e220000000a00 */
[C---:B------:R-:W-:Y:S01]  /*16410*/  @!P6 IADD3 R75, PT, PT, R143.reuse, -0x2, -R21 ;  /* 0xfffffffe8f4be810 */ /* 0x040fe20007ffe815 */
[----:B-----5:R-:W-:Y:S04]  /*16420*/  @!P0 STS [R17+0x38], R142 ;  /* 0x0000388e11008388 */ /* 0x020fe80000000800 */
[----:B------:R-:W-:Y:S04]  /*16430*/  @!P0 STS [R13+0x38], R144 ;  /* 0x000038900d008388 */ /* 0x000fe80000000800 */
[----:B------:R-:W-:Y:S04]  /*16440*/  @!P0 STS [R27+0x38], R96 ;  /* 0x000038601b008388 */ /* 0x000fe80000000800 */
[----:B------:R1:W-:Y:S01]  /*16450*/  @!P0 STS [R136+0x38], R139 ;  /* 0x0000388b88008388 */ /* 0x0003e20000000800 */
[----:B------:R-:W-:Y:S01]  /*16460*/  ISETP.GE.OR P0, PT, R28, R106, P5 ;  /* 0x0000006a1c00720c */ /* 0x000fe20002f06670 */
[----:B0-----:R-:W-:-:S02]  /*16470*/  @!P6 IMAD.WIDE R76, R143, 0x4, R72 ;  /* 0x000000048f4ce825 */ /* 0x001fc400078e0248 */
[----:B--2---:R-:W-:Y:S04]  /*16480*/  @!P3 STS [R25+0x38], R130 ;  /* 0x000038821900b388 */ /* 0x004fe80000000800 */
[----:B------:R0:W-:Y:S01]  /*16490*/  @!P3 STS [R26+0x38], R141 ;  /* 0x0000388d1a00b388 */ /* 0x0001e20000000800 */
[----:B------:R-:W-:Y:S01]  /*164a0*/  ISETP.GT.U32.OR P3, PT, R145, R21, P2 ;  /* 0x000000159100720c */ /* 0x000fe20001764470 */
[----:B------:R-:W-:Y:S02]  /*164b0*/  @!P6 IMAD.WIDE R72, R75, 0x4, R72 ;  /* 0x000000044b48e825 */ /* 0x000fe400078e0248 */
[----:B------:R-:W2:Y:S04]  /*164c0*/  @!P6 LDG.E R151, desc[UR6][R76.64+-0x4] ;  /* 0xfffffc064c97e981 */ /* 0x000ea8000c1e1900 */
[----:B------:R3:W4:Y:S04]  /*164d0*/  @!P6 LDG.E R155, desc[UR6][R76.64+0x4] ;  /* 0x000004064c9be981 */ /* 0x000728000c1e1900 */
[----:B------:R5:W4:Y:S01]  /*164e0*/  @!P6 LDG.E R137, desc[UR6][R72.64] ;  /* 0x000000064889e981 */ /* 0x000b22000c1e1900 */
[----:B------:R-:W-:-:S05]  /*164f0*/  @!P0 IMAD.WIDE R74, R143, 0x4, R70 ;  /* 0x000000048f4a8825 */ /* 0x000fca00078e0246 */
[----:B------:R1:W4:Y:S01]  /*16500*/  @!P0 LDG.E R153, desc[UR6][R74.64] ;  /* 0x000000064a998981 */ /* 0x000322000c1e1900 */
[----:B---3--:R-:W-:-:S04]  /*16510*/  @!P6 IMAD.WIDE R76, R106, 0x4, R76 ;  /* 0x000000046a4ce825 */ /* 0x008fc800078e024c */
[----:B-----5:R-:W-:Y:S01]  /*16520*/  @!P0 IMAD.WIDE R72, R143, 0x4, R68 ;  /* 0x000000048f488825 */ /* 0x020fe200078e0244 */
[----:B------:R3:W5:Y:S04]  /*16530*/  @!P6 LDG.E R147, desc[UR6][R76.64] ;  /* 0x000000064c93e981 */ /* 0x000768000c1e1900 */
[----:B------:R0:W5:Y:S01]  /*16540*/  @!P0 LDG.E R157, desc[UR6][R72.64] ;  /* 0x00000006489d8981 */ /* 0x000162000c1e1900 */
[----:B-1----:R-:W3:Y:S01]  /*16550*/  @!P3 LDC.64 R74, c[0x0][0x390] ;  /* 0x0000e400ff4abb82 */ /* 0x002ee20000000a00 */
[----:B------:R-:W-:-:S04]  /*16560*/  IADD3 R143, PT, PT, R112, R143, RZ ;  /* 0x0000008f708f7210 */ /* 0x000fc80007ffe0ff */
[C---:B------:R-:W-:Y:S01]  /*16570*/  @!P3 IADD3 R139, PT, PT, R143.reuse, -0x2, -R21 ;  /* 0xfffffffe8f8bb810 */ /* 0x040fe20007ffe815 */
[----:B---3--:R-:W-:-:S04]  /*16580*/  @!P3 IMAD.WIDE R76, R143, 0x4, R74 ;  /* 0x000000048f4cb825 */ /* 0x008fc800078e024a */
[----:B------:R-:W-:Y:S01]  /*16590*/  @!P3 IMAD.WIDE R74, R139, 0x4, R74 ;  /* 0x000000048b4ab825 */ /* 0x000fe200078e024a */
[----:B------:R-:W3:Y:S03]  /*165a0*/  @!P3 LDG.E R145, desc[UR6][R76.64+-0x4] ;  /* 0xfffffc064c91b981 */ /* 0x000ee6000c1e1900 */
[----:B0-----:R-:W-:Y:S01]  /*165b0*/  @!P3 IMAD.WIDE R72, R106, 0x4, R76 ;  /* 0x000000046a48b825 */ /* 0x001fe200078e024c */
[----:B------:R-:W3:Y:S04]  /*165c0*/  @!P3 LDG.E R149, desc[UR6][R76.64+0x4] ;  /* 0x000004064c95b981 */ /* 0x000ee8000c1e1900 */
[----:B------:R0:W3:Y:S04]  /*165d0*/  @!P3 LDG.E R140, desc[UR6][R74.64] ;  /* 0x000000064a8cb981 */ /* 0x0000e8000c1e1900 */
[----:B------:R1:W3:Y:S01]  /*165e0*/  @!P3 LDG.E R159, desc[UR6][R72.64] ;  /* 0x00000006489fb981 */ /* 0x0002e2000c1e1900 */
[----:B------:R-:W-:-:S13]  /*165f0*/  ISETP.GT.OR P4, PT, R102, R21, P4 ;  /* 0x000000156600720c */ /* 0x000fda0002784670 */
[----:B0-----:R-:W0:Y:S01]  /*16600*/  @!P4 LDC.64 R74, c[0x0][0x390] ;  /* 0x0000e400ff4acb82 */ /* 0x001e220000000a00 */
[----:B------:R-:W-:-:S04]  /*16610*/  @!P5 IMAD.WIDE R76, R143, 0x4, R70 ;  /* 0x000000048f4cd825 */ /* 0x000fc800078e0246 */
[----:B-1----:R-:W-:-:S04]  /*16620*/  @!P5 IMAD.WIDE R72, R143, 0x4, R68 ;  /* 0x000000048f48d825 */ /* 0x002fc800078e0244 */
[----:B------:R-:W-:Y:S01]  /*16630*/  IMAD R163, R106, R102, R109 ;  /* 0x000000666aa37224 */ /* 0x000fe200078e026d */
[----:B------:R0:W3:Y:S04]  /*16640*/  @!P5 LDG.E R139, desc[UR6][R76.64] ;  /* 0x000000064c8bd981 */ /* 0x0000e8000c1e1900 */
[----:B------:R1:W3:Y:S01]  /*16650*/  @!P5 LDG.E R141, desc[UR6][R72.64] ;  /* 0x00000006488dd981 */ /* 0x0002e2000c1e1900 */
[C---:B------:R-:W-:Y:S01]  /*16660*/  @!P4 IADD3 R143, PT, PT, R163.reuse, -0x2, -R21 ;  /* 0xfffffffea38fc810 */ /* 0x040fe20007ffe815 */
[----:B0-----:R-:W-:-:S04]  /*16670*/  @!P4 IMAD.WIDE R76, R163, 0x4, R74 ;  /* 0x00000004a34cc825 */ /* 0x001fc800078e024a */
[----:B------:R-:W-:Y:S02]  /*16680*/  @!P4 IMAD.WIDE R74, R143, 0x4, R74 ;  /* 0x000000048f4ac825 */ /* 0x000fe400078e024a */
[----:B------:R-:W3:Y:S02]  /*16690*/  @!P4 LDG.E R143, desc[UR6][R76.64+-0x4] ;  /* 0xfffffc064c8fc981 */ /* 0x000ee4000c1e1900 */
[----:B-1----:R-:W-:Y:S02]  /*166a0*/  @!P4 IMAD.WIDE R72, R106, 0x4, R76 ;  /* 0x000000046a48c825 */ /* 0x002fe400078e024c */
[----:B------:R-:W3:Y:S04]  /*166b0*/  @!P4 LDG.E R130, desc[UR6][R76.64+0x4] ;  /* 0x000004064c82c981 */ /* 0x000ee8000c1e1900 */
[----:B------:R0:W3:Y:S04]  /*166c0*/  @!P4 LDG.E R138, desc[UR6][R74.64] ;  /* 0x000000064a8ac981 */ /* 0x0000e8000c1e1900 */
[----:B------:R1:W3:Y:S01]  /*166d0*/  @!P4 LDG.E R161, desc[UR6][R72.64] ;  /* 0x0000000648a1c981 */ /* 0x0002e2000c1e1900 */
[----:B------:R-:W-:-:S03]  /*166e0*/  VIMNMX R96, PT, PT, R102, R124, !PT ;  /* 0x0000007c66607248 */ /* 0x000fc60007fe0100 */
[----:B--2---:R-:W-:Y:S04]  /*166f0*/  @!P6 STS [R24+0x38], R151 ;  /* 0x000038971800e388 */ /* 0x004fe80000000800 */
[----:B----4-:R-:W-:Y:S04]  /*16700*/  @!P6 STS [R22+0x38], R155 ;  /* 0x0000389b1600e388 */ /* 0x010fe80000000800 */
[----:B------:R2:W-:Y:S04]  /*16710*/  @!P6 STS [R20+0x38], R137 ;  /* 0x000038891400e388 */ /* 0x0005e80000000800 */
[----:B-----5:R-:W-:Y:S04]  /*16720*/  @!P6 STS [R18+0x38], R147 ;  /* 0x000038931200e388 */ /* 0x020fe80000000800 */
[----:B------:R-:W-:Y:S04]  /*16730*/  @!P0 STS [R16+0x38], R153 ;  /* 0x0000389910008388 */ /* 0x000fe80000000800 */
[----:B------:R-:W-:Y:S01]  /*16740*/  @!P0 STS [R14+0x38], R157 ;  /* 0x0000389d0e008388 */ /* 0x000fe20000000800 */
[----:B------:R-:W-:-:S02]  /*16750*/  ISETP.GE.AND P6, PT, R124, 0x1, PT ;  /* 0x000000017c00780c */ /* 0x000fc40003fc6270 */
[----:B------:R-:W-:Y:S02]  /*16760*/  ISETP.GE.AND P0, PT, R109, R106, PT ;  /* 0x0000006a6d00720c */ /* 0x000fe40003f06270 */
[----:B------:R-:W-:-:S11]  /*16770*/  ISETP.GT.OR P6, PT, R96, R21, !P6 ;  /* 0x000000156000720c */ /* 0x000fd600077c4670 */
[----:B0-----:R-:W-:-:S04]  /*16780*/  @!P0 IMAD.WIDE R74, R163, 0x4, R70 ;  /* 0x00000004a34a8825 */ /* 0x001fc800078e0246 */
[----:B-1----:R-:W-:Y:S01]  /*16790*/  @!P0 IMAD.WIDE R72, R163, 0x4, R68 ;  /* 0x00000004a3488825 */ /* 0x002fe200078e0244 */
[----:B--2---:R-:W0:Y:S01]  /*167a0*/  @!P6 LDC.64 R136, c[0x0][0x390] ;  /* 0x0000e400ff88eb82 */ /* 0x004e220000000a00 */
[----:B------:R-:W2:Y:S04]  /*167b0*/  @!P0 LDG.E R146, desc[UR6][R74.64] ;  /* 0x000000064a928981 */ /* 0x000ea8000c1e1900 */
[----:B------:R0:W4:Y:S01]  /*167c0*/  @!P0 LDG.E R148, desc[UR6][R72.64] ;  /* 0x0000000648948981 */ /* 0x000122000c1e1900 */
[----:B------:R-:W-:-:S03]  /*167d0*/  IADD3 R163, PT, PT, R112, R163, RZ ;  /* 0x000000a370a37210 */ /* 0x000fc60007ffe0ff */
[----:B---3--:R1:W-:Y:S04]  /*167e0*/  @!P3 STS [R12+0x38], R145 ;  /* 0x000038910c00b388 */ /* 0x0083e80000000800 */
[----:B------:R-:W-:Y:S04]  /*167f0*/  @!P3 STS [R10+0x38], R149 ;  /* 0x000038950a00b388 */ /* 0x000fe80000000800 */
[----:B------:R3:W-:Y:S04]  /*16800*/  @!P3 STS [R9+0x38], R140 ;  /* 0x0000388c0900b388 */ /* 0x0007e80000000800 */
[----:B------:R-:W-:Y:S01]  /*16810*/  @!P3 STS [R8+0x38], R159 ;  /* 0x0000389f0800b388 */ /* 0x000fe20000000800 */
[----:B------:R-:W-:-:S02]  /*16820*/  ISETP.GE.AND P3, PT, R124, R106, PT ;  /* 0x0000006a7c00720c */ /* 0x000fc40003f66270 */
[C---:B------:R-:W-:Y:S01]  /*16830*/  @!P6 IADD3 R77, PT, PT, R163.reuse, -0x2, -R21 ;  /* 0xfffffffea34de810 */ /* 0x040fe20007ffe815 */
[----:B0-----:R-:W-:-:S04]  /*16840*/  @!P6 IMAD.WIDE R72, R163, 0x4, R136 ;  /* 0x00000004a348e825 */ /* 0x001fc800078e0288 */
[----:B------:R-:W-:Y:S01]  /*16850*/  @!P6 IMAD.WIDE R136, R77, 0x4, R136 ;  /* 0x000000044d88e825 */ /* 0x000fe200078e0288 */
[----:B------:R-:W5:Y:S03]  /*16860*/  @!P6 LDG.E R96, desc[UR6][R72.64+-0x4] ;  /* 0xfffffc064860e981 */ /* 0x000f66000c1e1900 */
[----:B------:R-:W-:Y:S01]  /*16870*/  @!P6 IMAD.WIDE R76, R106, 0x4, R72 ;  /* 0x000000046a4ce825 */ /* 0x000fe200078e0248 */
[----:B------:R0:W5:Y:S03]  /*16880*/  @!P6 LDG.E R124, desc[UR6][R72.64+0x4] ;  /* 0x00000406487ce981 */ /* 0x000166000c1e1900 */
[C---:B------:R-:W-:Y:S01]  /*16890*/  @!P3 IMAD.WIDE R74, R163.reuse, 0x4, R70 ;  /* 0x00000004a34ab825 */ /* 0x040fe200078e0246 */
[----:B-1----:R-:W5:Y:S04]  /*168a0*/  @!P6 LDG.E R145, desc[UR6][R136.64] ;  /* 0x000000068891e981 */ /* 0x002f68000c1e1900 */
[----:B---3--:R-:W3:Y:S04]  /*168b0*/  @!P6 LDG.E R140, desc[UR6][R76.64] ;  /* 0x000000064c8ce981 */ /* 0x008ee8000c1e1900 */
[----:B------:R-:W3:Y:S01]  /*168c0*/  @!P3 LDG.E R142, desc[UR6][R74.64] ;  /* 0x000000064a8eb981 */ /* 0x000ee2000c1e1900 */
[----:B0-----:R-:W-:-:S05]  /*168d0*/  @!P3 IMAD.WIDE R72, R163, 0x4, R68 ;  /* 0x00000004a348b825 */ /* 0x001fca00078e0244 */
[----:B------:R0:W3:Y:S04]  /*168e0*/  @!P3 LDG.E R144, desc[UR6][R72.64] ;  /* 0x000000064890b981 */ /* 0x0000e8000c1e1900 */
[----:B------:R-:W-:Y:S04]  /*168f0*/  @!P5 STS [R6+0x38], R139 ;  /* 0x0000388b0600d388 */ /* 0x000fe80000000800 */
[----:B------:R-:W-:Y:S01]  /*16900*/  @!P5 STS [R4+0x38], R141 ;  /* 0x0000388d0400d388 */ /* 0x000fe20000000800 */
[----:B------:R-:W-:Y:S02]  /*16910*/  ISETP.GE.AND P5, PT, R82, 0x1, PT ;  /* 0x000000015200780c */ /* 0x000fe40003fa6270 */
[----:B------:R-:W-:-:S04]  /*16920*/  VIMNMX R150, PT, PT, R102, R82, !PT ;  /* 0x0000005266967248 */ /* 0x000fc80007fe0100 */
[----:B------:R-:W-:Y:S01]  /*16930*/  ISETP.GT.OR P5, PT, R150, R21, !P5 ;  /* 0x000000159600720c */ /* 0x000fe20006fa4670 */
[----:B------:R-:W-:Y:S04]  /*16940*/  @!P4 STS [R126+0x3c], R143 ;  /* 0x00003c8f7e00c388 */ /* 0x000fe80000000800 */
[----:B------:R1:W-:Y:S04]  /*16950*/  @!P4 STS [R91+0x3c], R130 ;  /* 0x00003c825b00c388 */ /* 0x0003e80000000800 */
[----:B------:R1:W-:Y:S01]  /*16960*/  @!P4 STS [R119+0x3c], R138 ;  /* 0x00003c8a7700c388 */ /* 0x0003e20000000800 */
[----:B0-----:R-:W-:-:S03]  /*16970*/  VIMNMX R72, PT, PT, R102, R134, !PT ;  /* 0x0000008666487248 */ /* 0x001fc60007fe0100 */
[----:B------:R-:W-:Y:S01]  /*16980*/  @!P4 STS [R132+0x3c], R161 ;  /* 0x00003ca18400c388 */ /* 0x000fe20000000800 */
[----:B------:R-:W-:Y:S01]  /*16990*/  ISETP.GE.AND P4, PT, R134, 0x1, PT ;  /* 0x000000018600780c */ /* 0x000fe20003f86270 */
[----:B------:R-:W0:Y:S03]  /*169a0*/  @!P5 LDC.64 R74, c[0x0][0x390] ;  /* 0x0000e400ff4adb82 */ /* 0x000e260000000a00 */
[----:B------:R-:W-:Y:S02]  /*169b0*/  ISETP.GT.OR P4, PT, R72, R21, !P4 ;  /* 0x000000154800720c */ /* 0x000fe40006784670 */
[----:B------:R-:W-:-:S04]  /*169c0*/  IADD3 R163, PT, PT, R112, R163, RZ ;  /* 0x000000a370a37210 */ /* 0x000fc80007ffe0ff */
[----:B------:R-:W-:-:S07]  /*169d0*/  @!P5 IADD3 R137, PT, PT, R163, -0x2, -R21 ;  /* 0xfffffffea389d810 */ /* 0x000fce0007ffe815 */
[----:B------:R-:W4:Y:S01]  /*169e0*/  @!P4 LDC.64 R72, c[0x0][0x390] ;  /* 0x0000e400ff48cb82 */ /* 0x000f220000000a00 */
[----:B0-----:R-:W-:-:S04]  /*169f0*/  @!P5 IMAD.WIDE R76, R163, 0x4, R74 ;  /* 0x00000004a34cd825 */ /* 0x001fc800078e024a */
[----:B------:R-:W-:Y:S01]  /*16a00*/  @!P5 IMAD.WIDE R136, R137, 0x4, R74 ;  /* 0x000000048988d825 */ /* 0x000fe200078e024a */
[----:B-1----:R-:W3:Y:S03]  /*16a10*/  @!P5 LDG.E R91, desc[UR6][R76.64+-0x4] ;  /* 0xfffffc064c5bd981 */ /* 0x002ee6000c1e1900 */
[----:B------:R-:W-:Y:S01]  /*16a20*/  @!P5 IMAD.WIDE R74, R106, 0x4, R76 ;  /* 0x000000046a4ad825 */ /* 0x000fe200078e024c */
[----:B------:R-:W3:Y:S04]  /*16a30*/  @!P5 LDG.E R139, desc[UR6][R76.64+0x4] ;  /* 0x000004064c8bd981 */ /* 0x000ee8000c1e1900 */
[----:B------:R0:W3:Y:S01]  /*16a40*/  @!P5 LDG.E R119, desc[UR6][R136.64] ;  /* 0x000000068877d981 */ /* 0x0000e2000c1e1900 */
[----:B------:R-:W-:-:S03]  /*16a50*/  IADD3 R141, PT, PT, R112, R163, RZ ;  /* 0x000000a3708d7210 */ /* 0x000fc60007ffe0ff */
[----:B--2---:R1:W-:Y:S04]  /*16a60*/  @!P0 STS [R121+0x3c], R146 ;  /* 0x00003c9279008388 */ /* 0x0043e80000000800 */
[----:B----4-:R2:W-:Y:S01]  /*16a70*/  @!P0 STS [R135+0x3c], R148 ;  /* 0x00003c9487008388 */ /* 0x0105e20000000800 */
[----:B------:R-:W-:-:S03]  /*16a80*/  ISETP.GE.AND P0, PT, R82, R106, PT ;  /* 0x0000006a5200720c */ /* 0x000fc60003f06270 */
[----:B------:R4:W3:Y:S01]  /*16a90*/  @!P5 LDG.E R82, desc[UR6][R74.64] ;  /* 0x000000064a52d981 */ /* 0x0008e2000c1e1900 */
[----:B-1----:R-:W-:-:S09]  /*16aa0*/  @!P4 IADD3 R121, PT, PT, R141, -0x2, -R21 ;  /* 0xfffffffe8d79c810 */ /* 0x002fd20007ffe815 */
[----:B0-----:R-:W-:-:S04]  /*16ab0*/  @!P0 IMAD.WIDE R136, R163, 0x4, R70 ;  /* 0x00000004a3888825 */ /* 0x001fc800078e0246 */
[----:B------:R-:W-:-:S04]  /*16ac0*/  @!P0 IMAD.WIDE R76, R163, 0x4, R68 ;  /* 0x00000004a34c8825 */ /* 0x000fc800078e0244 */
[--C-:B----4-:R-:W-:Y:S01]  /*16ad0*/  @!P4 IMAD.WIDE R74, R141, 0x4, R72.reuse ;  /* 0x000000048d4ac825 */ /* 0x110fe200078e0248 */
[----:B------:R-:W4:Y:S04]  /*16ae0*/  @!P0 LDG.E R126, desc[UR6][R136.64] ;  /* 0x00000006887e8981 */ /* 0x000f28000c1e1900 */
[----:B------:R0:W4:Y:S04]  /*16af0*/  @!P0 LDG.E R130, desc[UR6][R76.64] ;  /* 0x000000064c828981 */ /* 0x000128000c1e1900 */
[----:B--2---:R-:W2:Y:S01]  /*16b00*/  @!P4 LDG.E R135, desc[UR6][R74.64+0x4] ;  /* 0x000004064a87c981 */ /* 0x004ea2000c1e1900 */
[----:B0-----:R-:W-:-:S04]  /*16b10*/  @!P4 IMAD.WIDE R76, R121, 0x4, R72 ;  /* 0x00000004794cc825 */ /* 0x001fc800078e0248 */
[----:B------:R-:W-:Y:S01]  /*16b20*/  @!P4 IMAD.WIDE R72, R106, 0x4, R74 ;  /* 0x000000046a48c825 */ /* 0x000fe200078e024a */
[----:B------:R0:W2:Y:S04]  /*16b30*/  @!P4 LDG.E R121, desc[UR6][R74.64+-0x4] ;  /* 0xfffffc064a79c981 */ /* 0x0000a8000c1e1900 */
[----:B------:R-:W2:Y:S04]  /*16b40*/  @!P4 LDG.E R143, desc[UR6][R76.64] ;  /* 0x000000064c8fc981 */ /* 0x000ea8000c1e1900 */
[----:B------:R1:W2:Y:S04]  /*16b50*/  @!P4 LDG.E R147, desc[UR6][R72.64] ;  /* 0x000000064893c981 */ /* 0x0002a8000c1e1900 */
[----:B-----5:R5:W-:Y:S04]  /*16b60*/  @!P6 STS [R117+0x40], R96 ;  /* 0x000040607500e388 */ /* 0x020be80000000800 */
[----:B------:R-:W-:Y:S04]  /*16b70*/  @!P6 STS [R115+0x40], R124 ;  /* 0x0000407c7300e388 */ /* 0x000fe80000000800 */
[----:B------:R1:W-:Y:S04]  /*16b80*/  @!P6 STS [R128+0x40], R145 ;  /* 0x000040918000e388 */ /* 0x0003e80000000800 */
[----:B---3--:R3:W-:Y:S01]  /*16b90*/  @!P6 STS [R101+0x40], R140 ;  /* 0x0000408c6500e388 */ /* 0x0087e20000000800 */
[----:B------:R-:W-:-:S03]  /*16ba0*/  ISETP.GE.AND P6, PT, R134, R106, PT ;  /* 0x0000006a8600720c */ /* 0x000fc60003fc6270 */
[----:B------:R-:W-:Y:S04]  /*16bb0*/  @!P3 STS [R133+0x40], R142 ;  /* 0x0000408e8500b388 */ /* 0x000fe80000000800 */
[----:B------:R-:W-:Y:S01]  /*16bc0*/  @!P3 STS [R131+0x40], R144 ;  /* 0x000040908300b388 */ /* 0x000fe20000000800 */
[----:B------:R-:W-:Y:S02]  /*16bd0*/  ISETP.GE.AND P3, PT, R123, 0x1, PT ;  /* 0x000000017b00780c */ /* 0x000fe40003f66270 */
[----:B-----5:R-:W-:-:S04]  /*16be0*/  VIMNMX R96, PT, PT, R102, R123, !PT ;  /* 0x0000007b66607248 */ /* 0x020fc80007fe0100 */
[----:B------:R-:W-:Y:S01]  /*16bf0*/  ISETP.GT.OR P3, PT, R96, R21, !P3 ;  /* 0x000000156000720c */ /* 0x000fe20005f64670 */
[----:B0-----:R-:W-:-:S04]  /*16c00*/  @!P6 IMAD.WIDE R74, R141, 0x4, R70 ;  /* 0x000000048d4ae825 */ /* 0x001fc800078e0246 */
[----:B-1----:R-:W-:Y:S01]  /*16c10*/  @!P6 IMAD.WIDE R72, R141, 0x4, R68 ;  /* 0x000000048d48e825 */ /* 0x002fe200078e0244 */
[----:B------:R0:W5:Y:S04]  /*16c20*/  @!P6 LDG.E R137, desc[UR6][R74.64] ;  /* 0x000000064a89e981 */ /* 0x000168000c1e1900 */
[----:B------:R1:W5:Y:S03]  /*16c30*/  @!P6 LDG.E R128, desc[UR6][R72.64] ;  /* 0x000000064880e981 */ /* 0x000366000c1e1900 */
[----:B0-----:R-:W0:Y:S01]  /*16c40*/  @!P3 LDC.64 R74, c[0x0][0x390] ;  /* 0x0000e400ff4abb82 */ /* 0x001e220000000a00 */
[----:B------:R-:W-:-:S04]  /*16c50*/  IADD3 R141, PT, PT, R112, R141, RZ ;  /* 0x0000008d708d7210 */ /* 0x000fc80007ffe0ff */
[C---:B---3--:R-:W-:Y:S01]  /*16c60*/  @!P3 IADD3 R101, PT, PT, R141.reuse, -0x2, -R21 ;  /* 0xfffffffe8d65b810 */ /* 0x048fe20007ffe815 */
[----:B0-----:R-:W-:-:S04]  /*16c70*/  @!P3 IMAD.WIDE R76, R141, 0x4, R74 ;  /* 0x000000048d4cb825 */ /* 0x001fc800078e024a */
[----:B------:R-:W-:Y:S01]  /*16c80*/  @!P3 IMAD.WIDE R74, R101, 0x4, R74 ;  /* 0x00000004654ab825 */ /* 0x000fe200078e024a */
[----:B------:R-:W3:Y:S03]  /*16c90*/  @!P3 LDG.E R115, desc[UR6][R76.64+-0x4] ;  /* 0xfffffc064c73b981 */ /* 0x000ee6000c1e1900 */
[----:B-1----:R-:W-:Y:S01]  /*16ca0*/  @!P3 IMAD.WIDE R72, R106, 0x4, R76 ;  /* 0x000000046a48b825 */ /* 0x002fe200078e024c */
[----:B------:R-:W3:Y:S04]  /*16cb0*/  @!P3 LDG.E R96, desc[UR6][R76.64+0x4] ;  /* 0x000004064c60b981 */ /* 0x000ee8000c1e1900 */
[----:B------:R0:W3:Y:S04]  /*16cc0*/  @!P3 LDG.E R117, desc[UR6][R74.64] ;  /* 0x000000064a75b981 */ /* 0x0000e8000c1e1900 */
[----:B------:R1:W3:Y:S04]  /*16cd0*/  @!P3 LDG.E R124, desc[UR6][R72.64] ;  /* 0x00000006487cb981 */ /* 0x0002e8000c1e1900 */
[----:B------:R-:W-:Y:S04]  /*16ce0*/  @!P5 STS [R98+0x3c], R91 ;  /* 0x00003c5b6200d388 */ /* 0x000fe80000000800 */
[----:B------:R-:W-:Y:S04]  /*16cf0*/  @!P5 STS [R84+0x3c], R139 ;  /* 0x00003c8b5400d388 */ /* 0x000fe80000000800 */
[----:B------:R-:W-:Y:S01]  /*16d00*/  @!P5 STS [R100+0x3c], R119 ;  /* 0x00003c776400d388 */ /* 0x000fe20000000800 */
[----:B------:R-:W-:-:S02]  /*16d10*/  VIMNMX R132, PT, PT, R102, R114, !PT ;  /* 0x0000007266847248 */ /* 0x000fc40007fe0100 */
[----:B0-----:R-:W-:Y:S01]  /*16d20*/  VIMNMX R74, PT, PT, R102, R113, !PT ;  /* 0x00000071664a7248 */ /* 0x001fe20007fe0100 */
[----:B------:R0:W-:Y:S01]  /*16d30*/  @!P5 STS [R129+0x3c], R82 ;  /* 0x00003c528100d388 */ /* 0x0001e20000000800 */
[----:B------:R-:W-:-:S04]  /*16d40*/  ISETP.GE.AND P5, PT, R114, 0x1, PT ;  /* 0x000000017200780c */ /* 0x000fc80003fa6270 */
[----:B------:R-:W-:Y:S01]  /*16d50*/  ISETP.GT.OR P5, PT, R132, R21, !P5 ;  /* 0x000000158400720c */ /* 0x000fe20006fa4670 */
[----:B----4-:R-:W-:Y:S04]  /*16d60*/  @!P0 STS [R127+0x3c], R126 ;  /* 0x00003c7e7f008388 */ /* 0x010fe80000000800 */
[----:B------:R-:W-:Y:S01]  /*16d70*/  @!P0 STS [R125+0x3c], R130 ;  /* 0x00003c827d008388 */ /* 0x000fe20000000800 */
[----:B------:R-:W-:-:S07]  /*16d80*/  ISETP.GE.AND P0, PT, R123, R106, PT ;  /* 0x0000006a7b00720c */ /* 0x000fce0003f06270 */
[----:B-1----:R-:W1:Y:S01]  /*16d90*/  @!P5 LDC.64 R72, c[0x0][0x390] ;  /* 0x0000e400ff48db82 */ /* 0x002e620000000a00 */
[----:B--2---:R-:W-:Y:S04]  /*16da0*/  @!P4 STS [R122+0x3c], R121 ;  /* 0x00003c797a00c388 */ /* 0x004fe80000000800 */
[----:B------:R-:W-:Y:S04]  /*16db0*/  @!P4 STS [R120+0x3c], R135 ;  /* 0x00003c877800c388 */ /* 0x000fe80000000800 */
[----:B------:R-:W-:Y:S04]  /*16dc0*/  @!P4 STS [R118+0x3c], R143 ;  /* 0x00003c8f7600c388 */ /* 0x000fe80000000800 */
[----:B------:R-:W-:Y:S01]  /*16dd0*/  @!P4 STS [R116+0x3c], R147 ;  /* 0x00003c937400c388 */ /* 0x000fe20000000800 */
[----:B------:R-:W-:Y:S01]  /*16de0*/  ISETP.GE.AND P4, PT, R113, 0x1, PT ;  /* 0x000000017100780c */ /* 0x000fe20003f86270 */
[----:B------:R-:W-:-:S03]  /*16df0*/  @!P0 IMAD.WIDE R76, R141, 0x4, R70 ;  /* 0x000000048d4c8825 */ /* 0x000fc600078e0246 */
[----:B------:R-:W-:Y:S01]  /*16e00*/  ISETP.GT.OR P4, PT, R74, R21, !P4 ;  /* 0x000000154a00720c */ /* 0x000fe20006784670 */
[----:B------:R-:W-:Y:S01]  /*16e10*/  @!P0 IMAD.WIDE R74, R141, 0x4, R68 ;  /* 0x000000048d4a8825 */ /* 0x000fe200078e0244 */
[----:B0-----:R-:W2:Y:S04]  /*16e20*/  @!P0 LDG.E R82, desc[UR6][R76.64] ;  /* 0x000000064c528981 */ /* 0x001ea8000c1e1900 */
[----:B------:R0:W4:Y:S01]  /*16e30*/  @!P0 LDG.E R84, desc[UR6][R74.64] ;  /* 0x000000064a548981 */ /* 0x000122000c1e1900 */
[----:B------:R-:W-:-:S06]  /*16e40*/  IADD3 R141, PT, PT, R112, R141, RZ ;  /* 0x0000008d708d7210 */ /* 0x000fcc0007ffe0ff */
[----:B0-----:R-:W0:Y:S01]  /*16e50*/  @!P4 LDC.64 R74, c[0x0][0x390] ;  /* 0x0000e400ff4acb82 */ /* 0x001e220000000a00 */
[C---:B------:R-:W-:Y:S01]  /*16e60*/  @!P5 IADD3 R101, PT, PT, R141.reuse, -0x2, -R21 ;  /* 0xfffffffe8d65d810 */ /* 0x040fe20007ffe815 */
[--C-:B-1----:R-:W-:Y:S01]  /*16e70*/  @!P5 IMAD.WIDE R76, R141, 0x4, R72.reuse ;  /* 0x000000048d4cd825 */ /* 0x102fe200078e0248 */
[----:B-----5:R1:W-:Y:S04]  /*16e80*/  @!P6 STS [R86+0x3c], R137 ;  /* 0x00003c895600e388 */ /* 0x0203e80000000800 */
[----:B------:R5:W-:Y:S01]  /*16e90*/  @!P6 STS [R67+0x3c], R128 ;  /* 0x00003c804300e388 */ /* 0x000be20000000800 */
[----:B------:R-:W-:Y:S01]  /*16ea0*/  ISETP.GE.AND P6, PT, R114, R106, PT ;  /* 0x0000006a7200720c */ /* 0x000fe20003fc6270 */
[----:B------:R-:W-:-:S04]  /*16eb0*/  @!P5 IMAD.WIDE R100, R101, 0x4, R72 ;  /* 0x000000046564d825 */ /* 0x000fc800078e0248 */
[----:B------:R-:W-:Y:S01]  /*16ec0*/  @!P5 IMAD.WIDE R72, R106, 0x4, R76 ;  /* 0x000000046a48d825 */ /* 0x000fe200078e024c */
[----:B------:R-:W4:Y:S04]  /*16ed0*/  @!P5 LDG.E R91, desc[UR6][R76.64+-0x4] ;  /* 0xfffffc064c5bd981 */ /* 0x000f28000c1e1900 */
[----:B------:R5:W4:Y:S04]  /*16ee0*/  @!P5 LDG.E R98, desc[UR6][R76.64+0x4] ;  /* 0x000004064c62d981 */ /* 0x000b28000c1e1900 */
[----:B------:R5:W4:Y:S04]  /*16ef0*/  @!P5 LDG.E R114, desc[UR6][R100.64] ;  /* 0x000000066472d981 */ /* 0x000b28000c1e1900 */
[----:B-1----:R0:W4:Y:S01]  /*16f00*/  @!P5 LDG.E R86, desc[UR6][R72.64] ;  /* 0x000000064856d981 */ /* 0x002122000c1e1900 */
[----:B------:R-:W-:-:S04]  /*16f10*/  IADD3 R119, PT, PT, R112, R141, RZ ;  /* 0x0000008d70777210 */ /* 0x000fc80007ffe0ff */
[----:B-----5:R-:W-:Y:S01]  /*16f20*/  @!P4 IADD3 R67, PT, PT, R119, -0x2, -R21 ;  /* 0xfffffffe7743c810 */ /* 0x020fe20007ffe815 */
[----:B------:R-:W-:-:S04]  /*16f30*/  @!P6 IMAD.WIDE R76, R141, 0x4, R68 ;  /* 0x000000048d4ce825 */ /* 0x000fc800078e0244 */
[----:B------:R-:W-:-:S04]  /*16f40*/  @!P6 IMAD.WIDE R100, R141, 0x4, R70 ;  /* 0x000000048d64e825 */ /* 0x000fc800078e0246 */
[----:B0-----:R-:W-:-:S04]  /*16f50*/  @!P4 IMAD.WIDE R72, R119, 0x4, R74 ;  /* 0x000000047748c825 */ /* 0x001fc800078e024a */
[----:B------:R-:W-:Y:S01]  /*16f60*/  @!P4 IMAD.WIDE R74, R67, 0x4, R74 ;  /* 0x00000004434ac825 */ /* 0x000fe200078e024a */
[----:B------:R-:W5:Y:S04]  /*16f70*/  @!P6 LDG.E R116, desc[UR6][R100.64] ;  /* 0x000000066474e981 */ /* 0x000f68000c1e1900 */
[----:B------:R0:W5:Y:S04]  /*16f80*/  @!P6 LDG.E R67, desc[UR6][R76.64] ;  /* 0x000000064c43e981 */ /* 0x000168000c1e1900 */
[----:B------:R-:W5:Y:S04]  /*16f90*/  @!P4 LDG.E R118, desc[UR6][R72.64+-0x4] ;  /* 0xfffffc064876c981 */ /* 0x000f68000c1e1900 */
[----:B------:R-:W5:Y:S04]  /*16fa0*/  @!P4 LDG.E R120, desc[UR6][R72.64+0x4] ;  /* 0x000004064878c981 */ /* 0x000f68000c1e1900 */
[----:B------:R1:W5:Y:S01]  /*16fb0*/  @!P4 LDG.E R122, desc[UR6][R74.64] ;  /* 0x000000064a7ac981 */ /* 0x000362000c1e1900 */
[----:B0-----:R-:W-:-:S05]  /*16fc0*/  @!P4 IMAD.WIDE R76, R106, 0x4, R72 ;  /* 0x000000046a4cc825 */ /* 0x001fca00078e0248 */
[----:B------:R0:W5:Y:S04]  /*16fd0*/  @!P4 LDG.E R126, desc[UR6][R76.64] ;  /* 0x000000064c7ec981 */ /* 0x000168000c1e1900 */
[----:B---3--:R-:W-:Y:S04]  /*16fe0*/  @!P3 STS [R80+0x3c], R115 ;  /* 0x00003c735000b388 */ /* 0x008fe80000000800 */
[----:B------:R-:W-:Y:S04]  /*16ff0*/  @!P3 STS [R89+0x3c], R96 ;  /* 0x00003c605900b388 */ /* 0x000fe80000000800 */
[----:B------:R-:W-:Y:S04]  /*17000*/  @!P3 STS [R94+0x3c], R117 ;  /* 0x00003c755e00b388 */ /* 0x000fe80000000800 */
[----:B------:R3:W-:Y:S01]  /*17010*/  @!P3 STS [R81+0x3c], R124 ;  /* 0x00003c7c5100b388 */ /* 0x0007e20000000800 */
[----:B------:R-:W-:-:S13]  /*17020*/  ISETP.GE.AND P3, PT, R113, R106, PT ;  /* 0x0000006a7100720c */ /* 0x000fda0003f66270 */
[----:B-1----:R-:W-:-:S04]  /*17030*/  @!P3 IMAD.WIDE R74, R119, 0x4, R70 ;  /* 0x00000004774ab825 */ /* 0x002fc800078e0246 */
[----:B------:R-:W-:Y:S01]  /*17040*/  @!P3 IMAD.WIDE R72, R119, 0x4, R68 ;  /* 0x000000047748b825 */ /* 0x000fe200078e0244 */
[----:B------:R1:W5:Y:S04]  /*17050*/  @!P3 LDG.E R101, desc[UR6][R74.64] ;  /* 0x000000064a65b981 */ /* 0x000368000c1e1900 */
[----:B------:R3:W5:Y:S01]  /*17060*/  @!P3 LDG.E R100, desc[UR6][R72.64] ;  /* 0x000000064864b981 */ /* 0x000762000c1e1900 */
[C---:B0-----:R-:W-:Y:S02]  /*17070*/  VIMNMX R76, PT, PT, R102.reuse, R88, !PT ;  /* 0x00000058664c7248 */ /* 0x041fe40007fe0100 */
[----:B-1----:R-:W-:Y:S02]  /*17080*/  VIMNMX R74, PT, PT, R102, R48, !PT ;  /* 0x00000030664a7248 */ /* 0x002fe40007fe0100 */
[----:B------:R-:W-:Y:S01]  /*17090*/  IADD3 R119, PT, PT, R112, R119, RZ ;  /* 0x0000007770777210 */ /* 0x000fe20007ffe0ff */
[----:B--2---:R-:W-:Y:S04]  /*170a0*/  @!P0 STS [R55+0x3c], R82 ;  /* 0x00003c5237008388 */ /* 0x004fe80000000800 */
[----:B----4-:R-:W-:Y:S01]  /*170b0*/  @!P0 STS [R111+0x3c], R84 ;  /* 0x00003c546f008388 */ /* 0x010fe20000000800 */
[----:B------:R-:W-:-:S04]  /*170c0*/  ISETP.GE.AND P0, PT, R88, 0x1, PT ;  /* 0x000000015800780c */ /* 0x000fc80003f06270 */
[----:B------:R-:W-:-:S13]  /*170d0*/  ISETP.GT.OR P0, PT, R76, R21, !P0 ;  /* 0x000000154c00720c */ /* 0x000fda0004704670 */
[----:B---3--:R-:W0:Y:S01]  /*170e0*/  @!P0 LDC.64 R72, c[0x0][0x390] ;  /* 0x0000e400ff488b82 */ /* 0x008e220000000a00 */
[----:B------:R1:W-:Y:S04]  /*170f0*/  @!P5 STS [R52+0x3c], R91 ;  /* 0x00003c5b3400d388 */ /* 0x0003e80000000800 */
[----:B------:R-:W-:Y:S04]  /*17100*/  @!P5 STS [R99+0x3c], R98 ;  /* 0x00003c626300d388 */ /* 0x000fe80000000800 */
[----:B------:R-:W-:Y:S04]  /*17110*/  @!P5 STS [R97+0x3c], R114 ;  /* 0x00003c726100d388 */ /* 0x000fe80000000800 */
[----:B------:R-:W-:Y:S01]  /*17120*/  @!P5 STS [R95+0x3c], R86 ;  /* 0x00003c565f00d388 */ /* 0x000fe20000000800 */
[----:B------:R-:W-:-:S04]  /*17130*/  ISETP.GE.AND P5, PT, R48, 0x1, PT ;  /* 0x000000013000780c */ /* 0x000fc80003fa6270 */
[----:B------:R-:W-:Y:S02]  /*17140*/  ISETP.GT.OR P5, PT, R74, R21, !P5 ;  /* 0x000000154a00720c */ /* 0x000fe40006fa4670 */
[C---:B------:R-:W-:Y:S02]  /*17150*/  @!P0 IADD3 R81, PT, PT, R119.reuse, -0x2, -R21 ;  /* 0xfffffffe77518810 */ /* 0x040fe40007ffe815 */
[----:B-1----:R-:W-:Y:S01]  /*17160*/  VIMNMX R52, PT, PT, R102, R60, !PT ;  /* 0x0000003c66347248 */ /* 0x002fe20007fe0100 */
[----:B-----5:R-:W-:Y:S04]  /*17170*/  @!P6 STS [R93+0x3c], R116 ;  /* 0x00003c745d00e388 */ /* 0x020fe80000000800 */
[----:B------:R-:W-:Y:S04]  /*17180*/  @!P6 STS [R90+0x3c], R67 ;  /* 0x00003c435a00e388 */ /* 0x000fe80000000800 */
[----:B------:R-:W-:Y:S04]  /*17190*/  @!P4 STS [R87+0x3c], R118 ;  /* 0x00003c765700c388 */ /* 0x000fe80000000800 */
[----:B------:R1:W-:Y:S04]  /*171a0*/  @!P4 STS [R85+0x3c], R120 ;  /* 0x00003c785500c388 */ /* 0x0003e80000000800 */
[----:B------:R2:W-:Y:S01]  /*171b0*/  @!P4 STS [R83+0x3c], R122 ;  /* 0x00003c7a5300c388 */ /* 0x0005e20000000800 */
[----:B------:R-:W3:Y:S01]  /*171c0*/  @!P5 LDC.64 R74, c[0x0][0x390] ;  /* 0x0000e400ff4adb82 */ /* 0x000ee20000000a00 */
[----:B0-----:R-:W-:Y:S01]  /*171d0*/  @!P0 IMAD.WIDE R76, R119, 0x4, R72 ;  /* 0x00000004774c8825 */ /* 0x001fe200078e0248 */
[----:B------:R-:W-:-:S03]  /*171e0*/  ISETP.GE.AND P6, PT, R88, R106, PT ;  /* 0x0000006a5800720c */ /* 0x000fc60003fc6270 */
[----:B------:R-:W-:Y:S01]  /*171f0*/  @!P0 IMAD.WIDE R80, R81, 0x4, R72 ;  /* 0x0000000451508825 */ /* 0x000fe200078e0248 */
[----:B------:R-:W4:Y:S04]  /*17200*/  @!P0 LDG.E R55, desc[UR6][R76.64+-0x4] ;  /* 0xfffffc064c378981 */ /* 0x000f28000c1e1900 */
[----:B------:R-:W5:Y:S04]  /*17210*/  @!P0 LDG.E R88, desc[UR6][R80.64] ;  /* 0x0000000650588981 */ /* 0x000f68000c1e1900 */
[----:B------:R0:W-:Y:S01]  /*17220*/  @!P4 STS [R57+0x3c], R126 ;  /* 0x00003c7e3900c388 */ /* 0x0001e20000000800 */
[----:B------:R-:W-:Y:S01]  /*17230*/  ISETP.GE.AND P4, PT, R60, 0x1, PT ;  /* 0x000000013c00780c */ /* 0x000fe20003f86270 */
[----:B-1----:R-:W-:-:S03]  /*17240*/  @!P0 IMAD.WIDE R84, R106, 0x4, R76 ;  /* 0x000000046a548825 */ /* 0x002fc600078e024c */
[----:B------:R-:W-:Y:S02]  /*17250*/  ISETP.GT.OR P4, PT, R52, R21, !P4 ;  /* 0x000000153400720c */ /* 0x000fe40006784670 */
[----:B------:R3:W5:Y:S04]  /*17260*/  @!P0 LDG.E R52, desc[UR6][R76.64+0x4] ;  /* 0x000004064c348981 */ /* 0x000768000c1e1900 */
[----:B------:R1:W5:Y:S01]  /*17270*/  @!P0 LDG.E R90, desc[UR6][R84.64] ;  /* 0x00000006545a8981 */ /* 0x000362000c1e1900 */
[----:B--2---:R-:W-:-:S04]  /*17280*/  @!P6 IMAD.WIDE R82, R119, 0x4, R70 ;  /* 0x000000047752e825 */ /* 0x004fc800078e0246 */
[----:B------:R-:W-:Y:S01]  /*17290*/  @!P6 IMAD.WIDE R86, R119, 0x4, R68 ;  /* 0x000000047756e825 */ /* 0x000fe200078e0244 */
[----:B------:R-:W-:Y:S01]  /*172a0*/  IADD3 R119, PT, PT, R112, R119, RZ ;  /* 0x0000007770777210 */ /* 0x000fe20007ffe0ff */
[----:B0-----:R0:W2:Y:S01]  /*172b0*/  @!P6 LDG.E R57, desc[UR6][R82.64] ;  /* 0x000000065239e981 */ /* 0x0010a2000c1e1900 */
[----:B------:R-:W0:Y:S03]  /*172c0*/  @!P4 LDC.64 R72, c[0x0][0x390] ;  /* 0x0000e400ff48cb82 */ /* 0x000e260000000a00 */
[C---:B---3--:R-:W-:Y:S01]  /*172d0*/  @!P5 IMAD.WIDE R76, R119.reuse, 0x4, R74 ;  /* 0x00000004774cd825 */ /* 0x048fe200078e024a */
[----:B------:R-:W-:Y:S01]  /*172e0*/  @!P5 IADD3 R67, PT, PT, R119, -0x2, -R21 ;  /* 0xfffffffe7743d810 */ /* 0x000fe20007ffe815 */
[----:B------:R3:W2:Y:S04]  /*172f0*/  @!P6 LDG.E R94, desc[UR6][R86.64] ;  /* 0x00000006565ee981 */ /* 0x0006a8000c1e1900 */
[----:B------:R-:W-:Y:S04]  /*17300*/  @!P3 STS [R78+0x3c], R101 ;  /* 0x00003c654e00b388 */ /* 0x000fe80000000800 */
[----:B------:R3:W-:Y:S01]  /*17310*/  @!P3 STS [R65+0x3c], R100 ;  /* 0x00003c644100b388 */ /* 0x0007e20000000800 */
[----:B------:R-:W-:Y:S01]  /*17320*/  ISETP.GE.AND P3, PT, R48, R106, PT ;  /* 0x0000006a3000720c */ /* 0x000fe20003f66270 */
[----:B------:R-:W-:-:S04]  /*17330*/  @!P5 IMAD.WIDE R80, R67, 0x4, R74 ;  /* 0x000000044350d825 */ /* 0x000fc800078e024a */
[----:B-1----:R-:W-:Y:S01]  /*17340*/  @!P5 IMAD.WIDE R84, R106, 0x4, R76 ;  /* 0x000000046a54d825 */ /* 0x002fe200078e024c */
[----:B------:R-:W2:Y:S04]  /*17350*/  @!P5 LDG.E R48, desc[UR6][R76.64+-0x4] ;  /* 0xfffffc064c30d981 */ /* 0x000ea8000c1e1900 */
[----:B------:R-:W2:Y:S04]  /*17360*/  @!P5 LDG.E R67, desc[UR6][R76.64+0x4] ;  /* 0x000004064c43d981 */ /* 0x000ea8000c1e1900 */
[----:B------:R1:W2:Y:S04]  /*17370*/  @!P5 LDG.E R89, desc[UR6][R80.64] ;  /* 0x000000065059d981 */ /* 0x0002a8000c1e1900 */
[----:B------:R-:W2:Y:S01]  /*17380*/  @!P5 LDG.E R85, desc[UR6][R84.64] ;  /* 0x000000065455d981 */ /* 0x000ea2000c1e1900 */
[----:B------:R-:W-:-:S04]  /*17390*/  IADD3 R91, PT, PT, R112, R119, RZ ;  /* 0x00000077705b7210 */ /* 0x000fc80007ffe0ff */
[----:B---3--:R-:W-:Y:S01]  /*173a0*/  @!P4 IADD3 R65, PT, PT, R91, -0x2, -R21 ;  /* 0xfffffffe5b41c810 */ /* 0x008fe20007ffe815 */
[----:B0-----:R-:W-:-:S04]  /*173b0*/  @!P3 IMAD.WIDE R82, R119, 0x4, R70 ;  /* 0x000000047752b825 */ /* 0x001fc800078e0246 */
[----:B------:R-:W-:-:S04]  /*173c0*/  @!P3 IMAD.WIDE R86, R119, 0x4, R68 ;  /* 0x000000047756b825 */ /* 0x000fc800078e0244 */
[--C-:B------:R-:W-:Y:S01]  /*173d0*/  @!P4 IMAD.WIDE R74, R91, 0x4, R72.reuse ;  /* 0x000000045b4ac825 */ /* 0x100fe200078e0248 */
[----:B------:R-:W3:Y:S03]  /*173e0*/  @!P3 LDG.E R82, desc[UR6][R82.64] ;  /* 0x000000065252b981 */ /* 0x000ee6000c1e1900 */
[----:B------:R-:W-:Y:S01]  /*173f0*/  @!P4 IMAD.WIDE R72, R65, 0x4, R72 ;  /* 0x000000044148c825 */ /* 0x000fe200078e0248 */
[----:B------:R-:W3:Y:S04]  /*17400*/  @!P3 LDG.E R87, desc[UR6][R86.64] ;  /* 0x000000065657b981 */ /* 0x000ee8000c1e1900 */
[----:B------:R-:W3:Y:S04]  /*17410*/  @!P4 LDG.E R65, desc[UR6][R74.64+-0x4] ;  /* 0xfffffc064a41c981 */ /* 0x000ee8000c1e1900 */
[----:B------:R0:W3:Y:S01]  /*17420*/  @!P4 LDG.E R77, desc[UR6][R74.64+0x4] ;  /* 0x000004064a4dc981 */ /* 0x0000e2000c1e1900 */
[----:B-1----:R-:W-:-:S03]  /*17430*/  @!P4 IMAD.WIDE R80, R106, 0x4, R74 ;  /* 0x000000046a50c825 */ /* 0x002fc600078e024a */
[----:B------:R-:W3:Y:S04]  /*17440*/  @!P4 LDG.E R72, desc[UR6][R72.64] ;  /* 0x000000064848c981 */ /* 0x000ee8000c1e1900 */
[----:B------:R-:W3:Y:S01]  /*17450*/  @!P4 LDG.E R80, desc[UR6][R80.64] ;  /* 0x000000065050c981 */ /* 0x000ee2000c1e1900 */
[C---:B------:R-:W-:Y:S02]  /*17460*/  VIMNMX R76, PT, PT, R102.reuse, R38, !PT ;  /* 0x00000026664c7248 */ /* 0x040fe40007fe0100 */
[----:B0-----:R-:W-:Y:S01]  /*17470*/  VIMNMX R74, PT, PT, R102, R40, !PT ;  /* 0x00000028664a7248 */ /* 0x001fe20007fe0100 */
[----:B----4-:R-:W-:Y:S04]  /*17480*/  @!P0 STS [R50+0x3c], R55 ;  /* 0x00003c3732008388 */ /* 0x010fe80000000800 */
[----:B-----5:R0:W-:Y:S04]  /*17490*/  @!P0 STS [R53+0x3c], R52 ;  /* 0x00003c3435008388 */ /* 0x0201e80000000800 */
[----:B------:R-:W-:Y:S04]  /*174a0*/  @!P0 STS [R61+0x3c], R88 ;  /* 0x00003c583d008388 */ /* 0x000fe80000000800 */
[----:B------:R-:W-:Y:S01]  /*174b0*/  @!P0 STS [R63+0x3c], R90 ;  /* 0x00003c5a3f008388 */ /* 0x000fe20000000800 */
[----:B------:R-:W-:-:S04]  /*174c0*/  ISETP.GE.AND P0, PT, R38, 0x1, PT ;  /* 0x000000012600780c */ /* 0x000fc80003f06270 */
[----:B------:R-:W-:Y:S01]  /*174d0*/  ISETP.GT.OR P0, PT, R76, R21, !P0 ;  /* 0x000000154c00720c */ /* 0x000fe20004704670 */
[----:B--2---:R1:W-:Y:S04]  /*174e0*/  @!P6 STS [R58+0x3c], R57 ;  /* 0x00003c393a00e388 */ /* 0x0043e80000000800 */
[----:B------:R-:W-:Y:S08]  /*174f0*/  @!P6 STS [R79+0x3c], R94 ;  /* 0x00003c5e4f00e388 */ /* 0x000ff00000000800 */
[----:B0-----:R-:W0:Y:S01]  /*17500*/  @!P0 LDC.64 R52, c[0x0][0x390] ;  /* 0x0000e400ff348b82 */ /* 0x001e220000000a00 */
[----:B------:R2:W-:Y:S04]  /*17510*/  @!P5 STS [R49+0x3c], R48 ;  /* 0x00003c303100d388 */ /* 0x0005e80000000800 */
[----:B------:R-:W-:Y:S04]  /*17520*/  @!P5 STS [R66+0x3c], R67 ;  /* 0x00003c434200d388 */ /* 0x000fe80000000800 */
[----:B------:R-:W-:Y:S04]  /*17530*/  @!P5 STS [R64+0x3c], R89 ;  /* 0x00003c594000d388 */ /* 0x000fe80000000800 */
[----:B------:R0:W-:Y:S01]  /*17540*/  @!P5 STS [R62+0x3c], R85 ;  /* 0x00003c553e00d388 */ /* 0x0001e20000000800 */
[----:B------:R-:W-:-:S02]  /*17550*/  ISETP.GE.AND P6, PT, R40, 0x1, PT ;  /* 0x000000012800780c */ /* 0x000fc40003fc6270 */
[----:B------:R-:W-:Y:S02]  /*17560*/  ISETP.GE.AND P5, PT, R60, R106, PT ;  /* 0x0000006a3c00720c */ /* 0x000fe40003fa6270 */
[----:B------:R-:W-:Y:S02]  /*17570*/  ISETP.GT.OR P6, PT, R74, R21, !P6 ;  /* 0x000000154a00720c */ /* 0x000fe400077c4670 */
[----:B-1----:R-:W-:-:S04]  /*17580*/  IADD3 R57, PT, PT, R112, R91, RZ ;  /* 0x0000005b70397210 */ /* 0x002fc80007ffe0ff */
[----:B------:R-:W-:Y:S01]  /*17590*/  @!P0 IADD3 R63, PT, PT, R57, -0x2, -R21 ;  /* 0xfffffffe393f8810 */ /* 0x000fe20007ffe815 */
[----:B---3--:R1:W-:Y:S04]  /*175a0*/  @!P3 STS [R59+0x3c], R82 ;  /* 0x00003c523b00b388 */ /* 0x0083e80000000800 */
[----:B------:R-:W-:Y:S01]  /*175b0*/  @!P3 STS [R44+0x3c], R87 ;  /* 0x00003c572c00b388 */ /* 0x000fe20000000800 */
[----:B------:R-:W-:Y:S01]  /*175c0*/  ISETP.GE.AND P3, PT, R38, R106, PT ;  /* 0x0000006a2600720c */ /* 0x000fe20003f66270 */
[----:B--2---:R-:W-:Y:S02]  /*175d0*/  @!P5 IMAD.WIDE R48, R91, 0x4, R70 ;  /* 0x000000045b30d825 */ /* 0x004fe400078e0246 */
[----:B------:R-:W-:Y:S04]  /*175e0*/  @!P4 STS [R56+0x3c], R65 ;  /* 0x00003c413800c388 */ /* 0x000fe80000000800 */
[----:B------:R2:W-:Y:S04]  /*175f0*/  @!P4 STS [R54+0x3c], R77 ;  /* 0x00003c4d3600c388 */ /* 0x0005e80000000800 */
[----:B------:R3:W-:Y:S01]  /*17600*/  @!P4 STS [R35+0x3c], R72 ;  /* 0x00003c482300c388 */ /* 0x0007e20000000800 */
[----:B------:R-:W4:Y:S01]  /*17610*/  @!P6 LDC.64 R60, c[0x0][0x390] ;  /* 0x0000e400ff3ceb82 */ /* 0x000f220000000a00 */
[----:B0-----:R-:W-:-:S04]  /*17620*/  @!P0 IMAD.WIDE R62, R63, 0x4, R52 ;  /* 0x000000043f3e8825 */ /* 0x001fc800078e0234 */
[----:B-1----:R-:W-:-:S04]  /*17630*/  @!P5 IMAD.WIDE R58, R91, 0x4, R68 ;  /* 0x000000045b3ad825 */ /* 0x002fc800078e0244 */
[----:B------:R-:W-:Y:S01]  /*17640*/  @!P0 IMAD.WIDE R52, R57, 0x4, R52 ;  /* 0x0000000439348825 */ /* 0x000fe200078e0234 */
[----:B------:R0:W-:Y:S01]  /*17650*/  @!P4 STS [R51+0x3c], R80 ;  /* 0x00003c503300c388 */ /* 0x0001e20000000800 */
[----:B------:R-:W-:-:S03]  /*17660*/  ISETP.GE.AND P4, PT, R40, R106, PT ;  /* 0x0000006a2800720c */ /* 0x000fc60003f86270 */
[----:B------:R-:W5:Y:S04]  /*17670*/  @!P5 LDG.E R38, desc[UR6][R48.64] ;  /* 0x000000063026d981 */ /* 0x000f68000c1e1900 */
[----:B------:R-:W5:Y:S01]  /*17680*/  @!P5 LDG.E R40, desc[UR6][R58.64] ;  /* 0x000000063a28d981 */ /* 0x000f62000c1e1900 */
[----:B------:R-:W-:Y:S01]  /*17690*/  IADD3 R67, PT, PT, R112, R57, RZ ;  /* 0x0000003970437210 */ /* 0x000fe20007ffe0ff */
[----:B--2---:R-:W-:-:S04]  /*176a0*/  @!P3 IMAD.WIDE R54, R57, 0x4, R70 ;  /* 0x000000043936b825 */ /* 0x004fc800078e0246 */
[----:B------:R-:W-:Y:S01]  /*176b0*/  @!P3 IMAD.WIDE R56, R57, 0x4, R68 ;  /* 0x000000043938b825 */ /* 0x000fe200078e0244 */
[----:B---3--:R-:W2:Y:S04]  /*176c0*/  @!P0 LDG.E R35, desc[UR6][R52.64+-0x4] ;  /* 0xfffffc0634238981 */ /* 0x008ea8000c1e1900 */
[----:B------:R1:W3:Y:S04]  /*176d0*/  @!P0 LDG.E R44, desc[UR6][R52.64+0x4] ;  /* 0x00000406342c8981 */ /* 0x0002e8000c1e1900 */
[----:B------:R-:W3:Y:S01]  /*176e0*/  @!P0 LDG.E R63, desc[UR6][R62.64] ;  /* 0x000000063e3f8981 */ /* 0x000ee2000c1e1900 */
[----:B0-----:R-:W-:-:S03]  /*176f0*/  @!P0 IMAD.WIDE R50, R106, 0x4, R52 ;  /* 0x000000046a328825 */ /* 0x001fc600078e0234 */
[----:B------:R-:W3:Y:S04]  /*17700*/  @!P3 LDG.E R54, desc[UR6][R54.64] ;  /* 0x000000063636b981 */ /* 0x000ee8000c1e1900 */
[----:B------:R-:W3:Y:S04]  /*17710*/  @!P3 LDG.E R56, desc[UR6][R56.64] ;  /* 0x000000063838b981 */ /* 0x000ee8000c1e1900 */
[----:B------:R-:W3:Y:S01]  /*17720*/  @!P0 LDG.E R50, desc[UR6][R50.64] ;  /* 0x0000000632328981 */ /* 0x000ee2000c1e1900 */
[C---:B------:R-:W-:Y:S01]  /*17730*/  @!P6 IADD3 R73, PT, PT, R67.reuse, -0x2, -R21 ;  /* 0xfffffffe4349e810 */ /* 0x040fe20007ffe815 */
[----:B----4-:R-:W-:-:S04]  /*17740*/  @!P6 IMAD.WIDE R64, R67, 0x4, R60 ;  /* 0x000000044340e825 */ /* 0x010fc800078e023c */
[----:B------:R-:W-:-:S04]  /*17750*/  @!P6 IMAD.WIDE R60, R73, 0x4, R60 ;  /* 0x00000004493ce825 */ /* 0x000fc800078e023c */
[----:B-1----:R-:W-:-:S04]  /*17760*/  @!P4 IMAD.WIDE R52, R67, 0x4, R70 ;  /* 0x000000044334c825 */ /* 0x002fc800078e0246 */
[----:B------:R-:W-:-:S04]  /*17770*/  @!P4 IMAD.WIDE R58, R67, 0x4, R68 ;  /* 0x00000004433ac825 */ /* 0x000fc800078e0244 */
[----:B------:R-:W-:Y:S01]  /*17780*/  @!P6 IMAD.WIDE R48, R106, 0x4, R64 ;  /* 0x000000046a30e825 */ /* 0x000fe200078e0240 */
[----:B------:R-:W4:Y:S04]  /*17790*/  @!P6 LDG.E R62, desc[UR6][R64.64+-0x4] ;  /* 0xfffffc06403ee981 */ /* 0x000f28000c1e1900 */
[----:B------:R0:W4:Y:S04]  /*177a0*/  @!P6 LDG.E R66, desc[UR6][R64.64+0x4] ;  /* 0x000004064042e981 */ /* 0x000128000c1e1900 */
[----:B------:R-:W4:Y:S04]  /*177b0*/  @!P6 LDG.E R60, desc[UR6][R60.64] ;  /* 0x000000063c3ce981 */ /* 0x000f28000c1e1900 */
[----:B------:R-:W4:Y:S04]  /*177c0*/  @!P6 LDG.E R49, desc[UR6][R48.64] ;  /* 0x000000063031e981 */ /* 0x000f28000c1e1900 */
[----:B------:R-:W4:Y:S04]  /*177d0*/  @!P4 LDG.E R53, desc[UR6][R52.64] ;  /* 0x000000063435c981 */ /* 0x000f28000c1e1900 */
[----:B------:R-:W4:Y:S01]  /*177e0*/  @!P4 LDG.E R59, desc[UR6][R58.64] ;  /* 0x000000063a3bc981 */ /* 0x000f22000c1e1900 */
[----:B0-----:R-:W-:-:S02]  /*177f0*/  VIMNMX R64, PT, PT, R102, R47, !PT ;  /* 0x0000002f66407248 */ /* 0x001fc40007fe0100 */
[CC--:B------:R-:W-:Y:S02]  /*17800*/  ISETP.GT.OR P1, PT, R102.reuse, R21.reuse, P1 ;  /* 0x000000156600720c */ /* 0x0c0fe40000f24670 */
[----:B------:R-:W-:Y:S01]  /*17810*/  ISETP.GT.OR P2, PT, R102, R21, P2 ;  /* 0x000000156600720c */ /* 0x000fe20001744670 */
[----:B-----5:R0:W-:Y:S04]  /*17820*/  @!P5 STS [R29+0x3c], R38 ;  /* 0x00003c261d00d388 */ /* 0x0201e80000000800 */
[----:B------:R-:W-:Y:S01]  /*17830*/  @!P5 STS [R37+0x3c], R40 ;  /* 0x00003c282500d388 */ /* 0x000fe20000000800 */
[----:B------:R-:W-:-:S04]  /*17840*/  ISETP.GE.AND P5, PT, R47, 0x1, PT ;  /* 0x000000012f00780c */ /* 0x000fc80003fa6270 */
[----:B------:R-:W-:Y:S01]  /*17850*/  ISETP.GT.OR P5, PT, R64, R21, !P5 ;  /* 0x000000154000720c */ /* 0x000fe20006fa4670 */
[----:B--2---:R-:W-:Y:S04]  /*17860*/  @!P0 STS [R42+0x3c], R35 ;  /* 0x00003c232a008388 */ /* 0x004fe80000000800 */
[----:B---3--:R-:W-:Y:S04]  /*17870*/  @!P0 STS [R31+0x3c], R44 ;  /* 0x00003c2c1f008388 */ /* 0x008fe80000000800 */
[----:B------:R-:W-:Y:S01]  /*17880*/  @!P0 STS [R46+0x3c], R63 ;  /* 0x00003c3f2e008388 */ /* 0x000fe20000000800 */
[----:B0-----:R-:W-:-:S03]  /*17890*/  VIMNMX R38, PT, PT, R102, R34, !PT ;  /* 0x0000002266267248 */ /* 0x001fc60007fe0100 */
[----:B------:R-:W-:Y:S04]  /*178a0*/  @!P0 STS [R23+0x3c], R50 ;  /* 0x00003c3217008388 */ /* 0x000fe80000000800 */
[----:B------:R0:W-:Y:S04]  /*178b0*/  @!P3 STS [R45+0x3c], R54 ;  /* 0x00003c362d00b388 */ /* 0x0001e80000000800 */
[----:B------:R-:W-:Y:S01]  /*178c0*/  @!P3 STS [R43+0x3c], R56 ;  /* 0x00003c382b00b388 */ /* 0x000fe20000000800 */
[----:B------:R-:W-:-:S04]  /*178d0*/  ISETP.GE.AND P3, PT, R34, 0x1, PT ;  /* 0x000000012200780c */ /* 0x000fc80003f66270 */
[----:B------:R-:W-:Y:S01]  /*178e0*/  ISETP.GT.OR P3, PT, R38, R21, !P3 ;  /* 0x000000152600720c */ /* 0x000fe20005f64670 */
[----:B0-----:R-:W0:Y:S01]  /*178f0*/  @!P5 LDC.64 R44, c[0x0][0x390] ;  /* 0x0000e400ff2cdb82 */ /* 0x001e220000000a00 */
[----:B------:R-:W-:Y:S01]  /*17900*/  ISETP.GE.AND P0, PT, R47, R106, PT ;  /* 0x0000006a2f00720c */ /* 0x000fe20003f06270 */
[----:B----4-:R-:W-:Y:S04]  /*17910*/  @!P6 STS [R41+0x3c], R62 ;  /* 0x00003c3e2900e388 */ /* 0x010fe80000000800 */
[----:B------:R-:W-:Y:S04]  /*17920*/  @!P6 STS [R39+0x3c], R66 ;  /* 0x00003c422700e388 */ /* 0x000fe80000000800 */
[----:B------:R-:W-:Y:S01]  /*17930*/  @!P6 STS [R33+0x3c], R60 ;  /* 0x00003c3c2100e388 */ /* 0x000fe20000000800 */
[----:B------:R-:W-:-:S03]  /*17940*/  IADD3 R29, PT, PT, R112, R67, RZ ;  /* 0x00000043701d7210 */ /* 0x000fc60007ffe0ff */
[----:B------:R1:W-:Y:S01]  /*17950*/  @!P6 STS [R36+0x3c], R49 ;  /* 0x00003c312400e388 */ /* 0x0003e20000000800 */
[----:B------:R-:W2:Y:S03]  /*17960*/  @!P3 LDC.64 R46, c[0x0][0x390] ;  /* 0x0000e400ff2ebb82 */ /* 0x000ea60000000a00 */
[----:B------:R-:W-:Y:S04]  /*17970*/  @!P4 STS [R32+0x3c], R53 ;  /* 0x00003c352000c388 */ /* 0x000fe80000000800 */
[----:B------:R3:W-:Y:S01]  /*17980*/  @!P4 STS [R30+0x3c], R59 ;  /* 0x00003c3b1e00c388 */ /* 0x0007e20000000800 */
[-C--:B------:R-:W-:Y:S02]  /*17990*/  ISETP.GE.AND P6, PT, R34, R106.reuse, PT ;  /* 0x0000006a2200720c */ /* 0x080fe40003fc6270 */
[----:B------:R-:W-:Y:S01]  /*179a0*/  ISETP.GE.AND P4, PT, R28, R106, PT ;  /* 0x0000006a1c00720c */ /* 0x000fe20003f86270 */
[----:B-1----:R-:W1:Y:S01]  /*179b0*/  @!P1 LDC.64 R48, c[0x0][0x390] ;  /* 0x0000e400ff309b82 */ /* 0x002e620000000a00 */
[----:B------:R-:W-:-:S02]  /*179c0*/  @!P5 IADD3 R31, PT, PT, R29, -0x2, -R21 ;  /* 0xfffffffe1d1fd810 */ /* 0x000fc40007ffe815 */
[----:B------:R-:W-:Y:S01]  /*179d0*/  IADD3 R51, PT, PT, R112, R29, RZ ;  /* 0x0000001d70337210 */ /* 0x000fe20007ffe0ff */
[----:B------:R-:W-:-:S04]  /*179e0*/  @!P0 IMAD.WIDE R34, R29, 0x4, R70 ;  /* 0x000000041d228825 */ /* 0x000fc800078e0246 */
[C---:B------:R-:W-:Y:S01]  /*179f0*/  @!P0 IMAD.WIDE R36, R29.reuse, 0x4, R68 ;  /* 0x000000041d248825 */ /* 0x040fe200078e0244 */
[----:B------:R-:W-:Y:S01]  /*17a00*/  IADD3 R55, PT, PT, R112, R51, RZ ;  /* 0x0000003370377210 */ /* 0x000fe20007ffe0ff */
[----:B------:R2:W4:Y:S04]  /*17a10*/  @!P0 LDG.E R56, desc[UR6][R34.64] ;  /* 0x0000000622388981 */ /* 0x000528000c1e1900 */
[----:B------:R-:W5:Y:S01]  /*17a20*/  @!P0 LDG.E R58, desc[UR6][R36.64] ;  /* 0x00000006243a8981 */ /* 0x000f62000c1e1900 */
[----:B0-----:R-:W-:-:S04]  /*17a30*/  @!P5 IMAD.WIDE R28, R29, 0x4, R44 ;  /* 0x000000041d1cd825 */ /* 0x001fc800078e022c */
[----:B---3--:R-:W-:Y:S02]  /*17a40*/  @!P5 IMAD.WIDE R30, R31, 0x4, R44 ;  /* 0x000000041f1ed825 */ /* 0x008fe400078e022c */
[----:B------:R-:W0:Y:S02]  /*17a50*/  @!P2 LDC.64 R44, c[0x0][0x390] ;  /* 0x0000e400ff2cab82 */ /* 0x000e240000000a00 */
[----:B------:R-:W-:-:S04]  /*17a60*/  @!P6 IMAD.WIDE R32, R51, 0x4, R70 ;  /* 0x000000043320e825 */ /* 0x000fc800078e0246 */
[----:B------:R-:W-:-:S04]  /*17a70*/  @!P4 IMAD.WIDE R40, R55, 0x4, R70 ;  /* 0x000000043728c825 */ /* 0x000fc800078e0246 */
[----:B------:R-:W-:-:S04]  /*17a80*/  @!P6 IMAD.WIDE R38, R51, 0x4, R68 ;  /* 0x000000043326e825 */ /* 0x000fc800078e0244 */
[----:B--2---:R-:W-:Y:S01]  /*17a90*/  @!P3 IMAD.WIDE R34, R51, 0x4, R46 ;  /* 0x000000043322b825 */ /* 0x004fe200078e022e */
[----:B------:R-:W2:Y:S04]  /*17aa0*/  @!P5 LDG.E R23, desc[UR6][R28.64+-0x4] ;  /* 0xfffffc061c17d981 */ /* 0x000ea8000c1e1900 */
[----:B------:R3:W5:Y:S04]  /*17ab0*/  @!P6 LDG.E R60, desc[UR6][R32.64] ;  /* 0x00000006203ce981 */ /* 0x000768000c1e1900 */
[----:B------:R1:W5:Y:S01]  /*17ac0*/  @!P4 LDG.E R57, desc[UR6][R40.64] ;  /* 0x000000062839c981 */ /* 0x000362000c1e1900 */
[----:B------:R-:W-:-:S03]  /*17ad0*/  @!P4 IMAD.WIDE R42, R55, 0x4, R68 ;  /* 0x00000004372ac825 */ /* 0x000fc600078e0244 */
[----:B------:R-:W4:Y:S04]  /*17ae0*/  @!P5 LDG.E R50, desc[UR6][R28.64+0x4] ;  /* 0x000004061c32d981 */ /* 0x000f28000c1e1900 */
[----:B------:R1:W5:Y:S04]  /*17af0*/  @!P6 LDG.E R53, desc[UR6][R38.64] ;  /* 0x000000062635e981 */ /* 0x000368000c1e1900 */
[----:B------:R0:W5:Y:S04]  /*17b00*/  @!P5 LDG.E R52, desc[UR6][R30.64] ;  /* 0x000000061e34d981 */ /* 0x000168000c1e1900 */
[----:B------:R-:W5:Y:S01]  /*17b10*/  @!P4 LDG.E R59, desc[UR6][R42.64] ;  /* 0x000000062a3bc981 */ /* 0x000f62000c1e1900 */
[----:B---3--:R-:W-:Y:S01]  /*17b20*/  @!P5 IMAD.WIDE R32, R106, 0x4, R28 ;  /* 0x000000046a20d825 */ /* 0x008fe200078e021c */
[----:B-1----:R-:W-:-:S02]  /*17b30*/  @!P3 IADD3 R41, PT, PT, R51, -0x2, -R21 ;  /* 0xfffffffe3329b810 */ /* 0x002fc40007ffe815 */
[----:B------:R-:W-:Y:S01]  /*17b40*/  @!P1 IADD3 R51, PT, PT, R55, -0x2, -R21 ;  /* 0xfffffffe37339810 */ /* 0x000fe20007ffe815 */
[----:B------:R-:W-:Y:S01]  /*17b50*/  @!P3 IMAD.WIDE R38, R106, 0x4, R34 ;  /* 0x000000046a26b825 */ /* 0x000fe200078e0222 */
[----:B------:R1:W3:Y:S03]  /*17b60*/  @!P5 LDG.E R54, desc[UR6][R32.64] ;  /* 0x000000062036d981 */ /* 0x0002e6000c1e1900 */
[----:B------:R-:W-:-:S04]  /*17b70*/  @!P3 IMAD.WIDE R36, R41, 0x4, R46 ;  /* 0x000000042924b825 */ /* 0x000fc800078e022e */
[--C-:B0-----:R-:W-:Y:S01]  /*17b80*/  @!P1 IMAD.WIDE R30, R55, 0x4, R48.reuse ;  /* 0x00000004371e9825 */ /* 0x101fe200078e0230 */
[----:B------:R-:W-:Y:S01]  /*17b90*/  IADD3 R55, PT, PT, R112, R55, RZ ;  /* 0x0000003770377210 */ /* 0x000fe20007ffe0ff */
[----:B------:R-:W3:Y:S02]  /*17ba0*/  @!P3 LDG.E R46, desc[UR6][R34.64+-0x4] ;  /* 0xfffffc06222eb981 */ /* 0x000ee4000c1e1900 */
[----:B------:R-:W-:Y:S02]  /*17bb0*/  @!P1 IMAD.WIDE R40, R51, 0x4, R48 ;  /* 0x0000000433289825 */ /* 0x000fe400078e0230 */
[----:B------:R0:W3:Y:S04]  /*17bc0*/  @!P3 LDG.E R42, desc[UR6][R34.64+0x4] ;  /* 0x00000406222ab981 */ /* 0x0000e8000c1e1900 */
[----:B------:R0:W3:Y:S04]  /*17bd0*/  @!P3 LDG.E R48, desc[UR6][R36.64] ;  /* 0x000000062430b981 */ /* 0x0000e8000c1e1900 */
[----:B------:R-:W3:Y:S01]  /*17be0*/  @!P3 LDG.E R38, desc[UR6][R38.64] ;  /* 0x000000062626b981 */ /* 0x000ee2000c1e1900 */
[----:B------:R-:W-:Y:S01]  /*17bf0*/  @!P1 IMAD.WIDE R28, R106, 0x4, R30 ;  /* 0x000000046a1c9825 */ /* 0x000fe200078e021e */
[----:B------:R-:W-:-:S03]  /*17c00*/  @!P2 IADD3 R47, PT, PT, R55, -0x2, -R21 ;  /* 0xfffffffe372fa810 */ /* 0x000fc60007ffe815 */
[--C-:B-1----:R-:W-:Y:S01]  /*17c10*/  @!P2 IMAD.WIDE R32, R55, 0x4, R44.reuse ;  /* 0x000000043720a825 */ /* 0x102fe200078e022c */
[----:B------:R-:W3:Y:S04]  /*17c20*/  @!P1 LDG.E R21, desc[UR6][R30.64+-0x4] ;  /* 0xfffffc061e159981 */ /* 0x000ee8000c1e1900 */
[----:B------:R1:W3:Y:S04]  /*17c30*/  @!P1 LDG.E R43, desc[UR6][R30.64+0x4] ;  /* 0x000004061e2b9981 */ /* 0x0002e8000c1e1900 */
[----:B------:R-:W3:Y:S04]  /*17c40*/  @!P1 LDG.E R41, desc[UR6][R40.64] ;  /* 0x0000000628299981 */ /* 0x000ee8000c1e1900 */
[----:B------:R-:W3:Y:S01]  /*17c50*/  @!P1 LDG.E R29, desc[UR6][R28.64] ;  /* 0x000000061c1d9981 */ /* 0x000ee2000c1e1900 */
[----:B0-----:R-:W-:-:S04]  /*17c60*/  @!P2 IMAD.WIDE R34, R47, 0x4, R44 ;  /* 0x000000042f22a825 */ /* 0x001fc800078e022c */
[----:B------:R-:W-:-:S04]  /*17c70*/  @!P2 IMAD.WIDE R36, R106, 0x4, R32 ;  /* 0x000000046a24a825 */ /* 0x000fc800078e0220 */
[----:B------:R-:W-:-:S04]  /*17c80*/  IMAD.WIDE R70, R55, 0x4, R70 ;  /* 0x0000000437467825 */ /* 0x000fc800078e0246 */
[----:B------:R-:W-:Y:S01]  /*17c90*/  IMAD.WIDE R68, R55, 0x4, R68 ;  /* 0x0000000437447825 */ /* 0x000fe200078e0244 */
[----:B------:R-:W3:Y:S04]  /*17ca0*/  @!P2 LDG.E R39, desc[UR6][R32.64+-0x4] ;  /* 0xfffffc062027a981 */ /* 0x000ee8000c1e1900 */
[----:B------:R-:W3:Y:S04]  /*17cb0*/  @!P2 LDG.E R45, desc[UR6][R32.64+0x4] ;  /* 0x00000406202da981 */ /* 0x000ee8000c1e1900 */
[----:B------:R-:W3:Y:S04]  /*17cc0*/  @!P2 LDG.E R34, desc[UR6][R34.64] ;  /* 0x000000062222a981 */ /* 0x000ee8000c1e1900 */
[----:B------:R-:W3:Y:S04]  /*17cd0*/  @!P2 LDG.E R37, desc[UR6][R36.64] ;  /* 0x000000062425a981 */ /* 0x000ee8000c1e1900 */
[----:B------:R-:W3:Y:S04]  /*17ce0*/  LDG.E R71, desc[UR6][R70.64] ;  /* 0x0000000646477981 */ /* 0x000ee8000c1e1900 */
[----:B------:R-:W3:Y:S01]  /*17cf0*/  LDG.E R69, desc[UR6][R68.64] ;  /* 0x0000000644457981 */ /* 0x000ee2000c1e1900 */
[----:B-1----:R-:W-:-:S03]  /*17d00*/  @!P3 LEA R31, R108, R27, 0x2 ;  /* 0x0000001b6c1fb211 */ /* 0x002fc600078e10ff */
[----:B--2---:R1:W-:Y:S04]  /*17d10*/  @!P5 STS [R0+0x3c], R23 ;  /* 0x00003c170000d388 */ /* 0x0043e80000000800 */
[----:B----4-:R1:W-:Y:S04]  /*17d20*/  @!P5 STS [R11+0x3c], R50 ;  /* 0x00003c320b00d388 */ /* 0x0103e80000000800 */
[----:B-----5:R1:W-:Y:S04]  /*17d30*/  @!P5 STS [R15+0x3c], R52 ;  /* 0x00003c340f00d388 */ /* 0x0203e80000000800 */
[----:B---3--:R1:W-:Y:S04]  /*17d40*/  @!P5 STS [R7+0x3c], R54 ;  /* 0x00003c360700d388 */ /* 0x0083e80000000800 */
[----:B------:R1:W-:Y:S04]  /*17d50*/  @!P0 STS [R5+0x3c], R56 ;  /* 0x00003c3805008388 */ /* 0x0003e80000000800 */
        /* <DEDUP_REMOVED lines=17> */
[----:B------:R1:W-:Y:S04]  /*17e70*/  STS [R6+0x3c], R71 ;  /* 0x00003c4706007388 */ /* 0x0003e80000000800 */
[----:B------:R1:W-:Y:S02]  /*17e80*/  STS [R4+0x3c], R69 ;  /* 0x00003c4504007388 */ /* 0x0003e40000000800 */
.L_x_3:
[----:B0-----:R-:W-:Y:S05]  /*17e90*/  BSYNC.RECONVERGENT B0 ;  /* 0x0000000000007941 */ /* 0x001fea0003800200 */
.L_x_2:
[----:B-1----:R-:W0:Y:S01]  /*17ea0*/  S2R R5, SR_CgaCtaId ;  /* 0x0000000000057919 */ /* 0x002e220000008800 */
[----:B------:R-:W-:Y:S01]  /*17eb0*/  IADD3 R101, PT, PT, R110, R102, RZ ;  /* 0x000000666e657210 */ /* 0x000fe20007ffe0ff */
[----:B------:R-:W-:Y:S01]  /*17ec0*/  BSSY.RECONVERGENT B0, `(.L_x_4) ;  /* 0x000003f000007945 */ /* 0x000fe20003800200 */
[----:B------:R-:W-:Y:S02]  /*17ed0*/  MOV R0, 0x400 ;  /* 0x0000040000007802 */ /* 0x000fe40000000f00 */
[----:B------:R-:W-:Y:S02]  /*17ee0*/  ISETP.GE.AND P0, PT, R101, R106, PT ;  /* 0x0000006a6500720c */ /* 0x000fe40003f06270 */
[----:B0-----:R-:W-:-:S04]  /*17ef0*/  LEA R31, R5, R0, 0x18 ;  /* 0x00000000051f7211 */ /* 0x001fc800078ec0ff */
[----:B------:R-:W-:-:S07]  /*17f00*/  LEA R14, R108, R31, 0x2 ;  /* 0x0000001f6c0e7211 */ /* 0x000fce00078e10ff */
[----:B------:R-:W-:Y:S05]  /*17f10*/  @P0 BRA `(.L_x_5) ;  /* 0x0000000000e40947 */ /* 0x000fea0003800000 */
[----:B------:R-:W0:Y:S01]  /*17f20*/  LDCU UR4, c[0x3][URZ] ;  /* 0x00c00000ff0477ac */ /* 0x000e220008000800 */
[----:B------:R-:W-:Y:S01]  /*17f30*/  HFMA2 R0, -RZ, RZ, 0, 9.5367431640625e-07 ;  /* 0x00000010ff007431 */ /* 0x000fe200000001ff */
[----:B------:R-:W-:Y:S01]  /*17f40*/  LEA R15, R112, R109, 0x4 ;  /* 0x0000006d700f7211 */ /* 0x000fe200078e20ff */
[----:B------:R-:W-:Y:S01]  /*17f50*/  IMAD R26, R107, R104, RZ ;  /* 0x000000686b1a7224 */ /* 0x000fe200078e02ff */
[----:B------:R-:W-:Y:S01]  /*17f60*/  MOV R17, R101 ;  /* 0x0000006500117202 */ /* 0x000fe20000000f00 */
[----:B0-----:R-:W-:-:S06]  /*17f70*/  UIADD3 UR4, UPT, UPT, UR4, 0x2, URZ ;  /* 0x0000000204047890 */ /* 0x001fcc000fffe0ff */
[----:B------:R-:W-:-:S07]  /*17f80*/  MOV R106, UR4 ;  /* 0x00000004006a7c02 */ /* 0x000fce0008000f00 */
.L_x_9:
[----:B------:R-:W-:Y:S01]  /*17f90*/  ISETP.GE.AND P0, PT, R15, R106, PT ;  /* 0x0000006a0f00720c */ /* 0x000fe20003f06270 */
[----:B------:R-:W-:-:S12]  /*17fa0*/  BSSY.RECONVERGENT B1, `(.L_x_6) ;  /* 0x000002c000017945 */ /* 0x000fd80003800200 */
[----:B------:R-:W-:Y:S05]  /*17fb0*/  @P0 BRA `(.L_x_7) ;  /* 0x0000000000a80947 */ /* 0x000fea0003800000 */
[----:B------:R-:W-:Y:S02]  /*17fc0*/  HFMA2 R16, -RZ, RZ, 0, 9.5367431640625e-07 ;  /* 0x00000010ff107431 */ /* 0x000fe400000001ff */
[----:B------:R-:W-:Y:S01]  /*17fd0*/  IMAD R22, R106, R17, RZ ;  /* 0x000000116a167224 */ /* 0x000fe200078e02ff */
[----:B------:R-:W-:Y:S01]  /*17fe0*/  MOV R19, R15 ;  /* 0x0000000f00137202 */ /* 0x000fe20000000f00 */
[----:B------:R-:W-:-:S07]  /*17ff0*/  IMAD R29, R105, R0, R26 ;  /* 0x00000000691d7224 */ /* 0x000fce00078e021a */
.L_x_8:
[----:B------:R-:W0:Y:S01]  /*18000*/  LDC R4, c[0x3][RZ] ;  /* 0x00c00000ff047b82 */ /* 0x000e220000000800 */
[----:B------:R-:W-:Y:S02]  /*18010*/  VIMNMX R5, PT, PT, R19, R17, !PT ;  /* 0x0000001113057248 */ /* 0x000fe40007fe0100 */
[----:B------:R-:W-:Y:S02]  /*18020*/  IADD3 R21, PT, PT, R22, R19, RZ ;  /* 0x0000001316157210 */ /* 0x000fe40007ffe0ff */
[----:B------:R-:W-:-:S03]  /*18030*/  ISETP.GE.AND P1, PT, R5, R106, PT ;  /* 0x0000006a0500720c */ /* 0x000fc60003f26270 */
[----:B------:R-:W1:Y:S08]  /*18040*/  LDC.64 R10, c[0x0][0x380] ;  /* 0x0000e000ff0a7b82 */ /* 0x000e700000000a00 */
[----:B------:R-:W2:Y:S01]  /*18050*/  LDC.64 R12, c[0x0][0x388] ;  /* 0x0000e200ff0c7b82 */ /* 0x000ea20000000a00 */
[----:B0-----:R-:W-:-:S04]  /*18060*/  ISETP.GT.AND P0, PT, R5, R4, PT ;  /* 0x000000040500720c */ /* 0x001fc80003f04270 */
[----:B------:R-:W-:-:S13]  /*18070*/  ISETP.LT.OR P0, PT, R19, 0x1, P0 ;  /* 0x000000011300780c */ /* 0x000fda0000701670 */
[----:B------:R-:W0:Y:S01]  /*18080*/  @!P0 LDC.64 R6, c[0x0][0x390] ;  /* 0x0000e400ff068b82 */ /* 0x000e220000000a00 */
[C---:B------:R-:W-:Y:S01]  /*18090*/  @!P0 IADD3 R9, PT, PT, R21.reuse, -0x2, -R4 ;  /* 0xfffffffe15098810 */ /* 0x040fe20007ffe804 */
[----:B-1----:R-:W-:-:S04]  /*180a0*/  @!P1 IMAD.WIDE R10, R21, 0x4, R10 ;  /* 0x00000004150a9825 */ /* 0x002fc800078e020a */
[C---:B--2---:R-:W-:Y:S02]  /*180b0*/  @!P1 IMAD.WIDE R12, R21.reuse, 0x4, R12 ;  /* 0x00000004150c9825 */ /* 0x044fe400078e020c */
[----:B------:R-:W2:Y:S04]  /*180c0*/  @!P1 LDG.E R10, desc[UR6][R10.64] ;  /* 0x000000060a0a9981 */ /* 0x000ea8000c1e1900 */
[----:B------:R-:W3:Y:S01]  /*180d0*/  @!P1 LDG.E R12, desc[UR6][R12.64] ;  /* 0x000000060c0c9981 */ /* 0x000ee2000c1e1900 */
[----:B0-----:R-:W-:-:S04]  /*180e0*/  @!P0 IMAD.WIDE R4, R21, 0x4, R6 ;  /* 0x0000000415048825 */ /* 0x001fc800078e0206 */
[----:B------:R-:W-:Y:S01]  /*180f0*/  @!P0 IMAD.WIDE R6, R9, 0x4, R6 ;  /* 0x0000000409068825 */ /* 0x000fe200078e0206 */
[----:B------:R-:W4:Y:S03]  /*18100*/  @!P0 LDG.E R18, desc[UR6][R4.64+-0x4] ;  /* 0xfffffc0604128981 */ /* 0x000f26000c1e1900 */
[----:B------:R-:W-:Y:S01]  /*18110*/  @!P0 IMAD.WIDE R8, R106, 0x4, R4 ;  /* 0x000000046a088825 */ /* 0x000fe200078e0204 */
[----:B------:R0:W5:Y:S04]  /*18120*/  @!P0 LDG.E R20, desc[UR6][R4.64+0x4] ;  /* 0x0000040604148981 */ /* 0x000168000c1e1900 */
[----:B------:R1:W2:Y:S04]  /*18130*/  @!P0 LDG.E R6, desc[UR6][R6.64] ;  /* 0x0000000606068981 */ /* 0x0002a8000c1e1900 */
[----:B------:R-:W3:Y:S01]  /*18140*/  @!P0 LDG.E R8, desc[UR6][R8.64] ;  /* 0x0000000608088981 */ /* 0x000ee2000c1e1900 */
[----:B------:R-:W-:-:S04]  /*18150*/  IADD3 R24, PT, PT, R29, R16, RZ ;  /* 0x000000101d187210 */ /* 0x000fc80007ffe0ff */
[----:B------:R-:W-:-:S04]  /*18160*/  @!P0 LEA R21, R24, R103, 0x2 ;  /* 0x0000006718158211 */ /* 0x000fc800078e10ff */
[----:B------:R-:W-:-:S04]  /*18170*/  @!P0 LEA R23, R108, R21, 0x2 ;  /* 0x000000156c178211 */ /* 0x000fc800078e10ff */
[----:B------:R-:W-:Y:S02]  /*18180*/  @!P0 LEA R25, R108, R23, 0x2 ;  /* 0x000000176c198211 */ /* 0x000fe400078e10ff */
[----:B0-----:R-:W-:Y:S02]  /*18190*/  @!P1 LEA R5, R24, R31, 0x2 ;  /* 0x0000001f18059211 */ /* 0x001fe400078e10ff */
[----:B------:R-:W-:Y:S02]  /*181a0*/  @!P0 LEA R27, R108, R25, 0x2 ;  /* 0x000000196c1b8211 */ /* 0x000fe400078e10ff */
[----:B-1----:R-:W-:Y:S02]  /*181b0*/  @!P1 LEA R7, R24, R14, 0x2 ;  /* 0x0000000e18079211 */ /* 0x002fe400078e10ff */
[----:B------:R-:W-:Y:S02]  /*181c0*/  IADD3 R19, PT, PT, R112, R19, RZ ;  /* 0x0000001370137210 */ /* 0x000fe40007ffe0ff */
[----:B------:R-:W-:Y:S01]  /*181d0*/  IADD3 R16, PT, PT, R16, 0x1, RZ ;  /* 0x0000000110107810 */ /* 0x000fe20007ffe0ff */
[----:B----4-:R0:W-:Y:S04]  /*181e0*/  @!P0 STS [R21], R18 ;  /* 0x0000001215008388 */ /* 0x0101e80000000800 */
[----:B-----5:R0:W-:Y:S04]  /*181f0*/  @!P0 STS [R23], R20 ;  /* 0x0000001417008388 */ /* 0x0201e80000000800 */
[----:B--2---:R0:W-:Y:S04]  /*18200*/  @!P0 STS [R25], R6 ;  /* 0x0000000619008388 */ /* 0x0041e80000000800 */
[----:B---3--:R0:W-:Y:S04]  /*18210*/  @!P0 STS [R27], R8 ;  /* 0x000000081b008388 */ /* 0x0081e80000000800 */
[----:B------:R0:W-:Y:S04]  /*18220*/  @!P1 STS [R5], R10 ;  /* 0x0000000a05009388 */ /* 0x0001e80000000800 */
[----:B------:R0:W-:Y:S01]  /*18230*/  @!P1 STS [R7], R12 ;  /* 0x0000000c07009388 */ /* 0x0001e20000000800 */
[----:B------:R-:W-:-:S13]  /*18240*/  ISETP.GE.AND P0, PT, R19, R106, PT ;  /* 0x0000006a1300720c */ /* 0x000fda0003f06270 */
[----:B0-----:R-:W-:Y:S05]  /*18250*/  @!P0 BRA `(.L_x_8) ;  /* 0xfffffffc00688947 */ /* 0x001fea000383ffff */
.L_x_7:
[----:B------:R-:W-:Y:S05]  /*18260*/  BSYNC.RECONVERGENT B1 ;  /* 0x0000000000017941 */ /* 0x000fea0003800200 */
.L_x_6:
[----:B------:R-:W-:Y:S02]  /*18270*/  IADD3 R17, PT, PT, R110, R17, RZ ;  /* 0x000000116e117210 */ /* 0x000fe40007ffe0ff */
[----:B------:R-:W-:Y:S02]  /*18280*/  IADD3 R0, PT, PT, R0, 0x1, RZ ;  /* 0x0000000100007810 */ /* 0x000fe40007ffe0ff */
[----:B------:R-:W-:-:S13]  /*18290*/  ISETP.GE.AND P0, PT, R17, R106, PT ;  /* 0x0000006a1100720c */ /* 0x000fda0003f06270 */
[----:B------:R-:W-:Y:S05]  /*182a0*/  @!P0 BRA `(.L_x_9) ;  /* 0xfffffffc00388947 */ /* 0x000fea000383ffff */
.L_x_5:
[----:B------:R-:W-:Y:S05]  /*182b0*/  BSYNC.RECONVERGENT B0 ;  /* 0x0000000000007941 */ /* 0x000fea0003800200 */
.L_x_4:
[----:B------:R-:W-:Y:S01]  /*182c0*/  BAR.SYNC.DEFER_BLOCKING 0x0 ;  /* 0x0000000000007b1d */ /* 0x000fe20000010000 */
[----:B------:R-:W-:-:S05]  /*182d0*/  ISETP.GE.AND P0, PT, R102, R106, PT ;  /* 0x0000006a6600720c */ /* 0x000fca0003f06270 */
[----:B------:R-:W-:Y:S08]  /*182e0*/  BSSY.RECONVERGENT B0, `(.L_x_10) ;  /* 0x00036e5000007945 */ /* 0x000ff00003800200 */
[----:B------:R-:W-:Y:S05]  /*182f0*/  @P0 BRA `(.L_x_11) ;  /* 0x0000036c008c0947 */ /* 0x000fea0003800000 */
[----:B------:R-:W-:-:S05]  /*18300*/  IMAD R5, R112, 0xf, R109 ;  /* 0x0000000f70057824 */ /* 0x000fca00078e026d */
[----:B------:R-:W-:-:S13]  /*18310*/  ISETP.GE.AND P0, PT, R5, R106, PT ;  /* 0x0000006a0500720c */ /* 0x000fda0003f06270 */
[----:B------:R-:W-:Y:S05]  /*18320*/  @P0 BRA `(.L_x_11) ;  /* 0x0000036c00800947 */ /* 0x000fea0003800000 */
[----:B------:R-:W0:Y:S01]  /*18330*/  LDCU UR4, c[0x3][URZ] ;  /* 0x00c00000ff0477ac */ /* 0x000e220008000800 */
[----:B------:R-:W-:Y:S01]  /*18340*/  IMAD R12, R107, R104, RZ ;  /* 0x000000686b0c7224 */ /* 0x000fe200078e02ff */
[----:B------:R-:W-:Y:S01]  /*18350*/  BSSY.RECONVERGENT B3, `(.L_x_12) ;  /* 0x0000039000037945 */ /* 0x000fe20003800200 */
[----:B------:R-:W-:-:S03]  /*18360*/  IMAD R15, R3, R106, R109 ;  /* 0x0000006a030f7224 */ /* 0x000fc600078e026d */
[C---:B------:R-:W-:Y:S02]  /*18370*/  LEA R100, R12.reuse, R31, 0x2 ;  /* 0x0000001f0c647211 */ /* 0x040fe400078e10ff */
[----:B------:R-:W-:Y:S02]  /*18380*/  LEA R97, R12, R14, 0x2 ;  /* 0x0000000e0c617211 */ /* 0x000fe400078e10ff */
[----:B------:R-:W-:-:S04]  /*18390*/  LEA R99, R108, R100, 0x3 ;  /* 0x000000646c637211 */ /* 0x000fc800078e18ff */
[C---:B------:R-:W-:Y:S02]  /*183a0*/  LEA R98, R108.reuse, R99, 0x2 ;  /* 0x000000636c627211 */ /* 0x040fe400078e10ff */
[C---:B0-----:R-:W-:Y:S02]  /*183b0*/  ISETP.GT.AND P0, PT, R109.reuse, UR4, PT ;  /* 0x000000046d007c0c */ /* 0x041fe4000bf04270 */
[CC--:B------:R-:W-:Y:S02]  /*183c0*/  LEA R96, R108.reuse, R98.reuse, 0x2 ;  /* 0x000000626c607211 */ /* 0x0c0fe400078e10ff */
[----:B------:R-:W-:Y:S02]  /*183d0*/  ISETP.LT.OR P0, PT, R109, 0x1, P0 ;  /* 0x000000016d00780c */ /* 0x000fe40000701670 */
[----:B------:R-:W-:Y:S02]  /*183e0*/  LEA R95, R108, R98, 0x3 ;  /* 0x000000626c5f7211 */ /* 0x000fe400078e18ff */
[----:B------:R-:W-:-:S04]  /*183f0*/  ISETP.EQ.OR P0, PT, R3, RZ, P0 ;  /* 0x000000ff0300720c */ /* 0x000fc80000702670 */
[----:B------:R-:W-:-:S13]  /*18400*/  ISETP.GT.OR P0, PT, R3, UR4, P0 ;  /* 0x0000000403007c0c */ /* 0x000fda0008704670 */
[----:B------:R-:W-:Y:S05]  /*18410*/  @P0 BRA `(.L_x_13) ;  /* 0x0000000000b00947 */ /* 0x000fea0003800000 */
[----:B------:R-:W-:Y:S01]  /*18420*/  LDS R0, [R98] ;  /* 0x0000000062007984 */ /* 0x000fe20000000800 */
[----:B------:R-:W0:Y:S01]  /*18430*/  MUFU.RCP R9, R2 ;  /* 0x0000000200097308 */ /* 0x000e220000001000 */
[----:B------:R-:W-:Y:S02]  /*18440*/  BSSY.RECONVERGENT B4, `(.L_x_14) ;  /* 0x000000f000047945 */ /* 0x000fe40003800200 */
[----:B------:R-:W1:Y:S04]  /*18450*/  LDS R7, [R99] ;  /* 0x0000000063077984 */ /* 0x000e680000000800 */
[----:B------:R2:W3:Y:S01]  /*18460*/  LDS R4, [R100] ;  /* 0x0000000064047984 */ /* 0x0004e20000000800 */
[----:B0-----:R-:W-:-:S04]  /*18470*/  FFMA R6, R9, -R2, 1 ;  /* 0x3f80000009067423 */ /* 0x001fc80000000802 */
[----:B------:R-:W-:Y:S01]  /*18480*/  FFMA R9, R9, R6, R9 ;  /* 0x0000000609097223 */ /* 0x000fe20000000009 */
[----:B-1----:R-:W-:-:S04]  /*18490*/  FADD R0, R0, -R7 ;  /* 0x8000000700007221 */ /* 0x002fc80000000000 */
[----:B------:R-:W-:-:S04]  /*184a0*/  FMUL R0, R0, 0.5 ;  /* 0x3f00000000007820 */ /* 0x000fc80000400000 */
[----:B------:R-:W0:Y:S01]  /*184b0*/  FCHK P0, R0, R2 ;  /* 0x0000000200007302 */ /* 0x000e220000000000 */
[----:B------:R-:W-:-:S04]  /*184c0*/  FFMA R7, R0, R9, RZ ;  /* 0x0000000900077223 */ /* 0x000fc800000000ff */
[----:B------:R-:W-:-:S04]  /*184d0*/  FFMA R6, R7, -R2, R0 ;  /* 0x8000000207067223 */ /* 0x000fc80000000000 */
[----:B------:R-:W-:Y:S01]  /*184e0*/  FFMA R9, R9, R6, R7 ;  /* 0x0000000609097223 */ /* 0x000fe20000000007 */
[----:B0-23--:R-:W-:Y:S06]  /*184f0*/  @!P0 BRA `(.L_x_15) ;  /* 0x00000000000c8947 */ /* 0x00dfec0003800000 */
[----:B------:R-:W-:-:S07]  /*18500*/  MOV R84, 0x18520 ;  /* 0x0001852000547802 */ /* 0x000fce0000000f00 */
[----:B------:R-:W-:Y:S05]  /*18510*/  CALL.REL.NOINC `($__internal_1_$__cuda_sm3x_div_rn_noftz_f32_slowpath) ;  /* 0x0000037400307944 */ /* 0x000fea0003c00000 */
[----:B------:R-:W-:-:S07]  /*18520*/  MOV R9, R0 ;  /* 0x0000000000097202 */ /* 0x000fce0000000f00 */
.L_x_15:
[----:B------:R-:W-:Y:S05]  /*18530*/  BSYNC.RECONVERGENT B4 ;  /* 0x0000000000047941 */ /* 0x000fea0003800200 */
.L_x_14:
[----:B------:R-:W-:Y:S01]  /*18540*/  LDS R0, [R95] ;  /* 0x000000005f007984 */ /* 0x000fe20000000800 */
[----:B------:R-:W0:Y:S01]  /*18550*/  LDC.64 R6, c[0x0][0x380] ;  /* 0x0000e000ff067b82 */ /* 0x000e220000000a00 */
[----:B------:R-:W1:Y:S01]  /*18560*/  MUFU.RCP R13, R2 ;  /* 0x00000002000d7308 */ /* 0x000e620000001000 */
[----:B------:R-:W-:Y:S01]  /*18570*/  FADD R9, R4, -R9 ;  /* 0x8000000904097221 */ /* 0x000fe20000000000 */
[----:B------:R-:W2:Y:S01]  /*18580*/  LDS R11, [R96] ;  /* 0x00000000600b7984 */ /* 0x000ea20000000800 */
[----:B------:R-:W-:Y:S03]  /*18590*/  BSSY.RECONVERGENT B4, `(.L_x_16) ;  /* 0x0000010000047945 */ /* 0x000fe60003800200 */
[----:B------:R3:W4:Y:S01]  /*185a0*/  LDS R8, [R97] ;  /* 0x0000000061087984 */ /* 0x0007220000000800 */
[----:B-1----:R-:W-:Y:S01]  /*185b0*/  FFMA R4, R13, -R2, 1 ;  /* 0x3f8000000d047423 */ /* 0x002fe20000000802 */
[----:B0-----:R-:W-:-:S05]  /*185c0*/  IMAD.WIDE R6, R15, 0x4, R6 ;  /* 0x000000040f067825 */ /* 0x001fca00078e0206 */
[----:B------:R3:W-:Y:S01]  /*185d0*/  STG.E desc[UR6][R6.64], R9 ;  /* 0x0000000906007986 */ /* 0x0007e2000c101906 */
[----:B--2---:R-:W-:-:S04]  /*185e0*/  FADD R0, R0, -R11 ;  /* 0x8000000b00007221 */ /* 0x004fc80000000000 */
[----:B------:R-:W-:Y:S01]  /*185f0*/  FMUL R11, R0, 0.5 ;  /* 0x3f000000000b7820 */ /* 0x000fe20000400000 */
[----:B------:R-:W-:-:S03]  /*18600*/  FFMA R0, R13, R4, R13 ;  /* 0x000000040d007223 */ /* 0x000fc6000000000d */
[----:B------:R-:W0:Y:S01]  /*18610*/  FCHK P0, R11, R2 ;  /* 0x000000020b007302 */ /* 0x000e220000000000 */
[----:B------:R-:W-:-:S04]  /*18620*/  FFMA R4, R0, R11, RZ ;  /* 0x0000000b00047223 */ /* 0x000fc800000000ff */
[----:B------:R-:W-:-:S04]  /*18630*/  FFMA R13, R4, -R2, R11 ;  /* 0x80000002040d7223 */ /* 0x000fc8000000000b */
[----:B------:R-:W-:Y:S01]  /*18640*/  FFMA R0, R0, R13, R4 ;  /* 0x0000000d00007223 */ /* 0x000fe20000000004 */
[----:B0--34-:R-:W-:Y:S06]  /*18650*/  @!P0 BRA `(.L_x_17) ;  /* 0x00000000000c8947 */ /* 0x019fec0003800000 */
[----:B------:R-:W-:Y:S02]  /*18660*/  MOV R0, R11 ;  /* 0x0000000b00007202 */ /* 0x000fe40000000f00 */
[----:B------:R-:W-:-:S07]  /*18670*/  MOV R84, 0x18690 ;  /* 0x0001869000547802 */ /* 0x000fce0000000f00 */
[----:B------:R-:W-:Y:S05]  /*18680*/  CALL.REL.NOINC `($__internal_1_$__cuda_sm3x_div_rn_noftz_f32_slowpath) ;  /* 0x0000037000d47944 */ /* 0x000fea0003c00000 */
.L_x_17:
[----:B------:R-:W-:Y:S05]  /*18690*/  BSYNC.RECONVERGENT B4 ;  /* 0x0000000000047941 */ /* 0x000fea0003800200 */
.L_x_16:
[----:B------:R-:W0:Y:S01]  /*186a0*/  LDC.64 R6, c[0x0][0x388] ;  /* 0x0000e200ff067b82 */ /* 0x000e220000000a00 */
[----:B------:R-:W-:Y:S01]  /*186b0*/  FADD R9, R8, -R0 ;  /* 0x8000000008097221 */ /* 0x000fe20000000000 */
[----:B0-----:R-:W-:-:S05]  /*186c0*/  IMAD.WIDE R6, R15, 0x4, R6 ;  /* 0x000000040f067825 */ /* 0x001fca00078e0206 */
[----:B------:R0:W-:Y:S02]  /*186d0*/  STG.E desc[UR6][R6.64], R9 ;  /* 0x0000000906007986 */ /* 0x0001e4000c101906 */
.L_x_13:
[----:B------:R-:W-:Y:S05]  /*186e0*/  BSYNC.RECONVERGENT B3 ;  /* 0x0000000000037941 */ /* 0x000fea0003800200 */
.L_x_12:
[----:B------:R-:W1:Y:S01]  /*186f0*/  LDCU UR4, c[0x3][URZ] ;  /* 0x00c00000ff0477ac */ /* 0x000e620008000800 */
[----:B------:R-:W-:Y:S01]  /*18700*/  IMAD R17, R112, -0xe, R5 ;  /* 0xfffffff270117824 */ /* 0x000fe200078e0205 */
[----:B------:R-:W-:Y:S01]  /*18710*/  LEA R94, R92, R100, 0x2 ;  /* 0x000000645c5e7211 */ /* 0x000fe200078e10ff */
[----:B------:R-:W-:Y:S01]  /*18720*/  BSSY.RECONVERGENT B3, `(.L_x_18) ;  /* 0x0000038000037945 */ /* 0x000fe20003800200 */
[----:B------:R-:W-:Y:S02]  /*18730*/  IADD3 R15, PT, PT, R112, R15, RZ ;  /* 0x0000000f700f7210 */ /* 0x000fe40007ffe0ff */
[----:B------:R-:W-:Y:S02]  /*18740*/  LEA R93, R108, R94, 0x3 ;  /* 0x0000005e6c5d7211 */ /* 0x000fe400078e18ff */
[----:B------:R-:W-:Y:S02]  /*18750*/  LEA R92, R92, R97, 0x2 ;  /* 0x000000615c5c7211 */ /* 0x000fe400078e10ff */
[----:B------:R-:W-:-:S02]  /*18760*/  LEA R91, R108, R93, 0x2 ;  /* 0x0000005d6c5b7211 */ /* 0x000fc400078e10ff */
[----:B-1----:R-:W-:-:S04]  /*18770*/  ISETP.GT.AND P0, PT, R17, UR4, PT ;  /* 0x0000000411007c0c */ /* 0x002fc8000bf04270 */
[----:B------:R-:W-:-:S04]  /*18780*/  ISETP.LT.OR P0, PT, R17, 0x1, P0 ;  /* 0x000000011100780c */ /* 0x000fc80000701670 */
[----:B------:R-:W-:-:S04]  /*18790*/  ISETP.EQ.OR P0, PT, R3, RZ, P0 ;  /* 0x000000ff0300720c */ /* 0x000fc80000702670 */
[----:B------:R-:W-:-:S13]  /*187a0*/  ISETP.GT.OR P0, PT, R3, UR4, P0 ;  /* 0x0000000403007c0c */ /* 0x000fda0008704670 */
[----:B------:R-:W-:Y:S05]  /*187b0*/  @P0 BRA `(.L_x_19) ;  /* 0x0000000000b80947 */ /* 0x000fea0003800000 */
[----:B------:R-:W-:Y:S01]  /*187c0*/  LDS R0, [R91+0x4] ;  /* 0x000004005b007984 */ /* 0x000fe20000000800 */
[----:B------:R-:W1:Y:S01]  /*187d0*/  MUFU.RCP R11, R2 ;  /* 0x00000002000b7308 */ /* 0x000e620000001000 */
[----:B------:R-:W-:Y:S01]  /*187e0*/  BSSY.RECONVERGENT B4, `(.L_x_20) ;  /* 0x0000011000047945 */ /* 0x000fe20003800200 */
[----:B------:R-:W-:Y:S01]  /*187f0*/  LEA R8, R108, R91, 0x3 ;  /* 0x0000005b6c087211 */ /* 0x000fe200078e18ff */
[----:B0-----:R-:W0:Y:S04]  /*18800*/  LDS R7, [R93+0x4] ;  /* 0x000004005d077984 */ /* 0x001e280000000800 */
[----:B------:R2:W3:Y:S01]  /*18810*/  LDS R9, [R94+0x4] ;  /* 0x000004005e097984 */ /* 0x0004e20000000800 */
[----:B-1----:R-:W-:Y:S01]  /*18820*/  FFMA R4, R11, -R2, 1 ;  /* 0x3f8000000b047423 */ /* 0x002fe20000000802 */
[----:B0-----:R-:W-:-:S03]  /*18830*/  FADD R7, R0, -R7 ;  /* 0x8000000700077221 */ /* 0x001fc60000000000 */
[----:B------:R-:W-:Y:S01]  /*18840*/  FFMA R0, R11, R4, R11 ;  /* 0x000000040b007223 */ /* 0x000fe2000000000b */
[----:B------:R-:W-:-:S04]  /*18850*/  FMUL R7, R7, 0.5 ;  /* 0x3f00000007077820 */ /* 0x000fc80000400000 */
[----:B------:R-:W0:Y:S01]  /*18860*/  FCHK P0, R7, R2 ;  /* 0x0000000207007302 */ /* 0x000e220000000000 */
[----:B------:R-:W-:-:S04]  /*18870*/  FFMA R4, R0, R7, RZ ;  /* 0x0000000700047223 */ /* 0x000fc800000000ff */
[----:B------:R-:W-:-:S04]  /*18880*/  FFMA R11, R4, -R2, R7 ;  /* 0x80000002040b7223 */ /* 0x000fc80000000007 */
[----:B------:R-:W-:Y:S01]  /*18890*/  FFMA R0, R0, R11, R4 ;  /* 0x0000000b00007223 */ /* 0x000fe20000000004 */
[----:B------:R-:W-:Y:S01]  /*188a0*/  LEA R4, R108, R91, 0x2 ;  /* 0x0000005b6c047211 */ /* 0x000fe200078e10ff */
[----:B0-23--:R-:W-:Y:S06]  /*188b0*/  @!P0 BRA `(.L_x_21) ;  /* 0x00000000000c8947 */ /* 0x00dfec0003800000 */
[----:B------:R-:W-:Y:S02]  /*188c0*/  MOV R0, R7 ;  /* 0x0000000700007202 */ /* 0x000fe40000000f00 */
[----:B------:R-:W-:-:S07]  /*188d0*/  MOV R84, 0x188f0 ;  /* 0x000188f000547802 */ /* 0x000fce0000000f00 */
[----:B------:R-:W-:Y:S05]  /*188e0*/  CALL.REL.NOINC `($__internal_1_$__cuda_sm3x_div_rn_noftz_f32_slowpath) ;  /* 0x00000370003c7944 */ /* 0x000fea0003c00000 */
.L_x_21:
[----:B------:R-:W-:Y:S05]  /*188f0*/  BSYNC.RECONVERGENT B4 ;  /* 0x0000000000047941 */ /* 0x000fea0003800200 */
.L_x_20:
[----:B------:R-:W-:Y:S01]  /*18900*/  LDS R8, [R8+0x4] ;  /* 0x0000040008087984 */ /* 0x000fe20000000800 */
[----:B------:R-:W0:Y:S01]  /*18910*/  LDC.64 R6, c[0x0][0x380] ;  /* 0x0000e000ff067b82 */ /* 0x000e220000000a00 */
[----:B------:R-:W1:Y:S01]  /*18920*/  MUFU.RCP R13, R2 ;  /* 0x00000002000d7308 */ /* 0x000e620000001000 */
[----:B------:R-:W-:Y:S01]  /*18930*/  FADD R9, R9, -R0 ;  /* 0x8000000009097221 */ /* 0x000fe20000000000 */
[----:B------:R-:W2:Y:S01]  /*18940*/  LDS R11, [R4+0x4] ;  /* 0x00000400040b7984 */ /* 0x000ea20000000800 */
[----:B------:R-:W-:Y:S03]  /*18950*/  BSSY.RECONVERGENT B4, `(.L_x_22) ;  /* 0x0000010000047945 */ /* 0x000fe60003800200 */
[----:B------:R3:W4:Y:S01]  /*18960*/  LDS R10, [R92+0x4] ;  /* 0x000004005c0a7984 */ /* 0x0007220000000800 */
[----:B-1----:R-:W-:-:S04]  /*18970*/  FFMA R0, R13, -R2, 1 ;  /* 0x3f8000000d007423 */ /* 0x002fc80000000802 */
[----:B------:R-:W-:Y:S01]  /*18980*/  FFMA R0, R13, R0, R13 ;  /* 0x000000000d007223 */ /* 0x000fe2000000000d */
[----:B0-----:R-:W-:-:S05]  /*18990*/  IMAD.WIDE R6, R15, 0x4, R6 ;  /* 0x000000040f067825 */ /* 0x001fca00078e0206 */
[----:B------:R3:W-:Y:S01]  /*189a0*/  STG.E desc[UR6][R6.64], R9 ;  /* 0x0000000906007986 */ /* 0x0007e2000c101906 */
[----:B--2---:R-:W-:-:S04]  /*189b0*/  FADD R11, R8, -R11 ;  /* 0x8000000b080b7221 */ /* 0x004fc80000000000 */
[----:B------:R-:W-:-:S04]  /*189c0*/  FMUL R11, R11, 0.5 ;  /* 0x3f0000000b0b7820 */ /* 0x000fc80000400000 */
        /* <DEDUP_REMOVED lines=8> */
.L_x_23:
[----:B------:R-:W-:Y:S05]  /*18a50*/  BSYNC.RECONVERGENT B4 ;  /* 0x0000000000047941 */ /* 0x000fea0003800200 */
.L_x_22:
[----:B------:R-:W0:Y:S01]  /*18a60*/  LDC.64 R6, c[0x0][0x388] ;  /* 0x0000e200ff067b82 */ /* 0x000e220000000a00 */
[----:B------:R-:W-:Y:S01]  /*18a70*/  FADD R9, R10, -R0 ;  /* 0x800000000a097221 */ /* 0x000fe20000000000 */
[----:B0-----:R-:W-:-:S05]  /*18a80*/  IMAD.WIDE R6, R15, 0x4, R6 ;  /* 0x000000040f067825 */ /* 0x001fca00078e0206 */
[----:B------:R1:W-:Y:S02]  /*18a90*/  STG.E desc[UR6][R6.64], R9 ;  /* 0x0000000906007986 */ /* 0x0003e4000c101906 */
.L_x_19:
[----:B------:R-:W-:Y:S05]  /*18aa0*/  BSYNC.RECONVERGENT B3 ;  /* 0x0000000000037941 */ /* 0x000fea0003800200 */
.L_x_18:
[----:B------:R-:W2:Y:S01]  /*18ab0*/  LDCU UR4, c[0x3][URZ] ;  /* 0x00c00000ff0477ac */ /* 0x000ea20008000800 */
[C---:B------:R-:W-:Y:S01]  /*18ac0*/  IADD3 R17, PT, PT, R112.reuse, R17, RZ ;  /* 0x0000001170117210 */ /* 0x040fe20007ffe0ff */
[----:B------:R-:W-:Y:S01]  /*18ad0*/  BSSY.RECONVERGENT B3, `(.L_x_24) ;  /* 0x000003a000037945 */ /* 0x000fe20003800200 */
[C---:B------:R-:W-:Y:S02]  /*18ae0*/  LEA R90, R105.reuse, R100, 0x3 ;  /* 0x00000064695a7211 */ /* 0x040fe400078e18ff */
[----:B------:R-:W-:Y:S02]  /*18af0*/  IADD3 R15, PT, PT, R112, R15, RZ ;  /* 0x0000000f700f7210 */ /* 0x000fe40007ffe0ff */
[C---:B------:R-:W-:Y:S02]  /*18b00*/  LEA R89, R108.reuse, R90, 0x3 ;  /* 0x0000005a6c597211 */ /* 0x040fe400078e18ff */
[----:B------:R-:W-:Y:S02]  /*18b10*/  LEA R4, R105, R12, 0x1 ;  /* 0x0000000c69047211 */ /* 0x000fe400078e08ff */
[----:B------:R-:W-:-:S02]  /*18b20*/  LEA R88, R108, R89, 0x2 ;  /* 0x000000596c587211 */ /* 0x000fc400078e10ff */
[----:B------:R-:W-:Y:S02]  /*18b30*/  LEA R87, R105, R97, 0x3 ;  /* 0x0000006169577211 */ /* 0x000fe400078e18ff */
[CC--:B------:R-:W-:Y:S02]  /*18b40*/  LEA R86, R108.reuse, R88.reuse, 0x2 ;  /* 0x000000586c567211 */ /* 0x0c0fe400078e10ff */
[----:B------:R-:W-:Y:S02]  /*18b50*/  LEA R83, R108, R88, 0x3 ;  /* 0x000000586c537211 */ /* 0x000fe400078e18ff */
[----:B--2---:R-:W-:-:S04]  /*18b60*/  ISETP.GT.AND P0, PT, R17, UR4, PT ;  /* 0x0000000411007c0c */ /* 0x004fc8000bf04270 */
[----:B------:R-:W-:-:S04]  /*18b70*/  ISETP.LT.OR P0, PT, R17, 0x1, P0 ;  /* 0x000000011100780c */ /* 0x000fc80000701670 */
[----:B------:R-:W-:-:S04]  /*18b80*/  ISETP.EQ.OR P0, PT, R3, RZ, P0 ;  /* 0x000000ff0300720c */ /* 0x000fc80000702670 */
[----:B------:R-:W-:-:S13]  /*18b90*/  ISETP.GT.OR P0, PT, R3, UR4, P0 ;  /* 0x0000000403007c0c */ /* 0x000fda0008704670 */
[----:B------:R-:W-:Y:S05]  /*18ba0*/  @P0 BRA `(.L_x_25) ;  /* 0x0000000000b00947 */ /* 0x000fea0003800000 */
[----:B------:R-:W-:Y:S01]  /*18bb0*/  LDS R0, [R88] ;  /* 0x0000000058007984 */ /* 0x000fe20000000800 */
[----:B01----:R-:W0:Y:S01]  /*18bc0*/  MUFU.RCP R9, R2 ;  /* 0x0000000200097308 */ /* 0x003e220000001000 */
[----:B------:R-:W-:Y:S02]  /*18bd0*/  BSSY.RECONVERGENT B4, `(.L_x_26) ;  /* 0x000000f000047945 */ /* 0x000fe40003800200 */
[----:B------:R-:W1:Y:S04]  /*18be0*/  LDS R7, [R89] ;  /* 0x0000000059077984 */ /* 0x000e680000000800 */
[----:B------:R2:W3:Y:S01]  /*18bf0*/  LDS R8, [R90] ;  /* 0x000000005a087984 */ /* 0x0004e20000000800 */
[----:B0-----:R-:W-:Y:S01]  /*18c00*/  FFMA R6, R9, -R2, 1 ;  /* 0x3f80000009067423 */ /* 0x001fe20000000802 */
[----:B-1----:R-:W-:-:S04]  /*18c10*/  FADD R0, R0, -R7 ;  /* 0x8000000700007221 */ /* 0x002fc80000000000 */
[----:B------:R-:W-:Y:S01]  /*18c20*/  FMUL R7, R0, 0.5 ;  /* 0x3f00000000077820 */ /* 0x000fe20000400000 */
[----:B------:R-:W-:-:S03]  /*18c30*/  FFMA R0, R9, R6, R9 ;  /* 0x0000000609007223 */ /* 0x000fc60000000009 */
[----:B------:R-:W0:Y:S01]  /*18c40*/  FCHK P0, R7, R2 ;  /* 0x0000000207007302 */ /* 0x000e220000000000 */
[----:B------:R-:W-:-:S04]  /*18c50*/  FFMA R6, R0, R7, RZ ;  /* 0x0000000700067223 */ /* 0x000fc800000000ff */
[----:B------:R-:W-:-:S04]  /*18c60*/  FFMA R9, R6, -R2, R7 ;  /* 0x8000000206097223 */ /* 0x000fc80000000007 */
[----:B------:R-:W-:Y:S01]  /*18c70*/  FFMA R0, R0, R9, R6 ;  /* 0x0000000900007223 */ /* 0x000fe20000000006 */
[----:B0-23--:R-:W-:Y:S06]  /*18c80*/  @!P0 BRA `(.L_x_27) ;  /* 0x00000000000c8947 */ /* 0x00dfec0003800000 */
[----:B------:R-:W-:Y:S02]  /*18c90*/  MOV R0, R7 ;  /* 0x0000000700007202 */ /* 0x000fe40000000f00 */
[----:B------:R-:W-:-:S07]  /*18ca0*/  MOV R84, 0x18cc0 ;  /* 0x00018cc000547802 */ /* 0x000fce0000000f00 */
[----:B------:R-:W-:Y:S05]  /*18cb0*/  CALL.REL.NOINC `($__internal_1_$__cuda_sm3x_div_rn_noftz_f32_slowpath) ;  /* 0x0000036c00487944 */ /* 0x000fea0003c00000 */
.L_x_27:
[----:B------:R-:W-:Y:S05]  /*18cc0*/  BSYNC.RECONVERGENT B4 ;  /* 0x0000000000047941 */ /* 0x000fea0003800200 */
.L_x_26:
[----:B------:R-:W-:Y:S01]  /*18cd0*/  LDS R11, [R83] ;  /* 0x00000000530b7984 */ /* 0x000fe20000000800 */
[----:B------:R-:W0:Y:S01]  /*18ce0*/  LDC.64 R6, c[0x0][0x380] ;  /* 0x0000e000ff067b82 */ /* 0x000e220000000a00 */
[----:B------:R-:W1:Y:S01]  /*18cf0*/  MUFU.RCP R13, R2 ;  /* 0x00000002000d7308 */ /* 0x000e620000001000 */
[----:B------:R-:W-:Y:S01]  /*18d00*/  FADD R9, R8, -R0 ;  /* 0x8000000008097221 */ /* 0x000fe20000000000 */
[----:B------:R-:W2:Y:S01]  /*18d10*/  LDS R12, [R86] ;  /* 0x00000000560c7984 */ /* 0x000ea20000000800 */
[----:B------:R-:W-:Y:S03]  /*18d20*/  BSSY.RECONVERGENT B4, `(.L_x_28) ;  /* 0x0000010000047945 */ /* 0x000fe60003800200 */
[----:B------:R3:W4:Y:S01]  /*18d30*/  LDS R10, [R87] ;  /* 0x00000000570a7984 */ /* 0x0007220000000800 */
        /* <DEDUP_REMOVED lines=14> */
.L_x_29:
[----:B------:R-:W-:Y:S05]  /*18e20*/  BSYNC.RECONVERGENT B4 ;  /* 0x0000000000047941 */ /* 0x000fea0003800200 */
.L_x_28:
[----:B------:R-:W0:Y:S01]  /*18e30*/  LDC.64 R6, c[0x0][0x388] ;  /* 0x0000e200ff067b82 */ /* 0x000e220000000a00 */
[----:B------:R-:W-:Y:S01]  /*18e40*/  FADD R9, R10, -R0 ;  /* 0x800000000a097221 */ /* 0x000fe20000000000 */
[----:B0-----:R-:W-:-:S05]  /*18e50*/  IMAD.WIDE R6, R15, 0x4, R6 ;  /* 0x000000040f067825 */ /* 0x001fca00078e0206 */
[----:B------:R2:W-:Y:S02]  /*18e60*/  STG.E desc[UR6][R6.64], R9 ;  /* 0x0000000906007986 */ /* 0x0005e4000c101906 */
.L_x_25:
[----:B------:R-:W-:Y:S05]  /*18e70*/  BSYNC.RECONVERGENT B3 ;  /* 0x0000000000037941 */ /* 0x000fea0003800200 */
.L_x_24:
[----:B------:R-:W3:Y:S01]  /*18e80*/  LDCU UR4, c[0x3][URZ] ;  /* 0x00c00000ff0477ac */ /* 0x000ee20008000800 */
[C---:B------:R-:W-:Y:S01]  /*18e90*/  IADD3 R17, PT, PT, R112.reuse, R17, RZ ;  /* 0x0000001170117210 */ /* 0x040fe20007ffe0ff */
[----:B------:R-:W-:Y:S01]  /*18ea0*/  BSSY.RECONVERGENT B3, `(.L_x_30) ;  /* 0x0000039000037945 */ /* 0x000fe20003800200 */
[C---:B------:R-:W-:Y:S02]  /*18eb0*/  LEA R82, R105.reuse, R90, 0x2 ;  /* 0x0000005a69527211 */ /* 0x040fe400078e10ff */
[----:B------:R-:W-:Y:S02]  /*18ec0*/  IADD3 R15, PT, PT, R112, R15, RZ ;  /* 0x0000000f700f7210 */ /* 0x000fe40007ffe0ff */
[C---:B------:R-:W-:Y:S02]  /*18ed0*/  LEA R81, R108.reuse, R82, 0x3 ;  /* 0x000000526c517211 */ /* 0x040fe400078e18ff */
[----:B------:R-:W-:Y:S02]  /*18ee0*/  LEA R79, R105, R87, 0x2 ;  /* 0x00000057694f7211 */ /* 0x000fe400078e10ff */
[----:B------:R-:W-:-:S04]  /*18ef0*/  LEA R80, R108, R81, 0x2 ;  /* 0x000000516c507211 */ /* 0x000fc800078e10ff */
[CC--:B------:R-:W-:Y:S02]  /*18f00*/  LEA R78, R108.reuse, R80.reuse, 0x2 ;  /* 0x000000506c4e7211 */ /* 0x0c0fe400078e10ff */
[----:B------:R-:W-:Y:S02]  /*18f10*/  LEA R77, R108, R80, 0x3 ;  /* 0x000000506c4d7211 */ /* 0x000fe400078e18ff */
[----:B---3--:R-:W-:-:S04]  /*18f20*/  ISETP.GT.AND P0, PT, R17, UR4, PT ;  /* 0x0000000411007c0c */ /* 0x008fc8000bf04270 */
[----:B------:R-:W-:-:S04]  /*18f30*/  ISETP.LT.OR P0, PT, R17, 0x1, P0 ;  /* 0x000000011100780c */ /* 0x000fc80000701670 */
[----:B------:R-:W-:-:S04]  /*18f40*/  ISETP.EQ.OR P0, PT, R3, RZ, P0 ;  /* 0x000000ff0300720c */ /* 0x000fc80000702670 */
[----:B------:R-:W-:-:S13]  /*18f50*/  ISETP.GT.OR P0, PT, R3, UR4, P0 ;  /* 0x0000000403007c0c */ /* 0x000fda0008704670 */
[----:B------:R-:W-:Y:S05]  /*18f60*/  @P0 BRA `(.L_x_31) ;  /* 0x0000000000b00947 */ /* 0x000fea0003800000 */
[----:B------:R-:W-:Y:S01]  /*18f70*/  LDS R0, [R80] ;  /* 0x0000000050007984 */ /* 0x000fe20000000800 */
[----:B012---:R-:W0:Y:S01]  /*18f80*/  MUFU.RCP R9, R2 ;  /* 0x0000000200097308 */ /* 0x007e220000001000 */
        /* <DEDUP_REMOVED lines=15> */
.L_x_33:
[----:B------:R-:W-:Y:S05]  /*19080*/  BSYNC.RECONVERGENT B4 ;  /* 0x0000000000047941 */ /* 0x000fea0003800200 */
.L_x_32:
        /* <DEDUP_REMOVED lines=21> */
.L_x_35:
[----:B------:R-:W-:Y:S05]  /*191e0*/  BSYNC.RECONVERGENT B4 ;  /* 0x0000000000047941 */ /* 0x000fea0003800200 */
.L_x_34:
[----:B------:R-:W0:Y:S01]  /*191f0*/  LDC.64 R6, c[0x0][0x388] ;  /* 0x0000e200ff067b82 */ /* 0x000e220000000a00 */
[----:B------:R-:W-:Y:S01]  /*19200*/  FADD R9, R10, -R0 ;  /* 0x800000000a097221 */ /* 0x000fe20000000000 */
[----:B0-----:R-:W-:-:S05]  /*19210*/  IMAD.WIDE R6, R15, 0x4, R6 ;  /* 0x000000040f067825 */ /* 0x001fca00078e0206 */
[----:B------:R3:W-:Y:S02]  /*19220*/  STG.E desc[UR6][R6.64], R9 ;  /* 0x0000000906007986 */ /* 0x0007e4000c101906 */
.L_x_31:
[----:B------:R-:W-:Y:S05]  /*19230*/  BSYNC.RECONVERGENT B3 ;  /* 0x0000000000037941 */ /* 0x000fea0003800200 */
.L_x_30:
[----:B------:R-:W4:Y:S01]  /*19240*/  LDCU UR4, c[0x3][URZ] ;  /* 0x00c00000ff0477ac */ /* 0x000f220008000800 */
        /* <DEDUP_REMOVED lines=9> */
[----:B----4-:R-:W-:-:S04]  /*192e0*/  ISETP.GT.AND P0, PT, R17, UR4, PT ;  /* 0x0000000411007c0c */ /* 0x010fc8000bf04270 */
[----:B------:R-:W-:-:S04]  /*192f0*/  ISETP.LT.OR P0, PT, R17, 0x1, P0 ;  /* 0x000000011100780c */ /* 0x000fc80000701670 */
[----:B------:R-:W-:-:S04]  /*19300*/  ISETP.EQ.OR P0, PT, R3, RZ, P0 ;  /* 0x000000ff0300720c */ /* 0x000fc80000702670 */
[----:B------:R-:W-:-:S13]  /*19310*/  ISETP.GT.OR P0, PT, R3, UR4, P0 ;  /* 0x0000000403007c0c */ /* 0x000fda0008704670 */
[----:B------:R-:W-:Y:S05]  /*19320*/  @P0 BRA `(.L_x_37) ;  /* 0x0000000000b00947 */ /* 0x000fea0003800000 */
[----:B------:R-:W-:Y:S01]  /*19330*/  LDS R0, [R74] ;  /* 0x000000004a007984 */ /* 0x000fe20000000800 */
[----:B0123--:R-:W0:Y:S01]  /*19340*/  MUFU.RCP R9, R2 ;  /* 0x0000000200097308 */ /* 0x00fe220000001000 */
        /* <DEDUP_REMOVED lines=15> */
.L_x_39:
[----:B------:R-:W-:Y:S05]  /*19440*/  BSYNC.RECONVERGENT B4 ;  /* 0x0000000000047941 */ /* 0x000fea0003800200 */
.L_x_38:
        /* <DEDUP_REMOVED lines=21> */
.L_x_41:
[----:B------:R-:W-:Y:S05]  /*195a0*/  BSYNC.RECONVERGENT B4 ;  /* 0x0000000000047941 */ /* 0x000fea0003800200 */
.L_x_40:
[----:B------:R-:W0:Y:S01]  /*195b0*/  LDC.64 R6, c[0x0][0x388] ;  /* 0x0000e200ff067b82 */ /* 0x000e220000000a00 */
[----:B------:R-:W-:Y:S01]  /*195c0*/  FADD R9, R10, -R0 ;  /* 0x800000000a097221 */ /* 0x000fe20000000000 */
[----:B0-----:R-:W-:-:S05]  /*195d0*/  IMAD.WIDE R6, R15, 0x4, R6 ;  /* 0x000000040f067825 */ /* 0x001fca00078e0206 */
[----:B------:R4:W-:Y:S02]  /*195e0*/  STG.E desc[UR6][R6.64], R9 ;  /* 0x0000000906007986 */ /* 0x0009e4000c101906 */
.L_x_37:
[----:B------:R-:W-:Y:S05]  /*195f0*/  BSYNC.RECONVERGENT B3 ;  /* 0x0000000000037941 */ /* 0x000fea0003800200 */
.L_x_36:
[----:B------:R-:W5:Y:S01]  /*19600*/  LDCU UR4, c[0x3][URZ] ;  /* 0x00c00000ff0477ac */ /* 0x000f620008000800 */
[C---:B------:R-:W-:Y:S01]  /*19610*/  IADD3 R17, PT, PT, R112.reuse, R17, RZ ;  /* 0x0000001170117210 */ /* 0x040fe20007ffe0ff */
[----:B------:R-:W-:Y:S01]  /*19620*/  BSSY.RECONVERGENT B3, `(.L_x_42) ;  /* 0x000003a000037945 */ /* 0x000fe20003800200 */
[C---:B------:R-:W-:Y:S02]  /*19630*/  LEA R70, R105.reuse, R76, 0x2 ;  /* 0x0000004c69467211 */ /* 0x040fe400078e10ff */
[----:B------:R-:W-:Y:S02]  /*19640*/  IADD3 R15, PT, PT, R112, R15, RZ ;  /* 0x0000000f700f7210 */ /* 0x000fe40007ffe0ff */
[C---:B------:R-:W-:Y:S02]  /*19650*/  LEA R69, R108.reuse, R70, 0x3 ;  /* 0x000000466c457211 */ /* 0x040fe400078e18ff */
[----:B------:R-:W-:Y:S02]  /*19660*/  IADD3 R4, PT, PT, R105, R4, R105 ;  /* 0x0000000469047210 */ /* 0x000fe40007ffe069 */
[----:B------:R-:W-:-:S02]  /*19670*/  LEA R68, R108, R69, 0x2 ;  /* 0x000000456c447211 */ /* 0x000fc400078e10ff */
[----:B------:R-:W-:Y:S02]  /*19680*/  LEA R67, R105, R73, 0x2 ;  /* 0x0000004969437211 */ /* 0x000fe400078e10ff */
[CC--:B------:R-:W-:Y:S02]  /*19690*/  LEA R66, R108.reuse, R68.reuse, 0x2 ;  /* 0x000000446c427211 */ /* 0x0c0fe400078e10ff */
[----:B------:R-:W-:Y:S02]  /*196a0*/  LEA R65, R108, R68, 0x3 ;  /* 0x000000446c417211 */ /* 0x000fe400078e18ff */
[----:B-----5:R-:W-:-:S04]  /*196b0*/  ISETP.GT.AND P0, PT, R17, UR4, PT ;  /* 0x0000000411007c0c */ /* 0x020fc8000bf04270 */
[----:B------:R-:W-:-:S04]  /*196c0*/  ISETP.LT.OR P0, PT, R17, 0x1, P0 ;  /* 0x000000011100780c */ /* 0x000fc80000701670 */
[----:B------:R-:W-:-:S04]  /*196d0*/  ISETP.EQ.OR P0, PT, R3, RZ, P0 ;  /* 0x000000ff0300720c */ /* 0x000fc80000702670 */
[----:B------:R-:W-:-:S13]  /*196e0*/  ISETP.GT.OR P0, PT, R3, UR4, P0 ;  /* 0x0000000403007c0c */ /* 0x000fda0008704670 */
[----:B------:R-:W-:Y:S05]  /*196f0*/  @P0 BRA `(.L_x_43) ;  /* 0x0000000000b00947 */ /* 0x000fea0003800000 */
[----:B------:R-:W-:Y:S01]  /*19700*/  LDS R0, [R68] ;  /* 0x0000000044007984 */ /* 0x000fe20000000800 */
[----:B01234-:R-:W0:Y:S01]  /*19710*/  MUFU.RCP R9, R2 ;  /* 0x0000000200097308 */ /* 0x01fe220000001000 */
        /* <DEDUP_REMOVED lines=15> */
.L_x_45:
[----:B------:R-:W-:Y:S05]  /*19810*/  BSYNC.RECONVERGENT B4 ;  /* 0x0000000000047941 */ /* 0x000fea0003800200 */
.L_x_44:
        /* <DEDUP_REMOVED lines=21> */
.L_x_47:
[----:B------:R-:W-:Y:S05]  /*19970*/  BSYNC.RECONVERGENT B4 ;  /* 0x0000000000047941 */ /* 0x000fea0003800200 */
.L_x_46:
[----:B------:R-:W0:Y:S01]  /*19980*/  LDC.64 R6, c[0x0][0x388] ;  /* 0x0000e200ff067b82 */ /* 0x000e220000000a00 */
[----:B------:R-:W-:Y:S01]  /*19990*/  FADD R9, R10, -R0 ;  /* 0x800000000a097221 */ /* 0x000fe20000000000 */
[----:B0-----:R-:W-:-:S05]  /*199a0*/  IMAD.WIDE R6, R15, 0x4, R6 ;  /* 0x000000040f067825 */ /* 0x001fca00078e0206 */
[----:B------:R0:W-:Y:S02]  /*199b0*/  STG.E desc[UR6][R6.64], R9 ;  /* 0x0000000906007986 */ /* 0x0001e4000c101906 */
.L_x_43:
[----:B------:R-:W-:Y:S05]  /*199c0*/  BSYNC.RECONVERGENT B3 ;  /* 0x0000000000037941 */ /* 0x000fea0003800200 */
.L_x_42:
[----:B------:R-:W5:Y:S01]  /*199d0*/  LDCU UR4, c[0x3][URZ] ;  /* 0x00c00000ff0477ac */ /* 0x000f620008000800 */
        /* <DEDUP_REMOVED lines=31> */
.L_x_51:
[----:B------:R-:W-:Y:S05]  /*19bd0*/  BSYNC.RECONVERGENT B4 ;  /* 0x0000000000047941 */ /* 0x000fea0003800200 */
.L_x_50:
        /* <DEDUP_REMOVED lines=21> */
.L_x_53:
[----:B------:R-:W-:Y:S05]  /*19d30*/  BSYNC.RECONVERGENT B4 ;  /* 0x0000000000047941 */ /* 0x000fea0003800200 */
.L_x_52:
[----:B------:R-:W0:Y:S01]  /*19d40*/  LDC.64 R6, c[0x0][0x388] ;  /* 0x0000e200ff067b82 */ /* 0x000e220000000a00 */
[----:B------:R-:W-:Y:S01]  /*19d50*/  FADD R9, R10, -R0 ;  /* 0x800000000a097221 */ /* 0x000fe20000000000 */
[----:B0-----:R-:W-:-:S05]  /*19d60*/  IMAD.WIDE R6, R15, 0x4, R6 ;  /* 0x000000040f067825 */ /* 0x001fca00078e0206 */
[----:B------:R0:W-:Y:S02]  /*19d70*/  STG.E desc[UR6][R6.64], R9 ;  /* 0x0000000906007986 */ /* 0x0001e4000c101906 */
.L_x_49:
[----:B------:R-:W-:Y:S05]  /*19d80*/  BSYNC.RECONVERGENT B3 ;  /* 0x0000000000037941 */ /* 0x000fea0003800200 */
.L_x_48:
        /* <DEDUP_REMOVED lines=33> */
.L_x_57:
[----:B------:R-:W-:Y:S05]  /*19fa0*/  BSYNC.RECONVERGENT B4 ;  /* 0x0000000000047941 */ /* 0x000fea0003800200 */
.L_x_56:
        /* <DEDUP_REMOVED lines=21> */
.L_x_59:
[----:B------:R-:W-:Y:S05]  /*1a100*/  BSYNC.RECONVERGENT B4 ;  /* 0x0000000000047941 */ /* 0x000fea0003800200 */
.L_x_58:
[----:B------:R-:W0:Y:S01]  /*1a110*/  LDC.64 R6, c[0x0][0x388] ;  /* 0x0000e200ff067b82 */ /* 0x000e220000000a00 */
[----:B------:R-:W-:Y:S01]  /*1a120*/  FADD R9, R8, -R0 ;  /* 0x8000000008097221 */ /* 0x000fe20000000000 */
[----:B0-----:R-:W-:-:S05]  /*1a130*/  IMAD.WIDE R6, R15, 0x4, R6 ;  /* 0x000000040f067825 */ /* 0x001fca00078e0206 */
[----:B------:R0:W-:Y:S02]  /*1a140*/  STG.E desc[UR6][R6.64], R9 ;  /* 0x0000000906007986 */ /* 0x0001e4000c101906 */
.L_x_55:
[----:B------:R-:W-:Y:S05]  /*1a150*/  BSYNC.RECONVERGENT B3 ;  /* 0x0000000000037941 */ /* 0x000fea0003800200 */
.L_x_54:
[----:B------:R-:W5:Y:S01]  /*1a160*/  LDCU UR4, c[0x3][URZ] ;  /* 0x00c00000ff0477ac */ /* 0x000f620008000800 */
[----:B------:R-:W-:Y:S01]  /*1a170*/  IADD3 R17, PT, PT, R112, R17, RZ ;  /* 0x0000001170117210 */ /* 0x000fe20007ffe0ff */
[----:B------:R-:W-:Y:S01]  /*1a180*/  BSSY.RECONVERGENT B3, `(.L_x_60) ;  /* 0x000003c000037945 */ /* 0x000fe20003800200 */
[C---:B------:R-:W-:Y:S02]  /*1a190*/  IADD3 R12, PT, PT, R105.reuse, R12, R105 ;  /* 0x0000000c690c7210 */ /* 0x040fe40007ffe069 */
[----:B------:R-:W-:Y:S02]  /*1a1a0*/  LEA R52, R105, R58, 0x2 ;  /* 0x0000003a69347211 */ /* 0x000fe400078e10ff */
[C---:B01234-:R-:W-:Y:S02]  /*1a1b0*/  IADD3 R7, PT, PT, R108.reuse, R12, RZ ;  /* 0x0000000c6c077210 */ /* 0x05ffe40007ffe0ff */
[C---:B------:R-:W-:Y:S02]  /*1a1c0*/  LEA R51, R108.reuse, R52, 0x3 ;  /* 0x000000346c337211 */ /* 0x040fe400078e18ff */
[----:B------:R-:W-:-:S02]  /*1a1d0*/  LEA R48, R108, R7, 0x1 ;  /* 0x000000076c307211 */ /* 0x000fc400078e08ff */
[----:B------:R-:W-:Y:S02]  /*1a1e0*/  LEA R50, R108, R51, 0x2 ;  /* 0x000000336c327211 */ /* 0x000fe400078e10ff */
[----:B------:R-:W-:Y:S02]  /*1a1f0*/  IADD3 R15, PT, PT, R112, R15, RZ ;  /* 0x0000000f700f7210 */ /* 0x000fe40007ffe0ff */
[----:B------:R-:W-:Y:S02]  /*1a200*/  LEA R49, R105, R55, 0x2 ;  /* 0x0000003769317211 */ /* 0x000fe400078e10ff */
[C---:B-----5:R-:W-:Y:S02]  /*1a210*/  ISETP.GT.AND P0, PT, R17.reuse, UR4, PT ;  /* 0x0000000411007c0c */ /* 0x060fe4000bf04270 */
[----:B------:R-:W-:Y:S02]  /*1a220*/  LEA R48, R48, R103, 0x2 ;  /* 0x0000006730307211 */ /* 0x000fe400078e10ff */
[----:B------:R-:W-:-:S02]  /*1a230*/  ISETP.LT.OR P0, PT, R17, 0x1, P0 ;  /* 0x000000011100780c */ /* 0x000fc40000701670 */
        /* <DEDUP_REMOVED lines=21> */
.L_x_63:
[----:B------:R-:W-:Y:S05]  /*1a390*/  BSYNC.RECONVERGENT B4 ;  /* 0x0000000000047941 */ /* 0x000fea0003800200 */
.L_x_62:
        /* <DEDUP_REMOVED lines=21> */
.L_x_65:
[----:B------:R-:W-:Y:S05]  /*1a4f0*/  BSYNC.RECONVERGENT B4 ;  /* 0x0000000000047941 */ /* 0x000fea0003800200 */
.L_x_64:
[----:B------:R-:W0:Y:S01]  /*1a500*/  LDC.64 R6, c[0x0][0x388] ;  /* 0x0000e200ff067b82 */ /* 0x000e220000000a00 */
[----:B------:R-:W-:Y:S01]  /*1a510*/  FADD R9, R8, -R0 ;  /* 0x8000000008097221 */ /* 0x000fe20000000000 */
[----:B0-----:R-:W-:-:S05]  /*1a520*/  IMAD.WIDE R6, R15, 0x4, R6 ;  /* 0x000000040f067825 */ /* 0x001fca00078e0206 */
[----:B------:R0:W-:Y:S02]  /*1a530*/  STG.E desc[UR6][R6.64], R9 ;  /* 0x0000000906007986 */ /* 0x0001e4000c101906 */
.L_x_61:
[----:B------:R-:W-:Y:S05]  /*1a540*/  BSYNC.RECONVERGENT B3 ;  /* 0x0000000000037941 */ /* 0x000fea0003800200 */
.L_x_60:
[----:B------:R-:W1:Y:S01]  /*1a550*/  LDCU UR4, c[0x3][URZ] ;  /* 0x00c00000ff0477ac */ /* 0x000e620008000800 */
[----:B0-----:R-:W-:Y:S01]  /*1a560*/  IADD3 R9, PT, PT, R112, R17, RZ ;  /* 0x0000001170097210 */ /* 0x001fe20007ffe0ff */
[----:B------:R-:W-:Y:S01]  /*1a570*/  BSSY.RECONVERGENT B3, `(.L_x_66) ;  /* 0x000003c000037945 */ /* 0x000fe20003800200 */
[C---:B------:R-:W-:Y:S02]  /*1a580*/  IADD3 R4, PT, PT, R105.reuse, R12, RZ ;  /* 0x0000000c69047210 */ /* 0x040fe40007ffe0ff */
[----:B------:R-:W-:Y:S02]  /*1a590*/  LEA R46, R105, R52, 0x2 ;  /* 0x00000034692e7211 */ /* 0x000fe400078e10ff */
[----:B------:R-:W-:Y:S02]  /*1a5a0*/  IADD3 R45, PT, PT, R108, R4, RZ ;  /* 0x000000046c2d7210 */ /* 0x000fe40007ffe0ff */
[----:B------:R-:W-:Y:S02]  /*1a5b0*/  IADD3 R11, PT, PT, R112, R15, RZ ;  /* 0x0000000f700b7210 */ /* 0x000fe40007ffe0ff */
[----:B------:R-:W-:-:S02]  /*1a5c0*/  LEA R42, R108, R45, 0x1 ;  /* 0x0000002d6c2a7211 */ /* 0x000fc400078e08ff */
[----:B------:R-:W-:Y:S02]  /*1a5d0*/  LEA R45, R45, R103, 0x2 ;  /* 0x000000672d2d7211 */ /* 0x000fe400078e10ff */
[----:B------:R-:W-:Y:S02]  /*1a5e0*/  LEA R44, R105, R49, 0x2 ;  /* 0x00000031692c7211 */ /* 0x000fe400078e10ff */
[----:B------:R-:W-:Y:S02]  /*1a5f0*/  LEA R43, R108, R46, 0x3 ;  /* 0x0000002e6c2b7211 */ /* 0x000fe400078e18ff */
[C---:B-1----:R-:W-:Y:S02]  /*1a600*/  ISETP.GT.AND P0, PT, R9.reuse, UR4, PT ;  /* 0x0000000409007c0c */ /* 0x042fe4000bf04270 */
        /* <DEDUP_REMOVED lines=23> */
.L_x_69:
[----:B------:R-:W-:Y:S05]  /*1a780*/  BSYNC.RECONVERGENT B4 ;  /* 0x0000000000047941 */ /* 0x000fea0003800200 */
.L_x_68:
        /* <DEDUP_REMOVED lines=21> */
.L_x_71:
[----:B------:R-:W-:Y:S05]  /*1a8e0*/  BSYNC.RECONVERGENT B4 ;  /* 0x0000000000047941 */ /* 0x000fea0003800200 */
.L_x_70:
[----:B------:R-:W0:Y:S01]  /*1a8f0*/  LDC.64 R6, c[0x0][0x388] ;  /* 0x0000e200ff067b82 */ /* 0x000e220000000a00 */
[----:B------:R-:W-:Y:S01]  /*1a900*/  FADD R13, R10, -R0 ;  /* 0x800000000a0d7221 */ /* 0x000fe20000000000 */
[----:B0-----:R-:W-:-:S05]  /*1a910*/  IMAD.WIDE R6, R11, 0x4, R6 ;  /* 0x000000040b067825 */ /* 0x001fca00078e0206 */
[----:B------:R0:W-:Y:S02]  /*1a920*/  STG.E desc[UR6][R6.64], R13 ;  /* 0x0000000d06007986 */ /* 0x0001e4000c101906 */
.L_x_67:
[----:B------:R-:W-:Y:S05]  /*1a930*/  BSYNC.RECONVERGENT B3 ;  /* 0x0000000000037941 */ /* 0x000fea0003800200 */
.L_x_66:
[----:B------:R-:W1:Y:S01]  /*1a940*/  LDCU UR4, c[0x3][URZ] ;  /* 0x00c00000ff0477ac */ /* 0x000e620008000800 */
[----:B------:R-:W-:Y:S01]  /*1a950*/  IADD3 R9, PT, PT, R112, R9, RZ ;  /* 0x0000000970097210 */ /* 0x000fe20007ffe0ff */
[----:B------:R-:W-:Y:S01]  /*1a960*/  BSSY.RECONVERGENT B3, `(.L_x_72) ;  /* 0x000003c000037945 */ /* 0x000fe20003800200 */
[C---:B------:R-:W-:Y:S02]  /*1a970*/  IADD3 R4, PT, PT, R105.reuse, R4, RZ ;  /* 0x0000000469047210 */ /* 0x040fe40007ffe0ff */
[----:B------:R-:W-:Y:S02]  /*1a980*/  LEA R40, R105, R46, 0x2 ;  /* 0x0000002e69287211 */ /* 0x000fe400078e10ff */
[----:B------:R-:W-:Y:S02]  /*1a990*/  IADD3 R39, PT, PT, R108, R4, RZ ;  /* 0x000000046c277210 */ /* 0x000fe40007ffe0ff */
[----:B------:R-:W-:Y:S02]  /*1a9a0*/  IADD3 R11, PT, PT, R112, R11, RZ ;  /* 0x0000000b700b7210 */ /* 0x000fe40007ffe0ff */
[----:B------:R-:W-:-:S02]  /*1a9b0*/  LEA R36, R108, R39, 0x1 ;  /* 0x000000276c247211 */ /* 0x000fc400078e08ff */
[-C--:B------:R-:W-:Y:S02]  /*1a9c0*/  LEA R39, R39, R103.reuse, 0x2 ;  /* 0x0000006727277211 */ /* 0x080fe400078e10ff */
        /* <DEDUP_REMOVED lines=10> */
[----:B0-----:R-:W0:Y:S01]  /*1aa70*/  MUFU.RCP R13, R2 ;  /* 0x00000002000d7308 */ /* 0x001e220000001000 */
        /* <DEDUP_REMOVED lines=15> */
.L_x_75:
[----:B------:R-:W-:Y:S05]  /*1ab70*/  BSYNC.RECONVERGENT B4 ;  /* 0x0000000000047941 */ /* 0x000fea0003800200 */
.L_x_74:
        /* <DEDUP_REMOVED lines=21> */
.L_x_77:
[----:B------:R-:W-:Y:S05]  /*1acd0*/  BSYNC.RECONVERGENT B4 ;  /* 0x0000000000047941 */ /* 0x000fea0003800200 */
.L_x_76:
[----:B------:R-:W0:Y:S01]  /*1ace0*/  LDC.64 R6, c[0x0][0x388] ;  /* 0x0000e200ff067b82 */ /* 0x000e220000000a00 */
[----:B------:R-:W-:Y:S01]  /*1acf0*/  FADD R13, R10, -R0 ;  /* 0x800000000a0d7221 */ /* 0x000fe20000000000 */
[----:B0-----:R-:W-:-:S05]  /*1ad00*/  IMAD.WIDE R6, R11, 0x4, R6 ;  /* 0x000000040b067825 */ /* 0x001fca00078e0206 */
[----:B------:R1:W-:Y:S02]  /*1ad10*/  STG.E desc[UR6][R6.64], R13 ;  /* 0x0000000d06007986 */ /* 0x0003e4000c101906 */
.L_x_73:
[----:B------:R-:W-:Y:S05]  /*1ad20*/  BSYNC.RECONVERGENT B3 ;  /* 0x0000000000037941 */ /* 0x000fea0003800200 */
.L_x_72:
[----:B------:R-:W2:Y:S01]  /*1ad30*/  LDCU UR4, c[0x3][URZ] ;  /* 0x00c00000ff0477ac */ /* 0x000ea20008000800 */
        /* <DEDUP_REMOVED lines=10> */
[C---:B--2---:R-:W-:Y:S02]  /*1ade0*/  ISETP.GT.AND P0, PT, R9.reuse, UR4, PT ;  /* 0x0000000409007c0c */ /* 0x044fe4000bf04270 */
[----:B------:R-:W-:Y:S02]  /*1adf0*/  LEA R30, R30, R103, 0x2 ;  /* 0x000000671e1e7211 */ /* 0x000fe400078e10ff */
[----:B------:R-:W-:-:S02]  /*1ae00*/  ISETP.LT.OR P0, PT, R9, 0x1, P0 ;  /* 0x000000010900780c */ /* 0x000fc40000701670 */
[----:B------:R-:W-:Y:S02]  /*1ae10*/  LEA R29, R108, R33, 0x2 ;  /* 0x000000216c1d7211 */ /* 0x000fe400078e10ff */
        /* <DEDUP_REMOVED lines=20> */
.L_x_81:
[----:B------:R-:W-:Y:S05]  /*1af60*/  BSYNC.RECONVERGENT B4 ;  /* 0x0000000000047941 */ /* 0x000fea0003800200 */
.L_x_80:
        /* <DEDUP_REMOVED lines=21> */
.L_x_83:
[----:B------:R-:W-:Y:S05]  /*1b0c0*/  BSYNC.RECONVERGENT B4 ;  /* 0x0000000000047941 */ /* 0x000fea0003800200 */
.L_x_82:
[----:B------:R-:W0:Y:S01]  /*1b0d0*/  LDC.64 R6, c[0x0][0x388] ;  /* 0x0000e200ff067b82 */ /* 0x000e220000000a00 */
[----:B------:R-:W-:Y:S01]  /*1b0e0*/  FADD R13, R10, -R0 ;  /* 0x800000000a0d7221 */ /* 0x000fe20000000000 */
[----:B0-----:R-:W-:-:S05]  /*1b0f0*/  IMAD.WIDE R6, R11, 0x4, R6 ;  /* 0x000000040b067825 */ /* 0x001fca00078e0206 */
[----:B------:R2:W-:Y:S02]  /*1b100*/  STG.E desc[UR6][R6.64], R13 ;  /* 0x0000000d06007986 */ /* 0x0005e4000c101906 */
.L_x_79:
[----:B------:R-:W-:Y:S05]  /*1b110*/  BSYNC.RECONVERGENT B3 ;  /* 0x0000000000037941 */ /* 0x000fea0003800200 */
.L_x_78:
[----:B------:R-:W3:Y:S01]  /*1b120*/  LDCU UR4, c[0x3][URZ] ;  /* 0x00c00000ff0477ac */ /* 0x000ee20008000800 */
[----:B------:R-:W-:Y:S01]  /*1b130*/  IADD3 R9, PT, PT, R112, R9, RZ ;  /* 0x0000000970097210 */ /* 0x000fe20007ffe0ff */
[----:B------:R-:W-:Y:S01]  /*1b140*/  BSSY.RECONVERGENT B3, `(.L_x_84) ;  /* 0x000003c000037945 */ /* 0x000fe20003800200 */
[C---:B012---:R-:W-:Y:S02]  /*1b150*/  IADD3 R13, PT, PT, R105.reuse, R4, RZ ;  /* 0x00000004690d7210 */ /* 0x047fe40007ffe0ff */
[----:B------:R-:W-:Y:S02]  /*1b160*/  LEA R28, R105, R34, 0x2 ;  /* 0x00000022691c7211 */ /* 0x000fe400078e10ff */
[----:B------:R-:W-:Y:S02]  /*1b170*/  IADD3 R27, PT, PT, R108, R13, RZ ;  /* 0x0000000d6c1b7210 */ /* 0x000fe40007ffe0ff */
[----:B------:R-:W-:Y:S02]  /*1b180*/  IADD3 R11, PT, PT, R112, R11, RZ ;  /* 0x0000000b700b7210 */ /* 0x000fe40007ffe0ff */
[----:B------:R-:W-:-:S02]  /*1b190*/  LEA R24, R108, R27, 0x1 ;  /* 0x0000001b6c187211 */ /* 0x000fc400078e08ff */
[-C--:B------:R-:W-:Y:S02]  /*1b1a0*/  LEA R27, R27, R103.reuse, 0x2 ;  /* 0x000000671b1b7211 */ /* 0x080fe400078e10ff */
[----:B------:R-:W-:Y:S02]  /*1b1b0*/  LEA R26, R13, R14, 0x2 ;  /* 0x0000000e0d1a7211 */ /* 0x000fe400078e10ff */
[----:B------:R-:W-:Y:S02]  /*1b1c0*/  LEA R25, R108, R28, 0x3 ;  /* 0x0000001c6c197211 */ /* 0x000fe400078e18ff */
[C---:B---3--:R-:W-:Y:S02]  /*1b1d0*/  ISETP.GT.AND P0, PT, R9.reuse, UR4, PT ;  /* 0x0000000409007c0c */ /* 0x048fe4000bf04270 */
        /* <DEDUP_REMOVED lines=23> */
.L_x_87:
[----:B------:R-:W-:Y:S05]  /*1b350*/  BSYNC.RECONVERGENT B4 ;  /* 0x0000000000047941 */ /* 0x000fea0003800200 */
.L_x_86:
        /* <DEDUP_REMOVED lines=21> */
.L_x_89:
[----:B------:R-:W-:Y:S05]  /*1b4b0*/  BSYNC.RECONVERGENT B4 ;  /* 0x0000000000047941 */ /* 0x000fea0003800200 */
.L_x_88:
[----:B------:R-:W0:Y:S01]  /*1b4c0*/  LDC.64 R6, c[0x0][0x388] ;  /* 0x0000e200ff067b82 */ /* 0x000e220000000a00 */
[----:B------:R-:W-:Y:S01]  /*1b4d0*/  FADD R15, R4, -R0 ;  /* 0x80000000040f7221 */ /* 0x000fe20000000000 */
[----:B0-----:R-:W-:-:S05]  /*1b4e0*/  IMAD.WIDE R6, R11, 0x4, R6 ;  /* 0x000000040b067825 */ /* 0x001fca00078e0206 */
[----:B------:R0:W-:Y:S02]  /*1b4f0*/  STG.E desc[UR6][R6.64], R15 ;  /* 0x0000000f06007986 */ /* 0x0001e4000c101906 */
.L_x_85:
[----:B------:R-:W-:Y:S05]  /*1b500*/  BSYNC.RECONVERGENT B3 ;  /* 0x0000000000037941 */ /* 0x000fea0003800200 */
.L_x_84:
        /* <DEDUP_REMOVED lines=35> */
.L_x_93:
[----:B------:R-:W-:Y:S05]  /*1b740*/  BSYNC.RECONVERGENT B4 ;  /* 0x0000000000047941 */ /* 0x000fea0003800200 */
.L_x_92:
        /* <DEDUP_REMOVED lines=21> */
.L_x_95:
[----:B------:R-:W-:Y:S05]  /*1b8a0*/  BSYNC.RECONVERGENT B4 ;  /* 0x0000000000047941 */ /* 0x000fea0003800200 */
.L_x_94:
[----:B------:R-:W0:Y:S01]  /*1b8b0*/  LDC.64 R6, c[0x0][0x388] ;  /* 0x0000e200ff067b82 */ /* 0x000e220000000a00 */
[----:B------:R-:W-:Y:S01]  /*1b8c0*/  FADD R15, R8, -R0 ;  /* 0x80000000080f7221 */ /* 0x000fe20000000000 */
[----:B0-----:R-:W-:-:S05]  /*1b8d0*/  IMAD.WIDE R6, R11, 0x4, R6 ;  /* 0x000000040b067825 */ /* 0x001fca00078e0206 */
[----:B------:R1:W-:Y:S02]  /*1b8e0*/  STG.E desc[UR6][R6.64], R15 ;  /* 0x0000000f06007986 */ /* 0x0003e4000c101906 */
.L_x_91:
[----:B------:R-:W-:Y:S05]  /*1b8f0*/  BSYNC.RECONVERGENT B3 ;  /* 0x0000000000037941 */ /* 0x000fea0003800200 */
.L_x_90:
[----:B------:R-:W2:Y:S01]  /*1b900*/  LDCU UR8, c[0x3][URZ] ;  /* 0x00c00000ff0877ac */ /* 0x000ea20008000800 */
[----:B------:R-:W3:Y:S01]  /*1b910*/  S2UR UR5, SR_CgaCtaId ;  /* 0x00000000000579c3 */ /* 0x000ee20000008800 */
[C---:B------:R-:W-:Y:S01]  /*1b920*/  IADD3 R9, PT, PT, R112.reuse, R9, RZ ;  /* 0x0000000970097210 */ /* 0x040fe20007ffe0ff */
[----:B------:R-:W-:Y:S01]  /*1b930*/  BSSY.RECONVERGENT B3, `(.L_x_96) ;  /* 0x000003e000037945 */ /* 0x000fe20003800200 */
[----:B------:R-:W-:Y:S01]  /*1b940*/  IADD3 R8, PT, PT, R105, R13, RZ ;  /* 0x0000000d69087210 */ /* 0x000fe20007ffe0ff */
[----:B------:R-:W-:Y:S01]  /*1b950*/  UMOV UR4, 0x400 ;  /* 0x0000040000047882 */ /* 0x000fe20000000000 */
[----:B------:R-:W-:Y:S02]  /*1b960*/  IADD3 R4, PT, PT, R112, R11, RZ ;  /* 0x0000000b70047210 */ /* 0x000fe40007ffe0ff */
[----:B01----:R-:W-:Y:S02]  /*1b970*/  IADD3 R15, PT, PT, R108, R8, RZ ;  /* 0x000000086c0f7210 */ /* 0x003fe40007ffe0ff */
[----:B------:R-:W-:-:S02]  /*1b980*/  LEA R14, R8, R14, 0x2 ;  /* 0x0000000e080e7211 */ /* 0x000fc400078e10ff */
[----:B------:R-:W-:Y:S02]  /*1b990*/  LEA R0, R108, R15, 0x1 ;  /* 0x0000000f6c007211 */ /* 0x000fe400078e08ff */
[-C--:B------:R-:W-:Y:S02]  /*1b9a0*/  LEA R15, R15, R103.reuse, 0x2 ;  /* 0x000000670f0f7211 */ /* 0x080fe400078e10ff */
[----:B------:R-:W-:Y:S02]  /*1b9b0*/  LEA R13, R0, R103, 0x2 ;  /* 0x00000067000d7211 */ /* 0x000fe400078e10ff */
[C---:B--2---:R-:W-:Y:S02]  /*1b9c0*/  ISETP.GT.AND P1, PT, R9.reuse, UR8, PT ;  /* 0x0000000809007c0c */ /* 0x044fe4000bf24270 */
[----:B------:R-:W-:Y:S02]  /*1b9d0*/  LEA R11, R108, R15, 0x2 ;  /* 0x0000000f6c0b7211 */ /* 0x000fe400078e10ff */
[----:B------:R-:W-:Y:S01]  /*1b9e0*/  ISETP.LT.OR P1, PT, R9, 0x1, P1 ;  /* 0x000000010900780c */ /* 0x000fe20000f21670 */
[----:B---3--:R-:W-:-:S03]  /*1b9f0*/  ULEA UR4, UR5, UR4, 0x18 ;  /* 0x0000000405047291 */ /* 0x008fc6000f8ec0ff */
[----:B------:R-:W-:-:S04]  /*1ba00*/  ISETP.EQ.OR P2, PT, R3, RZ, P1 ;  /* 0x000000ff0300720c */ /* 0x000fc80000f42670 */
[----:B------:R-:W-:Y:S02]  /*1ba10*/  ISETP.GT.OR P2, PT, R3, UR8, P2 ;  /* 0x0000000803007c0c */ /* 0x000fe40009744670 */
[----:B------:R-:W-:-:S04]  /*1ba20*/  LEA R16, R8, UR4, 0x2 ;  /* 0x0000000408107c11 */ /* 0x000fc8000f8e10ff */
[----:B------:R-:W-:-:S07]  /*1ba30*/  LEA R12, R108, R16, 0x3 ;  /* 0x000000106c0c7211 */ /* 0x000fce00078e18ff */
        /* <DEDUP_REMOVED lines=18> */
.L_x_99:
[----:B------:R-:W-:Y:S05]  /*1bb60*/  BSYNC.RECONVERGENT B4 ;  /* 0x0000000000047941 */ /* 0x000fea0003800200 */
.L_x_98:
        /* <DEDUP_REMOVED lines=21> */
.L_x_101:
[----:B------:R-:W-:Y:S05]  /*1bcc0*/  BSYNC.RECONVERGENT B4 ;  /* 0x0000000000047941 */ /* 0x000fea0003800200 */
.L_x_100:
[----:B------:R-:W0:Y:S01]  /*1bcd0*/  LDC.64 R6, c[0x0][0x388] ;  /* 0x0000e200ff067b82 */ /* 0x000e220000000a00 */
[----:B------:R-:W-:Y:S01]  /*1bce0*/  FADD R9, R9, -R0 ;  /* 0x8000000009097221 */ /* 0x000fe20000000000 */
[----:B0-----:R-:W-:-:S05]  /*1bcf0*/  IMAD.WIDE R6, R4, 0x4, R6 ;  /* 0x0000000404067825 */ /* 0x001fca00078e0206 */
[----:B------:R0:W-:Y:S02]  /*1bd00*/  STG.E desc[UR6][R6.64], R9 ;  /* 0x0000000906007986 */ /* 0x0001e4000c101906 */
.L_x_97:
[----:B------:R-:W-:Y:S05]  /*1bd10*/  BSYNC.RECONVERGENT B3 ;  /* 0x0000000000037941 */ /* 0x000fea0003800200 */
.L_x_96:
[----:B------:R-:W1:Y:S01]  /*1bd20*/  LDCU UR8, c[0x3][URZ] ;  /* 0x00c00000ff0877ac */ /* 0x000e620008000800 */
[----:B------:R-:W2:Y:S01]  /*1bd30*/  S2UR UR5, SR_CgaCtaId ;  /* 0x00000000000579c3 */ /* 0x000ea20000008800 */
[----:B0-----:R-:W-:Y:S01]  /*1bd40*/  IADD3 R7, PT, PT, R105, R8, RZ ;  /* 0x0000000869077210 */ /* 0x001fe20007ffe0ff */
[----:B------:R-:W-:Y:S01]  /*1bd50*/  BSSY.RECONVERGENT B3, `(.L_x_102) ;  /* 0x000003d000037945 */ /* 0x000fe20003800200 */
[----:B------:R-:W-:Y:S02]  /*1bd60*/  UMOV UR4, 0x400 ;  /* 0x0000040000047882 */ /* 0x000fe40000000000 */
[----:B------:R-:W-:-:S04]  /*1bd70*/  IADD3 R9, PT, PT, R108, R7, RZ ;  /* 0x000000076c097210 */ /* 0x000fc80007ffe0ff */
[----:B------:R-:W-:Y:S02]  /*1bd80*/  LEA R8, R108, R9, 0x1 ;  /* 0x000000096c087211 */ /* 0x000fe400078e08ff */
[-C--:B------:R-:W-:Y:S02]  /*1bd90*/  LEA R9, R9, R103.reuse, 0x2 ;  /* 0x0000006709097211 */ /* 0x080fe400078e10ff */
[----:B------:R-:W-:Y:S02]  /*1bda0*/  LEA R8, R8, R103, 0x2 ;  /* 0x0000006708087211 */ /* 0x000fe400078e10ff */
[----:B-1----:R-:W-:-:S04]  /*1bdb0*/  ISETP.GT.AND P2, PT, R5, UR8, PT ;  /* 0x0000000805007c0c */ /* 0x002fc8000bf44270 */
[----:B------:R-:W-:Y:S02]  /*1bdc0*/  ISETP.LT.OR P2, PT, R5, 0x1, P2 ;  /* 0x000000010500780c */ /* 0x000fe40001741670 */
[----:B------:R-:W-:Y:S01]  /*1bdd0*/  LEA R5, R108, R9, 0x2 ;  /* 0x000000096c057211 */ /* 0x000fe200078e10ff */
[----:B--2---:R-:W-:Y:S01]  /*1bde0*/  ULEA UR4, UR5, UR4, 0x18 ;  /* 0x0000000405047291 */ /* 0x004fe2000f8ec0ff */
[----:B------:R-:W-:-:S04]  /*1bdf0*/  ISETP.EQ.OR P2, PT, R3, RZ, P2 ;  /* 0x000000ff0300720c */ /* 0x000fc80001742670 */
[----:B------:R-:W-:Y:S02]  /*1be00*/  ISETP.GT.OR P2, PT, R3, UR8, P2 ;  /* 0x0000000803007c0c */ /* 0x000fe40009744670 */
[----:B------:R-:W-:-:S04]  /*1be10*/  LEA R10, R7, UR4, 0x2 ;  /* 0x00000004070a7c11 */ /* 0x000fc8000f8e10ff */
[CC--:B------:R-:W-:Y:S02]  /*1be20*/  LEA R7, R108.reuse, R10.reuse, 0x2 ;  /* 0x0000000a6c077211 */ /* 0x0c0fe400078e10ff */
[----:B------:R-:W-:-:S05]  /*1be30*/  LEA R6, R108, R10, 0x3 ;  /* 0x0000000a6c067211 */ /* 0x000fca00078e18ff */
        /* <DEDUP_REMOVED lines=18> */
.L_x_105:
[----:B------:R-:W-:Y:S05]  /*1bf60*/  BSYNC.RECONVERGENT B4 ;  /* 0x0000000000047941 */ /* 0x000fea0003800200 */
.L_x_104:
[----:B------:R-:W-:Y:S01]  /*1bf70*/  LDS R113, [R8] ;  /* 0x0000000008717984 */ /* 0x000fe20000000800 */
[----:B------:R-:W0:Y:S01]  /*1bf80*/  LDC.64 R84, c[0x0][0x380] ;  /* 0x0000e000ff547b82 */ /* 0x000e220000000a00 */
[----:B------:R-:W1:Y:S01]  /*1bf90*/  MUFU.RCP R115, R2 ;  /* 0x0000000200737308 */ /* 0x000e620000001000 */
[----:B------:R-:W-:Y:S01]  /*1bfa0*/  IADD3 R4, PT, PT, R112, R4, RZ ;  /* 0x0000000470047210 */ /* 0x000fe20007ffe0ff */
[----:B------:R-:W2:Y:S01]  /*1bfb0*/  LDS R114, [R5] ;  /* 0x0000000005727984 */ /* 0x000ea20000000800 */
[----:B------:R-:W-:Y:S01]  /*1bfc0*/  FADD R111, R111, -R0 ;  /* 0x800000006f6f7221 */ /* 0x000fe20000000000 */
[----:B------:R-:W-:Y:S02]  /*1bfd0*/  BSSY.RECONVERGENT B4, `(.L_x_106) ;  /* 0x0000010000047945 */ /* 0x000fe40003800200 */
        /* <DEDUP_REMOVED lines=15> */
.L_x_107:
[----:B------:R-:W-:Y:S05]  /*1c0d0*/  BSYNC.RECONVERGENT B4 ;  /* 0x0000000000047941 */ /* 0x000fea0003800200 */
.L_x_106:
[----:B------:R-:W0:Y:S01]  /*1c0e0*/  LDC.64 R84, c[0x0][0x388] ;  /* 0x0000e200ff547b82 */ /* 0x000e220000000a00 */
[----:B------:R-:W-:Y:S01]  /*1c0f0*/  FADD R3, R3, -R0 ;  /* 0x8000000003037221 */ /* 0x000fe20000000000 */
[----:B0-----:R-:W-:-:S05]  /*1c100*/  IMAD.WIDE R84, R4, 0x4, R84 ;  /* 0x0000000404547825 */ /* 0x001fca00078e0254 */
[----:B------:R0:W-:Y:S02]  /*1c110*/  STG.E desc[UR6][R84.64], R3 ;  /* 0x0000000354007986 */ /* 0x0001e4000c101906 */
.L_x_103:
[----:B------:R-:W-:Y:S05]  /*1c120*/  BSYNC.RECONVERGENT B3 ;  /* 0x0000000000037941 */ /* 0x000fea0003800200 */
.L_x_102:
[----:B------:R-:W1:Y:S01]  /*1c130*/  LDCU UR4, c[0x3][URZ] ;  /* 0x00c00000ff0477ac */ /* 0x000e620008000800 */
[----:B------:R-:W-:Y:S01]  /*1c140*/  IMAD R111, R110, -0xf, R101 ;  /* 0xfffffff16e6f7824 */ /* 0x000fe200078e0265 */
[C---:B------:R-:W-:Y:S01]  /*1c150*/  ISETP.GE.AND P2, PT, R109.reuse, 0x1, PT ;  /* 0x000000016d00780c */ /* 0x040fe20003f46270 */
[----:B------:R-:W-:Y:S02]  /*1c160*/  BSSY.RECONVERGENT B3, `(.L_x_108) ;  /* 0x0000031000037945 */ /* 0x000fe40003800200 */
[-C--:B------:R-:W-:Y:S01]  /*1c170*/  IMAD R114, R106, R111.reuse, R109 ;  /* 0x0000006f6a727224 */ /* 0x080fe200078e026d */
[----:B------:R-:W-:-:S04]  /*1c180*/  VIMNMX R0, PT, PT, R109, R111, !PT ;  /* 0x0000006f6d007248 */ /* 0x000fc80007fe0100 */
[----:B-1----:R-:W-:-:S13]  /*1c190*/  ISETP.GT.OR P2, PT, R0, UR4, !P2 ;  /* 0x0000000400007c0c */ /* 0x002fda000d744670 */
[----:B------:R-:W-:Y:S05]  /*1c1a0*/  @P2 BRA `(.L_x_109) ;  /* 0x0000000000b02947 */ /* 0x000fea0003800000 */
[----:B------:R-:W-:Y:S01]  /*1c1b0*/  LDS R0, [R98+0x4] ;  /* 0x0000040062007984 */ /* 0x000fe20000000800 */
[----:B0-----:R-:W0:Y:S01]  /*1c1c0*/  MUFU.RCP R85, R2 ;  /* 0x0000000200557308 */ /* 0x001e220000001000 */
[----:B------:R-:W-:Y:S02]  /*1c1d0*/  BSSY.RECONVERGENT B4, `(.L_x_110) ;  /* 0x000000f000047945 */ /* 0x000fe40003800200 */
[----:B------:R-:W1:Y:S04]  /*1c1e0*/  LDS R3, [R99+0x4] ;  /* 0x0000040063037984 */ /* 0x000e680000000800 */
[----:B------:R2:W3:Y:S01]  /*1c1f0*/  LDS R4, [R100+0x4] ;  /* 0x0000040064047984 */ /* 0x0004e20000000800 */
        /* <DEDUP_REMOVED lines=12> */
.L_x_111:
[----:B------:R-:W-:Y:S05]  /*1c2c0*/  BSYNC.RECONVERGENT B4 ;  /* 0x0000000000047941 */ /* 0x000fea0003800200 */
.L_x_110:
        /* <DEDUP_REMOVED lines=21> */
.L_x_113:
[----:B------:R-:W-:Y:S05]  /*1c420*/  BSYNC.RECONVERGENT B4 ;  /* 0x0000000000047941 */ /* 0x000fea0003800200 */
.L_x_112:
[----:B------:R-:W0:Y:S01]  /*1c430*/  LDC.64 R84, c[0x0][0x388] ;  /* 0x0000e200ff547b82 */ /* 0x000e220000000a00 */
[----:B------:R-:W-:Y:S01]  /*1c440*/  FADD R3, R3, -R0 ;  /* 0x8000000003037221 */ /* 0x000fe20000000000 */
[----:B0-----:R-:W-:-:S05]  /*1c450*/  IMAD.WIDE R84, R114, 0x4, R84 ;  /* 0x0000000472547825 */ /* 0x001fca00078e0254 */
[----:B------:R1:W-:Y:S02]  /*1c460*/  STG.E desc[UR6][R84.64], R3 ;  /* 0x0000000354007986 */ /* 0x0003e4000c101906 */
.L_x_109:
[----:B------:R-:W-:Y:S05]  /*1c470*/  BSYNC.RECONVERGENT B3 ;  /* 0x0000000000037941 */ /* 0x000fea0003800200 */
.L_x_108:
[----:B------:R-:W2:Y:S01]  /*1c480*/  LDCU UR4, c[0x3][URZ] ;  /* 0x00c00000ff0477ac */ /* 0x000ea20008000800 */
[C---:B01----:R-:W-:Y:S01]  /*1c490*/  IMAD R3, R112.reuse, 0xf, R109 ;  /* 0x0000000f70037824 */ /* 0x043fe200078e026d */
[----:B------:R-:W-:Y:S01]  /*1c4a0*/  BSSY.RECONVERGENT B3, `(.L_x_114) ;  /* 0x0000036000037945 */ /* 0x000fe20003800200 */
[C---:B------:R-:W-:Y:S02]  /*1c4b0*/  IADD3 R114, PT, PT, R112.reuse, R114, RZ ;  /* 0x0000007270727210 */ /* 0x040fe40007ffe0ff */
[----:B------:R-:W-:Y:S01]  /*1c4c0*/  IMAD R0, R112, -0xe, R3 ;  /* 0xfffffff270007824 */ /* 0x000fe200078e0203 */
[----:B------:R-:W-:-:S04]  /*1c4d0*/  IADD3 R3, PT, PT, R91, 0x4, RZ ;  /* 0x000000045b037810 */ /* 0x000fc80007ffe0ff */
[C---:B------:R-:W-:Y:S02]  /*1c4e0*/  ISETP.GE.AND P2, PT, R0.reuse, 0x1, PT ;  /* 0x000000010000780c */ /* 0x040fe40003f46270 */
[----:B------:R-:W-:Y:S02]  /*1c4f0*/  VIMNMX R0, PT, PT, R0, R111, !PT ;  /* 0x0000006f00007248 */ /* 0x000fe40007fe0100 */
[CC--:B------:R-:W-:Y:S02]  /*1c500*/  LEA R4, R108.reuse, R3.reuse, 0x2 ;  /* 0x000000036c047211 */ /* 0x0c0fe400078e10ff */
[----:B------:R-:W-:Y:S02]  /*1c510*/  LEA R3, R108, R3, 0x3 ;  /* 0x000000036c037211 */ /* 0x000fe400078e18ff */
[----:B--2---:R-:W-:-:S13]  /*1c520*/  ISETP.GT.OR P2, PT, R0, UR4, !P2 ;  /* 0x0000000400007c0c */ /* 0x004fda000d744670 */
[----:B------:R-:W-:Y:S05]  /*1c530*/  @P2 BRA `(.L_x_115) ;  /* 0x0000000000b02947 */ /* 0x000fea0003800000 */
[----:B------:R-:W-:Y:S01]  /*1c540*/  LDS R0, [R91+0x8] ;  /* 0x000008005b007984 */ /* 0x000fe20000000800 */
[----:B------:R-:W0:Y:S01]  /*1c550*/  MUFU.RCP R113, R2 ;  /* 0x0000000200717308 */ /* 0x000e220000001000 */
        /* <DEDUP_REMOVED lines=15> */
.L_x_117:
[----:B------:R-:W-:Y:S05]  /*1c650*/  BSYNC.RECONVERGENT B4 ;  /* 0x0000000000047941 */ /* 0x000fea0003800200 */
.L_x_116:
        /* <DEDUP_REMOVED lines=21> */
.L_x_119:
[----:B------:R-:W-:Y:S05]  /*1c7b0*/  BSYNC.RECONVERGENT B4 ;  /* 0x0000000000047941 */ /* 0x000fea0003800200 */
.L_x_118:
[----:B------:R-:W0:Y:S01]  /*1c7c0*/  LDC.64 R84, c[0x0][0x388] ;  /* 0x0000e200ff547b82 */ /* 0x000e220000000a00 */
[----:B------:R-:W-:Y:S01]  /*1c7d0*/  FADD R113, R113, -R0 ;  /* 0x8000000071717221 */ /* 0x000fe20000000000 */
[----:B0-----:R-:W-:-:S05]  /*1c7e0*/  IMAD.WIDE R84, R114, 0x4, R84 ;  /* 0x0000000472547825 */ /* 0x001fca00078e0254 */
[----:B------:R0:W-:Y:S02]  /*1c7f0*/  STG.E desc[UR6][R84.64], R113 ;  /* 0x0000007154007986 */ /* 0x0001e4000c101906 */
.L_x_115:
[----:B------:R-:W-:Y:S05]  /*1c800*/  BSYNC.RECONVERGENT B3 ;  /* 0x0000000000037941 */ /* 0x000fea0003800200 */
.L_x_114:
[----:B------:R-:W1:Y:S01]  /*1c810*/  LDCU UR4, c[0x3][URZ] ;  /* 0x00c00000ff0477ac */ /* 0x000e620008000800 */
[C---:B0-----:R-:W-:Y:S01]  /*1c820*/  IMAD R85, R112.reuse, 0xf, R109 ;  /* 0x0000000f70557824 */ /* 0x041fe200078e026d */
[----:B------:R-:W-:Y:S01]  /*1c830*/  BSSY.RECONVERGENT B3, `(.L_x_120) ;  /* 0x0000033000037945 */ /* 0x000fe20003800200 */
[C---:B------:R-:W-:Y:S02]  /*1c840*/  IADD3 R114, PT, PT, R112.reuse, R114, RZ ;  /* 0x0000007270727210 */ /* 0x040fe40007ffe0ff */
[----:B------:R-:W-:-:S05]  /*1c850*/  IMAD R0, R112, -0xd, R85 ;  /* 0xfffffff370007824 */ /* 0x000fca00078e0255 */
[C---:B------:R-:W-:Y:S02]  /*1c860*/  ISETP.GE.AND P2, PT, R0.reuse, 0x1, PT ;  /* 0x000000010000780c */ /* 0x040fe40003f46270 */
[----:B------:R-:W-:-:S04]  /*1c870*/  VIMNMX R0, PT, PT, R0, R111, !PT ;  /* 0x0000006f00007248 */ /* 0x000fc80007fe0100 */
[----:B-1----:R-:W-:-:S13]  /*1c880*/  ISETP.GT.OR P2, PT, R0, UR4, !P2 ;  /* 0x0000000400007c0c */ /* 0x002fda000d744670 */
        /* <DEDUP_REMOVED lines=18> */
.L_x_123:
[----:B------:R-:W-:Y:S05]  /*1c9b0*/  BSYNC.RECONVERGENT B4 ;  /* 0x0000000000047941 */ /* 0x000fea0003800200 */
.L_x_122:
        /* <DEDUP_REMOVED lines=21> */
.L_x_125:
[----:B------:R-:W-:Y:S05]  /*1cb10*/  BSYNC.RECONVERGENT B4 ;  /* 0x0000000000047941 */ /* 0x000fea0003800200 */
.L_x_124:
[----:B------:R-:W0:Y:S01]  /*1cb20*/  LDC.64 R84, c[0x0][0x388] ;  /* 0x0000e200ff547b82 */ /* 0x000e220000000a00 */
[----:B------:R-:W-:Y:S01]  /*1cb30*/  FADD R113, R113, -R0 ;  /* 0x8000000071717221 */ /* 0x000fe20000000000 */
[----:B0-----:R-:W-:-:S05]  /*1cb40*/  IMAD.WIDE R84, R114, 0x4, R84 ;  /* 0x0000000472547825 */ /* 0x001fca00078e0254 */
[----:B------:R0:W-:Y:S02]  /*1cb50*/  STG.E desc[UR6][R84.64], R113 ;  /* 0x0000007154007986 */ /* 0x0001e4000c101906 */
.L_x_121:
[----:B------:R-:W-:Y:S05]  /*1cb60*/  BSYNC.RECONVERGENT B3 ;  /* 0x0000000000037941 */ /* 0x000fea0003800200 */
.L_x_120:
[----:B------:R-:W1:Y:S01]  /*1cb70*/  LDCU UR4, c[0x3][URZ] ;  /* 0x00c00000ff0477ac */ /* 0x000e620008000800 */
[C---:B0-----:R-:W-:Y:S01]  /*1cb80*/  IMAD R85, R112.reuse, 0xf, R109 ;  /* 0x0000000f70557824 */ /* 0x041fe200078e026d */
[----:B------:R-:W-:Y:S01]  /*1cb90*/  BSSY.RECONVERGENT B3, `(.L_x_126) ;  /* 0x0000034000037945 */ /* 0x000fe20003800200 */
[C---:B------:R-:W-:Y:S02]  /*1cba0*/  IADD3 R114, PT, PT, R112.reuse, R114, RZ ;  /* 0x0000007270727210 */ /* 0x040fe40007ffe0ff */
[----:B------:R-:W-:-:S05]  /*1cbb0*/  IMAD R85, R112, -0xe, R85 ;  /* 0xfffffff270557824 */ /* 0x000fca00078e0255 */
[----:B------:R-:W-:-:S04]  /*1cbc0*/  IADD3 R0, PT, PT, R112, R85, R112 ;  /* 0x0000005570007210 */ /* 0x000fc80007ffe070 */
        /* <DEDUP_REMOVED lines=21> */
.L_x_129:
[----:B------:R-:W-:Y:S05]  /*1cd20*/  BSYNC.RECONVERGENT B4 ;  /* 0x0000000000047941 */ /* 0x000fea0003800200 */
.L_x_128:
        /* <DEDUP_REMOVED lines=21> */
.L_x_131:
[----:B------:R-:W-:Y:S05]  /*1ce80*/  BSYNC.RECONVERGENT B4 ;  /* 0x0000000000047941 */ /* 0x000fea0003800200 */
.L_x_130:
[----:B------:R-:W0:Y:S01]  /*1ce90*/  LDC.64 R84, c[0x0][0x388] ;  /* 0x0000e200ff547b82 */ /* 0x000e220000000a00 */
[----:B------:R-:W-:Y:S01]  /*1cea0*/  FADD R113, R113, -R0 ;  /* 0x8000000071717221 */ /* 0x000fe20000000000 */
[----:B0-----:R-:W-:-:S05]  /*1ceb0*/  IMAD.WIDE R84, R114, 0x4, R84 ;  /* 0x0000000472547825 */ /* 0x001fca00078e0254 */
[----:B------:R0:W-:Y:S02]  /*1cec0*/  STG.E desc[UR6][R84.64], R113 ;  /* 0x0000007154007986 */ /* 0x0001e4000c101906 */
.L_x_127:
[----:B------:R-:W-:Y:S05]  /*1ced0*/  BSYNC.RECONVERGENT B3 ;  /* 0x0000000000037941 */ /* 0x000fea0003800200 */
.L_x_126:
[C---:B0-----:R-:W-:Y:S01]  /*1cee0*/  IMAD R85, R112.reuse, 0xf, R109 ;  /* 0x0000000f70557824 */ /* 0x041fe200078e026d */
[----:B------:R-:W0:Y:S01]  /*1cef0*/  LDCU UR4, c[0x3][URZ] ;  /* 0x00c00000ff0477ac */ /* 0x000e220008000800 */
[----:B------:R-:W-:Y:S01]  /*1cf00*/  BSSY.RECONVERGENT B3, `(.L_x_132) ;  /* 0x0000035000037945 */ /* 0x000fe20003800200 */
[C---:B------:R-:W-:Y:S01]  /*1cf10*/  IADD3 R114, PT, PT, R112.reuse, R114, RZ ;  /* 0x0000007270727210 */ /* 0x040fe20007ffe0ff */
[----:B------:R-:W-:-:S05]  /*1cf20*/  IMAD R85, R112, -0xe, R85 ;  /* 0xfffffff270557824 */ /* 0x000fca00078e0255 */
[----:B------:R-:W-:-:S04]  /*1cf30*/  IADD3 R85, PT, PT, R112, R85, R112 ;  /* 0x0000005570557210 */ /* 0x000fc80007ffe070 */
[----:B------:R-:W-:-:S04]  /*1cf40*/  IADD3 R0, PT, PT, R112, R85, RZ ;  /* 0x0000005570007210 */ /* 0x000fc80007ffe0ff */
[C---:B------:R-:W-:Y:S02]  /*1cf50*/  ISETP.GE.AND P2, PT, R0.reuse, 0x1, PT ;  /* 0x000000010000780c */ /* 0x040fe40003f46270 */
[----:B------:R-:W-:-:S04]  /*1cf60*/  VIMNMX R0, PT, PT, R0, R111, !PT ;  /* 0x0000006f00007248 */ /* 0x000fc80007fe0100 */
[----:B0-----:R-:W-:-:S13]  /*1cf70*/  ISETP.GT.OR P2, PT, R0, UR4, !P2 ;  /* 0x0000000400007c0c */ /* 0x001fda000d744670 */
        /* <DEDUP_REMOVED lines=18> */
.L_x_135:
[----:B------:R-:W-:Y:S05]  /*1d0a0*/  BSYNC.RECONVERGENT B4 ;  /* 0x0000000000047941 */ /* 0x000fea0003800200 */
.L_x_134:
        /* <DEDUP_REMOVED lines=21> */
.L_x_137:
[----:B------:R-:W-:Y:S05]  /*1d200*/  BSYNC.RECONVERGENT B4 ;  /* 0x0000000000047941 */ /* 0x000fea0003800200 */
.L_x_136:
[----:B------:R-:W0:Y:S01]  /*1d210*/  LDC.64 R84, c[0x0][0x388] ;  /* 0x0000e200ff547b82 */ /* 0x000e220000000a00 */
[----:B------:R-:W-:Y:S01]  /*1d220*/  FADD R113, R113, -R0 ;  /* 0x8000000071717221 */ /* 0x000fe20000000000 */
[----:B0-----:R-:W-:-:S05]  /*1d230*/  IMAD.WIDE R84, R114, 0x4, R84 ;  /* 0x0000000472547825 */ /* 0x001fca00078e0254 */
[----:B------:R0:W-:Y:S02]  /*1d240*/  STG.E desc[UR6][R84.64], R113 ;  /* 0x0000007154007986 */ /* 0x0001e4000c101906 */
.L_x_133:
[----:B------:R-:W-:Y:S05]  /*1d250*/  BSYNC.RECONVERGENT B3 ;  /* 0x0000000000037941 */ /* 0x000fea0003800200 */
.L_x_132:
[C---:B0-----:R-:W-:Y:S01]  /*1d260*/  IMAD R85, R112.reuse, 0xf, R109 ;  /* 0x0000000f70557824 */ /* 0x041fe200078e026d */
[----:B------:R-:W0:Y:S01]  /*1d270*/  LDCU UR4, c[0x3][URZ] ;  /* 0x00c00000ff0477ac */ /* 0x000e220008000800 */
[----:B------:R-:W-:Y:S01]  /*1d280*/  BSSY.RECONVERGENT B3, `(.L_x_138) ;  /* 0x0000035000037945 */ /* 0x000fe20003800200 */
[C---:B------:R-:W-:Y:S01]  /*1d290*/  IADD3 R114, PT, PT, R112.reuse, R114, RZ ;  /* 0x0000007270727210 */ /* 0x040fe20007ffe0ff */
[----:B------:R-:W-:-:S05]  /*1d2a0*/  IMAD R85, R112, -0xe, R85 ;  /* 0xfffffff270557824 */ /* 0x000fca00078e0255 */
[----:B------:R-:W-:-:S04]  /*1d2b0*/  IADD3 R85, PT, PT, R112, R85, R112 ;  /* 0x0000005570557210 */ /* 0x000fc80007ffe070 */
[----:B------:R-:W-:-:S04]  /*1d2c0*/  IADD3 R0, PT, PT, R112, R85, R112 ;  /* 0x0000005570007210 */ /* 0x000fc80007ffe070 */
        /* <DEDUP_REMOVED lines=21> */
.L_x_141:
[----:B------:R-:W-:Y:S05]  /*1d420*/  BSYNC.RECONVERGENT B4 ;  /* 0x0000000000047941 */ /* 0x000fea0003800200 */
.L_x_140:
        /* <DEDUP_REMOVED lines=21> */
.L_x_143:
[----:B------:R-:W-:Y:S05]  /*1d580*/  BSYNC.RECONVERGENT B4 ;  /* 0x0000000000047941 */ /* 0x000fea0003800200 */
.L_x_142:
[----:B------:R-:W0:Y:S01]  /*1d590*/  LDC.64 R84, c[0x0][0x388] ;  /* 0x0000e200ff547b82 */ /* 0x000e220000000a00 */
[----:B------:R-:W-:Y:S01]  /*1d5a0*/  FADD R113, R113, -R0 ;  /* 0x8000000071717221 */ /* 0x000fe20000000000 */
[----:B0-----:R-:W-:-:S05]  /*1d5b0*/  IMAD.WIDE R84, R114, 0x4, R84 ;  /* 0x0000000472547825 */ /* 0x001fca00078e0254 */
[----:B------:R0:W-:Y:S02]  /*1d5c0*/  STG.E desc[UR6][R84.64], R113 ;  /* 0x0000007154007986 */ /* 0x0001e4000c101906 */
.L_x_139:
[----:B------:R-:W-:Y:S05]  /*1d5d0*/  BSYNC.RECONVERGENT B3 ;  /* 0x0000000000037941 */ /* 0x000fea0003800200 */
.L_x_138:
[C---:B0-----:R-:W-:Y:S01]  /*1d5e0*/  IMAD R85, R112.reuse, 0xf, R109 ;  /* 0x0000000f70557824 */ /* 0x041fe200078e026d */
[----:B------:R-:W0:Y:S01]  /*1d5f0*/  LDCU UR4, c[0x3][URZ] ;  /* 0x00c00000ff0477ac */ /* 0x000e220008000800 */
[----:B------:R-:W-:Y:S01]  /*1d600*/  BSSY.RECONVERGENT B3, `(.L_x_144) ;  /* 0x0000036000037945 */ /* 0x000fe20003800200 */
[C---:B------:R-:W-:Y:S01]  /*1d610*/  IADD3 R114, PT, PT, R112.reuse, R114, RZ ;  /* 0x0000007270727210 */ /* 0x040fe20007ffe0ff */
[----:B------:R-:W-:-:S05]  /*1d620*/  IMAD R85, R112, -0xe, R85 ;  /* 0xfffffff270557824 */ /* 0x000fca00078e0255 */
[----:B------:R-:W-:-:S04]  /*1d630*/  IADD3 R85, PT, PT, R112, R85, R112 ;  /* 0x0000005570557210 */ /* 0x000fc80007ffe070 */
        /* <DEDUP_REMOVED lines=23> */
.L_x_147:
[----:B------:R-:W-:Y:S05]  /*1d7b0*/  BSYNC.RECONVERGENT B4 ;  /* 0x0000000000047941 */ /* 0x000fea0003800200 */
.L_x_146:
        /* <DEDUP_REMOVED lines=21> */
.L_x_149:
[----:B------:R-:W-:Y:S05]  /*1d910*/  BSYNC.RECONVERGENT B4 ;  /* 0x0000000000047941 */ /* 0x000fea0003800200 */
.L_x_148:
[----:B------:R-:W0:Y:S01]  /*1d920*/  LDC.64 R84, c[0x0][0x388] ;  /* 0x0000e200ff547b82 */ /* 0x000e220000000a00 */
[----:B------:R-:W-:Y:S01]  /*1d930*/  FADD R113, R113, -R0 ;  /* 0x8000000071717221 */ /* 0x000fe20000000000 */
[----:B0-----:R-:W-:-:S05]  /*1d940*/  IMAD.WIDE R84, R114, 0x4, R84 ;  /* 0x0000000472547825 */ /* 0x001fca00078e0254 */
[----:B------:R0:W-:Y:S02]  /*1d950*/  STG.E desc[UR6][R84.64], R113 ;  /* 0x0000007154007986 */ /* 0x0001e4000c101906 */
.L_x_145:
[----:B------:R-:W-:Y:S05]  /*1d960*/  BSYNC.RECONVERGENT B3 ;  /* 0x0000000000037941 */ /* 0x000fea0003800200 */
.L_x_144:
[C---:B0-----:R-:W-:Y:S01]  /*1d970*/  IMAD R85, R112.reuse, 0xf, R109 ;  /* 0x0000000f70557824 */ /* 0x041fe200078e026d */
[----:B------:R-:W0:Y:S01]  /*1d980*/  LDCU UR4, c[0x3][URZ] ;  /* 0x00c00000ff0477ac */ /* 0x000e220008000800 */
[----:B------:R-:W-:Y:S01]  /*1d990*/  BSSY.RECONVERGENT B3, `(.L_x_150) ;  /* 0x0000036000037945 */ /* 0x000fe20003800200 */
[C---:B------:R-:W-:Y:S01]  /*1d9a0*/  IADD3 R114, PT, PT, R112.reuse, R114, RZ ;  /* 0x0000007270727210 */ /* 0x040fe20007ffe0ff */
[----:B------:R-:W-:-:S05]  /*1d9b0*/  IMAD R85, R112, -0xe, R85 ;  /* 0xfffffff270557824 */ /* 0x000fca00078e0255 */
[----:B------:R-:W-:-:S04]  /*1d9c0*/  IADD3 R85, PT, PT, R112, R85, R112 ;  /* 0x0000005570557210 */ /* 0x000fc80007ffe070 */
[----:B------:R-:W-:-:S04]  /*1d9d0*/  IADD3 R85, PT, PT, R112, R85, R112 ;  /* 0x0000005570557210 */ /* 0x000fc80007ffe070 */
[----:B------:R-:W-:-:S04]  /*1d9e0*/  IADD3 R0, PT, PT, R112, R85, R112 ;  /* 0x0000005570007210 */ /* 0x000fc80007ffe070 */
[----:B------:R-:W-:Y:S02]  /*1d9f0*/  ISETP.GE.AND P2, PT, R0, 0x1, PT ;  /* 0x000000010000780c */ /* 0x000fe40003f46270 */
        /* <DEDUP_REMOVED lines=20> */
.L_x_153:
[----:B------:R-:W-:Y:S05]  /*1db40*/  BSYNC.RECONVERGENT B4 ;  /* 0x0000000000047941 */ /* 0x000fea0003800200 */
.L_x_152:
        /* <DEDUP_REMOVED lines=21> */
.L_x_155:
[----:B------:R-:W-:Y:S05]  /*1dca0*/  BSYNC.RECONVERGENT B4 ;  /* 0x0000000000047941 */ /* 0x000fea0003800200 */
.L_x_154:
[----:B------:R-:W0:Y:S01]  /*1dcb0*/  LDC.64 R84, c[0x0][0x388] ;  /* 0x0000e200ff547b82 */ /* 0x000e220000000a00 */
[----:B------:R-:W-:Y:S01]  /*1dcc0*/  FADD R113, R113, -R0 ;  /* 0x8000000071717221 */ /* 0x000fe20000000000 */
[----:B0-----:R-:W-:-:S05]  /*1dcd0*/  IMAD.WIDE R84, R114, 0x4, R84 ;  /* 0x0000000472547825 */ /* 0x001fca00078e0254 */
[----:B------:R0:W-:Y:S02]  /*1dce0*/  STG.E desc[UR6][R84.64], R113 ;  /* 0x0000007154007986 */ /* 0x0001e4000c101906 */
.L_x_151:
[----:B------:R-:W-:Y:S05]  /*1dcf0*/  BSYNC.RECONVERGENT B3 ;  /* 0x0000000000037941 */ /* 0x000fea0003800200 */
.L_x_150:
        /* <DEDUP_REMOVED lines=8> */
[----:B------:R-:W-:-:S04]  /*1dd80*/  IADD3 R0, PT, PT, R112, R85, RZ ;  /* 0x0000005570007210 */ /* 0x000fc80007ffe0ff */
        /* <DEDUP_REMOVED lines=21> */
.L_x_159:
[----:B------:R-:W-:Y:S05]  /*1dee0*/  BSYNC.RECONVERGENT B4 ;  /* 0x0000000000047941 */ /* 0x000fea0003800200 */
.L_x_158:
        /* <DEDUP_REMOVED lines=21> */
.L_x_161:
[----:B------:R-:W-:Y:S05]  /*1e040*/  BSYNC.RECONVERGENT B4 ;  /* 0x0000000000047941 */ /* 0x000fea0003800200 */
.L_x_160:
[----:B------:R-:W0:Y:S01]  /*1e050*/  LDC.64 R84, c[0x0][0x388] ;  /* 0x0000e200ff547b82 */ /* 0x000e220000000a00 */
[----:B------:R-:W-:Y:S01]  /*1e060*/  FADD R113, R113, -R0 ;  /* 0x8000000071717221 */ /* 0x000fe20000000000 */
[----:B0-----:R-:W-:-:S05]  /*1e070*/  IMAD.WIDE R84, R114, 0x4, R84 ;  /* 0x0000000472547825 */ /* 0x001fca00078e0254 */
[----:B------:R0:W-:Y:S02]  /*1e080*/  STG.E desc[UR6][R84.64], R113 ;  /* 0x0000007154007986 */ /* 0x0001e4000c101906 */
.L_x_157:
[----:B------:R-:W-:Y:S05]  /*1e090*/  BSYNC.RECONVERGENT B3 ;  /* 0x0000000000037941 */ /* 0x000fea0003800200 */
.L_x_156:
        /* <DEDUP_REMOVED lines=30> */
.L_x_165:
[----:B------:R-:W-:Y:S05]  /*1e280*/  BSYNC.RECONVERGENT B4 ;  /* 0x0000000000047941 */ /* 0x000fea0003800200 */
.L_x_164:
        /* <DEDUP_REMOVED lines=21> */
.L_x_167:
[----:B------:R-:W-:Y:S05]  /*1e3e0*/  BSYNC.RECONVERGENT B4 ;  /* 0x0000000000047941 */ /* 0x000fea0003800200 */
.L_x_166:
[----:B------:R-:W0:Y:S01]  /*1e3f0*/  LDC.64 R84, c[0x0][0x388] ;  /* 0x0000e200ff547b82 */ /* 0x000e220000000a00 */
[----:B------:R-:W-:Y:S01]  /*1e400*/  FADD R113, R113, -R0 ;  /* 0x8000000071717221 */ /* 0x000fe20000000000 */
[----:B0-----:R-:W-:-:S05]  /*1e410*/  IMAD.WIDE R84, R114, 0x4, R84 ;  /* 0x0000000472547825 */ /* 0x001fca00078e0254 */
[----:B------:R0:W-:Y:S02]  /*1e420*/  STG.E desc[UR6][R84.64], R113 ;  /* 0x0000007154007986 */ /* 0x0001e4000c101906 */
.L_x_163:
[----:B------:R-:W-:Y:S05]  /*1e430*/  BSYNC.RECONVERGENT B3 ;  /* 0x0000000000037941 */ /* 0x000fea0003800200 */
.L_x_162:
        /* <DEDUP_REMOVED lines=31> */
.L_x_171:
[----:B------:R-:W-:Y:S05]  /*1e630*/  BSYNC.RECONVERGENT B4 ;  /* 0x0000000000047941 */ /* 0x000fea0003800200 */
.L_x_170:
        /* <DEDUP_REMOVED lines=21> */
.L_x_173:
[----:B------:R-:W-:Y:S05]  /*1e790*/  BSYNC.RECONVERGENT B4 ;  /* 0x0000000000047941 */ /* 0x000fea0003800200 */
.L_x_172:
[----:B------:R-:W0:Y:S01]  /*1e7a0*/  LDC.64 R84, c[0x0][0x388] ;  /* 0x0000e200ff547b82 */ /* 0x000e220000000a00 */
[----:B------:R-:W-:Y:S01]  /*1e7b0*/  FADD R113, R113, -R0 ;  /* 0x8000000071717221 */ /* 0x000fe20000000000 */
[----:B0-----:R-:W-:-:S05]  /*1e7c0*/  IMAD.WIDE R84, R114, 0x4, R84 ;  /* 0x0000000472547825 */ /* 0x001fca00078e0254 */
[----:B------:R0:W-:Y:S02]  /*1e7d0*/  STG.E desc[UR6][R84.64], R113 ;  /* 0x0000007154007986 */ /* 0x0001e4000c101906 */
.L_x_169:
[----:B------:R-:W-:Y:S05]  /*1e7e0*/  BSYNC.RECONVERGENT B3 ;  /* 0x0000000000037941 */ /* 0x000fea0003800200 */
.L_x_168:
        /* <DEDUP_REMOVED lines=9> */
[----:B------:R-:W-:-:S04]  /*1e880*/  IADD3 R0, PT, PT, R112, R85, R112 ;  /* 0x0000005570007210 */ /* 0x000fc80007ffe070 */
[----:B0-----:R-:W-:-:S04]  /*1e890*/  ISETP.GT.AND P2, PT, R0, UR4, PT ;  /* 0x0000000400007c0c */ /* 0x001fc8000bf44270 */
[----:B------:R-:W-:-:S04]  /*1e8a0*/  ISETP.LT.OR P2, PT, R0, 0x1, P2 ;  /* 0x000000010000780c */ /* 0x000fc80001741670 */
[----:B------:R-:W-:-:S13]  /*1e8b0*/  ISETP.GT.OR P3, PT, R111, UR4, P2 ;  /* 0x000000046f007c0c */ /* 0x000fda0009764670 */
        /* <DEDUP_REMOVED lines=18> */
.L_x_177:
[----:B------:R-:W-:Y:S05]  /*1e9e0*/  BSYNC.RECONVERGENT B4 ;  /* 0x0000000000047941 */ /* 0x000fea0003800200 */
.L_x_176:
        /* <DEDUP_REMOVED lines=21> */
.L_x_179:
[----:B------:R-:W-:Y:S05]  /*1eb40*/  BSYNC.RECONVERGENT B4 ;  /* 0x0000000000047941 */ /* 0x000fea0003800200 */
.L_x_178:
[----:B------:R-:W0:Y:S01]  /*1eb50*/  LDC.64 R84, c[0x0][0x388] ;  /* 0x0000e200ff547b82 */ /* 0x000e220000000a00 */
[----:B------:R-:W-:Y:S01]  /*1eb60*/  FADD R113, R113, -R0 ;  /* 0x8000000071717221 */ /* 0x000fe20000000000 */
[----:B0-----:R-:W-:-:S05]  /*1eb70*/  IMAD.WIDE R84, R114, 0x4, R84 ;  /* 0x0000000472547825 */ /* 0x001fca00078e0254 */
[----:B------:R0:W-:Y:S02]  /*1eb80*/  STG.E desc[UR6][R84.64], R113 ;  /* 0x0000007154007986 */ /* 0x0001e4000c101906 */
.L_x_175:
[----:B------:R-:W-:Y:S05]  /*1eb90*/  BSYNC.RECONVERGENT B3 ;  /* 0x0000000000037941 */ /* 0x000fea0003800200 */
.L_x_174:
        /* <DEDUP_REMOVED lines=10> */
[----:B------:R-:W-:-:S04]  /*1ec40*/  IADD3 R0, PT, PT, R112, R85, RZ ;  /* 0x0000005570007210 */ /* 0x000fc80007ffe0ff */
        /* <DEDUP_REMOVED lines=21> */
.L_x_183:
[----:B------:R-:W-:Y:S05]  /*1eda0*/  BSYNC.RECONVERGENT B4 ;  /* 0x0000000000047941 */ /* 0x000fea0003800200 */
.L_x_182:
        /* <DEDUP_REMOVED lines=21> */
.L_x_185:
[----:B------:R-:W-:Y:S05]  /*1ef00*/  BSYNC.RECONVERGENT B4 ;  /* 0x0000000000047941 */ /* 0x000fea0003800200 */
.L_x_184:
[----:B------:R-:W0:Y:S01]  /*1ef10*/  LDC.64 R84, c[0x0][0x388] ;  /* 0x0000e200ff547b82 */ /* 0x000e220000000a00 */
[----:B------:R-:W-:Y:S01]  /*1ef20*/  FADD R113, R113, -R0 ;  /* 0x8000000071717221 */ /* 0x000fe20000000000 */
[----:B0-----:R-:W-:-:S05]  /*1ef30*/  IMAD.WIDE R84, R114, 0x4, R84 ;  /* 0x0000000472547825 */ /* 0x001fca00078e0254 */
[----:B------:R0:W-:Y:S02]  /*1ef40*/  STG.E desc[UR6][R84.64], R113 ;  /* 0x0000007154007986 */ /* 0x0001e4000c101906 */
.L_x_181:
[----:B------:R-:W-:Y:S05]  /*1ef50*/  BSYNC.RECONVERGENT B3 ;  /* 0x0000000000037941 */ /* 0x000fea0003800200 */
.L_x_180:
[----:B------:R-:W1:Y:S01]  /*1ef60*/  LDCU UR4, c[0x3][URZ] ;  /* 0x00c00000ff0477ac */ /* 0x000e620008000800 */
[----:B------:R-:W-:Y:S01]  /*1ef70*/  BSSY.RECONVERGENT B3, `(.L_x_186) ;  /* 0x0000030000037945 */ /* 0x000fe20003800200 */
[----:B------:R-:W-:Y:S02]  /*1ef80*/  IADD3 R114, PT, PT, R112, R114, RZ ;  /* 0x0000007270727210 */ /* 0x000fe40007ffe0ff */
[----:B-1----:R-:W-:-:S13]  /*1ef90*/  ISETP.GT.OR P4, PT, R111, UR4, P0 ;  /* 0x000000046f007c0c */ /* 0x002fda0008784670 */
        /* <DEDUP_REMOVED lines=18> */
.L_x_189:
[----:B------:R-:W-:Y:S05]  /*1f0c0*/  BSYNC.RECONVERGENT B4 ;  /* 0x0000000000047941 */ /* 0x000fea0003800200 */
.L_x_188:
        /* <DEDUP_REMOVED lines=21> */
.L_x_191:
[----:B------:R-:W-:Y:S05]  /*1f220*/  BSYNC.RECONVERGENT B4 ;  /* 0x0000000000047941 */ /* 0x000fea0003800200 */
.L_x_190:
[----:B------:R-:W0:Y:S01]  /*1f230*/  LDC.64 R84, c[0x0][0x388] ;  /* 0x0000e200ff547b82 */ /* 0x000e220000000a00 */
[----:B------:R-:W-:Y:S01]  /*1f240*/  FADD R113, R113, -R0 ;  /* 0x8000000071717221 */ /* 0x000fe20000000000 */
[----:B0-----:R-:W-:-:S05]  /*1f250*/  IMAD.WIDE R84, R114, 0x4, R84 ;  /* 0x0000000472547825 */ /* 0x001fca00078e0254 */
[----:B------:R1:W-:Y:S02]  /*1f260*/  STG.E desc[UR6][R84.64], R113 ;  /* 0x0000007154007986 */ /* 0x0003e4000c101906 */
.L_x_187:
[----:B------:R-:W-:Y:S05]  /*1f270*/  BSYNC.RECONVERGENT B3 ;  /* 0x0000000000037941 */ /* 0x000fea0003800200 */
.L_x_186:
[----:B------:R-:W2:Y:S01]  /*1f280*/  LDCU UR4, c[0x3][URZ] ;  /* 0x00c00000ff0477ac */ /* 0x000ea20008000800 */
[----:B------:R-:W-:Y:S01]  /*1f290*/  BSSY.RECONVERGENT B3, `(.L_x_192) ;  /* 0x0000030000037945 */ /* 0x000fe20003800200 */
[----:B------:R-:W-:Y:S02]  /*1f2a0*/  IADD3 R114, PT, PT, R112, R114, RZ ;  /* 0x0000007270727210 */ /* 0x000fe40007ffe0ff */
[----:B--2---:R-:W-:-:S13]  /*1f2b0*/  ISETP.GT.OR P4, PT, R111, UR4, P1 ;  /* 0x000000046f007c0c */ /* 0x004fda0008f84670 */
[----:B------:R-:W-:Y:S05]  /*1f2c0*/  @P4 BRA `(.L_x_193) ;  /* 0x0000000000b04947 */ /* 0x000fea0003800000 */
[----:B------:R-:W-:Y:S01]  /*1f2d0*/  LDS R0, [R15+0x4] ;  /* 0x000004000f007984 */ /* 0x000fe20000000800 */
[----:B01----:R-:W0:Y:S01]  /*1f2e0*/  MUFU.RCP R113, R2 ;  /* 0x0000000200717308 */ /* 0x003e220000001000 */
        /* <DEDUP_REMOVED lines=15> */
.L_x_195:
[----:B------:R-:W-:Y:S05]  /*1f3e0*/  BSYNC.RECONVERGENT B4 ;  /* 0x0000000000047941 */ /* 0x000fea0003800200 */
.L_x_194:
        /* <DEDUP_REMOVED lines=21> */
.L_x_197:
[----:B------:R-:W-:Y:S05]  /*1f540*/  BSYNC.RECONVERGENT B4 ;  /* 0x0000000000047941 */ /* 0x000fea0003800200 */
.L_x_196:
[----:B------:R-:W0:Y:S01]  /*1f550*/  LDC.64 R84, c[0x0][0x388] ;  /* 0x0000e200ff547b82 */ /* 0x000e220000000a00 */
[----:B------:R-:W-:Y:S01]  /*1f560*/  FADD R113, R113, -R0 ;  /* 0x8000000071717221 */ /* 0x000fe20000000000 */
[----:B0-----:R-:W-:-:S05]  /*1f570*/  IMAD.WIDE R84, R114, 0x4, R84 ;  /* 0x0000000472547825 */ /* 0x001fca00078e0254 */
[----:B------:R2:W-:Y:S02]  /*1f580*/  STG.E desc[UR6][R84.64], R113 ;  /* 0x0000007154007986 */ /* 0x0005e4000c101906 */
.L_x_193:
[----:B------:R-:W-:Y:S05]  /*1f590*/  BSYNC.RECONVERGENT B3 ;  /* 0x0000000000037941 */ /* 0x000fea0003800200 */
.L_x_192:
[----:B------:R-:W3:Y:S01]  /*1f5a0*/  LDCU UR4, c[0x3][URZ] ;  /* 0x00c00000ff0477ac */ /* 0x000ee20008000800 */
[----:B------:R-:W-:Y:S01]  /*1f5b0*/  IMAD R0, R112, 0xf, R109 ;  /* 0x0000000f70007824 */ /* 0x000fe200078e026d */
[----:B------:R-:W-:Y:S04]  /*1f5c0*/  BSSY.RECONVERGENT B3, `(.L_x_198) ;  /* 0x0000032000037945 */ /* 0x000fe80003800200 */
[C---:B------:R-:W-:Y:S02]  /*1f5d0*/  ISETP.GE.AND P4, PT, R0.reuse, 0x1, PT ;  /* 0x000000010000780c */ /* 0x040fe40003f86270 */
[----:B------:R-:W-:-:S04]  /*1f5e0*/  VIMNMX R0, PT, PT, R0, R111, !PT ;  /* 0x0000006f00007248 */ /* 0x000fc80007fe0100 */
[----:B---3--:R-:W-:-:S13]  /*1f5f0*/  ISETP.GT.OR P4, PT, R0, UR4, !P4 ;  /* 0x0000000400007c0c */ /* 0x008fda000e784670 */
[----:B------:R-:W-:Y:S05]  /*1f600*/  @P4 BRA `(.L_x_199) ;  /* 0x0000000000b44947 */ /* 0x000fea0003800000 */
[----:B------:R-:W-:Y:S01]  /*1f610*/  LDS R0, [R9+0x4] ;  /* 0x0000040009007984 */ /* 0x000fe20000000800 */
[----:B012---:R-:W0:Y:S01]  /*1f620*/  MUFU.RCP R113, R2 ;  /* 0x0000000200717308 */ /* 0x007e220000001000 */
        /* <DEDUP_REMOVED lines=15> */
.L_x_201:
[----:B------:R-:W-:Y:S05]  /*1f720*/  BSYNC.RECONVERGENT B4 ;  /* 0x0000000000047941 */ /* 0x000fea0003800200 */
.L_x_200:
[----:B------:R-:W-:Y:S01]  /*1f730*/  LDS R116, [R8+0x4] ;  /* 0x0000040008747984 */ /* 0x000fe20000000800 */
[----:B------:R-:W0:Y:S01]  /*1f740*/  LDC.64 R84, c[0x0][0x380] ;  /* 0x0000e000ff547b82 */ /* 0x000e220000000a00 */
[----:B------:R-:W1:Y:S01]  /*1f750*/  MUFU.RCP R119, R2 ;  /* 0x0000000200777308 */ /* 0x000e620000001000 */
[----:B------:R-:W-:Y:S01]  /*1f760*/  IADD3 R114, PT, PT, R112, R114, RZ ;  /* 0x0000007270727210 */ /* 0x000fe20007ffe0ff */
[----:B------:R-:W2:Y:S01]  /*1f770*/  LDS R117, [R5+0x4] ;  /* 0x0000040005757984 */ /* 0x000ea20000000800 */
[----:B------:R-:W-:Y:S01]  /*1f780*/  FADD R115, R115, -R0 ;  /* 0x8000000073737221 */ /* 0x000fe20000000000 */
[----:B------:R-:W-:Y:S02]  /*1f790*/  BSSY.RECONVERGENT B4, `(.L_x_202) ;  /* 0x0000010000047945 */ /* 0x000fe40003800200 */
        /* <DEDUP_REMOVED lines=15> */
.L_x_203:
[----:B------:R-:W-:Y:S05]  /*1f890*/  BSYNC.RECONVERGENT B4 ;  /* 0x0000000000047941 */ /* 0x000fea0003800200 */
.L_x_202:
[----:B------:R-:W0:Y:S01]  /*1f8a0*/  LDC.64 R84, c[0x0][0x388] ;  /* 0x0000e200ff547b82 */ /* 0x000e220000000a00 */
[----:B------:R-:W-:Y:S01]  /*1f8b0*/  FADD R113, R113, -R0 ;  /* 0x8000000071717221 */ /* 0x000fe20000000000 */
[----:B0-----:R-:W-:-:S05]  /*1f8c0*/  IMAD.WIDE R84, R114, 0x4, R84 ;  /* 0x0000000472547825 */ /* 0x001fca00078e0254 */
[----:B------:R3:W-:Y:S02]  /*1f8d0*/  STG.E desc[UR6][R84.64], R113 ;  /* 0x0000007154007986 */ /* 0x0007e4000c101906 */
.L_x_199:
[----:B------:R-:W-:Y:S05]  /*1f8e0*/  BSYNC.RECONVERGENT B3 ;  /* 0x0000000000037941 */ /* 0x000fea0003800200 */
.L_x_198:
[----:B------:R-:W4:Y:S01]  /*1f8f0*/  LDCU UR4, c[0x3][URZ] ;  /* 0x00c00000ff0477ac */ /* 0x000f220008000800 */
[----:B------:R-:W-:Y:S01]  /*1f900*/  IADD3 R111, PT, PT, R110, R111, RZ ;  /* 0x0000006f6e6f7210 */ /* 0x000fe20007ffe0ff */
[----:B------:R-:W-:Y:S01]  /*1f910*/  BSSY.RECONVERGENT B3, `(.L_x_204) ;  /* 0x0000032000037945 */ /* 0x000fe20003800200 */
[C---:B------:R-:W-:Y:S02]  /*1f920*/  ISETP.GE.AND P4, PT, R109.reuse, 0x1, PT ;  /* 0x000000016d00780c */ /* 0x040fe40003f86270 */
[-C--:B------:R-:W-:Y:S01]  /*1f930*/  VIMNMX R0, PT, PT, R109, R111.reuse, !PT ;  /* 0x0000006f6d007248 */ /* 0x080fe20007fe0100 */
[----:B------:R-:W-:-:S03]  /*1f940*/  IMAD R114, R106, R111, R109 ;  /* 0x0000006f6a727224 */ /* 0x000fc600078e026d */
[----:B----4-:R-:W-:-:S13]  /*1f950*/  ISETP.GT.OR P4, PT, R0, UR4, !P4 ;  /* 0x0000000400007c0c */ /* 0x010fda000e784670 */
[----:B------:R-:W-:Y:S05]  /*1f960*/  @P4 BRA `(.L_x_205) ;  /* 0x0000000000b04947 */ /* 0x000fea0003800000 */
[----:B------:R-:W-:Y:S01]  /*1f970*/  LDS R0, [R98+0x8] ;  /* 0x0000080062007984 */ /* 0x000fe20000000800 */
[----:B0123--:R-:W0:Y:S01]  /*1f980*/  MUFU.RCP R113, R2 ;  /* 0x0000000200717308 */ /* 0x00fe220000001000 */
        /* <DEDUP_REMOVED lines=15> */
.L_x_207:
[----:B------:R-:W-:Y:S05]  /*1fa80*/  BSYNC.RECONVERGENT B4 ;  /* 0x0000000000047941 */ /* 0x000fea0003800200 */
.L_x_206:
        /* <DEDUP_REMOVED lines=21> */
.L_x_209:
[----:B------:R-:W-:Y:S05]  /*1fbe0*/  BSYNC.RECONVERGENT B4 ;  /* 0x0000000000047941 */ /* 0x000fea0003800200 */
.L_x_208:
[----:B------:R-:W0:Y:S01]  /*1fbf0*/  LDC.64 R84, c[0x0][0x388] ;  /* 0x0000e200ff547b82 */ /* 0x000e220000000a00 */
[----:B------:R-:W-:Y:S01]  /*1fc00*/  FADD R113, R113, -R0 ;  /* 0x8000000071717221 */ /* 0x000fe20000000000 */
[----:B0-----:R-:W-:-:S05]  /*1fc10*/  IMAD.WIDE R84, R114, 0x4, R84 ;  /* 0x0000000472547825 */ /* 0x001fca00078e0254 */
[----:B------:R4:W-:Y:S02]  /*1fc20*/  STG.E desc[UR6][R84.64], R113 ;  /* 0x0000007154007986 */ /* 0x0009e4000c101906 */
.L_x_205:
[----:B------:R-:W-:Y:S05]  /*1fc30*/  BSYNC.RECONVERGENT B3 ;  /* 0x0000000000037941 */ /* 0x000fea0003800200 */
.L_x_204:
[----:B------:R-:W5:Y:S01]  /*1fc40*/  LDCU UR4, c[0x3][URZ] ;  /* 0x00c00000ff0477ac */ /* 0x000f620008000800 */
[C---:B01234-:R-:W-:Y:S01]  /*1fc50*/  IMAD R85, R112.reuse, 0xf, R109 ;  /* 0x0000000f70557824 */ /* 0x05ffe200078e026d */
[----:B------:R-:W-:Y:S01]  /*1fc60*/  BSSY.RECONVERGENT B3, `(.L_x_210) ;  /* 0x0000033000037945 */ /* 0x000fe20003800200 */
[C---:B------:R-:W-:Y:S02]  /*1fc70*/  IADD3 R114, PT, PT, R112.reuse, R114, RZ ;  /* 0x0000007270727210 */ /* 0x040fe40007ffe0ff */
[----:B------:R-:W-:-:S05]  /*1fc80*/  IMAD R0, R112, -0xe, R85 ;  /* 0xfffffff270007824 */ /* 0x000fca00078e0255 */
[C---:B------:R-:W-:Y:S02]  /*1fc90*/  ISETP.GE.AND P4, PT, R0.reuse, 0x1, PT ;  /* 0x000000010000780c */ /* 0x040fe40003f86270 */
[----:B------:R-:W-:-:S04]  /*1fca0*/  VIMNMX R0, PT, PT, R0, R111, !PT ;  /* 0x0000006f00007248 */ /* 0x000fc80007fe0100 */
[----:B-----5:R-:W-:-:S13]  /*1fcb0*/  ISETP.GT.OR P4, PT, R0, UR4, !P4 ;  /* 0x0000000400007c0c */ /* 0x020fda000e784670 */
        /* <DEDUP_REMOVED lines=18> */
.L_x_213:
[----:B------:R-:W-:Y:S05]  /*1fde0*/  BSYNC.RECONVERGENT B4 ;  /* 0x0000000000047941 */ /* 0x000fea0003800200 */
.L_x_212:
        /* <DEDUP_REMOVED lines=21> */
.L_x_215:
[----:B------:R-:W-:Y:S05]  /*1ff40*/  BSYNC.RECONVERGENT B4 ;  /* 0x0000000000047941 */ /* 0x000fea0003800200 */
.L_x_214:
[----:B------:R-:W0:Y:S01]  /*1ff50*/  LDC.64 R84, c[0x0][0x388] ;  /* 0x0000e200ff547b82 */ /* 0x000e220000000a00 */
[----:B------:R-:W-:Y:S01]  /*1ff60*/  FADD R113, R113, -R0 ;  /* 0x8000000071717221 */ /* 0x000fe20000000000 */
[----:B0-----:R-:W-:-:S05]  /*1ff70*/  IMAD.WIDE R84, R114, 0x4, R84 ;  /* 0x0000000472547825 */ /* 0x001fca00078e0254 */
[----:B------:R0:W-:Y:S02]  /*1ff80*/  STG.E desc[UR6][R84.64], R113 ;  /* 0x0000007154007986 */ /* 0x0001e4000c101906 */
.L_x_211:
[----:B------:R-:W-:Y:S05]  /*1ff90*/  BSYNC.RECONVERGENT B3 ;  /* 0x0000000000037941 */ /* 0x000fea0003800200 */
.L_x_210:
        /* <DEDUP_REMOVED lines=26> */
.L_x_219:
[----:B------:R-:W-:Y:S05]  /*20140*/  BSYNC.RECONVERGENT B4 ;  /* 0x0000000000047941 */ /* 0x000fea0003800200 */
.L_x_218:
        /* <DEDUP_REMOVED lines=21> */
.L_x_221:
[----:B------:R-:W-:Y:S05]  /*202a0*/  BSYNC.RECONVERGENT B4 ;  /* 0x0000000000047941 */ /* 0x000fea0003800200 */
.L_x_220:
[----:B------:R-:W0:Y:S01]  /*202b0*/  LDC.64 R84, c[0x0][0x388] ;  /* 0x0000e200ff547b82 */ /* 0x000e220000000a00 */
[----:B------:R-:W-:Y:S01]  /*202c0*/  FADD R113, R113, -R0 ;  /* 0x8000000071717221 */ /* 0x000fe20000000000 */
[----:B0-----:R-:W-:-:S05]  /*202d0*/  IMAD.WIDE R84, R114, 0x4, R84 ;  /* 0x0000000472547825 */ /* 0x001fca00078e0254 */
[----:B------:R0:W-:Y:S02]  /*202e0*/  STG.E desc[UR6][R84.64], R113 ;  /* 0x0000007154007986 */ /* 0x0001e4000c101906 */
.L_x_217:
[----:B------:R-:W-:Y:S05]  /*202f0*/  BSYNC.RECONVERGENT B3 ;  /* 0x0000000000037941 */ /* 0x000fea0003800200 */
.L_x_216:
        /* <DEDUP_REMOVED lines=27> */
.L_x_225:
[----:B------:R-:W-:Y:S05]  /*204b0*/  BSYNC.RECONVERGENT B4 ;  /* 0x0000000000047941 */ /* 0x000fea0003800200 */
.L_x_224:
        /* <DEDUP_REMOVED lines=21> */
.L_x_227:
[----:B------:R-:W-:Y:S05]  /*20610*/  BSYNC.RECONVERGENT B4 ;  /* 0x0000000000047941 */ /* 0x000fea0003800200 */
.L_x_226:
[----:B------:R-:W0:Y:S01]  /*20620*/  LDC.64 R84, c[0x0][0x388] ;  /* 0x0000e200ff547b82 */ /* 0x000e220000000a00 */
[----:B------:R-:W-:Y:S01]  /*20630*/  FADD R113, R113, -R0 ;  /* 0x8000000071717221 */ /* 0x000fe20000000000 */
[----:B0-----:R-:W-:-:S05]  /*20640*/  IMAD.WIDE R84, R114, 0x4, R84 ;  /* 0x0000000472547825 */ /* 0x001fca00078e0254 */
[----:B------:R0:W-:Y:S02]  /*20650*/  STG.E desc[UR6][R84.64], R113 ;  /* 0x0000007154007986 */ /* 0x0001e4000c101906 */
.L_x_223:
[----:B------:R-:W-:Y:S05]  /*20660*/  BSYNC.RECONVERGENT B3 ;  /* 0x0000000000037941 */ /* 0x000fea0003800200 */
.L_x_222:
        /* <DEDUP_REMOVED lines=28> */
.L_x_231:
[----:B------:R-:W-:Y:S05]  /*20830*/  BSYNC.RECONVERGENT B4 ;  /* 0x0000000000047941 */ /* 0x000fea0003800200 */
.L_x_230:
        /* <DEDUP_REMOVED lines=21> */
.L_x_233:
[----:B------:R-:W-:Y:S05]  /*20990*/  BSYNC.RECONVERGENT B4 ;  /* 0x0000000000047941 */ /* 0x000fea0003800200 */
.L_x_232:
[----:B------:R-:W0:Y:S01]  /*209a0*/  LDC.64 R84, c[0x0][0x388] ;  /* 0x0000e200ff547b82 */ /* 0x000e220000000a00 */
[----:B------:R-:W-:Y:S01]  /*209b0*/  FADD R113, R113, -R0 ;  /* 0x8000000071717221 */ /* 0x000fe20000000000 */
[----:B0-----:R-:W-:-:S05]  /*209c0*/  IMAD.WIDE R84, R114, 0x4, R84 ;  /* 0x0000000472547825 */ /* 0x001fca00078e0254 */
[----:B------:R0:W-:Y:S02]  /*209d0*/  STG.E desc[UR6][R84.64], R113 ;  /* 0x0000007154007986 */ /* 0x0001e4000c101906 */
.L_x_229:
[----:B------:R-:W-:Y:S05]  /*209e0*/  BSYNC.RECONVERGENT B3 ;  /* 0x0000000000037941 */ /* 0x000fea0003800200 */
.L_x_228:
        /* <DEDUP_REMOVED lines=28> */
.L_x_237:
[----:B------:R-:W-:Y:S05]  /*20bb0*/  BSYNC.RECONVERGENT B4 ;  /* 0x0000000000047941 */ /* 0x000fea0003800200 */
.L_x_236:
        /* <DEDUP_REMOVED lines=21> */
.L_x_239:
[----:B------:R-:W-:Y:S05]  /*20d10*/  BSYNC.RECONVERGENT B4 ;  /* 0x0000000000047941 */ /* 0x000fea0003800200 */
.L_x_238:
[----:B------:R-:W0:Y:S01]  /*20d20*/  LDC.64 R84, c[0x0][0x388] ;  /* 0x0000e200ff547b82 */ /* 0x000e220000000a00 */
[----:B------:R-:W-:Y:S01]  /*20d30*/  FADD R113, R113, -R0 ;  /* 0x8000000071717221 */ /* 0x000fe20000000000 */
[----:B0-----:R-:W-:-:S05]  /*20d40*/  IMAD.WIDE R84, R114, 0x4, R84 ;  /* 0x0000000472547825 */ /* 0x001fca00078e0254 */
[----:B------:R0:W-:Y:S02]  /*20d50*/  STG.E desc[UR6][R84.64], R113 ;  /* 0x0000007154007986 */ /* 0x0001e4000c101906 */
.L_x_235:
[----:B------:R-:W-:Y:S05]  /*20d60*/  BSYNC.RECONVERGENT B3 ;  /* 0x0000000000037941 */ /* 0x000fea0003800200 */
.L_x_234:
        /* <DEDUP_REMOVED lines=29> */
.L_x_243:
[----:B------:R-:W-:Y:S05]  /*20f40*/  BSYNC.RECONVERGENT B4 ;  /* 0x0000000000047941 */ /* 0x000fea0003800200 */
.L_x_242:
        /* <DEDUP_REMOVED lines=21> */
.L_x_245:
[----:B------:R-:W-:Y:S05]  /*210a0*/  BSYNC.RECONVERGENT B4 ;  /* 0x0000000000047941 */ /* 0x000fea0003800200 */
.L_x_244:
[----:B------:R-:W0:Y:S01]  /*210b0*/  LDC.64 R84, c[0x0][0x388] ;  /* 0x0000e200ff547b82 */ /* 0x000e220000000a00 */
[----:B------:R-:W-:Y:S01]  /*210c0*/  FADD R113, R113, -R0 ;  /* 0x8000000071717221 */ /* 0x000fe20000000000 */
[----:B0-----:R-:W-:-:S05]  /*210d0*/  IMAD.WIDE R84, R114, 0x4, R84 ;  /* 0x0000000472547825 */ /* 0x001fca00078e0254 */
[----:B------:R0:W-:Y:S02]  /*210e0*/  STG.E desc[UR6][R84.64], R113 ;  /* 0x0000007154007986 */ /* 0x0001e4000c101906 */
.L_x_241:
[----:B------:R-:W-:Y:S05]  /*210f0*/  BSYNC.RECONVERGENT B3 ;  /* 0x0000000000037941 */ /* 0x000fea0003800200 */
.L_x_240:
        /* <DEDUP_REMOVED lines=29> */
.L_x_249:
[----:B------:R-:W-:Y:S05]  /*212d0*/  BSYNC.RECONVERGENT B4 ;  /* 0x0000000000047941 */ /* 0x000fea0003800200 */
.L_x_248:
        /* <DEDUP_REMOVED lines=21> */
.L_x_251:
[----:B------:R-:W-:Y:S05]  /*21430*/  BSYNC.RECONVERGENT B4 ;  /* 0x0000000000047941 */ /* 0x000fea0003800200 */
.L_x_250:
[----:B------:R-:W0:Y:S01]  /*21440*/  LDC.64 R84, c[0x0][0x388] ;  /* 0x0000e200ff547b82 */ /* 0x000e220000000a00 */
[----:B------:R-:W-:Y:S01]  /*21450*/  FADD R113, R113, -R0 ;  /* 0x8000000071717221 */ /* 0x000fe20000000000 */
[----:B0-----:R-:W-:-:S05]  /*21460*/  IMAD.WIDE R84, R114, 0x4, R84 ;  /* 0x0000000472547825 */ /* 0x001fca00078e0254 */
[----:B------:R0:W-:Y:S02]  /*21470*/  STG.E desc[UR6][R84.64], R113 ;  /* 0x0000007154007986 */ /* 0x0001e4000c101906 */
.L_x_247:
[----:B------:R-:W-:Y:S05]  /*21480*/  BSYNC.RECONVERGENT B3 ;  /* 0x0000000000037941 */ /* 0x000fea0003800200 */
.L_x_246:
        /* <DEDUP_REMOVED lines=30> */
.L_x_255:
[----:B------:R-:W-:Y:S05]  /*21670*/  BSYNC.RECONVERGENT B4 ;  /* 0x0000000000047941 */ /* 0x000fea0003800200 */
.L_x_254:
        /* <DEDUP_REMOVED lines=21> */
.L_x_257:
[----:B------:R-:W-:Y:S05]  /*217d0*/  BSYNC.RECONVERGENT B4 ;  /* 0x0000000000047941 */ /* 0x000fea0003800200 */
.L_x_256:
[----:B------:R-:W0:Y:S01]  /*217e0*/  LDC.64 R84, c[0x0][0x388] ;  /* 0x0000e200ff547b82 */ /* 0x000e220000000a00 */
[----:B------:R-:W-:Y:S01]  /*217f0*/  FADD R113, R113, -R0 ;  /* 0x8000000071717221 */ /* 0x000fe20000000000 */
[----:B0-----:R-:W-:-:S05]  /*21800*/  IMAD.WIDE R84, R114, 0x4, R84 ;  /* 0x0000000472547825 */ /* 0x001fca00078e0254 */
[----:B------:R0:W-:Y:S02]  /*21810*/  STG.E desc[UR6][R84.64], R113 ;  /* 0x0000007154007986 */ /* 0x0001e4000c101906 */
.L_x_253:
[----:B------:R-:W-:Y:S05]  /*21820*/  BSYNC.RECONVERGENT B3 ;  /* 0x0000000000037941 */ /* 0x000fea0003800200 */
.L_x_252:
        /* <DEDUP_REMOVED lines=30> */
.L_x_261:
[----:B------:R-:W-:Y:S05]  /*21a10*/  BSYNC.RECONVERGENT B4 ;  /* 0x0000000000047941 */ /* 0x000fea0003800200 */
.L_x_260:
        /* <DEDUP_REMOVED lines=21> */
.L_x_263:
[----:B------:R-:W-:Y:S05]  /*21b70*/  BSYNC.RECONVERGENT B4 ;  /* 0x0000000000047941 */ /* 0x000fea0003800200 */
.L_x_262:
[----:B------:R-:W0:Y:S01]  /*21b80*/  LDC.64 R84, c[0x0][0x388] ;  /* 0x0000e200ff547b82 */ /* 0x000e220000000a00 */
[----:B------:R-:W-:Y:S01]  /*21b90*/  FADD R113, R113, -R0 ;  /* 0x8000000071717221 */ /* 0x000fe20000000000 */
[----:B0-----:R-:W-:-:S05]  /*21ba0*/  IMAD.WIDE R84, R114, 0x4, R84 ;  /* 0x0000000472547825 */ /* 0x001fca00078e0254 */
[----:B------:R0:W-:Y:S02]  /*21bb0*/  STG.E desc[UR6][R84.64], R113 ;  /* 0x0000007154007986 */ /* 0x0001e4000c101906 */
.L_x_259:
[----:B------:R-:W-:Y:S05]  /*21bc0*/  BSYNC.RECONVERGENT B3 ;  /* 0x0000000000037941 */ /* 0x000fea0003800200 */
.L_x_258:
        /* <DEDUP_REMOVED lines=31> */
.L_x_267:
[----:B------:R-:W-:Y:S05]  /*21dc0*/  BSYNC.RECONVERGENT B4 ;  /* 0x0000000000047941 */ /* 0x000fea0003800200 */
.L_x_266:
        /* <DEDUP_REMOVED lines=21> */
.L_x_269:
[----:B------:R-:W-:Y:S05]  /*21f20*/  BSYNC.RECONVERGENT B4 ;  /* 0x0000000000047941 */ /* 0x000fea0003800200 */
.L_x_268:
[----:B------:R-:W0:Y:S01]  /*21f30*/  LDC.64 R84, c[0x0][0x388] ;  /* 0x0000e200ff547b82 */ /* 0x000e220000000a00 */
[----:B------:R-:W-:Y:S01]  /*21f40*/  FADD R113, R113, -R0 ;  /* 0x8000000071717221 */ /* 0x000fe20000000000 */
[----:B0-----:R-:W-:-:S05]  /*21f50*/  IMAD.WIDE R84, R114, 0x4, R84 ;  /* 0x0000000472547825 */ /* 0x001fca00078e0254 */
[----:B------:R0:W-:Y:S02]  /*21f60*/  STG.E desc[UR6][R84.64], R113 ;  /* 0x0000007154007986 */ /* 0x0001e4000c101906 */
.L_x_265:
[----:B------:R-:W-:Y:S05]  /*21f70*/  BSYNC.RECONVERGENT B3 ;  /* 0x0000000000037941 */ /* 0x000fea0003800200 */
.L_x_264:
        /* <DEDUP_REMOVED lines=22> */
.L_x_273:
[----:B------:R-:W-:Y:S05]  /*220e0*/  BSYNC.RECONVERGENT B4 ;  /* 0x0000000000047941 */ /* 0x000fea0003800200 */
.L_x_272:
        /* <DEDUP_REMOVED lines=21> */
.L_x_275:
[----:B------:R-:W-:Y:S05]  /*22240*/  BSYNC.RECONVERGENT B4 ;  /* 0x0000000000047941 */ /* 0x000fea0003800200 */
.L_x_274:
[----:B------:R-:W0:Y:S01]  /*22250*/  LDC.64 R84, c[0x0][0x388] ;  /* 0x0000e200ff547b82 */ /* 0x000e220000000a00 */
[----:B------:R-:W-:Y:S01]  /*22260*/  FADD R113, R113, -R0 ;  /* 0x8000000071717221 */ /* 0x000fe20000000000 */
[----:B0-----:R-:W-:-:S05]  /*22270*/  IMAD.WIDE R84, R114, 0x4, R84 ;  /* 0x0000000472547825 */ /* 0x001fca00078e0254 */
[----:B------:R1:W-:Y:S02]  /*22280*/  STG.E desc[UR6][R84.64], R113 ;  /* 0x0000007154007986 */ /* 0x0003e4000c101906 */
.L_x_271:
[----:B------:R-:W-:Y:S05]  /*22290*/  BSYNC.RECONVERGENT B3 ;  /* 0x0000000000037941 */ /* 0x000fea0003800200 */
.L_x_270:
        /* <DEDUP_REMOVED lines=22> */
.L_x_279:
[----:B------:R-:W-:Y:S05]  /*22400*/  BSYNC.RECONVERGENT B4 ;  /* 0x0000000000047941 */ /* 0x000fea0003800200 */
.L_x_278:
        /* <DEDUP_REMOVED lines=21> */
.L_x_281:
[----:B------:R-:W-:Y:S05]  /*22560*/  BSYNC.RECONVERGENT B4 ;  /* 0x0000000000047941 */ /* 0x000fea0003800200 */
.L_x_280:
[----:B------:R-:W0:Y:S01]  /*22570*/  LDC.64 R84, c[0x0][0x388] ;  /* 0x0000e200ff547b82 */ /* 0x000e220000000a00 */
[----:B------:R-:W-:Y:S01]  /*22580*/  FADD R113, R113, -R0 ;  /* 0x8000000071717221 */ /* 0x000fe20000000000 */
[----:B0-----:R-:W-:-:S05]  /*22590*/  IMAD.WIDE R84, R114, 0x4, R84 ;  /* 0x0000000472547825 */ /* 0x001fca00078e0254 */
[----:B------:R2:W-:Y:S02]  /*225a0*/  STG.E desc[UR6][R84.64], R113 ;  /* 0x0000007154007986 */ /* 0x0005e4000c101906 */
.L_x_277:
[----:B------:R-:W-:Y:S05]  /*225b0*/  BSYNC.RECONVERGENT B3 ;  /* 0x0000000000037941 */ /* 0x000fea0003800200 */
.L_x_276:
[----:B------:R-:W3:Y:S01]  /*225c0*/  LDCU UR4, c[0x3][URZ] ;  /* 0x00c00000ff0477ac */ /* 0x000ee20008000800 */
[----:B------:R-:W-:Y:S01]  /*225d0*/  BSSY.RECONVERGENT B3, `(.L_x_282) ;  /* 0x0000030000037945 */ /* 0x000fe20003800200 */
[----:B------:R-:W-:Y:S02]  /*225e0*/  IADD3 R114, PT, PT, R112, R114, RZ ;  /* 0x0000007270727210 */ /* 0x000fe40007ffe0ff */
[----:B---3--:R-:W-:-:S13]  /*225f0*/  ISETP.GT.OR P4, PT, R111, UR4, P0 ;  /* 0x000000046f007c0c */ /* 0x008fda0008784670 */
        /* <DEDUP_REMOVED lines=18> */
.L_x_285:
[----:B------:R-:W-:Y:S05]  /*22720*/  BSYNC.RECONVERGENT B4 ;  /* 0x0000000000047941 */ /* 0x000fea0003800200 */
.L_x_284:
        /* <DEDUP_REMOVED lines=21> */
.L_x_287:
[----:B------:R-:W-:Y:S05]  /*22880*/  BSYNC.RECONVERGENT B4 ;  /* 0x0000000000047941 */ /* 0x000fea0003800200 */
.L_x_286:
[----:B------:R-:W0:Y:S01]  /*22890*/  LDC.64 R84, c[0x0][0x388] ;  /* 0x0000e200ff547b82 */ /* 0x000e220000000a00 */
[----:B------:R-:W-:Y:S01]  /*228a0*/  FADD R113, R113, -R0 ;  /* 0x8000000071717221 */ /* 0x000fe20000000000 */
[----:B0-----:R-:W-:-:S05]  /*228b0*/  IMAD.WIDE R84, R114, 0x4, R84 ;  /* 0x0000000472547825 */ /* 0x001fca00078e0254 */
[----:B------:R3:W-:Y:S02]  /*228c0*/  STG.E desc[UR6][R84.64], R113 ;  /* 0x0000007154007986 */ /* 0x0007e4000c101906 */
.L_x_283:
[----:B------:R-:W-:Y:S05]  /*228d0*/  BSYNC.RECONVERGENT B3 ;  /* 0x0000000000037941 */ /* 0x000fea0003800200 */
.L_x_282:
[----:B------:R-:W4:Y:S01]  /*228e0*/  LDCU UR4, c[0x3][URZ] ;  /* 0x00c00000ff0477ac */ /* 0x000f220008000800 */
[----:B------:R-:W-:Y:S01]  /*228f0*/  BSSY.RECONVERGENT B3, `(.L_x_288) ;  /* 0x0000030000037945 */ /* 0x000fe20003800200 */
[----:B------:R-:W-:Y:S02]  /*22900*/  IADD3 R114, PT, PT, R112, R114, RZ ;  /* 0x0000007270727210 */ /* 0x000fe40007ffe0ff */
[----:B----4-:R-:W-:-:S13]  /*22910*/  ISETP.GT.OR P4, PT, R111, UR4, P1 ;  /* 0x000000046f007c0c */ /* 0x010fda0008f84670 */
        /* <DEDUP_REMOVED lines=18> */
.L_x_291:
[----:B------:R-:W-:Y:S05]  /*22a40*/  BSYNC.RECONVERGENT B4 ;  /* 0x0000000000047941 */ /* 0x000fea0003800200 */
.L_x_290:
        /* <DEDUP_REMOVED lines=21> */
.L_x_293:
[----:B------:R-:W-:Y:S05]  /*22ba0*/  BSYNC.RECONVERGENT B4 ;  /* 0x0000000000047941 */ /* 0x000fea0003800200 */
.L_x_292:
[----:B------:R-:W0:Y:S01]  /*22bb0*/  LDC.64 R84, c[0x0][0x388] ;  /* 0x0000e200ff547b82 */ /* 0x000e220000000a00 */
[----:B------:R-:W-:Y:S01]  /*22bc0*/  FADD R113, R113, -R0 ;  /* 0x8000000071717221 */ /* 0x000fe20000000000 */
[----:B0-----:R-:W-:-:S05]  /*22bd0*/  IMAD.WIDE R84, R114, 0x4, R84 ;  /* 0x0000000472547825 */ /* 0x001fca00078e0254 */
[----:B------:R4:W-:Y:S02]  /*22be0*/  STG.E desc[UR6][R84.64], R113 ;  /* 0x0000007154007986 */ /* 0x0009e4000c101906 */
.L_x_289:
[----:B------:R-:W-:Y:S05]  /*22bf0*/  BSYNC.RECONVERGENT B3 ;  /* 0x0000000000037941 */ /* 0x000fea0003800200 */
.L_x_288:
[----:B------:R-:W5:Y:S01]  /*22c00*/  LDCU UR4, c[0x3][URZ] ;  /* 0x00c00000ff0477ac */ /* 0x000f620008000800 */
[----:B------:R-:W-:Y:S01]  /*22c10*/  IMAD R0, R112, 0xf, R109 ;  /* 0x0000000f70007824 */ /* 0x000fe200078e026d */
[----:B------:R-:W-:Y:S04]  /*22c20*/  BSSY.RECONVERGENT B3, `(.L_x_294) ;  /* 0x0000032000037945 */ /* 0x000fe80003800200 */
[C---:B------:R-:W-:Y:S02]  /*22c30*/  ISETP.GE.AND P4, PT, R0.reuse, 0x1, PT ;  /* 0x000000010000780c */ /* 0x040fe40003f86270 */
[----:B------:R-:W-:-:S04]  /*22c40*/  VIMNMX R0, PT, PT, R0, R111, !PT ;  /* 0x0000006f00007248 */ /* 0x000fc80007fe0100 */
[----:B-----5:R-:W-:-:S13]  /*22c50*/  ISETP.GT.OR P4, PT, R0, UR4, !P4 ;  /* 0x0000000400007c0c */ /* 0x020fda000e784670 */
[----:B------:R-:W-:Y:S05]  /*22c60*/  @P4 BRA `(.L_x_295) ;  /* 0x0000000000b44947 */ /* 0x000fea0003800000 */
[----:B------:R-:W-:Y:S01]  /*22c70*/  LDS R0, [R9+0x8] ;  /* 0x0000080009007984 */ /* 0x000fe20000000800 */
[----:B01234-:R-:W0:Y:S01]  /*22c80*/  MUFU.RCP R113, R2 ;  /* 0x0000000200717308 */ /* 0x01fe220000001000 */
        /* <DEDUP_REMOVED lines=15> */
.L_x_297:
[----:B------:R-:W-:Y:S05]  /*22d80*/  BSYNC.RECONVERGENT B4 ;  /* 0x0000000000047941 */ /* 0x000fea0003800200 */
.L_x_296:
        /* <DEDUP_REMOVED lines=22> */
.L_x_299:
[----:B------:R-:W-:Y:S05]  /*22ef0*/  BSYNC.RECONVERGENT B4 ;  /* 0x0000000000047941 */ /* 0x000fea0003800200 */
.L_x_298:
[----:B------:R-:W0:Y:S01]  /*22f00*/  LDC.64 R84, c[0x0][0x388] ;  /* 0x0000e200ff547b82 */ /* 0x000e220000000a00 */
[----:B------:R-:W-:Y:S01]  /*22f10*/  FADD R113, R113, -R0 ;  /* 0x8000000071717221 */ /* 0x000fe20000000000 */
[----:B0-----:R-:W-:-:S05]  /*22f20*/  IMAD.WIDE R84, R114, 0x4, R84 ;  /* 0x0000000472547825 */ /* 0x001fca00078e0254 */
[----:B------:R0:W-:Y:S02]  /*22f30*/  STG.E desc[UR6][R84.64], R113 ;  /* 0x0000007154007986 */ /* 0x0001e4000c101906 */
.L_x_295:
[----:B------:R-:W-:Y:S05]  /*22f40*/  BSYNC.RECONVERGENT B3 ;  /* 0x0000000000037941 */ /* 0x000fea0003800200 */
.L_x_294:
[----:B------:R-:W5:Y:S01]  /*22f50*/  LDCU UR4, c[0x3][URZ] ;  /* 0x00c00000ff0477ac */ /* 0x000f620008000800 */
[----:B------:R-:W-:Y:S01]  /*22f60*/  IADD3 R111, PT, PT, R110, R111, RZ ;  /* 0x0000006f6e6f7210 */ /* 0x000fe20007ffe0ff */
[----:B------:R-:W-:Y:S01]  /*22f70*/  BSSY.RECONVERGENT B3, `(.L_x_300) ;  /* 0x0000032000037945 */ /* 0x000fe20003800200 */
[C---:B------:R-:W-:Y:S02]  /*22f80*/  ISETP.GE.AND P4, PT, R109.reuse, 0x1, PT ;  /* 0x000000016d00780c */ /* 0x040fe40003f86270 */
[-C--:B------:R-:W-:Y:S01]  /*22f90*/  VIMNMX R0, PT, PT, R109, R111.reuse, !PT ;  /* 0x0000006f6d007248 */ /* 0x080fe20007fe0100 */
[----:B------:R-:W-:-:S03]  /*22fa0*/  IMAD R115, R106, R111, R109 ;  /* 0x0000006f6a737224 */ /* 0x000fc600078e026d */
        /* <DEDUP_REMOVED lines=19> */
.L_x_303:
[----:B------:R-:W-:Y:S05]  /*230e0*/  BSYNC.RECONVERGENT B4 ;  /* 0x0000000000047941 */ /* 0x000fea0003800200 */
.L_x_302:
        /* <DEDUP_REMOVED lines=21> */
.L_x_305:
[----:B------:R-:W-:Y:S05]  /*23240*/  BSYNC.RECONVERGENT B4 ;  /* 0x0000000000047941 */ /* 0x000fea0003800200 */
.L_x_304:
[----:B------:R-:W0:Y:S01]  /*23250*/  LDC.64 R84, c[0x0][0x388] ;  /* 0x0000e200ff547b82 */ /* 0x000e220000000a00 */
[----:B------:R-:W-:Y:S01]  /*23260*/  FADD R113, R113, -R0 ;  /* 0x8000000071717221 */ /* 0x000fe20000000000 */
[----:B0-----:R-:W-:-:S05]  /*23270*/  IMAD.WIDE R84, R115, 0x4, R84 ;  /* 0x0000000473547825 */ /* 0x001fca00078e0254 */
[----:B------:R0:W-:Y:S02]  /*23280*/  STG.E desc[UR6][R84.64], R113 ;  /* 0x0000007154007986 */ /* 0x0001e4000c101906 */
.L_x_301:
[----:B------:R-:W-:Y:S05]  /*23290*/  BSYNC.RECONVERGENT B3 ;  /* 0x0000000000037941 */ /* 0x000fea0003800200 */
.L_x_300:
        /* <DEDUP_REMOVED lines=26> */
.L_x_309:
[----:B------:R-:W-:Y:S05]  /*23440*/  BSYNC.RECONVERGENT B4 ;  /* 0x0000000000047941 */ /* 0x000fea0003800200 */
.L_x_308:
        /* <DEDUP_REMOVED lines=21> */
.L_x_311:
[----:B------:R-:W-:Y:S05]  /*235a0*/  BSYNC.RECONVERGENT B4 ;  /* 0x0000000000047941 */ /* 0x000fea0003800200 */
.L_x_310:
[----:B------:R-:W0:Y:S01]  /*235b0*/  LDC.64 R84, c[0x0][0x388] ;  /* 0x0000e200ff547b82 */ /* 0x000e220000000a00 */
[----:B------:R-:W-:Y:S01]  /*235c0*/  FADD R113, R113, -R0 ;  /* 0x8000000071717221 */ /* 0x000fe20000000000 */
[----:B0-----:R-:W-:-:S05]  /*235d0*/  IMAD.WIDE R84, R115, 0x4, R84 ;  /* 0x0000000473547825 */ /* 0x001fca00078e0254 */
[----:B------:R0:W-:Y:S02]  /*235e0*/  STG.E desc[UR6][R84.64], R113 ;  /* 0x0000007154007986 */ /* 0x0001e4000c101906 */
.L_x_307:
[----:B------:R-:W-:Y:S05]  /*235f0*/  BSYNC.RECONVERGENT B3 ;  /* 0x0000000000037941 */ /* 0x000fea0003800200 */
.L_x_306:
        /* <DEDUP_REMOVED lines=26> */
.L_x_315:
[----:B------:R-:W-:Y:S05]  /*237a0*/  BSYNC.RECONVERGENT B4 ;  /* 0x0000000000047941 */ /* 0x000fea0003800200 */
.L_x_314:
        /* <DEDUP_REMOVED lines=21> */
.L_x_317:
[----:B------:R-:W-:Y:S05]  /*23900*/  BSYNC.RECONVERGENT B4 ;  /* 0x0000000000047941 */ /* 0x000fea0003800200 */
.L_x_316:
[----:B------:R-:W0:Y:S01]  /*23910*/  LDC.64 R84, c[0x0][0x388] ;  /* 0x0000e200ff547b82 */ /* 0x000e220000000a00 */
[----:B------:R-:W-:Y:S01]  /*23920*/  FADD R113, R113, -R0 ;  /* 0x8000000071717221 */ /* 0x000fe20000000000 */
[----:B0-----:R-:W-:-:S05]  /*23930*/  IMAD.WIDE R84, R115, 0x4, R84 ;  /* 0x0000000473547825 */ /* 0x001fca00078e0254 */
[----:B------:R0:W-:Y:S02]  /*23940*/  STG.E desc[UR6][R84.64], R113 ;  /* 0x0000007154007986 */ /* 0x0001e4000c101906 */
.L_x_313:
[----:B------:R-:W-:Y:S05]  /*23950*/  BSYNC.RECONVERGENT B3 ;  /* 0x0000000000037941 */ /* 0x000fea0003800200 */
.L_x_312:
        /* <DEDUP_REMOVED lines=27> */
.L_x_321:
[----:B------:R-:W-:Y:S05]  /*23b10*/  BSYNC.RECONVERGENT B4 ;  /* 0x0000000000047941 */ /* 0x000fea0003800200 */
.L_x_320:
        /* <DEDUP_REMOVED lines=21> */
.L_x_323:
[----:B------:R-:W-:Y:S05]  /*23c70*/  BSYNC.RECONVERGENT B4 ;  /* 0x0000000000047941 */ /* 0x000fea0003800200 */
.L_x_322:
[----:B------:R-:W0:Y:S01]  /*23c80*/  LDC.64 R84, c[0x0][0x388] ;  /* 0x0000e200ff547b82 */ /* 0x000e220000000a00 */
[----:B------:R-:W-:Y:S01]  /*23c90*/  FADD R113, R113, -R0 ;  /* 0x8000000071717221 */ /* 0x000fe20000000000 */
[----:B0-----:R-:W-:-:S05]  /*23ca0*/  IMAD.WIDE R84, R115, 0x4, R84 ;  /* 0x0000000473547825 */ /* 0x001fca00078e0254 */
[----:B------:R0:W-:Y:S02]  /*23cb0*/  STG.E desc[UR6][R84.64], R113 ;  /* 0x0000007154007986 */ /* 0x0001e4000c101906 */
.L_x_319:
[----:B------:R-:W-:Y:S05]  /*23cc0*/  BSYNC.RECONVERGENT B3 ;  /* 0x0000000000037941 */ /* 0x000fea0003800200 */
.L_x_318:
        /* <DEDUP_REMOVED lines=28> */
.L_x_327:
[----:B------:R-:W-:Y:S05]  /*23e90*/  BSYNC.RECONVERGENT B4 ;  /* 0x0000000000047941 */ /* 0x000fea0003800200 */
.L_x_326:
        /* <DEDUP_REMOVED lines=21> */
.L_x_329:
[----:B------:R-:W-:Y:S05]  /*23ff0*/  BSYNC.RECONVERGENT B4 ;  /* 0x0000000000047941 */ /* 0x000fea0003800200 */
.L_x_328:
[----:B------:R-:W0:Y:S01]  /*24000*/  LDC.64 R84, c[0x0][0x388] ;  /* 0x0000e200ff547b82 */ /* 0x000e220000000a00 */
[----:B------:R-:W-:Y:S01]  /*24010*/  FADD R113, R113, -R0 ;  /* 0x8000000071717221 */ /* 0x000fe20000000000 */
[----:B0-----:R-:W-:-:S05]  /*24020*/  IMAD.WIDE R84, R115, 0x4, R84 ;  /* 0x0000000473547825 */ /* 0x001fca00078e0254 */
[----:B------:R0:W-:Y:S02]  /*24030*/  STG.E desc[UR6][R84.64], R113 ;  /* 0x0000007154007986 */ /* 0x0001e4000c101906 */
.L_x_325:
[----:B------:R-:W-:Y:S05]  /*24040*/  BSYNC.RECONVERGENT B3 ;  /* 0x0000000000037941 */ /* 0x000fea0003800200 */
.L_x_324:
        /* <DEDUP_REMOVED lines=28> */
.L_x_333:
[----:B------:R-:W-:Y:S05]  /*24210*/  BSYNC.RECONVERGENT B4 ;  /* 0x0000000000047941 */ /* 0x000fea0003800200 */
.L_x_332:
        /* <DEDUP_REMOVED lines=21> */
.L_x_335:
[----:B------:R-:W-:Y:S05]  /*24370*/  BSYNC.RECONVERGENT B4 ;  /* 0x0000000000047941 */ /* 0x000fea0003800200 */
.L_x_334:
[----:B------:R-:W0:Y:S01]  /*24380*/  LDC.64 R84, c[0x0][0x388] ;  /* 0x0000e200ff547b82 */ /* 0x000e220000000a00 */
[----:B------:R-:W-:Y:S01]  /*24390*/  FADD R113, R113, -R0 ;  /* 0x8000000071717221 */ /* 0x000fe20000000000 */
[----:B0-----:R-:W-:-:S05]  /*243a0*/  IMAD.WIDE R84, R115, 0x4, R84 ;  /* 0x0000000473547825 */ /* 0x001fca00078e0254 */
[----:B------:R0:W-:Y:S02]  /*243b0*/  STG.E desc[UR6][R84.64], R113 ;  /* 0x0000007154007986 */ /* 0x0001e4000c101906 */
.L_x_331:
[----:B------:R-:W-:Y:S05]  /*243c0*/  BSYNC.RECONVERGENT B3 ;  /* 0x0000000000037941 */ /* 0x000fea0003800200 */
.L_x_330:
        /* <DEDUP_REMOVED lines=29> */
.L_x_339:
[----:B------:R-:W-:Y:S05]  /*245a0*/  BSYNC.RECONVERGENT B4 ;  /* 0x0000000000047941 */ /* 0x000fea0003800200 */
.L_x_338:
        /* <DEDUP_REMOVED lines=21> */
.L_x_341:
[----:B------:R-:W-:Y:S05]  /*24700*/  BSYNC.RECONVERGENT B4 ;  /* 0x0000000000047941 */ /* 0x000fea0003800200 */
.L_x_340:
[----:B------:R-:W0:Y:S01]  /*24710*/  LDC.64 R84, c[0x0][0x388] ;  /* 0x0000e200ff547b82 */ /* 0x000e220000000a00 */
[----:B------:R-:W-:Y:S01]  /*24720*/  FADD R113, R113, -R0 ;  /* 0x8000000071717221 */ /* 0x000fe20000000000 */
[----:B0-----:R-:W-:-:S05]  /*24730*/  IMAD.WIDE R84, R115, 0x4, R84 ;  /* 0x0000000473547825 */ /* 0x001fca00078e0254 */
[----:B------:R0:W-:Y:S02]  /*24740*/  STG.E desc[UR6][R84.64], R113 ;  /* 0x0000007154007986 */ /* 0x0001e4000c101906 */
.L_x_337:
[----:B------:R-:W-:Y:S05]  /*24750*/  BSYNC.RECONVERGENT B3 ;  /* 0x0000000000037941 */ /* 0x000fea0003800200 */
.L_x_336:
        /* <DEDUP_REMOVED lines=29> */
.L_x_345:
[----:B------:R-:W-:Y:S05]  /*24930*/  BSYNC.RECONVERGENT B4 ;  /* 0x0000000000047941 */ /* 0x000fea0003800200 */
.L_x_344:
        /* <DEDUP_REMOVED lines=21> */
.L_x_347:
[----:B------:R-:W-:Y:S05]  /*24a90*/  BSYNC.RECONVERGENT B4 ;  /* 0x0000000000047941 */ /* 0x000fea0003800200 */
.L_x_346:
[----:B------:R-:W0:Y:S01]  /*24aa0*/  LDC.64 R84, c[0x0][0x388] ;  /* 0x0000e200ff547b82 */ /* 0x000e220000000a00 */
[----:B------:R-:W-:Y:S01]  /*24ab0*/  FADD R113, R113, -R0 ;  /* 0x8000000071717221 */ /* 0x000fe20000000000 */
[----:B0-----:R-:W-:-:S05]  /*24ac0*/  IMAD.WIDE R84, R115, 0x4, R84 ;  /* 0x0000000473547825 */ /* 0x001fca00078e0254 */
[----:B------:R0:W-:Y:S02]  /*24ad0*/  STG.E desc[UR6][R84.64], R113 ;  /* 0x0000007154007986 */ /* 0x0001e4000c101906 */
.L_x_343:
[----:B------:R-:W-:Y:S05]  /*24ae0*/  BSYNC.RECONVERGENT B3 ;  /* 0x0000000000037941 */ /* 0x000fea0003800200 */
.L_x_342:
        /* <DEDUP_REMOVED lines=30> */
.L_x_351:
[----:B------:R-:W-:Y:S05]  /*24cd0*/  BSYNC.RECONVERGENT B4 ;  /* 0x0000000000047941 */ /* 0x000fea0003800200 */
.L_x_350:
        /* <DEDUP_REMOVED lines=21> */
.L_x_353:
[----:B------:R-:W-:Y:S05]  /*24e30*/  BSYNC.RECONVERGENT B4 ;  /* 0x0000000000047941 */ /* 0x000fea0003800200 */
.L_x_352:
[----:B------:R-:W0:Y:S01]  /*24e40*/  LDC.64 R84, c[0x0][0x388] ;  /* 0x0000e200ff547b82 */ /* 0x000e220000000a00 */
[----:B------:R-:W-:Y:S01]  /*24e50*/  FADD R113, R113, -R0 ;  /* 0x8000000071717221 */ /* 0x000fe20000000000 */
[----:B0-----:R-:W-:-:S05]  /*24e60*/  IMAD.WIDE R84, R115, 0x4, R84 ;  /* 0x0000000473547825 */ /* 0x001fca00078e0254 */
[----:B------:R0:W-:Y:S02]  /*24e70*/  STG.E desc[UR6][R84.64], R113 ;  /* 0x0000007154007986 */ /* 0x0001e4000c101906 */
.L_x_349:
[----:B------:R-:W-:Y:S05]  /*24e80*/  BSYNC.RECONVERGENT B3 ;  /* 0x0000000000037941 */ /* 0x000fea0003800200 */
.L_x_348:
        /* <DEDUP_REMOVED lines=30> */
.L_x_357:
[----:B------:R-:W-:Y:S05]  /*25070*/  BSYNC.RECONVERGENT B4 ;  /* 0x0000000000047941 */ /* 0x000fea0003800200 */
.L_x_356:
        /* <DEDUP_REMOVED lines=21> */
.L_x_359:
[----:B------:R-:W-:Y:S05]  /*251d0*/  BSYNC.RECONVERGENT B4 ;  /* 0x0000000000047941 */ /* 0x000fea0003800200 */
.L_x_358:
[----:B------:R-:W0:Y:S01]  /*251e0*/  LDC.64 R84, c[0x0][0x388] ;  /* 0x0000e200ff547b82 */ /* 0x000e220000000a00 */
[----:B------:R-:W-:Y:S01]  /*251f0*/  FADD R113, R113, -R0 ;  /* 0x8000000071717221 */ /* 0x000fe20000000000 */
[----:B0-----:R-:W-:-:S05]  /*25200*/  IMAD.WIDE R84, R115, 0x4, R84 ;  /* 0x0000000473547825 */ /* 0x001fca00078e0254 */
[----:B------:R0:W-:Y:S02]  /*25210*/  STG.E desc[UR6][R84.64], R113 ;  /* 0x0000007154007986 */ /* 0x0001e4000c101906 */
.L_x_355:
[----:B------:R-:W-:Y:S05]  /*25220*/  BSYNC.RECONVERGENT B3 ;  /* 0x0000000000037941 */ /* 0x000fea0003800200 */
.L_x_354:
        /* <DEDUP_REMOVED lines=31> */
.L_x_363:
[----:B------:R-:W-:Y:S05]  /*25420*/  BSYNC.RECONVERGENT B4 ;  /* 0x0000000000047941 */ /* 0x000fea0003800200 */
.L_x_362:
        /* <DEDUP_REMOVED lines=21> */
.L_x_365:
[----:B------:R-:W-:Y:S05]  /*25580*/  BSYNC.RECONVERGENT B4 ;  /* 0x0000000000047941 */ /* 0x000fea0003800200 */
.L_x_364:
[----:B------:R-:W0:Y:S01]  /*25590*/  LDC.64 R84, c[0x0][0x388] ;  /* 0x0000e200ff547b82 */ /* 0x000e220000000a00 */
[----:B------:R-:W-:Y:S01]  /*255a0*/  FADD R113, R113, -R0 ;  /* 0x8000000071717221 */ /* 0x000fe20000000000 */
[----:B0-----:R-:W-:-:S05]  /*255b0*/  IMAD.WIDE R84, R115, 0x4, R84 ;  /* 0x0000000473547825 */ /* 0x001fca00078e0254 */
[----:B------:R0:W-:Y:S02]  /*255c0*/  STG.E desc[UR6][R84.64], R113 ;  /* 0x0000007154007986 */ /* 0x0001e4000c101906 */
.L_x_361:
[----:B------:R-:W-:Y:S05]  /*255d0*/  BSYNC.RECONVERGENT B3 ;  /* 0x0000000000037941 */ /* 0x000fea0003800200 */
.L_x_360:
        /* <DEDUP_REMOVED lines=22> */
.L_x_369:
[----:B------:R-:W-:Y:S05]  /*25740*/  BSYNC.RECONVERGENT B4 ;  /* 0x0000000000047941 */ /* 0x000fea0003800200 */
.L_x_368:
        /* <DEDUP_REMOVED lines=21> */
.L_x_371:
[----:B------:R-:W-:Y:S05]  /*258a0*/  BSYNC.RECONVERGENT B4 ;  /* 0x0000000000047941 */ /* 0x000fea0003800200 */
.L_x_370:
[----:B------:R-:W0:Y:S01]  /*258b0*/  LDC.64 R84, c[0x0][0x388] ;  /* 0x0000e200ff547b82 */ /* 0x000e220000000a00 */
[----:B------:R-:W-:Y:S01]  /*258c0*/  FADD R113, R113, -R0 ;  /* 0x8000000071717221 */ /* 0x000fe20000000000 */
[----:B0-----:R-:W-:-:S05]  /*258d0*/  IMAD.WIDE R84, R115, 0x4, R84 ;  /* 0x0000000473547825 */ /* 0x001fca00078e0254 */
[----:B------:R1:W-:Y:S02]  /*258e0*/  STG.E desc[UR6][R84.64], R113 ;  /* 0x0000007154007986 */ /* 0x0003e4000c101906 */
.L_x_367:
[----:B------:R-:W-:Y:S05]  /*258f0*/  BSYNC.RECONVERGENT B3 ;  /* 0x0000000000037941 */ /* 0x000fea0003800200 */
.L_x_366:
        /* <DEDUP_REMOVED lines=22> */
.L_x_375:
[----:B------:R-:W-:Y:S05]  /*25a60*/  BSYNC.RECONVERGENT B4 ;  /* 0x0000000000047941 */ /* 0x000fea0003800200 */
.L_x_374:
        /* <DEDUP_REMOVED lines=21> */
.L_x_377:
[----:B------:R-:W-:Y:S05]  /*25bc0*/  BSYNC.RECONVERGENT B4 ;  /* 0x0000000000047941 */ /* 0x000fea0003800200 */
.L_x_376:
[----:B------:R-:W0:Y:S01]  /*25bd0*/  LDC.64 R84, c[0x0][0x388] ;  /* 0x0000e200ff547b82 */ /* 0x000e220000000a00 */
[----:B------:R-:W-:Y:S01]  /*25be0*/  FADD R113, R113, -R0 ;  /* 0x8000000071717221 */ /* 0x000fe20000000000 */
[----:B0-----:R-:W-:-:S05]  /*25bf0*/  IMAD.WIDE R84, R115, 0x4, R84 ;  /* 0x0000000473547825 */ /* 0x001fca00078e0254 */
[----:B------:R2:W-:Y:S02]  /*25c00*/  STG.E desc[UR6][R84.64], R113 ;  /* 0x0000007154007986 */ /* 0x0005e4000c101906 */
.L_x_373:
[----:B------:R-:W-:Y:S05]  /*25c10*/  BSYNC.RECONVERGENT B3 ;  /* 0x0000000000037941 */ /* 0x000fea0003800200 */
.L_x_372:
        /* <DEDUP_REMOVED lines=22> */
.L_x_381:
[----:B------:R-:W-:Y:S05]  /*25d80*/  BSYNC.RECONVERGENT B4 ;  /* 0x0000000000047941 */ /* 0x000fea0003800200 */
.L_x_380:
        /* <DEDUP_REMOVED lines=21> */
.L_x_383:
[----:B------:R-:W-:Y:S05]  /*25ee0*/  BSYNC.RECONVERGENT B4 ;  /* 0x0000000000047941 */ /* 0x000fea0003800200 */
.L_x_382:
[----:B------:R-:W0:Y:S01]  /*25ef0*/  LDC.64 R84, c[0x0][0x388] ;  /* 0x0000e200ff547b82 */ /* 0x000e220000000a00 */
[----:B------:R-:W-:Y:S01]  /*25f00*/  FADD R113, R113, -R0 ;  /* 0x8000000071717221 */ /* 0x000fe20000000000 */
[----:B0-----:R-:W-:-:S05]  /*25f10*/  IMAD.WIDE R84, R115, 0x4, R84 ;  /* 0x0000000473547825 */ /* 0x001fca00078e0254 */
[----:B------:R3:W-:Y:S02]  /*25f20*/  STG.E desc[UR6][R84.64], R113 ;  /* 0x0000007154007986 */ /* 0x0007e4000c101906 */
.L_x_379:
[----:B------:R-:W-:Y:S05]  /*25f30*/  BSYNC.RECONVERGENT B3 ;  /* 0x0000000000037941 */ /* 0x000fea0003800200 */
.L_x_378:
        /* <DEDUP_REMOVED lines=22> */
.L_x_387:
[----:B------:R-:W-:Y:S05]  /*260a0*/  BSYNC.RECONVERGENT B4 ;  /* 0x0000000000047941 */ /* 0x000fea0003800200 */
.L_x_386:
        /* <DEDUP_REMOVED lines=21> */
.L_x_389:
[----:B------:R-:W-:Y:S05]  /*26200*/  BSYNC.RECONVERGENT B4 ;  /* 0x0000000000047941 */ /* 0x000fea0003800200 */
.L_x_388:
[----:B------:R-:W0:Y:S01]  /*26210*/  LDC.64 R84, c[0x0][0x388] ;  /* 0x0000e200ff547b82 */ /* 0x000e220000000a00 */
[----:B------:R-:W-:Y:S01]  /*26220*/  FADD R113, R113, -R0 ;  /* 0x8000000071717221 */ /* 0x000fe20000000000 */
[----:B0-----:R-:W-:-:S05]  /*26230*/  IMAD.WIDE R84, R115, 0x4, R84 ;  /* 0x0000000473547825 */ /* 0x001fca00078e0254 */
[----:B------:R4:W-:Y:S02]  /*26240*/  STG.E desc[UR6][R84.64], R113 ;  /* 0x0000007154007986 */ /* 0x0009e4000c101906 */
.L_x_385:
[----:B------:R-:W-:Y:S05]  /*26250*/  BSYNC.RECONVERGENT B3 ;  /* 0x0000000000037941 */ /* 0x000fea0003800200 */
.L_x_384:
        /* <DEDUP_REMOVED lines=8> */
[----:B------:R-:W5:Y:S01]  /*262e0*/  MUFU.RCP R117, R2 ;  /* 0x0000000200757308 */ /* 0x000f620000001000 */
[----:B------:R-:W-:Y:S02]  /*262f0*/  BSSY.RECONVERGENT B4, `(.L_x_392) ;  /* 0x000000f000047945 */ /* 0x000fe40003800200 */
[----:B01234-:R-:W0:Y:S04]  /*26300*/  LDS R85, [R6+0xc] ;  /* 0x00000c0006557984 */ /* 0x01fe280000000800 */
[----:B------:R1:W2:Y:S01]  /*26310*/  LDS R113, [R10+0xc] ;  /* 0x00000c000a717984 */ /* 0x0002a20000000800 */
[----:B-----5:R-:W-:Y:S01]  /*26320*/  FFMA R84, R117, -R2, 1 ;  /* 0x3f80000075547423 */ /* 0x020fe20000000802 */
[----:B0-----:R-:W-:-:S04]  /*26330*/  FADD R0, R0, -R85 ;  /* 0x8000005500007221 */ /* 0x001fc80000000000 */
[----:B------:R-:W-:Y:S01]  /*26340*/  FMUL R85, R0, 0.5 ;  /* 0x3f00000000557820 */ /* 0x000fe20000400000 */
[----:B------:R-:W-:-:S03]  /*26350*/  FFMA R0, R117, R84, R117 ;  /* 0x0000005475007223 */ /* 0x000fc60000000075 */
[----:B------:R-:W0:Y:S01]  /*26360*/  FCHK P4, R85, R2 ;  /* 0x0000000255007302 */ /* 0x000e220000080000 */
[----:B------:R-:W-:-:S04]  /*26370*/  FFMA R84, R0, R85, RZ ;  /* 0x0000005500547223 */ /* 0x000fc800000000ff */
[----:B------:R-:W-:-:S04]  /*26380*/  FFMA R117, R84, -R2, R85 ;  /* 0x8000000254757223 */ /* 0x000fc80000000055 */
[----:B------:R-:W-:Y:S01]  /*26390*/  FFMA R0, R0, R117, R84 ;  /* 0x0000007500007223 */ /* 0x000fe20000000054 */
[----:B012---:R-:W-:Y:S06]  /*263a0*/  @!P4 BRA `(.L_x_393) ;  /* 0x00000000000cc947 */ /* 0x007fec0003800000 */
[----:B------:R-:W-:Y:S02]  /*263b0*/  MOV R0, R85 ;  /* 0x0000005500007202 */ /* 0x000fe40000000f00 */
[----:B------:R-:W-:-:S07]  /*263c0*/  MOV R84, 0x263e0 ;  /* 0x000263e000547802 */ /* 0x000fce0000000f00 */
[----:B------:R-:W-:Y:S05]  /*263d0*/  CALL.REL.NOINC `($__internal_1_$__cuda_sm3x_div_rn_noftz_f32_slowpath) ;  /* 0x0000029400807944 */ /* 0x000fea0003c00000 */
.L_x_393:
[----:B------:R-:W-:Y:S05]  /*263e0*/  BSYNC.RECONVERGENT B4 ;  /* 0x0000000000047941 */ /* 0x000fea0003800200 */
.L_x_392:
        /* <DEDUP_REMOVED lines=22> */
.L_x_395:
[----:B------:R-:W-:Y:S05]  /*26550*/  BSYNC.RECONVERGENT B4 ;  /* 0x0000000000047941 */ /* 0x000fea0003800200 */
.L_x_394:
[----:B------:R-:W0:Y:S01]  /*26560*/  LDC.64 R84, c[0x0][0x388] ;  /* 0x0000e200ff547b82 */ /* 0x000e220000000a00 */
[----:B------:R-:W-:Y:S01]  /*26570*/  FADD R113, R114, -R0 ;  /* 0x8000000072717221 */ /* 0x000fe20000000000 */
[----:B0-----:R-:W-:-:S05]  /*26580*/  IMAD.WIDE R84, R115, 0x4, R84 ;  /* 0x0000000473547825 */ /* 0x001fca00078e0254 */
[----:B------:R0:W-:Y:S02]  /*26590*/  STG.E desc[UR6][R84.64], R113 ;  /* 0x0000007154007986 */ /* 0x0001e4000c101906 */
.L_x_391:
[----:B------:R-:W-:Y:S05]  /*265a0*/  BSYNC.RECONVERGENT B3 ;  /* 0x0000000000037941 */ /* 0x000fea0003800200 */
.L_x_390:
        /* <DEDUP_REMOVED lines=25> */
.L_x_399:
[----:B------:R-:W-:Y:S05]  /*26740*/  BSYNC.RECONVERGENT B4 ;  /* 0x0000000000047941 */ /* 0x000fea0003800200 */
.L_x_398:
        /* <DEDUP_REMOVED lines=21> */
.L_x_401:
[----:B------:R-:W-:Y:S05]  /*268a0*/  BSYNC.RECONVERGENT B4 ;  /* 0x0000000000047941 */ /* 0x000fea0003800200 */
.L_x_400:
[----:B------:R-:W0:Y:S01]  /*268b0*/  LDC.64 R84, c[0x0][0x388] ;  /* 0x0000e200ff547b82 */ /* 0x000e220000000a00 */
[----:B------:R-:W-:Y:S01]  /*268c0*/  FADD R113, R113, -R0 ;  /* 0x8000000071717221 */ /* 0x000fe20000000000 */
[----:B0-----:R-:W-:-:S05]  /*268d0*/  IMAD.WIDE R84, R115, 0x4, R84 ;  /* 0x0000000473547825 */ /* 0x001fca00078e0254 */
[----:B------:R0:W-:Y:S02]  /*268e0*/  STG.E desc[UR6][R84.64], R113 ;  /* 0x0000007154007986 */ /* 0x0001e4000c101906 */
.L_x_397:
[----:B------:R-:W-:Y:S05]  /*268f0*/  BSYNC.RECONVERGENT B3 ;  /* 0x0000000000037941 */ /* 0x000fea0003800200 */
.L_x_396:
        /* <DEDUP_REMOVED lines=26> */
.L_x_405:
[----:B------:R-:W-:Y:S05]  /*26aa0*/  BSYNC.RECONVERGENT B4 ;  /* 0x0000000000047941 */ /* 0x000fea0003800200 */
.L_x_404:
        /* <DEDUP_REMOVED lines=21> */
.L_x_407:
[----:B------:R-:W-:Y:S05]  /*26c00*/  BSYNC.RECONVERGENT B4 ;  /* 0x0000000000047941 */ /* 0x000fea0003800200 */
.L_x_406:
[----:B------:R-:W0:Y:S01]  /*26c10*/  LDC.64 R84, c[0x0][0x388] ;  /* 0x0000e200ff547b82 */ /* 0x000e220000000a00 */
[----:B------:R-:W-:Y:S01]  /*26c20*/  FADD R113, R113, -R0 ;  /* 0x8000000071717221 */ /* 0x000fe20000000000 */
[----:B0-----:R-:W-:-:S05]  /*26c30*/  IMAD.WIDE R84, R115, 0x4, R84 ;  /* 0x0000000473547825 */ /* 0x001fca00078e0254 */
[----:B------:R0:W-:Y:S02]  /*26c40*/  STG.E desc[UR6][R84.64], R113 ;  /* 0x0000007154007986 */ /* 0x0001e4000c101906 */
.L_x_403:
[----:B------:R-:W-:Y:S05]  /*26c50*/  BSYNC.RECONVERGENT B3 ;  /* 0x0000000000037941 */ /* 0x000fea0003800200 */
.L_x_402:
        /* <DEDUP_REMOVED lines=26> */
.L_x_411:
[----:B------:R-:W-:Y:S05]  /*26e00*/  BSYNC.RECONVERGENT B4 ;  /* 0x0000000000047941 */ /* 0x000fea0003800200 */
.L_x_410:
        /* <DEDUP_REMOVED lines=21> */
.L_x_413:
[----:B------:R-:W-:Y:S05]  /*26f60*/  BSYNC.RECONVERGENT B4 ;  /* 0x0000000000047941 */ /* 0x000fea0003800200 */
.L_x_412:
[----:B------:R-:W0:Y:S01]  /*26f70*/  LDC.64 R84, c[0x0][0x388] ;  /* 0x0000e200ff547b82 */ /* 0x000e220000000a00 */
[----:B------:R-:W-:Y:S01]  /*26f80*/  FADD R113, R113, -R0 ;  /* 0x8000000071717221 */ /* 0x000fe20000000000 */
[----:B0-----:R-:W-:-:S05]  /*26f90*/  IMAD.WIDE R84, R115, 0x4, R84 ;  /* 0x0000000473547825 */ /* 0x001fca00078e0254 */
[----:B------:R0:W-:Y:S02]  /*26fa0*/  STG.E desc[UR6][R84.64], R113 ;  /* 0x0000007154007986 */ /* 0x0001e4000c101906 */
.L_x_409:
[----:B------:R-:W-:Y:S05]  /*26fb0*/  BSYNC.RECONVERGENT B3 ;  /* 0x0000000000037941 */ /* 0x000fea0003800200 */
.L_x_408:
        /* <DEDUP_REMOVED lines=27> */
.L_x_417:
[----:B------:R-:W-:Y:S05]  /*27170*/  BSYNC.RECONVERGENT B4 ;  /* 0x0000000000047941 */ /* 0x000fea0003800200 */
.L_x_416:
        /* <DEDUP_REMOVED lines=21> */
.L_x_419:
[----:B------:R-:W-:Y:S05]  /*272d0*/  BSYNC.RECONVERGENT B4 ;  /* 0x0000000000047941 */ /* 0x000fea0003800200 */
.L_x_418:
[----:B------:R-:W0:Y:S01]  /*272e0*/  LDC.64 R84, c[0x0][0x388] ;  /* 0x0000e200ff547b82 */ /* 0x000e220000000a00 */
[----:B------:R-:W-:Y:S01]  /*272f0*/  FADD R113, R113, -R0 ;  /* 0x8000000071717221 */ /* 0x000fe20000000000 */
[----:B0-----:R-:W-:-:S05]  /*27300*/  IMAD.WIDE R84, R115, 0x4, R84 ;  /* 0x0000000473547825 */ /* 0x001fca00078e0254 */
[----:B------:R0:W-:Y:S02]  /*27310*/  STG.E desc[UR6][R84.64], R113 ;  /* 0x0000007154007986 */ /* 0x0001e4000c101906 */
.L_x_415:
[----:B------:R-:W-:Y:S05]  /*27320*/  BSYNC.RECONVERGENT B3 ;  /* 0x0000000000037941 */ /* 0x000fea0003800200 */
.L_x_414:
        /* <DEDUP_REMOVED lines=28> */
.L_x_423:
[----:B------:R-:W-:Y:S05]  /*274f0*/  BSYNC.RECONVERGENT B4 ;  /* 0x0000000000047941 */ /* 0x000fea0003800200 */
.L_x_422:
        /* <DEDUP_REMOVED lines=21> */
.L_x_425:
[----:B------:R-:W-:Y:S05]  /*27650*/  BSYNC.RECONVERGENT B4 ;  /* 0x0000000000047941 */ /* 0x000fea0003800200 */
.L_x_424:
[----:B------:R-:W0:Y:S01]  /*27660*/  LDC.64 R84, c[0x0][0x388] ;  /* 0x0000e200ff547b82 */ /* 0x000e220000000a00 */
[----:B------:R-:W-:Y:S01]  /*27670*/  FADD R113, R113, -R0 ;  /* 0x8000000071717221 */ /* 0x000fe20000000000 */
[----:B0-----:R-:W-:-:S05]  /*27680*/  IMAD.WIDE R84, R115, 0x4, R84 ;  /* 0x0000000473547825 */ /* 0x001fca00078e0254 */
[----:B------:R0:W-:Y:S02]  /*27690*/  STG.E desc[UR6][R84.64], R113 ;  /* 0x0000007154007986 */ /* 0x0001e4000c101906 */
.L_x_421:
[----:B------:R-:W-:Y:S05]  /*276a0*/  BSYNC.RECONVERGENT B3 ;  /* 0x0000000000037941 */ /* 0x000fea0003800200 */
.L_x_420:
        /* <DEDUP_REMOVED lines=28> */
.L_x_429:
[----:B------:R-:W-:Y:S05]  /*27870*/  BSYNC.RECONVERGENT B4 ;  /* 0x0000000000047941 */ /* 0x000fea0003800200 */
.L_x_428:
        /* <DEDUP_REMOVED lines=21> */
.L_x_431:
[----:B------:R-:W-:Y:S05]  /*279d0*/  BSYNC.RECONVERGENT B4 ;  /* 0x0000000000047941 */ /* 0x000fea0003800200 */
.L_x_430:
[----:B------:R-:W0:Y:S01]  /*279e0*/  LDC.64 R84, c[0x0][0x388] ;  /* 0x0000e200ff547b82 */ /* 0x000e220000000a00 */
[----:B------:R-:W-:Y:S01]  /*279f0*/  FADD R113, R113, -R0 ;  /* 0x8000000071717221 */ /* 0x000fe20000000000 */
[----:B0-----:R-:W-:-:S05]  /*27a00*/  IMAD.WIDE R84, R115, 0x4, R84 ;  /* 0x0000000473547825 */ /* 0x001fca00078e0254 */
[----:B------:R0:W-:Y:S02]  /*27a10*/  STG.E desc[UR6][R84.64], R113 ;  /* 0x0000007154007986 */ /* 0x0001e4000c101906 */
.L_x_427:
[----:B------:R-:W-:Y:S05]  /*27a20*/  BSYNC.RECONVERGENT B3 ;  /* 0x0000000000037941 */ /* 0x000fea0003800200 */
.L_x_426:
        /* <DEDUP_REMOVED lines=29> */
.L_x_435:
[----:B------:R-:W-:Y:S05]  /*27c00*/  BSYNC.RECONVERGENT B4 ;  /* 0x0000000000047941 */ /* 0x000fea0003800200 */
.L_x_434:
        /* <DEDUP_REMOVED lines=21> */
.L_x_437:
[----:B------:R-:W-:Y:S05]  /*27d60*/  BSYNC.RECONVERGENT B4 ;  /* 0x0000000000047941 */ /* 0x000fea0003800200 */
.L_x_436:
[----:B------:R-:W0:Y:S01]  /*27d70*/  LDC.64 R84, c[0x0][0x388] ;  /* 0x0000e200ff547b82 */ /* 0x000e220000000a00 */
[----:B------:R-:W-:Y:S01]  /*27d80*/  FADD R113, R113, -R0 ;  /* 0x8000000071717221 */ /* 0x000fe20000000000 */
[----:B0-----:R-:W-:-:S05]  /*27d90*/  IMAD.WIDE R84, R115, 0x4, R84 ;  /* 0x0000000473547825 */ /* 0x001fca00078e0254 */
[----:B------:R0:W-:Y:S02]  /*27da0*/  STG.E desc[UR6][R84.64], R113 ;  /* 0x0000007154007986 */ /* 0x0001e4000c101906 */
.L_x_433:
[----:B------:R-:W-:Y:S05]  /*27db0*/  BSYNC.RECONVERGENT B3 ;  /* 0x0000000000037941 */ /* 0x000fea0003800200 */
.L_x_432:
        /* <DEDUP_REMOVED lines=29> */
.L_x_441:
[----:B------:R-:W-:Y:S05]  /*27f90*/  BSYNC.RECONVERGENT B4 ;  /* 0x0000000000047941 */ /* 0x000fea0003800200 */
.L_x_440:
        /* <DEDUP_REMOVED lines=21> */
.L_x_443:
[----:B------:R-:W-:Y:S05]  /*280f0*/  BSYNC.RECONVERGENT B4 ;  /* 0x0000000000047941 */ /* 0x000fea0003800200 */
.L_x_442:
[----:B------:R-:W0:Y:S01]  /*28100*/  LDC.64 R84, c[0x0][0x388] ;  /* 0x0000e200ff547b82 */ /* 0x000e220000000a00 */
[----:B------:R-:W-:Y:S01]  /*28110*/  FADD R113, R113, -R0 ;  /* 0x8000000071717221 */ /* 0x000fe20000000000 */
[----:B0-----:R-:W-:-:S05]  /*28120*/  IMAD.WIDE R84, R115, 0x4, R84 ;  /* 0x0000000473547825 */ /* 0x001fca00078e0254 */
[----:B------:R0:W-:Y:S02]  /*28130*/  STG.E desc[UR6][R84.64], R113 ;  /* 0x0000007154007986 */ /* 0x0001e4000c101906 */
.L_x_439:
[----:B------:R-:W-:Y:S05]  /*28140*/  BSYNC.RECONVERGENT B3 ;  /* 0x0000000000037941 */ /* 0x000fea0003800200 */
.L_x_438:
        /* <DEDUP_REMOVED lines=30> */
.L_x_447:
[----:B------:R-:W-:Y:S05]  /*28330*/  BSYNC.RECONVERGENT B4 ;  /* 0x0000000000047941 */ /* 0x000fea0003800200 */
.L_x_446:
        /* <DEDUP_REMOVED lines=21> */
.L_x_449:
[----:B------:R-:W-:Y:S05]  /*28490*/  BSYNC.RECONVERGENT B4 ;  /* 0x0000000000047941 */ /* 0x000fea0003800200 */
.L_x_448:
[----:B------:R-:W0:Y:S01]  /*284a0*/  LDC.64 R84, c[0x0][0x388] ;  /* 0x0000e200ff547b82 */ /* 0x000e220000000a00 */
[----:B------:R-:W-:Y:S01]  /*284b0*/  FADD R113, R113, -R0 ;  /* 0x8000000071717221 */ /* 0x000fe20000000000 */
[----:B0-----:R-:W-:-:S05]  /*284c0*/  IMAD.WIDE R84, R115, 0x4, R84 ;  /* 0x0000000473547825 */ /* 0x001fca00078e0254 */
[----:B------:R0:W-:Y:S02]  /*284d0*/  STG.E desc[UR6][R84.64], R113 ;  /* 0x0000007154007986 */ /* 0x0001e4000c101906 */
.L_x_445:
[----:B------:R-:W-:Y:S05]  /*284e0*/  BSYNC.RECONVERGENT B3 ;  /* 0x0000000000037941 */ /* 0x000fea0003800200 */
.L_x_444:
        /* <DEDUP_REMOVED lines=30> */
.L_x_453:
[----:B------:R-:W-:Y:S05]  /*286d0*/  BSYNC.RECONVERGENT B4 ;  /* 0x0000000000047941 */ /* 0x000fea0003800200 */
.L_x_452:
        /* <DEDUP_REMOVED lines=21> */
.L_x_455:
[----:B------:R-:W-:Y:S05]  /*28830*/  BSYNC.RECONVERGENT B4 ;  /* 0x0000000000047941 */ /* 0x000fea0003800200 */
.L_x_454:
[----:B------:R-:W0:Y:S01]  /*28840*/  LDC.64 R84, c[0x0][0x388] ;  /* 0x0000e200ff547b82 */ /* 0x000e220000000a00 */
[----:B------:R-:W-:Y:S01]  /*28850*/  FADD R113, R113, -R0 ;  /* 0x8000000071717221 */ /* 0x000fe20000000000 */
[----:B0-----:R-:W-:-:S05]  /*28860*/  IMAD.WIDE R84, R115, 0x4, R84 ;  /* 0x0000000473547825 */ /* 0x001fca00078e0254 */
[----:B------:R0:W-:Y:S02]  /*28870*/  STG.E desc[UR6][R84.64], R113 ;  /* 0x0000007154007986 */ /* 0x0001e4000c101906 */
.L_x_451:
[----:B------:R-:W-:Y:S05]  /*28880*/  BSYNC.RECONVERGENT B3 ;  /* 0x0000000000037941 */ /* 0x000fea0003800200 */
.L_x_450:
        /* <DEDUP_REMOVED lines=31> */
.L_x_459:
[----:B------:R-:W-:Y:S05]  /*28a80*/  BSYNC.RECONVERGENT B4 ;  /* 0x0000000000047941 */ /* 0x000fea0003800200 */
.L_x_458:
        /* <DEDUP_REMOVED lines=21> */
.L_x_461:
[----:B------:R-:W-:Y:S05]  /*28be0*/  BSYNC.RECONVERGENT B4 ;  /* 0x0000000000047941 */ /* 0x000fea0003800200 */
.L_x_460:
[----:B------:R-:W0:Y:S01]  /*28bf0*/  LDC.64 R84, c[0x0][0x388] ;  /* 0x0000e200ff547b82 */ /* 0x000e220000000a00 */
[----:B------:R-:W-:Y:S01]  /*28c00*/  FADD R113, R113, -R0 ;  /* 0x8000000071717221 */ /* 0x000fe20000000000 */
[----:B0-----:R-:W-:-:S05]  /*28c10*/  IMAD.WIDE R84, R115, 0x4, R84 ;  /* 0x0000000473547825 */ /* 0x001fca00078e0254 */
[----:B------:R0:W-:Y:S02]  /*28c20*/  STG.E desc[UR6][R84.64], R113 ;  /* 0x0000007154007986 */ /* 0x0001e4000c101906 */
.L_x_457:
[----:B------:R-:W-:Y:S05]  /*28c30*/  BSYNC.RECONVERGENT B3 ;  /* 0x0000000000037941 */ /* 0x000fea0003800200 */
.L_x_456:
        /* <DEDUP_REMOVED lines=22> */
.L_x_465:
[----:B------:R-:W-:Y:S05]  /*28da0*/  BSYNC.RECONVERGENT B4 ;  /* 0x0000000000047941 */ /* 0x000fea0003800200 */
.L_x_464:
        /* <DEDUP_REMOVED lines=21> */
.L_x_467:
[----:B------:R-:W-:Y:S05]  /*28f00*/  BSYNC.RECONVERGENT B4 ;  /* 0x0000000000047941 */ /* 0x000fea0003800200 */
.L_x_466:
[----:B------:R-:W0:Y:S01]  /*28f10*/  LDC.64 R84, c[0x0][0x388] ;  /* 0x0000e200ff547b82 */ /* 0x000e220000000a00 */
[----:B------:R-:W-:Y:S01]  /*28f20*/  FADD R113, R113, -R0 ;  /* 0x8000000071717221 */ /* 0x000fe20000000000 */
[----:B0-----:R-:W-:-:S05]  /*28f30*/  IMAD.WIDE R84, R115, 0x4, R84 ;  /* 0x0000000473547825 */ /* 0x001fca00078e0254 */
[----:B------:R1:W-:Y:S02]  /*28f40*/  STG.E desc[UR6][R84.64], R113 ;  /* 0x0000007154007986 */ /* 0x0003e4000c101906 */
.L_x_463:
[----:B------:R-:W-:Y:S05]  /*28f50*/  BSYNC.RECONVERGENT B3 ;  /* 0x0000000000037941 */ /* 0x000fea0003800200 */
.L_x_462:
        /* <DEDUP_REMOVED lines=22> */
.L_x_471:
[----:B------:R-:W-:Y:S05]  /*290c0*/  BSYNC.RECONVERGENT B4 ;  /* 0x0000000000047941 */ /* 0x000fea0003800200 */
.L_x_470:
        /* <DEDUP_REMOVED lines=21> */
.L_x_473:
[----:B------:R-:W-:Y:S05]  /*29220*/  BSYNC.RECONVERGENT B4 ;  /* 0x0000000000047941 */ /* 0x000fea0003800200 */
.L_x_472:
[----:B------:R-:W0:Y:S01]  /*29230*/  LDC.64 R84, c[0x0][0x388] ;  /* 0x0000e200ff547b82 */ /* 0x000e220000000a00 */
[----:B------:R-:W-:Y:S01]  /*29240*/  FADD R113, R113, -R0 ;  /* 0x8000000071717221 */ /* 0x000fe20000000000 */
[----:B0-----:R-:W-:-:S05]  /*29250*/  IMAD.WIDE R84, R115, 0x4, R84 ;  /* 0x0000000473547825 */ /* 0x001fca00078e0254 */
[----:B------:R2:W-:Y:S02]  /*29260*/  STG.E desc[UR6][R84.64], R113 ;  /* 0x0000007154007986 */ /* 0x0005e4000c101906 */
.L_x_469:
[----:B------:R-:W-:Y:S05]  /*29270*/  BSYNC.RECONVERGENT B3 ;  /* 0x0000000000037941 */ /* 0x000fea0003800200 */
.L_x_468:
        /* <DEDUP_REMOVED lines=22> */
.L_x_477:
[----:B------:R-:W-:Y:S05]  /*293e0*/  BSYNC.RECONVERGENT B4 ;  /* 0x0000000000047941 */ /* 0x000fea0003800200 */
.L_x_476:
        /* <DEDUP_REMOVED lines=21> */
.L_x_479:
[----:B------:R-:W-:Y:S05]  /*29540*/  BSYNC.RECONVERGENT B4 ;  /* 0x0000000000047941 */ /* 0x000fea0003800200 */
.L_x_478:
[----:B------:R-:W0:Y:S01]  /*29550*/  LDC.64 R84, c[0x0][0x388] ;  /* 0x0000e200ff547b82 */ /* 0x000e220000000a00 */
[----:B------:R-:W-:Y:S01]  /*29560*/  FADD R113, R113, -R0 ;  /* 0x8000000071717221 */ /* 0x000fe20000000000 */
[----:B0-----:R-:W-:-:S05]  /*29570*/  IMAD.WIDE R84, R115, 0x4, R84 ;  /* 0x0000000473547825 */ /* 0x001fca00078e0254 */
[----:B------:R3:W-:Y:S02]  /*29580*/  STG.E desc[UR6][R84.64], R113 ;  /* 0x0000007154007986 */ /* 0x0007e4000c101906 */
.L_x_475:
[----:B------:R-:W-:Y:S05]  /*29590*/  BSYNC.RECONVERGENT B3 ;  /* 0x0000000000037941 */ /* 0x000fea0003800200 */
.L_x_474:
        /* <DEDUP_REMOVED lines=22> */
.L_x_483:
[----:B------:R-:W-:Y:S05]  /*29700*/  BSYNC.RECONVERGENT B4 ;  /* 0x0000000000047941 */ /* 0x000fea0003800200 */
.L_x_482:
        /* <DEDUP_REMOVED lines=21> */
.L_x_485:
[----:B------:R-:W-:Y:S05]  /*29860*/  BSYNC.RECONVERGENT B4 ;  /* 0x0000000000047941 */ /* 0x000fea0003800200 */
.L_x_484:
[----:B------:R-:W0:Y:S01]  /*29870*/  LDC.64 R84, c[0x0][0x388] ;  /* 0x0000e200ff547b82 */ /* 0x000e220000000a00 */
[----:B------:R-:W-:Y:S01]  /*29880*/  FADD R113, R113, -R0 ;  /* 0x8000000071717221 */ /* 0x000fe20000000000 */
[----:B0-----:R-:W-:-:S05]  /*29890*/  IMAD.WIDE R84, R115, 0x4, R84 ;  /* 0x0000000473547825 */ /* 0x001fca00078e0254 */
[----:B------:R4:W-:Y:S02]  /*298a0*/  STG.E desc[UR6][R84.64], R113 ;  /* 0x0000007154007986 */ /* 0x0009e4000c101906 */
.L_x_481:
[----:B------:R-:W-:Y:S05]  /*298b0*/  BSYNC.RECONVERGENT B3 ;  /* 0x0000000000037941 */ /* 0x000fea0003800200 */
.L_x_480:
        /* <DEDUP_REMOVED lines=24> */
.L_x_489:
[----:B------:R-:W-:Y:S05]  /*29a40*/  BSYNC.RECONVERGENT B4 ;  /* 0x0000000000047941 */ /* 0x000fea0003800200 */
.L_x_488:
        /* <DEDUP_REMOVED lines=22> */
.L_x_491:
[----:B------:R-:W-:Y:S05]  /*29bb0*/  BSYNC.RECONVERGENT B4 ;  /* 0x0000000000047941 */ /* 0x000fea0003800200 */
.L_x_490:
[----:B------:R-:W0:Y:S01]  /*29bc0*/  LDC.64 R84, c[0x0][0x388] ;  /* 0x0000e200ff547b82 */ /* 0x000e220000000a00 */
[----:B------:R-:W-:Y:S01]  /*29bd0*/  FADD R113, R114, -R0 ;  /* 0x8000000072717221 */ /* 0x000fe20000000000 */
[----:B0-----:R-:W-:-:S05]  /*29be0*/  IMAD.WIDE R84, R115, 0x4, R84 ;  /* 0x0000000473547825 */ /* 0x001fca00078e0254 */
[----:B------:R0:W-:Y:S02]  /*29bf0*/  STG.E desc[UR6][R84.64], R113 ;  /* 0x0000007154007986 */ /* 0x0001e4000c101906 */
.L_x_487:
[----:B------:R-:W-:Y:S05]  /*29c00*/  BSYNC.RECONVERGENT B3 ;  /* 0x0000000000037941 */ /* 0x000fea0003800200 */
.L_x_486:
        /* <DEDUP_REMOVED lines=25> */
.L_x_495:
[----:B------:R-:W-:Y:S05]  /*29da0*/  BSYNC.RECONVERGENT B4 ;  /* 0x0000000000047941 */ /* 0x000fea0003800200 */
.L_x_494:
        /* <DEDUP_REMOVED lines=21> */
.L_x_497:
[----:B------:R-:W-:Y:S05]  /*29f00*/  BSYNC.RECONVERGENT B4 ;  /* 0x0000000000047941 */ /* 0x000fea0003800200 */
.L_x_496:
[----:B------:R-:W0:Y:S01]  /*29f10*/  LDC.64 R84, c[0x0][0x388] ;  /* 0x0000e200ff547b82 */ /* 0x000e220000000a00 */
[----:B------:R-:W-:Y:S01]  /*29f20*/  FADD R113, R113, -R0 ;  /* 0x8000000071717221 */ /* 0x000fe20000000000 */
[----:B0-----:R-:W-:-:S05]  /*29f30*/  IMAD.WIDE R84, R115, 0x4, R84 ;  /* 0x0000000473547825 */ /* 0x001fca00078e0254 */
[----:B------:R0:W-:Y:S02]  /*29f40*/  STG.E desc[UR6][R84.64], R113 ;  /* 0x0000007154007986 */ /* 0x0001e4000c101906 */
.L_x_493:
[----:B------:R-:W-:Y:S05]  /*29f50*/  BSYNC.RECONVERGENT B3 ;  /* 0x0000000000037941 */ /* 0x000fea0003800200 */
.L_x_492:
        /* <DEDUP_REMOVED lines=26> */
.L_x_501:
[----:B------:R-:W-:Y:S05]  /*2a100*/  BSYNC.RECONVERGENT B4 ;  /* 0x0000000000047941 */ /* 0x000fea0003800200 */
.L_x_500:
        /* <DEDUP_REMOVED lines=21> */
.L_x_503:
[----:B------:R-:W-:Y:S05]  /*2a260*/  BSYNC.RECONVERGENT B4 ;  /* 0x0000000000047941 */ /* 0x000fea0003800200 */
.L_x_502:
[----:B------:R-:W0:Y:S01]  /*2a270*/  LDC.64 R84, c[0x0][0x388] ;  /* 0x0000e200ff547b82 */ /* 0x000e220000000a00 */
[----:B------:R-:W-:Y:S01]  /*2a280*/  FADD R113, R113, -R0 ;  /* 0x8000000071717221 */ /* 0x000fe20000000000 */
[----:B0-----:R-:W-:-:S05]  /*2a290*/  IMAD.WIDE R84, R115, 0x4, R84 ;  /* 0x0000000473547825 */ /* 0x001fca00078e0254 */
[----:B------:R0:W-:Y:S02]  /*2a2a0*/  STG.E desc[UR6][R84.64], R113 ;  /* 0x0000007154007986 */ /* 0x0001e4000c101906 */
.L_x_499:
[----:B------:R-:W-:Y:S05]  /*2a2b0*/  BSYNC.RECONVERGENT B3 ;  /* 0x0000000000037941 */ /* 0x000fea0003800200 */
.L_x_498:
        /* <DEDUP_REMOVED lines=26> */
.L_x_507:
[----:B------:R-:W-:Y:S05]  /*2a460*/  BSYNC.RECONVERGENT B4 ;  /* 0x0000000000047941 */ /* 0x000fea0003800200 */
.L_x_506:
        /* <DEDUP_REMOVED lines=21> */
.L_x_509:
[----:B------:R-:W-:Y:S05]  /*2a5c0*/  BSYNC.RECONVERGENT B4 ;  /* 0x0000000000047941 */ /* 0x000fea0003800200 */
.L_x_508:
[----:B------:R-:W0:Y:S01]  /*2a5d0*/  LDC.64 R84, c[0x0][0x388] ;  /* 0x0000e200ff547b82 */ /* 0x000e220000000a00 */
[----:B------:R-:W-:Y:S01]  /*2a5e0*/  FADD R113, R113, -R0 ;  /* 0x8000000071717221 */ /* 0x000fe20000000000 */
[----:B0-----:R-:W-:-:S05]  /*2a5f0*/  IMAD.WIDE R84, R115, 0x4, R84 ;  /* 0x0000000473547825 */ /* 0x001fca00078e0254 */
[----:B------:R0:W-:Y:S02]  /*2a600*/  STG.E desc[UR6][R84.64], R113 ;  /* 0x0000007154007986 */ /* 0x0001e4000c101906 */
.L_x_505:
[----:B------:R-:W-:Y:S05]  /*2a610*/  BSYNC.RECONVERGENT B3 ;  /* 0x0000000000037941 */ /* 0x000fea0003800200 */
.L_x_504:
        /* <DEDUP_REMOVED lines=27> */
.L_x_513:
[----:B------:R-:W-:Y:S05]  /*2a7d0*/  BSYNC.RECONVERGENT B4 ;  /* 0x0000000000047941 */ /* 0x000fea0003800200 */
.L_x_512:
        /* <DEDUP_REMOVED lines=21> */
.L_x_515:
[----:B------:R-:W-:Y:S05]  /*2a930*/  BSYNC.RECONVERGENT B4 ;  /* 0x0000000000047941 */ /* 0x000fea0003800200 */
.L_x_514:
[----:B------:R-:W0:Y:S01]  /*2a940*/  LDC.64 R84, c[0x0][0x388] ;  /* 0x0000e200ff547b82 */ /* 0x000e220000000a00 */
[----:B------:R-:W-:Y:S01]  /*2a950*/  FADD R113, R113, -R0 ;  /* 0x8000000071717221 */ /* 0x000fe20000000000 */
[----:B0-----:R-:W-:-:S05]  /*2a960*/  IMAD.WIDE R84, R115, 0x4, R84 ;  /* 0x0000000473547825 */ /* 0x001fca00078e0254 */
[----:B------:R0:W-:Y:S02]  /*2a970*/  STG.E desc[UR6][R84.64], R113 ;  /* 0x0000007154007986 */ /* 0x0001e4000c101906 */
.L_x_511:
[----:B------:R-:W-:Y:S05]  /*2a980*/  BSYNC.RECONVERGENT B3 ;  /* 0x0000000000037941 */ /* 0x000fea0003800200 */
.L_x_510:
        /* <DEDUP_REMOVED lines=28> */
.L_x_519:
[----:B------:R-:W-:Y:S05]  /*2ab50*/  BSYNC.RECONVERGENT B4 ;  /* 0x0000000000047941 */ /* 0x000fea0003800200 */
.L_x_518:
        /* <DEDUP_REMOVED lines=21> */
.L_x_521:
[----:B------:R-:W-:Y:S05]  /*2acb0*/  BSYNC.RECONVERGENT B4 ;  /* 0x0000000000047941 */ /* 0x000fea0003800200 */
.L_x_520:
[----:B------:R-:W0:Y:S01]  /*2acc0*/  LDC.64 R84, c[0x0][0x388] ;  /* 0x0000e200ff547b82 */ /* 0x000e220000000a00 */
[----:B------:R-:W-:Y:S01]  /*2acd0*/  FADD R113, R113, -R0 ;  /* 0x8000000071717221 */ /* 0x000fe20000000000 */
[----:B0-----:R-:W-:-:S05]  /*2ace0*/  IMAD.WIDE R84, R115, 0x4, R84 ;  /* 0x0000000473547825 */ /* 0x001fca00078e0254 */
[----:B------:R0:W-:Y:S02]  /*2acf0*/  STG.E desc[UR6][R84.64], R113 ;  /* 0x0000007154007986 */ /* 0x0001e4000c101906 */
.L_x_517:
[----:B------:R-:W-:Y:S05]  /*2ad00*/  BSYNC.RECONVERGENT B3 ;  /* 0x0000000000037941 */ /* 0x000fea0003800200 */
.L_x_516:
        /* <DEDUP_REMOVED lines=28> */
.L_x_525:
[----:B------:R-:W-:Y:S05]  /*2aed0*/  BSYNC.RECONVERGENT B4 ;  /* 0x0000000000047941 */ /* 0x000fea0003800200 */
.L_x_524:
        /* <DEDUP_REMOVED lines=21> */
.L_x_527:
[----:B------:R-:W-:Y:S05]  /*2b030*/  BSYNC.RECONVERGENT B4 ;  /* 0x0000000000047941 */ /* 0x000fea0003800200 */
.L_x_526:
[----:B------:R-:W0:Y:S01]  /*2b040*/  LDC.64 R84, c[0x0][0x388] ;  /* 0x0000e200ff547b82 */ /* 0x000e220000000a00 */
[----:B------:R-:W-:Y:S01]  /*2b050*/  FADD R113, R113, -R0 ;  /* 0x8000000071717221 */ /* 0x000fe20000000000 */
[----:B0-----:R-:W-:-:S05]  /*2b060*/  IMAD.WIDE R84, R115, 0x4, R84 ;  /* 0x0000000473547825 */ /* 0x001fca00078e0254 */
[----:B------:R0:W-:Y:S02]  /*2b070*/  STG.E desc[UR6][R84.64], R113 ;  /* 0x0000007154007986 */ /* 0x0001e4000c101906 */
.L_x_523:
[----:B------:R-:W-:Y:S05]  /*2b080*/  BSYNC.RECONVERGENT B3 ;  /* 0x0000000000037941 */ /* 0x000fea0003800200 */
.L_x_522:
        /* <DEDUP_REMOVED lines=29> */
.L_x_531:
[----:B------:R-:W-:Y:S05]  /*2b260*/  BSYNC.RECONVERGENT B4 ;  /* 0x0000000000047941 */ /* 0x000fea0003800200 */
.L_x_530:
        /* <DEDUP_REMOVED lines=21> */
.L_x_533:
[----:B------:R-:W-:Y:S05]  /*2b3c0*/  BSYNC.RECONVERGENT B4 ;  /* 0x0000000000047941 */ /* 0x000fea0003800200 */
.L_x_532:
[----:B------:R-:W0:Y:S01]  /*2b3d0*/  LDC.64 R84, c[0x0][0x388] ;  /* 0x0000e200ff547b82 */ /* 0x000e220000000a00 */
[----:B------:R-:W-:Y:S01]  /*2b3e0*/  FADD R113, R113, -R0 ;  /* 0x8000000071717221 */ /* 0x000fe20000000000 */
[----:B0-----:R-:W-:-:S05]  /*2b3f0*/  IMAD.WIDE R84, R115, 0x4, R84 ;  /* 0x0000000473547825 */ /* 0x001fca00078e0254 */
[----:B------:R0:W-:Y:S02]  /*2b400*/  STG.E desc[UR6][R84.64], R113 ;  /* 0x0000007154007986 */ /* 0x0001e4000c101906 */
.L_x_529:
[----:B------:R-:W-:Y:S05]  /*2b410*/  BSYNC.RECONVERGENT B3 ;  /* 0x0000000000037941 */ /* 0x000fea0003800200 */
.L_x_528:
        /* <DEDUP_REMOVED lines=29> */
.L_x_537:
[----:B------:R-:W-:Y:S05]  /*2b5f0*/  BSYNC.RECONVERGENT B4 ;  /* 0x0000000000047941 */ /* 0x000fea0003800200 */
.L_x_536:
        /* <DEDUP_REMOVED lines=21> */
.L_x_539:
[----:B------:R-:W-:Y:S05]  /*2b750*/  BSYNC.RECONVERGENT B4 ;  /* 0x0000000000047941 */ /* 0x000fea0003800200 */
.L_x_538:
[----:B------:R-:W0:Y:S01]  /*2b760*/  LDC.64 R84, c[0x0][0x388] ;  /* 0x0000e200ff547b82 */ /* 0x000e220000000a00 */
[----:B------:R-:W-:Y:S01]  /*2b770*/  FADD R113, R113, -R0 ;  /* 0x8000000071717221 */ /* 0x000fe20000000000 */
[----:B0-----:R-:W-:-:S05]  /*2b780*/  IMAD.WIDE R84, R115, 0x4, R84 ;  /* 0x0000000473547825 */ /* 0x001fca00078e0254 */
[----:B------:R0:W-:Y:S02]  /*2b790*/  STG.E desc[UR6][R84.64], R113 ;  /* 0x0000007154007986 */ /* 0x0001e4000c101906 */
.L_x_535:
[----:B------:R-:W-:Y:S05]  /*2b7a0*/  BSYNC.RECONVERGENT B3 ;  /* 0x0000000000037941 */ /* 0x000fea0003800200 */
.L_x_534:
        /* <DEDUP_REMOVED lines=30> */
.L_x_543:
[----:B------:R-:W-:Y:S05]  /*2b990*/  BSYNC.RECONVERGENT B4 ;  /* 0x0000000000047941 */ /* 0x000fea0003800200 */
.L_x_542:
        /* <DEDUP_REMOVED lines=21> */
.L_x_545:
[----:B------:R-:W-:Y:S05]  /*2baf0*/  BSYNC.RECONVERGENT B4 ;  /* 0x0000000000047941 */ /* 0x000fea0003800200 */
.L_x_544:
[----:B------:R-:W0:Y:S01]  /*2bb00*/  LDC.64 R84, c[0x0][0x388] ;  /* 0x0000e200ff547b82 */ /* 0x000e220000000a00 */
[----:B------:R-:W-:Y:S01]  /*2bb10*/  FADD R113, R113, -R0 ;  /* 0x8000000071717221 */ /* 0x000fe20000000000 */
[----:B0-----:R-:W-:-:S05]  /*2bb20*/  IMAD.WIDE R84, R115, 0x4, R84 ;  /* 0x0000000473547825 */ /* 0x001fca00078e0254 */
[----:B------:R0:W-:Y:S02]  /*2bb30*/  STG.E desc[UR6][R84.64], R113 ;  /* 0x0000007154007986 */ /* 0x0001e4000c101906 */
.L_x_541:
[----:B------:R-:W-:Y:S05]  /*2bb40*/  BSYNC.RECONVERGENT B3 ;  /* 0x0000000000037941 */ /* 0x000fea0003800200 */
.L_x_540:
        /* <DEDUP_REMOVED lines=30> */
.L_x_549:
[----:B------:R-:W-:Y:S05]  /*2bd30*/  BSYNC.RECONVERGENT B4 ;  /* 0x0000000000047941 */ /* 0x000fea0003800200 */
.L_x_548:
        /* <DEDUP_REMOVED lines=21> */
.L_x_551:
[----:B------:R-:W-:Y:S05]  /*2be90*/  BSYNC.RECONVERGENT B4 ;  /* 0x0000000000047941 */ /* 0x000fea0003800200 */
.L_x_550:
[----:B------:R-:W0:Y:S01]  /*2bea0*/  LDC.64 R84, c[0x0][0x388] ;  /* 0x0000e200ff547b82 */ /* 0x000e220000000a00 */
[----:B------:R-:W-:Y:S01]  /*2beb0*/  FADD R113, R113, -R0 ;  /* 0x8000000071717221 */ /* 0x000fe20000000000 */
[----:B0-----:R-:W-:-:S05]  /*2bec0*/  IMAD.WIDE R84, R115, 0x4, R84 ;  /* 0x0000000473547825 */ /* 0x001fca00078e0254 */
[----:B------:R0:W-:Y:S02]  /*2bed0*/  STG.E desc[UR6][R84.64], R113 ;  /* 0x0000007154007986 */ /* 0x0001e4000c101906 */
.L_x_547:
[----:B------:R-:W-:Y:S05]  /*2bee0*/  BSYNC.RECONVERGENT B3 ;  /* 0x0000000000037941 */ /* 0x000fea0003800200 */
.L_x_546:
        /* <DEDUP_REMOVED lines=31> */
.L_x_555:
[----:B------:R-:W-:Y:S05]  /*2c0e0*/  BSYNC.RECONVERGENT B4 ;  /* 0x0000000000047941 */ /* 0x000fea0003800200 */
.L_x_554:
        /* <DEDUP_REMOVED lines=21> */
.L_x_557:
[----:B------:R-:W-:Y:S05]  /*2c240*/  BSYNC.RECONVERGENT B4 ;  /* 0x0000000000047941 */ /* 0x000fea0003800200 */
.L_x_556:
[----:B------:R-:W0:Y:S01]  /*2c250*/  LDC.64 R84, c[0x0][0x388] ;  /* 0x0000e200ff547b82 */ /* 0x000e220000000a00 */
[----:B------:R-:W-:Y:S01]  /*2c260*/  FADD R113, R113, -R0 ;  /* 0x8000000071717221 */ /* 0x000fe20000000000 */
[----:B0-----:R-:W-:-:S05]  /*2c270*/  IMAD.WIDE R84, R115, 0x4, R84 ;  /* 0x0000000473547825 */ /* 0x001fca00078e0254 */
[----:B------:R0:W-:Y:S02]  /*2c280*/  STG.E desc[UR6][R84.64], R113 ;  /* 0x0000007154007986 */ /* 0x0001e4000c101906 */
.L_x_553:
[----:B------:R-:W-:Y:S05]  /*2c290*/  BSYNC.RECONVERGENT B3 ;  /* 0x0000000000037941 */ /* 0x000fea0003800200 */
.L_x_552:
        /* <DEDUP_REMOVED lines=22> */
.L_x_561:
[----:B------:R-:W-:Y:S05]  /*2c400*/  BSYNC.RECONVERGENT B4 ;  /* 0x0000000000047941 */ /* 0x000fea0003800200 */
.L_x_560:
        /* <DEDUP_REMOVED lines=21> */
.L_x_563:
[----:B------:R-:W-:Y:S05]  /*2c560*/  BSYNC.RECONVERGENT B4 ;  /* 0x0000000000047941 */ /* 0x000fea0003800200 */
.L_x_562:
[----:B------:R-:W0:Y:S01]  /*2c570*/  LDC.64 R84, c[0x0][0x388] ;  /* 0x0000e200ff547b82 */ /* 0x000e220000000a00 */
[----:B------:R-:W-:Y:S01]  /*2c580*/  FADD R113, R113, -R0 ;  /* 0x8000000071717221 */ /* 0x000fe20000000000 */
[----:B0-----:R-:W-:-:S05]  /*2c590*/  IMAD.WIDE R84, R115, 0x4, R84 ;  /* 0x0000000473547825 */ /* 0x001fca00078e0254 */
[----:B------:R1:W-:Y:S02]  /*2c5a0*/  STG.E desc[UR6][R84.64], R113 ;  /* 0x0000007154007986 */ /* 0x0003e4000c101906 */
.L_x_559:
[----:B------:R-:W-:Y:S05]  /*2c5b0*/  BSYNC.RECONVERGENT B3 ;  /* 0x0000000000037941 */ /* 0x000fea0003800200 */
.L_x_558:
        /* <DEDUP_REMOVED lines=22> */
.L_x_567:
[----:B------:R-:W-:Y:S05]  /*2c720*/  BSYNC.RECONVERGENT B4 ;  /* 0x0000000000047941 */ /* 0x000fea0003800200 */
.L_x_566:
        /* <DEDUP_REMOVED lines=21> */
.L_x_569:
[----:B------:R-:W-:Y:S05]  /*2c880*/  BSYNC.RECONVERGENT B4 ;  /* 0x0000000000047941 */ /* 0x000fea0003800200 */
.L_x_568:
[----:B------:R-:W0:Y:S01]  /*2c890*/  LDC.64 R84, c[0x0][0x388] ;  /* 0x0000e200ff547b82 */ /* 0x000e220000000a00 */
[----:B------:R-:W-:Y:S01]  /*2c8a0*/  FADD R113, R113, -R0 ;  /* 0x8000000071717221 */ /* 0x000fe20000000000 */
[----:B0-----:R-:W-:-:S05]  /*2c8b0*/  IMAD.WIDE R84, R115, 0x4, R84 ;  /* 0x0000000473547825 */ /* 0x001fca00078e0254 */
[----:B------:R2:W-:Y:S02]  /*2c8c0*/  STG.E desc[UR6][R84.64], R113 ;  /* 0x0000007154007986 */ /* 0x0005e4000c101906 */
.L_x_565:
[----:B------:R-:W-:Y:S05]  /*2c8d0*/  BSYNC.RECONVERGENT B3 ;  /* 0x0000000000037941 */ /* 0x000fea0003800200 */
.L_x_564:
        /* <DEDUP_REMOVED lines=22> */
.L_x_573:
[----:B------:R-:W-:Y:S05]  /*2ca40*/  BSYNC.RECONVERGENT B4 ;  /* 0x0000000000047941 */ /* 0x000fea0003800200 */
.L_x_572:
        /* <DEDUP_REMOVED lines=21> */
.L_x_575:
[----:B------:R-:W-:Y:S05]  /*2cba0*/  BSYNC.RECONVERGENT B4 ;  /* 0x0000000000047941 */ /* 0x000fea0003800200 */
.L_x_574:
[----:B------:R-:W0:Y:S01]  /*2cbb0*/  LDC.64 R84, c[0x0][0x388] ;  /* 0x0000e200ff547b82 */ /* 0x000e220000000a00 */
[----:B------:R-:W-:Y:S01]  /*2cbc0*/  FADD R113, R113, -R0 ;  /* 0x8000000071717221 */ /* 0x000fe20000000000 */
[----:B0-----:R-:W-:-:S05]  /*2cbd0*/  IMAD.WIDE R84, R115, 0x4, R84 ;  /* 0x0000000473547825 */ /* 0x001fca00078e0254 */
[----:B------:R3:W-:Y:S02]  /*2cbe0*/  STG.E desc[UR6][R84.64], R113 ;  /* 0x0000007154007986 */ /* 0x0007e4000c101906 */
.L_x_571:
[----:B------:R-:W-:Y:S05]  /*2cbf0*/  BSYNC.RECONVERGENT B3 ;  /* 0x0000000000037941 */ /* 0x000fea0003800200 */
.L_x_570:
        /* <DEDUP_REMOVED lines=22> */
.L_x_579:
[----:B------:R-:W-:Y:S05]  /*2cd60*/  BSYNC.RECONVERGENT B4 ;  /* 0x0000000000047941 */ /* 0x000fea0003800200 */
.L_x_578:
        /* <DEDUP_REMOVED lines=21> */
.L_x_581:
[----:B------:R-:W-:Y:S05]  /*2cec0*/  BSYNC.RECONVERGENT B4 ;  /* 0x0000000000047941 */ /* 0x000fea0003800200 */
.L_x_580:
[----:B------:R-:W0:Y:S01]  /*2ced0*/  LDC.64 R84, c[0x0][0x388] ;  /* 0x0000e200ff547b82 */ /* 0x000e220000000a00 */
[----:B------:R-:W-:Y:S01]  /*2cee0*/  FADD R113, R113, -R0 ;  /* 0x8000000071717221 */ /* 0x000fe20000000000 */
[----:B0-----:R-:W-:-:S05]  /*2cef0*/  IMAD.WIDE R84, R115, 0x4, R84 ;  /* 0x0000000473547825 */ /* 0x001fca00078e0254 */
[----:B------:R4:W-:Y:S02]  /*2cf00*/  STG.E desc[UR6][R84.64], R113 ;  /* 0x0000007154007986 */ /* 0x0009e4000c101906 */
.L_x_577:
[----:B------:R-:W-:Y:S05]  /*2cf10*/  BSYNC.RECONVERGENT B3 ;  /* 0x0000000000037941 */ /* 0x000fea0003800200 */
.L_x_576:
        /* <DEDUP_REMOVED lines=24> */
.L_x_585:
[----:B------:R-:W-:Y:S05]  /*2d0a0*/  BSYNC.RECONVERGENT B4 ;  /* 0x0000000000047941 */ /* 0x000fea0003800200 */
.L_x_584:
        /* <DEDUP_REMOVED lines=22> */
.L_x_587:
[----:B------:R-:W-:Y:S05]  /*2d210*/  BSYNC.RECONVERGENT B4 ;  /* 0x0000000000047941 */ /* 0x000fea0003800200 */
.L_x_586:
[----:B------:R-:W0:Y:S01]  /*2d220*/  LDC.64 R84, c[0x0][0x388] ;  /* 0x0000e200ff547b82 */ /* 0x000e220000000a00 */
[----:B------:R-:W-:Y:S01]  /*2d230*/  FADD R113, R114, -R0 ;  /* 0x8000000072717221 */ /* 0x000fe20000000000 */
[----:B0-----:R-:W-:-:S05]  /*2d240*/  IMAD.WIDE R84, R115, 0x4, R84 ;  /* 0x0000000473547825 */ /* 0x001fca00078e0254 */
[----:B------:R0:W-:Y:S02]  /*2d250*/  STG.E desc[UR6][R84.64], R113 ;  /* 0x0000007154007986 */ /* 0x0001e4000c101906 */
.L_x_583:
[----:B------:R-:W-:Y:S05]  /*2d260*/  BSYNC.RECONVERGENT B3 ;  /* 0x0000000000037941 */ /* 0x000fea0003800200 */
.L_x_582:
        /* <DEDUP_REMOVED lines=25> */
.L_x_591:
[----:B------:R-:W-:Y:S05]  /*2d400*/  BSYNC.RECONVERGENT B4 ;  /* 0x0000000000047941 */ /* 0x000fea0003800200 */
.L_x_590:
        /* <DEDUP_REMOVED lines=21> */
.L_x_593:
[----:B------:R-:W-:Y:S05]  /*2d560*/  BSYNC.RECONVERGENT B4 ;  /* 0x0000000000047941 */ /* 0x000fea0003800200 */
.L_x_592:
[----:B------:R-:W0:Y:S01]  /*2d570*/  LDC.64 R84, c[0x0][0x388] ;  /* 0x0000e200ff547b82 */ /* 0x000e220000000a00 */
[----:B------:R-:W-:Y:S01]  /*2d580*/  FADD R113, R113, -R0 ;  /* 0x8000000071717221 */ /* 0x000fe20000000000 */
[----:B0-----:R-:W-:-:S05]  /*2d590*/  IMAD.WIDE R84, R115, 0x4, R84 ;  /* 0x0000000473547825 */ /* 0x001fca00078e0254 */
[----:B------:R0:W-:Y:S02]  /*2d5a0*/  STG.E desc[UR6][R84.64], R113 ;  /* 0x0000007154007986 */ /* 0x0001e4000c101906 */
.L_x_589:
[----:B------:R-:W-:Y:S05]  /*2d5b0*/  BSYNC.RECONVERGENT B3 ;  /* 0x0000000000037941 */ /* 0x000fea0003800200 */
.L_x_588:
        /* <DEDUP_REMOVED lines=26> */
.L_x_597:
[----:B------:R-:W-:Y:S05]  /*2d760*/  BSYNC.RECONVERGENT B4 ;  /* 0x0000000000047941 */ /* 0x000fea0003800200 */
.L_x_596:
        /* <DEDUP_REMOVED lines=21> */
.L_x_599:
[----:B------:R-:W-:Y:S05]  /*2d8c0*/  BSYNC.RECONVERGENT B4 ;  /* 0x0000000000047941 */ /* 0x000fea0003800200 */
.L_x_598:
[----:B------:R-:W0:Y:S01]  /*2d8d0*/  LDC.64 R84, c[0x0][0x388] ;  /* 0x0000e200ff547b82 */ /* 0x000e220000000a00 */
[----:B------:R-:W-:Y:S01]  /*2d8e0*/  FADD R113, R113, -R0 ;  /* 0x8000000071717221 */ /* 0x000fe20000000000 */
[----:B0-----:R-:W-:-:S05]  /*2d8f0*/  IMAD.WIDE R84, R115, 0x4, R84 ;  /* 0x0000000473547825 */ /* 0x001fca00078e0254 */
[----:B------:R0:W-:Y:S02]  /*2d900*/  STG.E desc[UR6][R84.64], R113 ;  /* 0x0000007154007986 */ /* 0x0001e4000c101906 */
.L_x_595:
[----:B------:R-:W-:Y:S05]  /*2d910*/  BSYNC.RECONVERGENT B3 ;  /* 0x0000000000037941 */ /* 0x000fea0003800200 */
.L_x_594:
        /* <DEDUP_REMOVED lines=26> */
.L_x_603:
[----:B------:R-:W-:Y:S05]  /*2dac0*/  BSYNC.RECONVERGENT B4 ;  /* 0x0000000000047941 */ /* 0x000fea0003800200 */
.L_x_602:
        /* <DEDUP_REMOVED lines=21> */
.L_x_605:
[----:B------:R-:W-:Y:S05]  /*2dc20*/  BSYNC.RECONVERGENT B4 ;  /* 0x0000000000047941 */ /* 0x000fea0003800200 */
.L_x_604:
[----:B------:R-:W0:Y:S01]  /*2dc30*/  LDC.64 R84, c[0x0][0x388] ;  /* 0x0000e200ff547b82 */ /* 0x000e220000000a00 */
[----:B------:R-:W-:Y:S01]  /*2dc40*/  FADD R113, R113, -R0 ;  /* 0x8000000071717221 */ /* 0x000fe20000000000 */
[----:B0-----:R-:W-:-:S05]  /*2dc50*/  IMAD.WIDE R84, R115, 0x4, R84 ;  /* 0x0000000473547825 */ /* 0x001fca00078e0254 */
[----:B------:R0:W-:Y:S02]  /*2dc60*/  STG.E desc[UR6][R84.64], R113 ;  /* 0x0000007154007986 */ /* 0x0001e4000c101906 */
.L_x_601:
[----:B------:R-:W-:Y:S05]  /*2dc70*/  BSYNC.RECONVERGENT B3 ;  /* 0x0000000000037941 */ /* 0x000fea0003800200 */
.L_x_600:
        /* <DEDUP_REMOVED lines=27> */
.L_x_609:
[----:B------:R-:W-:Y:S05]  /*2de30*/  BSYNC.RECONVERGENT B4 ;  /* 0x0000000000047941 */ /* 0x000fea0003800200 */
.L_x_608:
        /* <DEDUP_REMOVED lines=21> */
.L_x_611:
[----:B------:R-:W-:Y:S05]  /*2df90*/  BSYNC.RECONVERGENT B4 ;  /* 0x0000000000047941 */ /* 0x000fea0003800200 */
.L_x_610:
[----:B------:R-:W0:Y:S01]  /*2dfa0*/  LDC.64 R84, c[0x0][0x388] ;  /* 0x0000e200ff547b82 */ /* 0x000e220000000a00 */
[----:B------:R-:W-:Y:S01]  /*2dfb0*/  FADD R113, R113, -R0 ;  /* 0x8000000071717221 */ /* 0x000fe20000000000 */
[----:B0-----:R-:W-:-:S05]  /*2dfc0*/  IMAD.WIDE R84, R115, 0x4, R84 ;  /* 0x0000000473547825 */ /* 0x001fca00078e0254 */
[----:B------:R0:W-:Y:S02]  /*2dfd0*/  STG.E desc[UR6][R84.64], R113 ;  /* 0x0000007154007986 */ /* 0x0001e4000c101906 */
.L_x_607:
[----:B------:R-:W-:Y:S05]  /*2dfe0*/  BSYNC.RECONVERGENT B3 ;  /* 0x0000000000037941 */ /* 0x000fea0003800200 */
.L_x_606:
        /* <DEDUP_REMOVED lines=28> */
.L_x_615:
[----:B------:R-:W-:Y:S05]  /*2e1b0*/  BSYNC.RECONVERGENT B4 ;  /* 0x0000000000047941 */ /* 0x000fea0003800200 */
.L_x_614:
        /* <DEDUP_REMOVED lines=21> */
.L_x_617:
[----:B------:R-:W-:Y:S05]  /*2e310*/  BSYNC.RECONVERGENT B4 ;  /* 0x0000000000047941 */ /* 0x000fea0003800200 */
.L_x_616:
[----:B------:R-:W0:Y:S01]  /*2e320*/  LDC.64 R84, c[0x0][0x388] ;  /* 0x0000e200ff547b82 */ /* 0x000e220000000a00 */
[----:B------:R-:W-:Y:S01]  /*2e330*/  FADD R113, R113, -R0 ;  /* 0x8000000071717221 */ /* 0x000fe20000000000 */
[----:B0-----:R-:W-:-:S05]  /*2e340*/  IMAD.WIDE R84, R115, 0x4, R84 ;  /* 0x0000000473547825 */ /* 0x001fca00078e0254 */
[----:B------:R0:W-:Y:S02]  /*2e350*/  STG.E desc[UR6][R84.64], R113 ;  /* 0x0000007154007986 */ /* 0x0001e4000c101906 */
.L_x_613:
[----:B------:R-:W-:Y:S05]  /*2e360*/  BSYNC.RECONVERGENT B3 ;  /* 0x0000000000037941 */ /* 0x000fea0003800200 */
.L_x_612:
        /* <DEDUP_REMOVED lines=28> */
.L_x_621:
[----:B------:R-:W-:Y:S05]  /*2e530*/  BSYNC.RECONVERGENT B4 ;  /* 0x0000000000047941 */ /* 0x000fea0003800200 */
.L_x_620:
        /* <DEDUP_REMOVED lines=21> */
.L_x_623:
[----:B------:R-:W-:Y:S05]  /*2e690*/  BSYNC.RECONVERGENT B4 ;  /* 0x0000000000047941 */ /* 0x000fea0003800200 */
.L_x_622:
[----:B------:R-:W0:Y:S01]  /*2e6a0*/  LDC.64 R84, c[0x0][0x388] ;  /* 0x0000e200ff547b82 */ /* 0x000e220000000a00 */
[----:B------:R-:W-:Y:S01]  /*2e6b0*/  FADD R113, R113, -R0 ;  /* 0x8000000071717221 */ /* 0x000fe20000000000 */
[----:B0-----:R-:W-:-:S05]  /*2e6c0*/  IMAD.WIDE R84, R115, 0x4, R84 ;  /* 0x0000000473547825 */ /* 0x001fca00078e0254 */
[----:B------:R0:W-:Y:S02]  /*2e6d0*/  STG.E desc[UR6][R84.64], R113 ;  /* 0x0000007154007986 */ /* 0x0001e4000c101906 */
.L_x_619:
[----:B------:R-:W-:Y:S05]  /*2e6e0*/  BSYNC.RECONVERGENT B3 ;  /* 0x0000000000037941 */ /* 0x000fea0003800200 */
.L_x_618:
        /* <DEDUP_REMOVED lines=29> */
.L_x_627:
[----:B------:R-:W-:Y:S05]  /*2e8c0*/  BSYNC.RECONVERGENT B4 ;  /* 0x0000000000047941 */ /* 0x000fea0003800200 */
.L_x_626:
        /* <DEDUP_REMOVED lines=21> */
.L_x_629:
[----:B------:R-:W-:Y:S05]  /*2ea20*/  BSYNC.RECONVERGENT B4 ;  /* 0x0000000000047941 */ /* 0x000fea0003800200 */
.L_x_628:
[----:B------:R-:W0:Y:S01]  /*2ea30*/  LDC.64 R84, c[0x0][0x388] ;  /* 0x0000e200ff547b82 */ /* 0x000e220000000a00 */
[----:B------:R-:W-:Y:S01]  /*2ea40*/  FADD R113, R113, -R0 ;  /* 0x8000000071717221 */ /* 0x000fe20000000000 */
[----:B0-----:R-:W-:-:S05]  /*2ea50*/  IMAD.WIDE R84, R115, 0x4, R84 ;  /* 0x0000000473547825 */ /* 0x001fca00078e0254 */
[----:B------:R0:W-:Y:S02]  /*2ea60*/  STG.E desc[UR6][R84.64], R113 ;  /* 0x0000007154007986 */ /* 0x0001e4000c101906 */
.L_x_625:
[----:B------:R-:W-:Y:S05]  /*2ea70*/  BSYNC.RECONVERGENT B3 ;  /* 0x0000000000037941 */ /* 0x000fea0003800200 */
.L_x_624:
        /* <DEDUP_REMOVED lines=29> */
.L_x_633:
[----:B------:R-:W-:Y:S05]  /*2ec50*/  BSYNC.RECONVERGENT B4 ;  /* 0x0000000000047941 */ /* 0x000fea0003800200 */
.L_x_632:
        /* <DEDUP_REMOVED lines=21> */
.L_x_635:
[----:B------:R-:W-:Y:S05]  /*2edb0*/  BSYNC.RECONVERGENT B4 ;  /* 0x0000000000047941 */ /* 0x000fea0003800200 */
.L_x_634:
[----:B------:R-:W0:Y:S01]  /*2edc0*/  LDC.64 R84, c[0x0][0x388] ;  /* 0x0000e200ff547b82 */ /* 0x000e220000000a00 */
[----:B------:R-:W-:Y:S01]  /*2edd0*/  FADD R113, R113, -R0 ;  /* 0x8000000071717221 */ /* 0x000fe20000000000 */
[----:B0-----:R-:W-:-:S05]  /*2ede0*/  IMAD.WIDE R84, R115, 0x4, R84 ;  /* 0x0000000473547825 */ /* 0x001fca00078e0254 */
[----:B------:R0:W-:Y:S02]  /*2edf0*/  STG.E desc[UR6][R84.64], R113 ;  /* 0x0000007154007986 */ /* 0x0001e4000c101906 */
.L_x_631:
[----:B------:R-:W-:Y:S05]  /*2ee00*/  BSYNC.RECONVERGENT B3 ;  /* 0x0000000000037941 */ /* 0x000fea0003800200 */
.L_x_630:
        /* <DEDUP_REMOVED lines=30> */
.L_x_639:
[----:B------:R-:W-:Y:S05]  /*2eff0*/  BSYNC.RECONVERGENT B4 ;  /* 0x0000000000047941 */ /* 0x000fea0003800200 */
.L_x_638:
        /* <DEDUP_REMOVED lines=21> */
.L_x_641:
[----:B------:R-:W-:Y:S05]  /*2f150*/  BSYNC.RECONVERGENT B4 ;  /* 0x0000000000047941 */ /* 0x000fea0003800200 */
.L_x_640:
[----:B------:R-:W0:Y:S01]  /*2f160*/  LDC.64 R84, c[0x0][0x388] ;  /* 0x0000e200ff547b82 */ /* 0x000e220000000a00 */
[----:B------:R-:W-:Y:S01]  /*2f170*/  FADD R113, R113, -R0 ;  /* 0x8000000071717221 */ /* 0x000fe20000000000 */
[----:B0-----:R-:W-:-:S05]  /*2f180*/  IMAD.WIDE R84, R115, 0x4, R84 ;  /* 0x0000000473547825 */ /* 0x001fca00078e0254 */
[----:B------:R0:W-:Y:S02]  /*2f190*/  STG.E desc[UR6][R84.64], R113 ;  /* 0x0000007154007986 */ /* 0x0001e4000c101906 */
.L_x_637:
[----:B------:R-:W-:Y:S05]  /*2f1a0*/  BSYNC.RECONVERGENT B3 ;  /* 0x0000000000037941 */ /* 0x000fea0003800200 */
.L_x_636:
        /* <DEDUP_REMOVED lines=30> */
.L_x_645:
[----:B------:R-:W-:Y:S05]  /*2f390*/  BSYNC.RECONVERGENT B4 ;  /* 0x0000000000047941 */ /* 0x000fea0003800200 */
.L_x_644:
        /* <DEDUP_REMOVED lines=21> */
.L_x_647:
[----:B------:R-:W-:Y:S05]  /*2f4f0*/  BSYNC.RECONVERGENT B4 ;  /* 0x0000000000047941 */ /* 0x000fea0003800200 */
.L_x_646:
[----:B------:R-:W0:Y:S01]  /*2f500*/  LDC.64 R84, c[0x0][0x388] ;  /* 0x0000e200ff547b82 */ /* 0x000e220000000a00 */
[----:B------:R-:W-:Y:S01]  /*2f510*/  FADD R113, R113, -R0 ;  /* 0x8000000071717221 */ /* 0x000fe20000000000 */
[----:B0-----:R-:W-:-:S05]  /*2f520*/  IMAD.WIDE R84, R115, 0x4, R84 ;  /* 0x0000000473547825 */ /* 0x001fca00078e0254 */
[----:B------:R0:W-:Y:S02]  /*2f530*/  STG.E desc[UR6][R84.64], R113 ;  /* 0x0000007154007986 */ /* 0x0001e4000c101906 */
.L_x_643:
[----:B------:R-:W-:Y:S05]  /*2f540*/  BSYNC.RECONVERGENT B3 ;  /* 0x0000000000037941 */ /* 0x000fea0003800200 */
.L_x_642:
        /* <DEDUP_REMOVED lines=31> */
.L_x_651:
[----:B------:R-:W-:Y:S05]  /*2f740*/  BSYNC.RECONVERGENT B4 ;  /* 0x0000000000047941 */ /* 0x000fea0003800200 */
.L_x_650:
        /* <DEDUP_REMOVED lines=21> */
.L_x_653:
[----:B------:R-:W-:Y:S05]  /*2f8a0*/  BSYNC.RECONVERGENT B4 ;  /* 0x0000000000047941 */ /* 0x000fea0003800200 */
.L_x_652:
[----:B------:R-:W0:Y:S01]  /*2f8b0*/  LDC.64 R84, c[0x0][0x388] ;  /* 0x0000e200ff547b82 */ /* 0x000e220000000a00 */
[----:B------:R-:W-:Y:S01]  /*2f8c0*/  FADD R113, R113, -R0 ;  /* 0x8000000071717221 */ /* 0x000fe20000000000 */
[----:B0-----:R-:W-:-:S05]  /*2f8d0*/  IMAD.WIDE R84, R115, 0x4, R84 ;  /* 0x0000000473547825 */ /* 0x001fca00078e0254 */
[----:B------:R0:W-:Y:S02]  /*2f8e0*/  STG.E desc[UR6][R84.64], R113 ;  /* 0x0000007154007986 */ /* 0x0001e4000c101906 */
.L_x_649:
[----:B------:R-:W-:Y:S05]  /*2f8f0*/  BSYNC.RECONVERGENT B3 ;  /* 0x0000000000037941 */ /* 0x000fea0003800200 */
.L_x_648:
        /* <DEDUP_REMOVED lines=22> */
.L_x_657:
[----:B------:R-:W-:Y:S05]  /*2fa60*/  BSYNC.RECONVERGENT B4 ;  /* 0x0000000000047941 */ /* 0x000fea0003800200 */
.L_x_656:
        /* <DEDUP_REMOVED lines=21> */
.L_x_659:
[----:B------:R-:W-:Y:S05]  /*2fbc0*/  BSYNC.RECONVERGENT B4 ;  /* 0x0000000000047941 */ /* 0x000fea0003800200 */
.L_x_658:
[----:B------:R-:W0:Y:S01]  /*2fbd0*/  LDC.64 R84, c[0x0][0x388] ;  /* 0x0000e200ff547b82 */ /* 0x000e220000000a00 */
[----:B------:R-:W-:Y:S01]  /*2fbe0*/  FADD R113, R113, -R0 ;  /* 0x8000000071717221 */ /* 0x000fe20000000000 */
[----:B0-----:R-:W-:-:S05]  /*2fbf0*/  IMAD.WIDE R84, R115, 0x4, R84 ;  /* 0x0000000473547825 */ /* 0x001fca00078e0254 */
[----:B------:R1:W-:Y:S02]  /*2fc00*/  STG.E desc[UR6][R84.64], R113 ;  /* 0x0000007154007986 */ /* 0x0003e4000c101906 */
.L_x_655:
[----:B------:R-:W-:Y:S05]  /*2fc10*/  BSYNC.RECONVERGENT B3 ;  /* 0x0000000000037941 */ /* 0x000fea0003800200 */
.L_x_654:
        /* <DEDUP_REMOVED lines=22> */
.L_x_663:
[----:B------:R-:W-:Y:S05]  /*2fd80*/  BSYNC.RECONVERGENT B4 ;  /* 0x0000000000047941 */ /* 0x000fea0003800200 */
.L_x_662:
        /* <DEDUP_REMOVED lines=21> */
.L_x_665:
[----:B------:R-:W-:Y:S05]  /*2fee0*/  BSYNC.RECONVERGENT B4 ;  /* 0x0000000000047941 */ /* 0x000fea0003800200 */
.L_x_664:
[----:B------:R-:W0:Y:S01]  /*2fef0*/  LDC.64 R84, c[0x0][0x388] ;  /* 0x0000e200ff547b82 */ /* 0x000e220000000a00 */
[----:B------:R-:W-:Y:S01]  /*2ff00*/  FADD R113, R113, -R0 ;  /* 0x8000000071717221 */ /* 0x000fe20000000000 */
[----:B0-----:R-:W-:-:S05]  /*2ff10*/  IMAD.WIDE R84, R115, 0x4, R84 ;  /* 0x0000000473547825 */ /* 0x001fca00078e0254 */
[----:B------:R2:W-:Y:S02]  /*2ff20*/  STG.E desc[UR6][R84.64], R113 ;  /* 0x0000007154007986 */ /* 0x0005e4000c101906 */
.L_x_661:
[----:B------:R-:W-:Y:S05]  /*2ff30*/  BSYNC.RECONVERGENT B3 ;  /* 0x0000000000037941 */ /* 0x000fea0003800200 */
.L_x_660:
        /* <DEDUP_REMOVED lines=22> */
.L_x_669:
[----:B------:R-:W-:Y:S05]  /*300a0*/  BSYNC.RECONVERGENT B4 ;  /* 0x0000000000047941 */ /* 0x000fea0003800200 */
.L_x_668:
        /* <DEDUP_REMOVED lines=21> */
.L_x_671:
[----:B------:R-:W-:Y:S05]  /*30200*/  BSYNC.RECONVERGENT B4 ;  /* 0x0000000000047941 */ /* 0x000fea0003800200 */
.L_x_670:
[----:B------:R-:W0:Y:S01]  /*30210*/  LDC.64 R84, c[0x0][0x388] ;  /* 0x0000e200ff547b82 */ /* 0x000e220000000a00 */
[----:B------:R-:W-:Y:S01]  /*30220*/  FADD R113, R113, -R0 ;  /* 0x8000000071717221 */ /* 0x000fe20000000000 */
[----:B0-----:R-:W-:-:S05]  /*30230*/  IMAD.WIDE R84, R115, 0x4, R84 ;  /* 0x0000000473547825 */ /* 0x001fca00078e0254 */
[----:B------:R3:W-:Y:S02]  /*30240*/  STG.E desc[UR6][R84.64], R113 ;  /* 0x0000007154007986 */ /* 0x0007e4000c101906 */
.L_x_667:
[----:B------:R-:W-:Y:S05]  /*30250*/  BSYNC.RECONVERGENT B3 ;  /* 0x0000000000037941 */ /* 0x000fea0003800200 */
.L_x_666:
        /* <DEDUP_REMOVED lines=22> */
.L_x_675:
[----:B------:R-:W-:Y:S05]  /*303c0*/  BSYNC.RECONVERGENT B4 ;  /* 0x0000000000047941 */ /* 0x000fea0003800200 */
.L_x_674:
        /* <DEDUP_REMOVED lines=21> */
.L_x_677:
[----:B------:R-:W-:Y:S05]  /*30520*/  BSYNC.RECONVERGENT B4 ;  /* 0x0000000000047941 */ /* 0x000fea0003800200 */
.L_x_676:
[----:B------:R-:W0:Y:S01]  /*30530*/  LDC.64 R84, c[0x0][0x388] ;  /* 0x0000e200ff547b82 */ /* 0x000e220000000a00 */
[----:B------:R-:W-:Y:S01]  /*30540*/  FADD R113, R113, -R0 ;  /* 0x8000000071717221 */ /* 0x000fe20000000000 */
[----:B0-----:R-:W-:-:S05]  /*30550*/  IMAD.WIDE R84, R115, 0x4, R84 ;  /* 0x0000000473547825 */ /* 0x001fca00078e0254 */
[----:B------:R4:W-:Y:S02]  /*30560*/  STG.E desc[UR6][R84.64], R113 ;  /* 0x0000007154007986 */ /* 0x0009e4000c101906 */
.L_x_673:
[----:B------:R-:W-:Y:S05]  /*30570*/  BSYNC.RECONVERGENT B3 ;  /* 0x0000000000037941 */ /* 0x000fea0003800200 */
.L_x_672:
        /* <DEDUP_REMOVED lines=24> */
.L_x_681:
[----:B------:R-:W-:Y:S05]  /*30700*/  BSYNC.RECONVERGENT B4 ;  /* 0x0000000000047941 */ /* 0x000fea0003800200 */
.L_x_680:
        /* <DEDUP_REMOVED lines=22> */
.L_x_683:
[----:B------:R-:W-:Y:S05]  /*30870*/  BSYNC.RECONVERGENT B4 ;  /* 0x0000000000047941 */ /* 0x000fea0003800200 */
.L_x_682:
[----:B------:R-:W0:Y:S01]  /*30880*/  LDC.64 R84, c[0x0][0x388] ;  /* 0x0000e200ff547b82 */ /* 0x000e220000000a00 */
[----:B------:R-:W-:Y:S01]  /*30890*/  FADD R113, R114, -R0 ;  /* 0x8000000072717221 */ /* 0x000fe20000000000 */
[----:B0-----:R-:W-:-:S05]  /*308a0*/  IMAD.WIDE R84, R115, 0x4, R84 ;  /* 0x0000000473547825 */ /* 0x001fca00078e0254 */
[----:B------:R0:W-:Y:S02]  /*308b0*/  STG.E desc[UR6][R84.64], R113 ;  /* 0x0000007154007986 */ /* 0x0001e4000c101906 */
.L_x_679:
[----:B------:R-:W-:Y:S05]  /*308c0*/  BSYNC.RECONVERGENT B3 ;  /* 0x0000000000037941 */ /* 0x000fea0003800200 */
.L_x_678:
        /* <DEDUP_REMOVED lines=25> */
.L_x_687:
[----:B------:R-:W-:Y:S05]  /*30a60*/  BSYNC.RECONVERGENT B4 ;  /* 0x0000000000047941 */ /* 0x000fea0003800200 */
.L_x_686:
        /* <DEDUP_REMOVED lines=21> */
.L_x_689:
[----:B------:R-:W-:Y:S05]  /*30bc0*/  BSYNC.RECONVERGENT B4 ;  /* 0x0000000000047941 */ /* 0x000fea0003800200 */
.L_x_688:
[----:B------:R-:W0:Y:S01]  /*30bd0*/  LDC.64 R84, c[0x0][0x388] ;  /* 0x0000e200ff547b82 */ /* 0x000e220000000a00 */
[----:B------:R-:W-:Y:S01]  /*30be0*/  FADD R113, R113, -R0 ;  /* 0x8000000071717221 */ /* 0x000fe20000000000 */
[----:B0-----:R-:W-:-:S05]  /*30bf0*/  IMAD.WIDE R84, R115, 0x4, R84 ;  /* 0x0000000473547825 */ /* 0x001fca00078e0254 */
[----:B------:R0:W-:Y:S02]  /*30c00*/  STG.E desc[UR6][R84.64], R113 ;  /* 0x0000007154007986 */ /* 0x0001e4000c101906 */
.L_x_685:
[----:B------:R-:W-:Y:S05]  /*30c10*/  BSYNC.RECONVERGENT B3 ;  /* 0x0000000000037941 */ /* 0x000fea0003800200 */
.L_x_684:
        /* <DEDUP_REMOVED lines=26> */
.L_x_693:
[----:B------:R-:W-:Y:S05]  /*30dc0*/  BSYNC.RECONVERGENT B4 ;  /* 0x0000000000047941 */ /* 0x000fea0003800200 */
.L_x_692:
        /* <DEDUP_REMOVED lines=21> */
.L_x_695:
[----:B------:R-:W-:Y:S05]  /*30f20*/  BSYNC.RECONVERGENT B4 ;  /* 0x0000000000047941 */ /* 0x000fea0003800200 */
.L_x_694:
[----:B------:R-:W0:Y:S01]  /*30f30*/  LDC.64 R84, c[0x0][0x388] ;  /* 0x0000e200ff547b82 */ /* 0x000e220000000a00 */
[----:B------:R-:W-:Y:S01]  /*30f40*/  FADD R113, R113, -R0 ;  /* 0x8000000071717221 */ /* 0x000fe20000000000 */
[----:B0-----:R-:W-:-:S05]  /*30f50*/  IMAD.WIDE R84, R115, 0x4, R84 ;  /* 0x0000000473547825 */ /* 0x001fca00078e0254 */
[----:B------:R0:W-:Y:S02]  /*30f60*/  STG.E desc[UR6][R84.64], R113 ;  /* 0x0000007154007986 */ /* 0x0001e4000c101906 */
.L_x_691:
[----:B------:R-:W-:Y:S05]  /*30f70*/  BSYNC.RECONVERGENT B3 ;  /* 0x0000000000037941 */ /* 0x000fea0003800200 */
.L_x_690:
        /* <DEDUP_REMOVED lines=26> */
.L_x_699:
[----:B------:R-:W-:Y:S05]  /*31120*/  BSYNC.RECONVERGENT B4 ;  /* 0x0000000000047941 */ /* 0x000fea0003800200 */
.L_x_698:
        /* <DEDUP_REMOVED lines=21> */
.L_x_701:
[----:B------:R-:W-:Y:S05]  /*31280*/  BSYNC.RECONVERGENT B4 ;  /* 0x0000000000047941 */ /* 0x000fea0003800200 */
.L_x_700:
[----:B------:R-:W0:Y:S01]  /*31290*/  LDC.64 R84, c[0x0][0x388] ;  /* 0x0000e200ff547b82 */ /* 0x000e220000000a00 */
[----:B------:R-:W-:Y:S01]  /*312a0*/  FADD R113, R113, -R0 ;  /* 0x8000000071717221 */ /* 0x000fe20000000000 */
[----:B0-----:R-:W-:-:S05]  /*312b0*/  IMAD.WIDE R84, R115, 0x4, R84 ;  /* 0x0000000473547825 */ /* 0x001fca00078e0254 */
[----:B------:R0:W-:Y:S02]  /*312c0*/  STG.E desc[UR6][R84.64], R113 ;  /* 0x0000007154007986 */ /* 0x0001e4000c101906 */
.L_x_697:
[----:B------:R-:W-:Y:S05]  /*312d0*/  BSYNC.RECONVERGENT B3 ;  /* 0x0000000000037941 */ /* 0x000fea0003800200 */
.L_x_696:
        /* <DEDUP_REMOVED lines=27> */
.L_x_705:
[----:B------:R-:W-:Y:S05]  /*31490*/  BSYNC.RECONVERGENT B4 ;  /* 0x0000000000047941 */ /* 0x000fea0003800200 */
.L_x_704:
        /* <DEDUP_REMOVED lines=21> */
.L_x_707:
[----:B------:R-:W-:Y:S05]  /*315f0*/  BSYNC.RECONVERGENT B4 ;  /* 0x0000000000047941 */ /* 0x000fea0003800200 */
.L_x_706:
[----:B------:R-:W0:Y:S01]  /*31600*/  LDC.64 R84, c[0x0][0x388] ;  /* 0x0000e200ff547b82 */ /* 0x000e220000000a00 */
[----:B------:R-:W-:Y:S01]  /*31610*/  FADD R113, R113, -R0 ;  /* 0x8000000071717221 */ /* 0x000fe20000000000 */
[----:B0-----:R-:W-:-:S05]  /*31620*/  IMAD.WIDE R84, R115, 0x4, R84 ;  /* 0x0000000473547825 */ /* 0x001fca00078e0254 */
[----:B------:R0:W-:Y:S02]  /*31630*/  STG.E desc[UR6][R84.64], R113 ;  /* 0x0000007154007986 */ /* 0x0001e4000c101906 */
.L_x_703:
[----:B------:R-:W-:Y:S05]  /*31640*/  BSYNC.RECONVERGENT B3 ;  /* 0x0000000000037941 */ /* 0x000fea0003800200 */
.L_x_702:
        /* <DEDUP_REMOVED lines=28> */
.L_x_711:
[----:B------:R-:W-:Y:S05]  /*31810*/  BSYNC.RECONVERGENT B4 ;  /* 0x0000000000047941 */ /* 0x000fea0003800200 */
.L_x_710:
        /* <DEDUP_REMOVED lines=21> */
.L_x_713:
[----:B------:R-:W-:Y:S05]  /*31970*/  BSYNC.RECONVERGENT B4 ;  /* 0x0000000000047941 */ /* 0x000fea0003800200 */
.L_x_712:
[----:B------:R-:W0:Y:S01]  /*31980*/  LDC.64 R84, c[0x0][0x388] ;  /* 0x0000e200ff547b82 */ /* 0x000e220000000a00 */
[----:B------:R-:W-:Y:S01]  /*31990*/  FADD R113, R113, -R0 ;  /* 0x8000000071717221 */ /* 0x000fe20000000000 */
[----:B0-----:R-:W-:-:S05]  /*319a0*/  IMAD.WIDE R84, R115, 0x4, R84 ;  /* 0x0000000473547825 */ /* 0x001fca00078e0254 */
[----:B------:R0:W-:Y:S02]  /*319b0*/  STG.E desc[UR6][R84.64], R113 ;  /* 0x0000007154007986 */ /* 0x0001e4000c101906 */
.L_x_709:
[----:B------:R-:W-:Y:S05]  /*319c0*/  BSYNC.RECONVERGENT B3 ;  /* 0x0000000000037941 */ /* 0x000fea0003800200 */
.L_x_708:
        /* <DEDUP_REMOVED lines=28> */
.L_x_717:
[----:B------:R-:W-:Y:S05]  /*31b90*/  BSYNC.RECONVERGENT B4 ;  /* 0x0000000000047941 */ /* 0x000fea0003800200 */
.L_x_716:
        /* <DEDUP_REMOVED lines=21> */
.L_x_719:
[----:B------:R-:W-:Y:S05]  /*31cf0*/  BSYNC.RECONVERGENT B4 ;  /* 0x0000000000047941 */ /* 0x000fea0003800200 */
.L_x_718:
[----:B------:R-:W0:Y:S01]  /*31d00*/  LDC.64 R84, c[0x0][0x388] ;  /* 0x0000e200ff547b82 */ /* 0x000e220000000a00 */
[----:B------:R-:W-:Y:S01]  /*31d10*/  FADD R113, R113, -R0 ;  /* 0x8000000071717221 */ /* 0x000fe20000000000 */
[----:B0-----:R-:W-:-:S05]  /*31d20*/  IMAD.WIDE R84, R115, 0x4, R84 ;  /* 0x0000000473547825 */ /* 0x001fca00078e0254 */
[----:B------:R0:W-:Y:S02]  /*31d30*/  STG.E desc[UR6][R84.64], R113 ;  /* 0x0000007154007986 */ /* 0x0001e4000c101906 */
.L_x_715:
[----:B------:R-:W-:Y:S05]  /*31d40*/  BSYNC.RECONVERGENT B3 ;  /* 0x0000000000037941 */ /* 0x000fea0003800200 */
.L_x_714:
        /* <DEDUP_REMOVED lines=29> */
.L_x_723:
[----:B------:R-:W-:Y:S05]  /*31f20*/  BSYNC.RECONVERGENT B4 ;  /* 0x0000000000047941 */ /* 0x000fea0003800200 */
.L_x_722:
        /* <DEDUP_REMOVED lines=21> */
.L_x_725:
[----:B------:R-:W-:Y:S05]  /*32080*/  BSYNC.RECONVERGENT B4 ;  /* 0x0000000000047941 */ /* 0x000fea0003800200 */
.L_x_724:
[----:B------:R-:W0:Y:S01]  /*32090*/  LDC.64 R84, c[0x0][0x388] ;  /* 0x0000e200ff547b82 */ /* 0x000e220000000a00 */
[----:B------:R-:W-:Y:S01]  /*320a0*/  FADD R113, R113, -R0 ;  /* 0x8000000071717221 */ /* 0x000fe20000000000 */
[----:B0-----:R-:W-:-:S05]  /*320b0*/  IMAD.WIDE R84, R115, 0x4, R84 ;  /* 0x0000000473547825 */ /* 0x001fca00078e0254 */
[----:B------:R0:W-:Y:S02]  /*320c0*/  STG.E desc[UR6][R84.64], R113 ;  /* 0x0000007154007986 */ /* 0x0001e4000c101906 */
.L_x_721:
[----:B------:R-:W-:Y:S05]  /*320d0*/  BSYNC.RECONVERGENT B3 ;  /* 0x0000000000037941 */ /* 0x000fea0003800200 */
.L_x_720:
        /* <DEDUP_REMOVED lines=29> */
.L_x_729:
[----:B------:R-:W-:Y:S05]  /*322b0*/  BSYNC.RECONVERGENT B4 ;  /* 0x0000000000047941 */ /* 0x000fea0003800200 */
.L_x_728:
        /* <DEDUP_REMOVED lines=21> */
.L_x_731:
[----:B------:R-:W-:Y:S05]  /*32410*/  BSYNC.RECONVERGENT B4 ;  /* 0x0000000000047941 */ /* 0x000fea0003800200 */
.L_x_730:
[----:B------:R-:W0:Y:S01]  /*32420*/  LDC.64 R84, c[0x0][0x388] ;  /* 0x0000e200ff547b82 */ /* 0x000e220000000a00 */
[----:B------:R-:W-:Y:S01]  /*32430*/  FADD R113, R113, -R0 ;  /* 0x8000000071717221 */ /* 0x000fe20000000000 */
[----:B0-----:R-:W-:-:S05]  /*32440*/  IMAD.WIDE R84, R115, 0x4, R84 ;  /* 0x0000000473547825 */ /* 0x001fca00078e0254 */
[----:B------:R0:W-:Y:S02]  /*32450*/  STG.E desc[UR6][R84.64], R113 ;  /* 0x0000007154007986 */ /* 0x0001e4000c101906 */
.L_x_727:
[----:B------:R-:W-:Y:S05]  /*32460*/  BSYNC.RECONVERGENT B3 ;  /* 0x0000000000037941 */ /* 0x000fea0003800200 */
.L_x_726:
        /* <DEDUP_REMOVED lines=30> */
.L_x_735:
[----:B------:R-:W-:Y:S05]  /*32650*/  BSYNC.RECONVERGENT B4 ;  /* 0x0000000000047941 */ /* 0x000fea0003800200 */
.L_x_734:
        /* <DEDUP_REMOVED lines=21> */
.L_x_737:
[----:B------:R-:W-:Y:S05]  /*327b0*/  BSYNC.RECONVERGENT B4 ;  /* 0x0000000000047941 */ /* 0x000fea0003800200 */
.L_x_736:
[----:B------:R-:W0:Y:S01]  /*327c0*/  LDC.64 R84, c[0x0][0x388] ;  /* 0x0000e200ff547b82 */ /* 0x000e220000000a00 */
[----:B------:R-:W-:Y:S01]  /*327d0*/  FADD R113, R113, -R0 ;  /* 0x8000000071717221 */ /* 0x000fe20000000000 */
[----:B0-----:R-:W-:-:S05]  /*327e0*/  IMAD.WIDE R84, R115, 0x4, R84 ;  /* 0x0000000473547825 */ /* 0x001fca00078e0254 */
[----:B------:R0:W-:Y:S02]  /*327f0*/  STG.E desc[UR6][R84.64], R113 ;  /* 0x0000007154007986 */ /* 0x0001e4000c101906 */
.L_x_733:
[----:B------:R-:W-:Y:S05]  /*32800*/  BSYNC.RECONVERGENT B3 ;  /* 0x0000000000037941 */ /* 0x000fea0003800200 */
.L_x_732:
        /* <DEDUP_REMOVED lines=30> */
.L_x_741:
[----:B------:R-:W-:Y:S05]  /*329f0*/  BSYNC.RECONVERGENT B4 ;  /* 0x0000000000047941 */ /* 0x000fea0003800200 */
.L_x_740:
        /* <DEDUP_REMOVED lines=21> */
.L_x_743:
[----:B------:R-:W-:Y:S05]  /*32b50*/  BSYNC.RECONVERGENT B4 ;  /* 0x0000000000047941 */ /* 0x000fea0003800200 */
.L_x_742:
[----:B------:R-:W0:Y:S01]  /*32b60*/  LDC.64 R84, c[0x0][0x388] ;  /* 0x0000e200ff547b82 */ /* 0x000e220000000a00 */
[----:B------:R-:W-:Y:S01]  /*32b70*/  FADD R113, R113, -R0 ;  /* 0x8000000071717221 */ /* 0x000fe20000000000 */
[----:B0-----:R-:W-:-:S05]  /*32b80*/  IMAD.WIDE R84, R115, 0x4, R84 ;  /* 0x0000000473547825 */ /* 0x001fca00078e0254 */
[----:B------:R0:W-:Y:S02]  /*32b90*/  STG.E desc[UR6][R84.64], R113 ;  /* 0x0000007154007986 */ /* 0x0001e4000c101906 */
.L_x_739:
[----:B------:R-:W-:Y:S05]  /*32ba0*/  BSYNC.RECONVERGENT B3 ;  /* 0x0000000000037941 */ /* 0x000fea0003800200 */
.L_x_738:
        /* <DEDUP_REMOVED lines=31> */
.L_x_747:
[----:B------:R-:W-:Y:S05]  /*32da0*/  BSYNC.RECONVERGENT B4 ;  /* 0x0000000000047941 */ /* 0x000fea0003800200 */
.L_x_746:
        /* <DEDUP_REMOVED lines=21> */
.L_x_749:
[----:B------:R-:W-:Y:S05]  /*32f00*/  BSYNC.RECONVERGENT B4 ;  /* 0x0000000000047941 */ /* 0x000fea0003800200 */
.L_x_748:
[----:B------:R-:W0:Y:S01]  /*32f10*/  LDC.64 R84, c[0x0][0x388] ;  /* 0x0000e200ff547b82 */ /* 0x000e220000000a00 */
[----:B------:R-:W-:Y:S01]  /*32f20*/  FADD R113, R113, -R0 ;  /* 0x8000000071717221 */ /* 0x000fe20000000000 */
[----:B0-----:R-:W-:-:S05]  /*32f30*/  IMAD.WIDE R84, R115, 0x4, R84 ;  /* 0x0000000473547825 */ /* 0x001fca00078e0254 */
[----:B------:R0:W-:Y:S02]  /*32f40*/  STG.E desc[UR6][R84.64], R113 ;  /* 0x0000007154007986 */ /* 0x0001e4000c101906 */
.L_x_745:
[----:B------:R-:W-:Y:S05]  /*32f50*/  BSYNC.RECONVERGENT B3 ;  /* 0x0000000000037941 */ /* 0x000fea0003800200 */
.L_x_744:
        /* <DEDUP_REMOVED lines=22> */
.L_x_753:
[----:B------:R-:W-:Y:S05]  /*330c0*/  BSYNC.RECONVERGENT B4 ;  /* 0x0000000000047941 */ /* 0x000fea0003800200 */
.L_x_752:
        /* <DEDUP_REMOVED lines=21> */
.L_x_755:
[----:B------:R-:W-:Y:S05]  /*33220*/  BSYNC.RECONVERGENT B4 ;  /* 0x0000000000047941 */ /* 0x000fea0003800200 */
.L_x_754:
[----:B------:R-:W0:Y:S01]  /*33230*/  LDC.64 R84, c[0x0][0x388] ;  /* 0x0000e200ff547b82 */ /* 0x000e220000000a00 */
[----:B------:R-:W-:Y:S01]  /*33240*/  FADD R113, R113, -R0 ;  /* 0x8000000071717221 */ /* 0x000fe20000000000 */
[----:B0-----:R-:W-:-:S05]  /*33250*/  IMAD.WIDE R84, R115, 0x4, R84 ;  /* 0x0000000473547825 */ /* 0x001fca00078e0254 */
[----:B------:R1:W-:Y:S02]  /*33260*/  STG.E desc[UR6][R84.64], R113 ;  /* 0x0000007154007986 */ /* 0x0003e4000c101906 */
.L_x_751:
[----:B------:R-:W-:Y:S05]  /*33270*/  BSYNC.RECONVERGENT B3 ;  /* 0x0000000000037941 */ /* 0x000fea0003800200 */
.L_x_750:
        /* <DEDUP_REMOVED lines=22> */
.L_x_759:
[----:B------:R-:W-:Y:S05]  /*333e0*/  BSYNC.RECONVERGENT B4 ;  /* 0x0000000000047941 */ /* 0x000fea0003800200 */
.L_x_758:
        /* <DEDUP_REMOVED lines=21> */
.L_x_761:
[----:B------:R-:W-:Y:S05]  /*33540*/  BSYNC.RECONVERGENT B4 ;  /* 0x0000000000047941 */ /* 0x000fea0003800200 */
.L_x_760:
[----:B------:R-:W0:Y:S01]  /*33550*/  LDC.64 R84, c[0x0][0x388] ;  /* 0x0000e200ff547b82 */ /* 0x000e220000000a00 */
[----:B------:R-:W-:Y:S01]  /*33560*/  FADD R113, R113, -R0 ;  /* 0x8000000071717221 */ /* 0x000fe20000000000 */
[----:B0-----:R-:W-:-:S05]  /*33570*/  IMAD.WIDE R84, R115, 0x4, R84 ;  /* 0x0000000473547825 */ /* 0x001fca00078e0254 */
[----:B------:R2:W-:Y:S02]  /*33580*/  STG.E desc[UR6][R84.64], R113 ;  /* 0x0000007154007986 */ /* 0x0005e4000c101906 */
.L_x_757:
[----:B------:R-:W-:Y:S05]  /*33590*/  BSYNC.RECONVERGENT B3 ;  /* 0x0000000000037941 */ /* 0x000fea0003800200 */
.L_x_756:
        /* <DEDUP_REMOVED lines=22> */
.L_x_765:
[----:B------:R-:W-:Y:S05]  /*33700*/  BSYNC.RECONVERGENT B4 ;  /* 0x0000000000047941 */ /* 0x000fea0003800200 */
.L_x_764:
        /* <DEDUP_REMOVED lines=21> */
.L_x_767:
[----:B------:R-:W-:Y:S05]  /*33860*/  BSYNC.RECONVERGENT B4 ;  /* 0x0000000000047941 */ /* 0x000fea0003800200 */
.L_x_766:
[----:B------:R-:W0:Y:S01]  /*33870*/  LDC.64 R84, c[0x0][0x388] ;  /* 0x0000e200ff547b82 */ /* 0x000e220000000a00 */
[----:B------:R-:W-:Y:S01]  /*33880*/  FADD R113, R113, -R0 ;  /* 0x8000000071717221 */ /* 0x000fe20000000000 */
[----:B0-----:R-:W-:-:S05]  /*33890*/  IMAD.WIDE R84, R115, 0x4, R84 ;  /* 0x0000000473547825 */ /* 0x001fca00078e0254 */
[----:B------:R3:W-:Y:S02]  /*338a0*/  STG.E desc[UR6][R84.64], R113 ;  /* 0x0000007154007986 */ /* 0x0007e4000c101906 */
.L_x_763:
[----:B------:R-:W-:Y:S05]  /*338b0*/  BSYNC.RECONVERGENT B3 ;  /* 0x0000000000037941 */ /* 0x000fea0003800200 */
.L_x_762:
        /* <DEDUP_REMOVED lines=22> */
.L_x_771:
[----:B------:R-:W-:Y:S05]  /*33a20*/  BSYNC.RECONVERGENT B4 ;  /* 0x0000000000047941 */ /* 0x000fea0003800200 */
.L_x_770:
        /* <DEDUP_REMOVED lines=21> */
.L_x_773:
[----:B------:R-:W-:Y:S05]  /*33b80*/  BSYNC.RECONVERGENT B4 ;  /* 0x0000000000047941 */ /* 0x000fea0003800200 */
.L_x_772:
[----:B------:R-:W0:Y:S01]  /*33b90*/  LDC.64 R84, c[0x0][0x388] ;  /* 0x0000e200ff547b82 */ /* 0x000e220000000a00 */
[----:B------:R-:W-:Y:S01]  /*33ba0*/  FADD R113, R113, -R0 ;  /* 0x8000000071717221 */ /* 0x000fe20000000000 */
[----:B0-----:R-:W-:-:S05]  /*33bb0*/  IMAD.WIDE R84, R115, 0x4, R84 ;  /* 0x0000000473547825 */ /* 0x001fca00078e0254 */
[----:B------:R4:W-:Y:S02]  /*33bc0*/  STG.E desc[UR6][R84.64], R113 ;  /* 0x0000007154007986 */ /* 0x0009e4000c101906 */
.L_x_769:
[----:B------:R-:W-:Y:S05]  /*33bd0*/  BSYNC.RECONVERGENT B3 ;  /* 0x0000000000037941 */ /* 0x000fea0003800200 */
.L_x_768:
        /* <DEDUP_REMOVED lines=24> */
.L_x_777:
[----:B------:R-:W-:Y:S05]  /*33d60*/  BSYNC.RECONVERGENT B4 ;  /* 0x0000000000047941 */ /* 0x000fea0003800200 */
.L_x_776:
        /* <DEDUP_REMOVED lines=22> */
.L_x_779:
[----:B------:R-:W-:Y:S05]  /*33ed0*/  BSYNC.RECONVERGENT B4 ;  /* 0x0000000000047941 */ /* 0x000fea0003800200 */
.L_x_778:
[----:B------:R-:W0:Y:S01]  /*33ee0*/  LDC.64 R84, c[0x0][0x388] ;  /* 0x0000e200ff547b82 */ /* 0x000e220000000a00 */
[----:B------:R-:W-:Y:S01]  /*33ef0*/  FADD R113, R114, -R0 ;  /* 0x8000000072717221 */ /* 0x000fe20000000000 */
[----:B0-----:R-:W-:-:S05]  /*33f00*/  IMAD.WIDE R84, R115, 0x4, R84 ;  /* 0x0000000473547825 */ /* 0x001fca00078e0254 */
[----:B------:R0:W-:Y:S02]  /*33f10*/  STG.E desc[UR6][R84.64], R113 ;  /* 0x0000007154007986 */ /* 0x0001e4000c101906 */
.L_x_775:
[----:B------:R-:W-:Y:S05]  /*33f20*/  BSYNC.RECONVERGENT B3 ;  /* 0x0000000000037941 */ /* 0x000fea0003800200 */
.L_x_774:
        /* <DEDUP_REMOVED lines=25> */
.L_x_783:
[----:B------:R-:W-:Y:S05]  /*340c0*/  BSYNC.RECONVERGENT B4 ;  /* 0x0000000000047941 */ /* 0x000fea0003800200 */
.L_x_782:
        /* <DEDUP_REMOVED lines=21> */
.L_x_785:
[----:B------:R-:W-:Y:S05]  /*34220*/  BSYNC.RECONVERGENT B4 ;  /* 0x0000000000047941 */ /* 0x000fea0003800200 */
.L_x_784:
[----:B------:R-:W0:Y:S01]  /*34230*/  LDC.64 R84, c[0x0][0x388] ;  /* 0x0000e200ff547b82 */ /* 0x000e220000000a00 */
[----:B------:R-:W-:Y:S01]  /*34240*/  FADD R113, R113, -R0 ;  /* 0x8000000071717221 */ /* 0x000fe20000000000 */
[----:B0-----:R-:W-:-:S05]  /*34250*/  IMAD.WIDE R84, R115, 0x4, R84 ;  /* 0x0000000473547825 */ /* 0x001fca00078e0254 */
[----:B------:R0:W-:Y:S02]  /*34260*/  STG.E desc[UR6][R84.64], R113 ;  /* 0x0000007154007986 */ /* 0x0001e4000c101906 */
.L_x_781:
[----:B------:R-:W-:Y:S05]  /*34270*/  BSYNC.RECONVERGENT B3 ;  /* 0x0000000000037941 */ /* 0x000fea0003800200 */
.L_x_780:
        /* <DEDUP_REMOVED lines=26> */
.L_x_789:
[----:B------:R-:W-:Y:S05]  /*34420*/  BSYNC.RECONVERGENT B4 ;  /* 0x0000000000047941 */ /* 0x000fea0003800200 */
.L_x_788:
        /* <DEDUP_REMOVED lines=21> */
.L_x_791:
[----:B------:R-:W-:Y:S05]  /*34580*/  BSYNC.RECONVERGENT B4 ;  /* 0x0000000000047941 */ /* 0x000fea0003800200 */
.L_x_790:
[----:B------:R-:W0:Y:S01]  /*34590*/  LDC.64 R84, c[0x0][0x388] ;  /* 0x0000e200ff547b82 */ /* 0x000e220000000a00 */
[----:B------:R-:W-:Y:S01]  /*345a0*/  FADD R113, R113, -R0 ;  /* 0x8000000071717221 */ /* 0x000fe20000000000 */
[----:B0-----:R-:W-:-:S05]  /*345b0*/  IMAD.WIDE R84, R115, 0x4, R84 ;  /* 0x0000000473547825 */ /* 0x001fca00078e0254 */
[----:B------:R0:W-:Y:S02]  /*345c0*/  STG.E desc[UR6][R84.64], R113 ;  /* 0x0000007154007986 */ /* 0x0001e4000c101906 */
.L_x_787:
[----:B------:R-:W-:Y:S05]  /*345d0*/  BSYNC.RECONVERGENT B3 ;  /* 0x0000000000037941 */ /* 0x000fea0003800200 */
.L_x_786:
        /* <DEDUP_REMOVED lines=26> */
.L_x_795:
[----:B------:R-:W-:Y:S05]  /*34780*/  BSYNC.RECONVERGENT B4 ;  /* 0x0000000000047941 */ /* 0x000fea0003800200 */
.L_x_794:
        /* <DEDUP_REMOVED lines=21> */
.L_x_797:
[----:B------:R-:W-:Y:S05]  /*348e0*/  BSYNC.RECONVERGENT B4 ;  /* 0x0000000000047941 */ /* 0x000fea0003800200 */
.L_x_796:
[----:B------:R-:W0:Y:S01]  /*348f0*/  LDC.64 R84, c[0x0][0x388] ;  /* 0x0000e200ff547b82 */ /* 0x000e220000000a00 */
[----:B------:R-:W-:Y:S01]  /*34900*/  FADD R113, R113, -R0 ;  /* 0x8000000071717221 */ /* 0x000fe20000000000 */
[----:B0-----:R-:W-:-:S05]  /*34910*/  IMAD.WIDE R84, R115, 0x4, R84 ;  /* 0x0000000473547825 */ /* 0x001fca00078e0254 */
[----:B------:R0:W-:Y:S02]  /*34920*/  STG.E desc[UR6][R84.64], R113 ;  /* 0x0000007154007986 */ /* 0x0001e4000c101906 */
.L_x_793:
[----:B------:R-:W-:Y:S05]  /*34930*/  BSYNC.RECONVERGENT B3 ;  /* 0x0000000000037941 */ /* 0x000fea0003800200 */
.L_x_792:
        /* <DEDUP_REMOVED lines=27> */
.L_x_801:
[----:B------:R-:W-:Y:S05]  /*34af0*/  BSYNC.RECONVERGENT B4 ;  /* 0x0000000000047941 */ /* 0x000fea0003800200 */
.L_x_800:
        /* <DEDUP_REMOVED lines=21> */
.L_x_803:
[----:B------:R-:W-:Y:S05]  /*34c50*/  BSYNC.RECONVERGENT B4 ;  /* 0x0000000000047941 */ /* 0x000fea0003800200 */
.L_x_802:
[----:B------:R-:W0:Y:S01]  /*34c60*/  LDC.64 R84, c[0x0][0x388] ;  /* 0x0000e200ff547b82 */ /* 0x000e220000000a00 */
[----:B------:R-:W-:Y:S01]  /*34c70*/  FADD R113, R113, -R0 ;  /* 0x8000000071717221 */ /* 0x000fe20000000000 */
[----:B0-----:R-:W-:-:S05]  /*34c80*/  IMAD.WIDE R84, R115, 0x4, R84 ;  /* 0x0000000473547825 */ /* 0x001fca00078e0254 */
[----:B------:R0:W-:Y:S02]  /*34c90*/  STG.E desc[UR6][R84.64], R113 ;  /* 0x0000007154007986 */ /* 0x0001e4000c101906 */
.L_x_799:
[----:B------:R-:W-:Y:S05]  /*34ca0*/  BSYNC.RECONVERGENT B3 ;  /* 0x0000000000037941 */ /* 0x000fea0003800200 */
.L_x_798:
        /* <DEDUP_REMOVED lines=28> */
.L_x_807:
[----:B------:R-:W-:Y:S05]  /*34e70*/  BSYNC.RECONVERGENT B4 ;  /* 0x0000000000047941 */ /* 0x000fea0003800200 */
.L_x_806:
        /* <DEDUP_REMOVED lines=21> */
.L_x_809:
[----:B------:R-:W-:Y:S05]  /*34fd0*/  BSYNC.RECONVERGENT B4 ;  /* 0x0000000000047941 */ /* 0x000fea0003800200 */
.L_x_808:
[----:B------:R-:W0:Y:S01]  /*34fe0*/  LDC.64 R84, c[0x0][0x388] ;  /* 0x0000e200ff547b82 */ /* 0x000e220000000a00 */
[----:B------:R-:W-:Y:S01]  /*34ff0*/  FADD R113, R113, -R0 ;  /* 0x8000000071717221 */ /* 0x000fe20000000000 */
[----:B0-----:R-:W-:-:S05]  /*35000*/  IMAD.WIDE R84, R115, 0x4, R84 ;  /* 0x0000000473547825 */ /* 0x001fca00078e0254 */
[----:B------:R0:W-:Y:S02]  /*35010*/  STG.E desc[UR6][R84.64], R113 ;  /* 0x0000007154007986 */ /* 0x0001e4000c101906 */
.L_x_805:
[----:B------:R-:W-:Y:S05]  /*35020*/  BSYNC.RECONVERGENT B3 ;  /* 0x0000000000037941 */ /* 0x000fea0003800200 */
.L_x_804:
        /* <DEDUP_REMOVED lines=28> */
.L_x_813:
[----:B------:R-:W-:Y:S05]  /*351f0*/  BSYNC.RECONVERGENT B4 ;  /* 0x0000000000047941 */ /* 0x000fea0003800200 */
.L_x_812:
        /* <DEDUP_REMOVED lines=21> */
.L_x_815:
[----:B------:R-:W-:Y:S05]  /*35350*/  BSYNC.RECONVERGENT B4 ;  /* 0x0000000000047941 */ /* 0x000fea0003800200 */
.L_x_814:
[----:B------:R-:W0:Y:S01]  /*35360*/  LDC.64 R84, c[0x0][0x388] ;  /* 0x0000e200ff547b82 */ /* 0x000e220000000a00 */
[----:B------:R-:W-:Y:S01]  /*35370*/  FADD R113, R113, -R0 ;  /* 0x8000000071717221 */ /* 0x000fe20000000000 */
[----:B0-----:R-:W-:-:S05]  /*35380*/  IMAD.WIDE R84, R115, 0x4, R84 ;  /* 0x0000000473547825 */ /* 0x001fca00078e0254 */
[----:B------:R0:W-:Y:S02]  /*35390*/  STG.E desc[UR6][R84.64], R113 ;  /* 0x0000007154007986 */ /* 0x0001e4000c101906 */
.L_x_811:
[----:B------:R-:W-:Y:S05]  /*353a0*/  BSYNC.RECONVERGENT B3 ;  /* 0x0000000000037941 */ /* 0x000fea0003800200 */
.L_x_810:
        /* <DEDUP_REMOVED lines=29> */
.L_x_819:
[----:B------:R-:W-:Y:S05]  /*35580*/  BSYNC.RECONVERGENT B4 ;  /* 0x0000000000047941 */ /* 0x000fea0003800200 */
.L_x_818:
        /* <DEDUP_REMOVED lines=21> */
.L_x_821:
[----:B------:R-:W-:Y:S05]  /*356e0*/  BSYNC.RECONVERGENT B4 ;  /* 0x0000000000047941 */ /* 0x000fea0003800200 */
.L_x_820:
[----:B------:R-:W0:Y:S01]  /*356f0*/  LDC.64 R84, c[0x0][0x388] ;  /* 0x0000e200ff547b82 */ /* 0x000e220000000a00 */
[----:B------:R-:W-:Y:S01]  /*35700*/  FADD R113, R113, -R0 ;  /* 0x8000000071717221 */ /* 0x000fe20000000000 */
[----:B0-----:R-:W-:-:S05]  /*35710*/  IMAD.WIDE R84, R115, 0x4, R84 ;  /* 0x0000000473547825 */ /* 0x001fca00078e0254 */
[----:B------:R0:W-:Y:S02]  /*35720*/  STG.E desc[UR6][R84.64], R113 ;  /* 0x0000007154007986 */ /* 0x0001e4000c101906 */
.L_x_817:
[----:B------:R-:W-:Y:S05]  /*35730*/  BSYNC.RECONVERGENT B3 ;  /* 0x0000000000037941 */ /* 0x000fea0003800200 */
.L_x_816:
        /* <DEDUP_REMOVED lines=29> */
.L_x_825:
[----:B------:R-:W-:Y:S05]  /*35910*/  BSYNC.RECONVERGENT B4 ;  /* 0x0000000000047941 */ /* 0x000fea0003800200 */
.L_x_824:
        /* <DEDUP_REMOVED lines=21> */
.L_x_827:
[----:B------:R-:W-:Y:S05]  /*35a70*/  BSYNC.RECONVERGENT B4 ;  /* 0x0000000000047941 */ /* 0x000fea0003800200 */
.L_x_826:
[----:B------:R-:W0:Y:S01]  /*35a80*/  LDC.64 R84, c[0x0][0x388] ;  /* 0x0000e200ff547b82 */ /* 0x000e220000000a00 */
[----:B------:R-:W-:Y:S01]  /*35a90*/  FADD R113, R113, -R0 ;  /* 0x8000000071717221 */ /* 0x000fe20000000000 */
[----:B0-----:R-:W-:-:S05]  /*35aa0*/  IMAD.WIDE R84, R115, 0x4, R84 ;  /* 0x0000000473547825 */ /* 0x001fca00078e0254 */
[----:B------:R0:W-:Y:S02]  /*35ab0*/  STG.E desc[UR6][R84.64], R113 ;  /* 0x0000007154007986 */ /* 0x0001e4000c101906 */
.L_x_823:
[----:B------:R-:W-:Y:S05]  /*35ac0*/  BSYNC.RECONVERGENT B3 ;  /* 0x0000000000037941 */ /* 0x000fea0003800200 */
.L_x_822:
        /* <DEDUP_REMOVED lines=30> */
.L_x_831:
[----:B------:R-:W-:Y:S05]  /*35cb0*/  BSYNC.RECONVERGENT B4 ;  /* 0x0000000000047941 */ /* 0x000fea0003800200 */
.L_x_830:
        /* <DEDUP_REMOVED lines=21> */
.L_x_833:
[----:B------:R-:W-:Y:S05]  /*35e10*/  BSYNC.RECONVERGENT B4 ;  /* 0x0000000000047941 */ /* 0x000fea0003800200 */
.L_x_832:
[----:B------:R-:W0:Y:S01]  /*35e20*/  LDC.64 R84, c[0x0][0x388] ;  /* 0x0000e200ff547b82 */ /* 0x000e220000000a00 */
[----:B------:R-:W-:Y:S01]  /*35e30*/  FADD R113, R113, -R0 ;  /* 0x8000000071717221 */ /* 0x000fe20000000000 */
[----:B0-----:R-:W-:-:S05]  /*35e40*/  IMAD.WIDE R84, R115, 0x4, R84 ;  /* 0x0000000473547825 */ /* 0x001fca00078e0254 */
[----:B------:R0:W-:Y:S02]  /*35e50*/  STG.E desc[UR6][R84.64], R113 ;  /* 0x0000007154007986 */ /* 0x0001e4000c101906 */
.L_x_829:
[----:B------:R-:W-:Y:S05]  /*35e60*/  BSYNC.RECONVERGENT B3 ;  /* 0x0000000000037941 */ /* 0x000fea0003800200 */
.L_x_828:
        /* <DEDUP_REMOVED lines=30> */
.L_x_837:
[----:B------:R-:W-:Y:S05]  /*36050*/  BSYNC.RECONVERGENT B4 ;  /* 0x0000000000047941 */ /* 0x000fea0003800200 */
.L_x_836:
        /* <DEDUP_REMOVED lines=21> */
.L_x_839:
[----:B------:R-:W-:Y:S05]  /*361b0*/  BSYNC.RECONVERGENT B4 ;  /* 0x0000000000047941 */ /* 0x000fea0003800200 */
.L_x_838:
[----:B------:R-:W0:Y:S01]  /*361c0*/  LDC.64 R84, c[0x0][0x388] ;  /* 0x0000e200ff547b82 */ /* 0x000e220000000a00 */
[----:B------:R-:W-:Y:S01]  /*361d0*/  FADD R113, R113, -R0 ;  /* 0x8000000071717221 */ /* 0x000fe20000000000 */
[----:B0-----:R-:W-:-:S05]  /*361e0*/  IMAD.WIDE R84, R115, 0x4, R84 ;  /* 0x0000000473547825 */ /* 0x001fca00078e0254 */
[----:B------:R0:W-:Y:S02]  /*361f0*/  STG.E desc[UR6][R84.64], R113 ;  /* 0x0000007154007986 */ /* 0x0001e4000c101906 */
.L_x_835:
[----:B------:R-:W-:Y:S05]  /*36200*/  BSYNC.RECONVERGENT B3 ;  /* 0x0000000000037941 */ /* 0x000fea0003800200 */
.L_x_834:
        /* <DEDUP_REMOVED lines=31> */
.L_x_843:
[----:B------:R-:W-:Y:S05]  /*36400*/  BSYNC.RECONVERGENT B4 ;  /* 0x0000000000047941 */ /* 0x000fea0003800200 */
.L_x_842:
        /* <DEDUP_REMOVED lines=21> */
.L_x_845:
[----:B------:R-:W-:Y:S05]  /*36560*/  BSYNC.RECONVERGENT B4 ;  /* 0x0000000000047941 */ /* 0x000fea0003800200 */
.L_x_844:
[----:B------:R-:W0:Y:S01]  /*36570*/  LDC.64 R84, c[0x0][0x388] ;  /* 0x0000e200ff547b82 */ /* 0x000e220000000a00 */
[----:B------:R-:W-:Y:S01]  /*36580*/  FADD R113, R113, -R0 ;  /* 0x8000000071717221 */ /* 0x000fe20000000000 */
[----:B0-----:R-:W-:-:S05]  /*36590*/  IMAD.WIDE R84, R115, 0x4, R84 ;  /* 0x0000000473547825 */ /* 0x001fca00078e0254 */
[----:B------:R0:W-:Y:S02]  /*365a0*/  STG.E desc[UR6][R84.64], R113 ;  /* 0x0000007154007986 */ /* 0x0001e4000c101906 */
.L_x_841:
[----:B------:R-:W-:Y:S05]  /*365b0*/  BSYNC.RECONVERGENT B3 ;  /* 0x0000000000037941 */ /* 0x000fea0003800200 */
.L_x_840:
        /* <DEDUP_REMOVED lines=22> */
.L_x_849:
[----:B------:R-:W-:Y:S05]  /*36720*/  BSYNC.RECONVERGENT B4 ;  /* 0x0000000000047941 */ /* 0x000fea0003800200 */
.L_x_848:
        /* <DEDUP_REMOVED lines=21> */
.L_x_851:
[----:B------:R-:W-:Y:S05]  /*36880*/  BSYNC.RECONVERGENT B4 ;  /* 0x0000000000047941 */ /* 0x000fea0003800200 */
.L_x_850:
[----:B------:R-:W0:Y:S01]  /*36890*/  LDC.64 R84, c[0x0][0x388] ;  /* 0x0000e200ff547b82 */ /* 0x000e220000000a00 */
[----:B------:R-:W-:Y:S01]  /*368a0*/  FADD R113, R113, -R0 ;  /* 0x8000000071717221 */ /* 0x000fe20000000000 */
[----:B0-----:R-:W-:-:S05]  /*368b0*/  IMAD.WIDE R84, R115, 0x4, R84 ;  /* 0x0000000473547825 */ /* 0x001fca00078e0254 */
[----:B------:R1:W-:Y:S02]  /*368c0*/  STG.E desc[UR6][R84.64], R113 ;  /* 0x0000007154007986 */ /* 0x0003e4000c101906 */
.L_x_847:
[----:B------:R-:W-:Y:S05]  /*368d0*/  BSYNC.RECONVERGENT B3 ;  /* 0x0000000000037941 */ /* 0x000fea0003800200 */
.L_x_846:
        /* <DEDUP_REMOVED lines=22> */
.L_x_855:
[----:B------:R-:W-:Y:S05]  /*36a40*/  BSYNC.RECONVERGENT B4 ;  /* 0x0000000000047941 */ /* 0x000fea0003800200 */
.L_x_854:
        /* <DEDUP_REMOVED lines=21> */
.L_x_857:
[----:B------:R-:W-:Y:S05]  /*36ba0*/  BSYNC.RECONVERGENT B4 ;  /* 0x0000000000047941 */ /* 0x000fea0003800200 */
.L_x_856:
[----:B------:R-:W0:Y:S01]  /*36bb0*/  LDC.64 R84, c[0x0][0x388] ;  /* 0x0000e200ff547b82 */ /* 0x000e220000000a00 */
[----:B------:R-:W-:Y:S01]  /*36bc0*/  FADD R113, R113, -R0 ;  /* 0x8000000071717221 */ /* 0x000fe20000000000 */
[----:B0-----:R-:W-:-:S05]  /*36bd0*/  IMAD.WIDE R84, R115, 0x4, R84 ;  /* 0x0000000473547825 */ /* 0x001fca00078e0254 */
[----:B------:R2:W-:Y:S02]  /*36be0*/  STG.E desc[UR6][R84.64], R113 ;  /* 0x0000007154007986 */ /* 0x0005e4000c101906 */
.L_x_853:
[----:B------:R-:W-:Y:S05]  /*36bf0*/  BSYNC.RECONVERGENT B3 ;  /* 0x0000000000037941 */ /* 0x000fea0003800200 */
.L_x_852:
        /* <DEDUP_REMOVED lines=22> */
.L_x_861:
[----:B------:R-:W-:Y:S05]  /*36d60*/  BSYNC.RECONVERGENT B4 ;  /* 0x0000000000047941 */ /* 0x000fea0003800200 */
.L_x_860:
        /* <DEDUP_REMOVED lines=21> */
.L_x_863:
[----:B------:R-:W-:Y:S05]  /*36ec0*/  BSYNC.RECONVERGENT B4 ;  /* 0x0000000000047941 */ /* 0x000fea0003800200 */
.L_x_862:
[----:B------:R-:W0:Y:S01]  /*36ed0*/  LDC.64 R84, c[0x0][0x388] ;  /* 0x0000e200ff547b82 */ /* 0x000e220000000a00 */
[----:B------:R-:W-:Y:S01]  /*36ee0*/  FADD R113, R113, -R0 ;  /* 0x8000000071717221 */ /* 0x000fe20000000000 */
[----:B0-----:R-:W-:-:S05]  /*36ef0*/  IMAD.WIDE R84, R115, 0x4, R84 ;  /* 0x0000000473547825 */ /* 0x001fca00078e0254 */
[----:B------:R3:W-:Y:S02]  /*36f00*/  STG.E desc[UR6][R84.64], R113 ;  /* 0x0000007154007986 */ /* 0x0007e4000c101906 */
.L_x_859:
[----:B------:R-:W-:Y:S05]  /*36f10*/  BSYNC.RECONVERGENT B3 ;  /* 0x0000000000037941 */ /* 0x000fea0003800200 */
.L_x_858:
        /* <DEDUP_REMOVED lines=22> */
.L_x_867:
[----:B------:R-:W-:Y:S05]  /*37080*/  BSYNC.RECONVERGENT B4 ;  /* 0x0000000000047941 */ /* 0x000fea0003800200 */
.L_x_866:
        /* <DEDUP_REMOVED lines=21> */
.L_x_869:
[----:B------:R-:W-:Y:S05]  /*371e0*/  BSYNC.RECONVERGENT B4 ;  /* 0x0000000000047941 */ /* 0x000fea0003800200 */
.L_x_868:
[----:B------:R-:W0:Y:S01]  /*371f0*/  LDC.64 R84, c[0x0][0x388] ;  /* 0x0000e200ff547b82 */ /* 0x000e220000000a00 */
[----:B------:R-:W-:Y:S01]  /*37200*/  FADD R113, R113, -R0 ;  /* 0x8000000071717221 */ /* 0x000fe20000000000 */
[----:B0-----:R-:W-:-:S05]  /*37210*/  IMAD.WIDE R84, R115, 0x4, R84 ;  /* 0x0000000473547825 */ /* 0x001fca00078e0254 */
[----:B------:R4:W-:Y:S02]  /*37220*/  STG.E desc[UR6][R84.64], R113 ;  /* 0x0000007154007986 */ /* 0x0009e4000c101906 */
.L_x_865:
[----:B------:R-:W-:Y:S05]  /*37230*/  BSYNC.RECONVERGENT B3 ;  /* 0x0000000000037941 */ /* 0x000fea0003800200 */
.L_x_864:
        /* <DEDUP_REMOVED lines=24> */
.L_x_873:
[----:B------:R-:W-:Y:S05]  /*373c0*/  BSYNC.RECONVERGENT B4 ;  /* 0x0000000000047941 */ /* 0x000fea0003800200 */
.L_x_872:
        /* <DEDUP_REMOVED lines=22> */
.L_x_875:
[----:B------:R-:W-:Y:S05]  /*37530*/  BSYNC.RECONVERGENT B4 ;  /* 0x0000000000047941 */ /* 0x000fea0003800200 */
.L_x_874:
[----:B------:R-:W0:Y:S01]  /*37540*/  LDC.64 R84, c[0x0][0x388] ;  /* 0x0000e200ff547b82 */ /* 0x000e220000000a00 */
[----:B------:R-:W-:Y:S01]  /*37550*/  FADD R113, R114, -R0 ;  /* 0x8000000072717221 */ /* 0x000fe20000000000 */
[----:B0-----:R-:W-:-:S05]  /*37560*/  IMAD.WIDE R84, R115, 0x4, R84 ;  /* 0x0000000473547825 */ /* 0x001fca00078e0254 */
[----:B------:R0:W-:Y:S02]  /*37570*/  STG.E desc[UR6][R84.64], R113 ;  /* 0x0000007154007986 */ /* 0x0001e4000c101906 */
.L_x_871:
[----:B------:R-:W-:Y:S05]  /*37580*/  BSYNC.RECONVERGENT B3 ;  /* 0x0000000000037941 */ /* 0x000fea0003800200 */
.L_x_870:
        /* <DEDUP_REMOVED lines=25> */
.L_x_879:
[----:B------:R-:W-:Y:S05]  /*37720*/  BSYNC.RECONVERGENT B4 ;  /* 0x0000000000047941 */ /* 0x000fea0003800200 */
.L_x_878:
        /* <DEDUP_REMOVED lines=21> */
.L_x_881:
[----:B------:R-:W-:Y:S05]  /*37880*/  BSYNC.RECONVERGENT B4 ;  /* 0x0000000000047941 */ /* 0x000fea0003800200 */
.L_x_880:
[----:B------:R-:W0:Y:S01]  /*37890*/  LDC.64 R84, c[0x0][0x388] ;  /* 0x0000e200ff547b82 */ /* 0x000e220000000a00 */
[----:B------:R-:W-:Y:S01]  /*378a0*/  FADD R113, R113, -R0 ;  /* 0x8000000071717221 */ /* 0x000fe20000000000 */
[----:B0-----:R-:W-:-:S05]  /*378b0*/  IMAD.WIDE R84, R115, 0x4, R84 ;  /* 0x0000000473547825 */ /* 0x001fca00078e0254 */
[----:B------:R0:W-:Y:S02]  /*378c0*/  STG.E desc[UR6][R84.64], R113 ;  /* 0x0000007154007986 */ /* 0x0001e4000c101906 */
.L_x_877:
[----:B------:R-:W-:Y:S05]  /*378d0*/  BSYNC.RECONVERGENT B3 ;  /* 0x0000000000037941 */ /* 0x000fea0003800200 */
.L_x_876:
        /* <DEDUP_REMOVED lines=26> */
.L_x_885:
[----:B------:R-:W-:Y:S05]  /*37a80*/  BSYNC.RECONVERGENT B4 ;  /* 0x0000000000047941 */ /* 0x000fea0003800200 */
.L_x_884:
        /* <DEDUP_REMOVED lines=21> */
.L_x_887:
[----:B------:R-:W-:Y:S05]  /*37be0*/  BSYNC.RECONVERGENT B4 ;  /* 0x0000000000047941 */ /* 0x000fea0003800200 */
.L_x_886:
[----:B------:R-:W0:Y:S01]  /*37bf0*/  LDC.64 R84, c[0x0][0x388] ;  /* 0x0000e200ff547b82 */ /* 0x000e220000000a00 */
[----:B------:R-:W-:Y:S01]  /*37c00*/  FADD R113, R113, -R0 ;  /* 0x8000000071717221 */ /* 0x000fe20000000000 */
[----:B0-----:R-:W-:-:S05]  /*37c10*/  IMAD.WIDE R84, R115, 0x4, R84 ;  /* 0x0000000473547825 */ /* 0x001fca00078e0254 */
[----:B------:R0:W-:Y:S02]  /*37c20*/  STG.E desc[UR6][R84.64], R113 ;  /* 0x0000007154007986 */ /* 0x0001e4000c101906 */
.L_x_883:
[----:B------:R-:W-:Y:S05]  /*37c30*/  BSYNC.RECONVERGENT B3 ;  /* 0x0000000000037941 */ /* 0x000fea0003800200 */
.L_x_882:
        /* <DEDUP_REMOVED lines=26> */
.L_x_891:
[----:B------:R-:W-:Y:S05]  /*37de0*/  BSYNC.RECONVERGENT B4 ;  /* 0x0000000000047941 */ /* 0x000fea0003800200 */
.L_x_890:
        /* <DEDUP_REMOVED lines=21> */
.L_x_893:
[----:B------:R-:W-:Y:S05]  /*37f40*/  BSYNC.RECONVERGENT B4 ;  /* 0x0000000000047941 */ /* 0x000fea0003800200 */
.L_x_892:
[----:B------:R-:W0:Y:S01]  /*37f50*/  LDC.64 R84, c[0x0][0x388] ;  /* 0x0000e200ff547b82 */ /* 0x000e220000000a00 */
[----:B------:R-:W-:Y:S01]  /*37f60*/  FADD R113, R113, -R0 ;  /* 0x8000000071717221 */ /* 0x000fe20000000000 */
[----:B0-----:R-:W-:-:S05]  /*37f70*/  IMAD.WIDE R84, R115, 0x4, R84 ;  /* 0x0000000473547825 */ /* 0x001fca00078e0254 */
[----:B------:R0:W-:Y:S02]  /*37f80*/  STG.E desc[UR6][R84.64], R113 ;  /* 0x0000007154007986 */ /* 0x0001e4000c101906 */
.L_x_889:
[----:B------:R-:W-:Y:S05]  /*37f90*/  BSYNC.RECONVERGENT B3 ;  /* 0x0000000000037941 */ /* 0x000fea0003800200 */
.L_x_888:
        /* <DEDUP_REMOVED lines=27> */
.L_x_897:
[----:B------:R-:W-:Y:S05]  /*38150*/  BSYNC.RECONVERGENT B4 ;  /* 0x0000000000047941 */ /* 0x000fea0003800200 */
.L_x_896:
        /* <DEDUP_REMOVED lines=21> */
.L_x_899:
[----:B------:R-:W-:Y:S05]  /*382b0*/  BSYNC.RECONVERGENT B4 ;  /* 0x0000000000047941 */ /* 0x000fea0003800200 */
.L_x_898:
[----:B------:R-:W0:Y:S01]  /*382c0*/  LDC.64 R84, c[0x0][0x388] ;  /* 0x0000e200ff547b82 */ /* 0x000e220000000a00 */
[----:B------:R-:W-:Y:S01]  /*382d0*/  FADD R113, R113, -R0 ;  /* 0x8000000071717221 */ /* 0x000fe20000000000 */
[----:B0-----:R-:W-:-:S05]  /*382e0*/  IMAD.WIDE R84, R115, 0x4, R84 ;  /* 0x0000000473547825 */ /* 0x001fca00078e0254 */
[----:B------:R0:W-:Y:S02]  /*382f0*/  STG.E desc[UR6][R84.64], R113 ;  /* 0x0000007154007986 */ /* 0x0001e4000c101906 */
.L_x_895:
[----:B------:R-:W-:Y:S05]  /*38300*/  BSYNC.RECONVERGENT B3 ;  /* 0x0000000000037941 */ /* 0x000fea0003800200 */
.L_x_894:
        /* <DEDUP_REMOVED lines=28> */
.L_x_903:
[----:B------:R-:W-:Y:S05]  /*384d0*/  BSYNC.RECONVERGENT B4 ;  /* 0x0000000000047941 */ /* 0x000fea0003800200 */
.L_x_902:
        /* <DEDUP_REMOVED lines=21> */
.L_x_905:
[----:B------:R-:W-:Y:S05]  /*38630*/  BSYNC.RECONVERGENT B4 ;  /* 0x0000000000047941 */ /* 0x000fea0003800200 */
.L_x_904:
[----:B------:R-:W0:Y:S01]  /*38640*/  LDC.64 R84, c[0x0][0x388] ;  /* 0x0000e200ff547b82 */ /* 0x000e220000000a00 */
[----:B------:R-:W-:Y:S01]  /*38650*/  FADD R113, R113, -R0 ;  /* 0x8000000071717221 */ /* 0x000fe20000000000 */
[----:B0-----:R-:W-:-:S05]  /*38660*/  IMAD.WIDE R84, R115, 0x4, R84 ;  /* 0x0000000473547825 */ /* 0x001fca00078e0254 */
[----:B------:R0:W-:Y:S02]  /*38670*/  STG.E desc[UR6][R84.64], R113 ;  /* 0x0000007154007986 */ /* 0x0001e4000c101906 */
.L_x_901:
[----:B------:R-:W-:Y:S05]  /*38680*/  BSYNC.RECONVERGENT B3 ;  /* 0x0000000000037941 */ /* 0x000fea0003800200 */
.L_x_900:
        /* <DEDUP_REMOVED lines=28> */
.L_x_909:
[----:B------:R-:W-:Y:S05]  /*38850*/  BSYNC.RECONVERGENT B4 ;  /* 0x0000000000047941 */ /* 0x000fea0003800200 */
.L_x_908:
        /* <DEDUP_REMOVED lines=21> */
.L_x_911:
[----:B------:R-:W-:Y:S05]  /*389b0*/  BSYNC.RECONVERGENT B4 ;  /* 0x0000000000047941 */ /* 0x000fea0003800200 */
.L_x_910:
[----:B------:R-:W0:Y:S01]  /*389c0*/  LDC.64 R84, c[0x0][0x388] ;  /* 0x0000e200ff547b82 */ /* 0x000e220000000a00 */
[----:B------:R-:W-:Y:S01]  /*389d0*/  FADD R113, R113, -R0 ;  /* 0x8000000071717221 */ /* 0x000fe20000000000 */
[----:B0-----:R-:W-:-:S05]  /*389e0*/  IMAD.WIDE R84, R115, 0x4, R84 ;  /* 0x0000000473547825 */ /* 0x001fca00078e0254 */
[----:B------:R0:W-:Y:S02]  /*389f0*/  STG.E desc[UR6][R84.64], R113 ;  /* 0x0000007154007986 */ /* 0x0001e4000c101906 */
.L_x_907:
[----:B------:R-:W-:Y:S05]  /*38a00*/  BSYNC.RECONVERGENT B3 ;  /* 0x0000000000037941 */ /* 0x000fea0003800200 */
.L_x_906:
        /* <DEDUP_REMOVED lines=29> */
.L_x_915:
[----:B------:R-:W-:Y:S05]  /*38be0*/  BSYNC.RECONVERGENT B4 ;  /* 0x0000000000047941 */ /* 0x000fea0003800200 */
.L_x_914:
        /* <DEDUP_REMOVED lines=21> */
.L_x_917:
[----:B------:R-:W-:Y:S05]  /*38d40*/  BSYNC.RECONVERGENT B4 ;  /* 0x0000000000047941 */ /* 0x000fea0003800200 */
.L_x_916:
[----:B------:R-:W0:Y:S01]  /*38d50*/  LDC.64 R84, c[0x0][0x388] ;  /* 0x0000e200ff547b82 */ /* 0x000e220000000a00 */
[----:B------:R-:W-:Y:S01]  /*38d60*/  FADD R113, R113, -R0 ;  /* 0x8000000071717221 */ /* 0x000fe20000000000 */
[----:B0-----:R-:W-:-:S05]  /*38d70*/  IMAD.WIDE R84, R115, 0x4, R84 ;  /* 0x0000000473547825 */ /* 0x001fca00078e0254 */
[----:B------:R0:W-:Y:S02]  /*38d80*/  STG.E desc[UR6][R84.64], R113 ;  /* 0x0000007154007986 */ /* 0x0001e4000c101906 */
.L_x_913:
[----:B------:R-:W-:Y:S05]  /*38d90*/  BSYNC.RECONVERGENT B3 ;  /* 0x0000000000037941 */ /* 0x000fea0003800200 */
.L_x_912:
        /* <DEDUP_REMOVED lines=29> */
.L_x_921:
[----:B------:R-:W-:Y:S05]  /*38f70*/  BSYNC.RECONVERGENT B4 ;  /* 0x0000000000047941 */ /* 0x000fea0003800200 */
.L_x_920:
        /* <DEDUP_REMOVED lines=21> */
.L_x_923:
[----:B------:R-:W-:Y:S05]  /*390d0*/  BSYNC.RECONVERGENT B4 ;  /* 0x0000000000047941 */ /* 0x000fea0003800200 */
.L_x_922:
[----:B------:R-:W0:Y:S01]  /*390e0*/  LDC.64 R84, c[0x0][0x388] ;  /* 0x0000e200ff547b82 */ /* 0x000e220000000a00 */
[----:B------:R-:W-:Y:S01]  /*390f0*/  FADD R113, R113, -R0 ;  /* 0x8000000071717221 */ /* 0x000fe20000000000 */
[----:B0-----:R-:W-:-:S05]  /*39100*/  IMAD.WIDE R84, R115, 0x4, R84 ;  /* 0x0000000473547825 */ /* 0x001fca00078e0254 */
[----:B------:R0:W-:Y:S02]  /*39110*/  STG.E desc[UR6][R84.64], R113 ;  /* 0x0000007154007986 */ /* 0x0001e4000c101906 */
.L_x_919:
[----:B------:R-:W-:Y:S05]  /*39120*/  BSYNC.RECONVERGENT B3 ;  /* 0x0000000000037941 */ /* 0x000fea0003800200 */
.L_x_918:
        /* <DEDUP_REMOVED lines=30> */
.L_x_927:
[----:B------:R-:W-:Y:S05]  /*39310*/  BSYNC.RECONVERGENT B4 ;  /* 0x0000000000047941 */ /* 0x000fea0003800200 */
.L_x_926:
        /* <DEDUP_REMOVED lines=21> */
.L_x_929:
[----:B------:R-:W-:Y:S05]  /*39470*/  BSYNC.RECONVERGENT B4 ;  /* 0x0000000000047941 */ /* 0x000fea0003800200 */
.L_x_928:
[----:B------:R-:W0:Y:S01]  /*39480*/  LDC.64 R84, c[0x0][0x388] ;  /* 0x0000e200ff547b82 */ /* 0x000e220000000a00 */
[----:B------:R-:W-:Y:S01]  /*39490*/  FADD R113, R113, -R0 ;  /* 0x8000000071717221 */ /* 0x000fe20000000000 */
[----:B0-----:R-:W-:-:S05]  /*394a0*/  IMAD.WIDE R84, R115, 0x4, R84 ;  /* 0x0000000473547825 */ /* 0x001fca00078e0254 */
[----:B------:R0:W-:Y:S02]  /*394b0*/  STG.E desc[UR6][R84.64], R113 ;  /* 0x0000007154007986 */ /* 0x0001e4000c101906 */
.L_x_925:
[----:B------:R-:W-:Y:S05]  /*394c0*/  BSYNC.RECONVERGENT B3 ;  /* 0x0000000000037941 */ /* 0x000fea0003800200 */
.L_x_924:
        /* <DEDUP_REMOVED lines=30> */
.L_x_933:
[----:B------:R-:W-:Y:S05]  /*396b0*/  BSYNC.RECONVERGENT B4 ;  /* 0x0000000000047941 */ /* 0x000fea0003800200 */
.L_x_932:
        /* <DEDUP_REMOVED lines=21> */
.L_x_935:
[----:B------:R-:W-:Y:S05]  /*39810*/  BSYNC.RECONVERGENT B4 ;  /* 0x0000000000047941 */ /* 0x000fea0003800200 */
.L_x_934:
[----:B------:R-:W0:Y:S01]  /*39820*/  LDC.64 R84, c[0x0][0x388] ;  /* 0x0000e200ff547b82 */ /* 0x000e220000000a00 */
[----:B------:R-:W-:Y:S01]  /*39830*/  FADD R113, R113, -R0 ;  /* 0x8000000071717221 */ /* 0x000fe20000000000 */
[----:B0-----:R-:W-:-:S05]  /*39840*/  IMAD.WIDE R84, R115, 0x4, R84 ;  /* 0x0000000473547825 */ /* 0x001fca00078e0254 */
[----:B------:R0:W-:Y:S02]  /*39850*/  STG.E desc[UR6][R84.64], R113 ;  /* 0x0000007154007986 */ /* 0x0001e4000c101906 */
.L_x_931:
[----:B------:R-:W-:Y:S05]  /*39860*/  BSYNC.RECONVERGENT B3 ;  /* 0x0000000000037941 */ /* 0x000fea0003800200 */
.L_x_930:
        /* <DEDUP_REMOVED lines=31> */
.L_x_939:
[----:B------:R-:W-:Y:S05]  /*39a60*/  BSYNC.RECONVERGENT B4 ;  /* 0x0000000000047941 */ /* 0x000fea0003800200 */
.L_x_938:
        /* <DEDUP_REMOVED lines=21> */
.L_x_941:
[----:B------:R-:W-:Y:S05]  /*39bc0*/  BSYNC.RECONVERGENT B4 ;  /* 0x0000000000047941 */ /* 0x000fea0003800200 */
.L_x_940:
[----:B------:R-:W0:Y:S01]  /*39bd0*/  LDC.64 R84, c[0x0][0x388] ;  /* 0x0000e200ff547b82 */ /* 0x000e220000000a00 */
[----:B------:R-:W-:Y:S01]  /*39be0*/  FADD R113, R113, -R0 ;  /* 0x8000000071717221 */ /* 0x000fe20000000000 */
[----:B0-----:R-:W-:-:S05]  /*39bf0*/  IMAD.WIDE R84, R115, 0x4, R84 ;  /* 0x0000000473547825 */ /* 0x001fca00078e0254 */
[----:B------:R0:W-:Y:S02]  /*39c00*/  STG.E desc[UR6][R84.64], R113 ;  /* 0x0000007154007986 */ /* 0x0001e4000c101906 */
.L_x_937:
[----:B------:R-:W-:Y:S05]  /*39c10*/  BSYNC.RECONVERGENT B3 ;  /* 0x0000000000037941 */ /* 0x000fea0003800200 */
.L_x_936:
        /* <DEDUP_REMOVED lines=22> */
.L_x_945:
[----:B------:R-:W-:Y:S05]  /*39d80*/  BSYNC.RECONVERGENT B4 ;  /* 0x0000000000047941 */ /* 0x000fea0003800200 */
.L_x_944:
        /* <DEDUP_REMOVED lines=21> */
.L_x_947:
[----:B------:R-:W-:Y:S05]  /*39ee0*/  BSYNC.RECONVERGENT B4 ;  /* 0x0000000000047941 */ /* 0x000fea0003800200 */
.L_x_946:
[----:B------:R-:W0:Y:S01]  /*39ef0*/  LDC.64 R84, c[0x0][0x388] ;  /* 0x0000e200ff547b82 */ /* 0x000e220000000a00 */
[----:B------:R-:W-:Y:S01]  /*39f00*/  FADD R113, R113, -R0 ;  /* 0x8000000071717221 */ /* 0x000fe20000000000 */
[----:B0-----:R-:W-:-:S05]  /*39f10*/  IMAD.WIDE R84, R115, 0x4, R84 ;  /* 0x0000000473547825 */ /* 0x001fca00078e0254 */
[----:B------:R1:W-:Y:S02]  /*39f20*/  STG.E desc[UR6][R84.64], R113 ;  /* 0x0000007154007986 */ /* 0x0003e4000c101906 */
.L_x_943:
[----:B------:R-:W-:Y:S05]  /*39f30*/  BSYNC.RECONVERGENT B3 ;  /* 0x0000000000037941 */ /* 0x000fea0003800200 */
.L_x_942:
        /* <DEDUP_REMOVED lines=22> */
.L_x_951:
[----:B------:R-:W-:Y:S05]  /*3a0a0*/  BSYNC.RECONVERGENT B4 ;  /* 0x0000000000047941 */ /* 0x000fea0003800200 */
.L_x_950:
        /* <DEDUP_REMOVED lines=21> */
.L_x_953:
[----:B------:R-:W-:Y:S05]  /*3a200*/  BSYNC.RECONVERGENT B4 ;  /* 0x0000000000047941 */ /* 0x000fea0003800200 */
.L_x_952:
[----:B------:R-:W0:Y:S01]  /*3a210*/  LDC.64 R84, c[0x0][0x388] ;  /* 0x0000e200ff547b82 */ /* 0x000e220000000a00 */
[----:B------:R-:W-:Y:S01]  /*3a220*/  FADD R113, R113, -R0 ;  /* 0x8000000071717221 */ /* 0x000fe20000000000 */
[----:B0-----:R-:W-:-:S05]  /*3a230*/  IMAD.WIDE R84, R115, 0x4, R84 ;  /* 0x0000000473547825 */ /* 0x001fca00078e0254 */
[----:B------:R2:W-:Y:S02]  /*3a240*/  STG.E desc[UR6][R84.64], R113 ;  /* 0x0000007154007986 */ /* 0x0005e4000c101906 */
.L_x_949:
[----:B------:R-:W-:Y:S05]  /*3a250*/  BSYNC.RECONVERGENT B3 ;  /* 0x0000000000037941 */ /* 0x000fea0003800200 */
.L_x_948:
        /* <DEDUP_REMOVED lines=22> */
.L_x_957:
[----:B------:R-:W-:Y:S05]  /*3a3c0*/  BSYNC.RECONVERGENT B4 ;  /* 0x0000000000047941 */ /* 0x000fea0003800200 */
.L_x_956:
        /* <DEDUP_REMOVED lines=21> */
.L_x_959:
[----:B------:R-:W-:Y:S05]  /*3a520*/  BSYNC.RECONVERGENT B4 ;  /* 0x0000000000047941 */ /* 0x000fea0003800200 */
.L_x_958:
[----:B------:R-:W0:Y:S01]  /*3a530*/  LDC.64 R84, c[0x0][0x388] ;  /* 0x0000e200ff547b82 */ /* 0x000e220000000a00 */
[----:B------:R-:W-:Y:S01]  /*3a540*/  FADD R113, R113, -R0 ;  /* 0x8000000071717221 */ /* 0x000fe20000000000 */
[----:B0-----:R-:W-:-:S05]  /*3a550*/  IMAD.WIDE R84, R115, 0x4, R84 ;  /* 0x0000000473547825 */ /* 0x001fca00078e0254 */
[----:B------:R3:W-:Y:S02]  /*3a560*/  STG.E desc[UR6][R84.64], R113 ;  /* 0x0000007154007986 */ /* 0x0007e4000c101906 */
.L_x_955:
[----:B------:R-:W-:Y:S05]  /*3a570*/  BSYNC.RECONVERGENT B3 ;  /* 0x0000000000037941 */ /* 0x000fea0003800200 */
.L_x_954:
        /* <DEDUP_REMOVED lines=22> */
.L_x_963:
[----:B------:R-:W-:Y:S05]  /*3a6e0*/  BSYNC.RECONVERGENT B4 ;  /* 0x0000000000047941 */ /* 0x000fea0003800200 */
.L_x_962:
        /* <DEDUP_REMOVED lines=21> */
.L_x_965:
[----:B------:R-:W-:Y:S05]  /*3a840*/  BSYNC.RECONVERGENT B4 ;  /* 0x0000000000047941 */ /* 0x000fea0003800200 */
.L_x_964:
[----:B------:R-:W0:Y:S01]  /*3a850*/  LDC.64 R84, c[0x0][0x388] ;  /* 0x0000e200ff547b82 */ /* 0x000e220000000a00 */
[----:B------:R-:W-:Y:S01]  /*3a860*/  FADD R113, R113, -R0 ;  /* 0x8000000071717221 */ /* 0x000fe20000000000 */
[----:B0-----:R-:W-:-:S05]  /*3a870*/  IMAD.WIDE R84, R115, 0x4, R84 ;  /* 0x0000000473547825 */ /* 0x001fca00078e0254 */
[----:B------:R4:W-:Y:S02]  /*3a880*/  STG.E desc[UR6][R84.64], R113 ;  /* 0x0000007154007986 */ /* 0x0009e4000c101906 */
.L_x_961:
[----:B------:R-:W-:Y:S05]  /*3a890*/  BSYNC.RECONVERGENT B3 ;  /* 0x0000000000037941 */ /* 0x000fea0003800200 */
.L_x_960:
        /* <DEDUP_REMOVED lines=24> */
.L_x_969:
[----:B------:R-:W-:Y:S05]  /*3aa20*/  BSYNC.RECONVERGENT B4 ;  /* 0x0000000000047941 */ /* 0x000fea0003800200 */
.L_x_968:
        /* <DEDUP_REMOVED lines=22> */
.L_x_971:
[----:B------:R-:W-:Y:S05]  /*3ab90*/  BSYNC.RECONVERGENT B4 ;  /* 0x0000000000047941 */ /* 0x000fea0003800200 */
.L_x_970:
[----:B------:R-:W0:Y:S01]  /*3aba0*/  LDC.64 R84, c[0x0][0x388] ;  /* 0x0000e200ff547b82 */ /* 0x000e220000000a00 */
[----:B------:R-:W-:Y:S01]  /*3abb0*/  FADD R113, R114, -R0 ;  /* 0x8000000072717221 */ /* 0x000fe20000000000 */
[----:B0-----:R-:W-:-:S05]  /*3abc0*/  IMAD.WIDE R84, R115, 0x4, R84 ;  /* 0x0000000473547825 */ /* 0x001fca00078e0254 */
[----:B------:R0:W-:Y:S02]  /*3abd0*/  STG.E desc[UR6][R84.64], R113 ;  /* 0x0000007154007986 */ /* 0x0001e4000c101906 */
.L_x_967:
[----:B------:R-:W-:Y:S05]  /*3abe0*/  BSYNC.RECONVERGENT B3 ;  /* 0x0000000000037941 */ /* 0x000fea0003800200 */
.L_x_966:
        /* <DEDUP_REMOVED lines=25> */
.L_x_975:
[----:B------:R-:W-:Y:S05]  /*3ad80*/  BSYNC.RECONVERGENT B4 ;  /* 0x0000000000047941 */ /* 0x000fea0003800200 */
.L_x_974:
        /* <DEDUP_REMOVED lines=21> */
.L_x_977:
[----:B------:R-:W-:Y:S05]  /*3aee0*/  BSYNC.RECONVERGENT B4 ;  /* 0x0000000000047941 */ /* 0x000fea0003800200 */
.L_x_976:
[----:B------:R-:W0:Y:S01]  /*3aef0*/  LDC.64 R84, c[0x0][0x388] ;  /* 0x0000e200ff547b82 */ /* 0x000e220000000a00 */
[----:B------:R-:W-:Y:S01]  /*3af00*/  FADD R113, R113, -R0 ;  /* 0x8000000071717221 */ /* 0x000fe20000000000 */
[----:B0-----:R-:W-:-:S05]  /*3af10*/  IMAD.WIDE R84, R115, 0x4, R84 ;  /* 0x0000000473547825 */ /* 0x001fca00078e0254 */
[----:B------:R0:W-:Y:S02]  /*3af20*/  STG.E desc[UR6][R84.64], R113 ;  /* 0x0000007154007986 */ /* 0x0001e4000c101906 */
.L_x_973:
[----:B------:R-:W-:Y:S05]  /*3af30*/  BSYNC.RECONVERGENT B3 ;  /* 0x0000000000037941 */ /* 0x000fea0003800200 */
.L_x_972:
        /* <DEDUP_REMOVED lines=26> */
.L_x_981:
[----:B------:R-:W-:Y:S05]  /*3b0e0*/  BSYNC.RECONVERGENT B4 ;  /* 0x0000000000047941 */ /* 0x000fea0003800200 */
.L_x_980:
        /* <DEDUP_REMOVED lines=21> */
.L_x_983:
[----:B------:R-:W-:Y:S05]  /*3b240*/  BSYNC.RECONVERGENT B4 ;  /* 0x0000000000047941 */ /* 0x000fea0003800200 */
.L_x_982:
[----:B------:R-:W0:Y:S01]  /*3b250*/  LDC.64 R84, c[0x0][0x388] ;  /* 0x0000e200ff547b82 */ /* 0x000e220000000a00 */
[----:B------:R-:W-:Y:S01]  /*3b260*/  FADD R113, R113, -R0 ;  /* 0x8000000071717221 */ /* 0x000fe20000000000 */
[----:B0-----:R-:W-:-:S05]  /*3b270*/  IMAD.WIDE R84, R115, 0x4, R84 ;  /* 0x0000000473547825 */ /* 0x001fca00078e0254 */
[----:B------:R0:W-:Y:S02]  /*3b280*/  STG.E desc[UR6][R84.64], R113 ;  /* 0x0000007154007986 */ /* 0x0001e4000c101906 */
.L_x_979:
[----:B------:R-:W-:Y:S05]  /*3b290*/  BSYNC.RECONVERGENT B3 ;  /* 0x0000000000037941 */ /* 0x000fea0003800200 */
.L_x_978:
        /* <DEDUP_REMOVED lines=26> */
.L_x_987:
[----:B------:R-:W-:Y:S05]  /*3b440*/  BSYNC.RECONVERGENT B4 ;  /* 0x0000000000047941 */ /* 0x000fea0003800200 */
.L_x_986:
        /* <DEDUP_REMOVED lines=21> */
.L_x_989:
[----:B------:R-:W-:Y:S05]  /*3b5a0*/  BSYNC.RECONVERGENT B4 ;  /* 0x0000000000047941 */ /* 0x000fea0003800200 */
.L_x_988:
[----:B------:R-:W0:Y:S01]  /*3b5b0*/  LDC.64 R84, c[0x0][0x388] ;  /* 0x0000e200ff547b82 */ /* 0x000e220000000a00 */
[----:B------:R-:W-:Y:S01]  /*3b5c0*/  FADD R113, R113, -R0 ;  /* 0x8000000071717221 */ /* 0x000fe20000000000 */
[----:B0-----:R-:W-:-:S05]  /*3b5d0*/  IMAD.WIDE R84, R115, 0x4, R84 ;  /* 0x0000000473547825 */ /* 0x001fca00078e0254 */
[----:B------:R0:W-:Y:S02]  /*3b5e0*/  STG.E desc[UR6][R84.64], R113 ;  /* 0x0000007154007986 */ /* 0x0001e4000c101906 */
.L_x_985:
[----:B------:R-:W-:Y:S05]  /*3b5f0*/  BSYNC.RECONVERGENT B3 ;  /* 0x0000000000037941 */ /* 0x000fea0003800200 */
.L_x_984:
        /* <DEDUP_REMOVED lines=27> */
.L_x_993:
[----:B------:R-:W-:Y:S05]  /*3b7b0*/  BSYNC.RECONVERGENT B4 ;  /* 0x0000000000047941 */ /* 0x000fea0003800200 */
.L_x_992:
        /* <DEDUP_REMOVED lines=21> */
.L_x_995:
[----:B------:R-:W-:Y:S05]  /*3b910*/  BSYNC.RECONVERGENT B4 ;  /* 0x0000000000047941 */ /* 0x000fea0003800200 */
.L_x_994:
[----:B------:R-:W0:Y:S01]  /*3b920*/  LDC.64 R84, c[0x0][0x388] ;  /* 0x0000e200ff547b82 */ /* 0x000e220000000a00 */
[----:B------:R-:W-:Y:S01]  /*3b930*/  FADD R113, R113, -R0 ;  /* 0x8000000071717221 */ /* 0x000fe20000000000 */
[----:B0-----:R-:W-:-:S05]  /*3b940*/  IMAD.WIDE R84, R115, 0x4, R84 ;  /* 0x0000000473547825 */ /* 0x001fca00078e0254 */
[----:B------:R0:W-:Y:S02]  /*3b950*/  STG.E desc[UR6][R84.64], R113 ;  /* 0x0000007154007986 */ /* 0x0001e4000c101906 */
.L_x_991:
[----:B------:R-:W-:Y:S05]  /*3b960*/  BSYNC.RECONVERGENT B3 ;  /* 0x0000000000037941 */ /* 0x000fea0003800200 */
.L_x_990:
        /* <DEDUP_REMOVED lines=28> */
.L_x_999:
[----:B------:R-:W-:Y:S05]  /*3bb30*/  BSYNC.RECONVERGENT B4 ;  /* 0x0000000000047941 */ /* 0x000fea0003800200 */
.L_x_998:
        /* <DEDUP_REMOVED lines=21> */
.L_x_1001:
[----:B------:R-:W-:Y:S05]  /*3bc90*/  BSYNC.RECONVERGENT B4 ;  /* 0x0000000000047941 */ /* 0x000fea0003800200 */
.L_x_1000:
[----:B------:R-:W0:Y:S01]  /*3bca0*/  LDC.64 R84, c[0x0][0x388] ;  /* 0x0000e200ff547b82 */ /* 0x000e220000000a00 */
[----:B------:R-:W-:Y:S01]  /*3bcb0*/  FADD R113, R113, -R0 ;  /* 0x8000000071717221 */ /* 0x000fe20000000000 */
[----:B0-----:R-:W-:-:S05]  /*3bcc0*/  IMAD.WIDE R84, R115, 0x4, R84 ;  /* 0x0000000473547825 */ /* 0x001fca00078e0254 */
[----:B------:R0:W-:Y:S02]  /*3bcd0*/  STG.E desc[UR6][R84.64], R113 ;  /* 0x0000007154007986 */ /* 0x0001e4000c101906 */
.L_x_997:
[----:B------:R-:W-:Y:S05]  /*3bce0*/  BSYNC.RECONVERGENT B3 ;  /* 0x0000000000037941 */ /* 0x000fea0003800200 */
.L_x_996:
        /* <DEDUP_REMOVED lines=28> */
.L_x_1005:
[----:B------:R-:W-:Y:S05]  /*3beb0*/  BSYNC.RECONVERGENT B4 ;  /* 0x0000000000047941 */ /* 0x000fea0003800200 */
.L_x_1004:
        /* <DEDUP_REMOVED lines=21> */
.L_x_1007:
[----:B------:R-:W-:Y:S05]  /*3c010*/  BSYNC.RECONVERGENT B4 ;  /* 0x0000000000047941 */ /* 0x000fea0003800200 */
.L_x_1006:
[----:B------:R-:W0:Y:S01]  /*3c020*/  LDC.64 R84, c[0x0][0x388] ;  /* 0x0000e200ff547b82 */ /* 0x000e220000000a00 */
[----:B------:R-:W-:Y:S01]  /*3c030*/  FADD R113, R113, -R0 ;  /* 0x8000000071717221 */ /* 0x000fe20000000000 */
[----:B0-----:R-:W-:-:S05]  /*3c040*/  IMAD.WIDE R84, R115, 0x4, R84 ;  /* 0x0000000473547825 */ /* 0x001fca00078e0254 */
[----:B------:R0:W-:Y:S02]  /*3c050*/  STG.E desc[UR6][R84.64], R113 ;  /* 0x0000007154007986 */ /* 0x0001e4000c101906 */
.L_x_1003:
[----:B------:R-:W-:Y:S05]  /*3c060*/  BSYNC.RECONVERGENT B3 ;  /* 0x0000000000037941 */ /* 0x000fea0003800200 */
.L_x_1002:
        /* <DEDUP_REMOVED lines=29> */
.L_x_1011:
[----:B------:R-:W-:Y:S05]  /*3c240*/  BSYNC.RECONVERGENT B4 ;  /* 0x0000000000047941 */ /* 0x000fea0003800200 */
.L_x_1010:
        /* <DEDUP_REMOVED lines=21> */
.L_x_1013:
[----:B------:R-:W-:Y:S05]  /*3c3a0*/  BSYNC.RECONVERGENT B4 ;  /* 0x0000000000047941 */ /* 0x000fea0003800200 */
.L_x_1012:
[----:B------:R-:W0:Y:S01]  /*3c3b0*/  LDC.64 R84, c[0x0][0x388] ;  /* 0x0000e200ff547b82 */ /* 0x000e220000000a00 */
[----:B------:R-:W-:Y:S01]  /*3c3c0*/  FADD R113, R113, -R0 ;  /* 0x8000000071717221 */ /* 0x000fe20000000000 */
[----:B0-----:R-:W-:-:S05]  /*3c3d0*/  IMAD.WIDE R84, R115, 0x4, R84 ;  /* 0x0000000473547825 */ /* 0x001fca00078e0254 */
[----:B------:R0:W-:Y:S02]  /*3c3e0*/  STG.E desc[UR6][R84.64], R113 ;  /* 0x0000007154007986 */ /* 0x0001e4000c101906 */
.L_x_1009:
[----:B------:R-:W-:Y:S05]  /*3c3f0*/  BSYNC.RECONVERGENT B3 ;  /* 0x0000000000037941 */ /* 0x000fea0003800200 */
.L_x_1008:
        /* <DEDUP_REMOVED lines=29> */
.L_x_1017:
[----:B------:R-:W-:Y:S05]  /*3c5d0*/  BSYNC.RECONVERGENT B4 ;  /* 0x0000000000047941 */ /* 0x000fea0003800200 */
.L_x_1016:
        /* <DEDUP_REMOVED lines=21> */
.L_x_1019:
[----:B------:R-:W-:Y:S05]  /*3c730*/  BSYNC.RECONVERGENT B4 ;  /* 0x0000000000047941 */ /* 0x000fea0003800200 */
.L_x_1018:
[----:B------:R-:W0:Y:S01]  /*3c740*/  LDC.64 R84, c[0x0][0x388] ;  /* 0x0000e200ff547b82 */ /* 0x000e220000000a00 */
[----:B------:R-:W-:Y:S01]  /*3c750*/  FADD R113, R113, -R0 ;  /* 0x8000000071717221 */ /* 0x000fe20000000000 */
[----:B0-----:R-:W-:-:S05]  /*3c760*/  IMAD.WIDE R84, R115, 0x4, R84 ;  /* 0x0000000473547825 */ /* 0x001fca00078e0254 */
[----:B------:R0:W-:Y:S02]  /*3c770*/  STG.E desc[UR6][R84.64], R113 ;  /* 0x0000007154007986 */ /* 0x0001e4000c101906 */
.L_x_1015:
[----:B------:R-:W-:Y:S05]  /*3c780*/  BSYNC.RECONVERGENT B3 ;  /* 0x0000000000037941 */ /* 0x000fea0003800200 */
.L_x_1014:
        /* <DEDUP_REMOVED lines=30> */
.L_x_1023:
[----:B------:R-:W-:Y:S05]  /*3c970*/  BSYNC.RECONVERGENT B4 ;  /* 0x0000000000047941 */ /* 0x000fea0003800200 */
.L_x_1022:
        /* <DEDUP_REMOVED lines=21> */
.L_x_1025:
[----:B------:R-:W-:Y:S05]  /*3cad0*/  BSYNC.RECONVERGENT B4 ;  /* 0x0000000000047941 */ /* 0x000fea0003800200 */
.L_x_1024:
[----:B------:R-:W0:Y:S01]  /*3cae0*/  LDC.64 R84, c[0x0][0x388] ;  /* 0x0000e200ff547b82 */ /* 0x000e220000000a00 */
[----:B------:R-:W-:Y:S01]  /*3caf0*/  FADD R113, R113, -R0 ;  /* 0x8000000071717221 */ /* 0x000fe20000000000 */
[----:B0-----:R-:W-:-:S05]  /*3cb00*/  IMAD.WIDE R84, R115, 0x4, R84 ;  /* 0x0000000473547825 */ /* 0x001fca00078e0254 */
[----:B------:R0:W-:Y:S02]  /*3cb10*/  STG.E desc[UR6][R84.64], R113 ;  /* 0x0000007154007986 */ /* 0x0001e4000c101906 */
.L_x_1021:
[----:B------:R-:W-:Y:S05]  /*3cb20*/  BSYNC.RECONVERGENT B3 ;  /* 0x0000000000037941 */ /* 0x000fea0003800200 */
.L_x_1020:
        /* <DEDUP_REMOVED lines=30> */
.L_x_1029:
[----:B------:R-:W-:Y:S05]  /*3cd10*/  BSYNC.RECONVERGENT B4 ;  /* 0x0000000000047941 */ /* 0x000fea0003800200 */
.L_x_1028:
        /* <DEDUP_REMOVED lines=21> */
.L_x_1031:
[----:B------:R-:W-:Y:S05]  /*3ce70*/  BSYNC.RECONVERGENT B4 ;  /* 0x0000000000047941 */ /* 0x000fea0003800200 */
.L_x_1030:
[----:B------:R-:W0:Y:S01]  /*3ce80*/  LDC.64 R84, c[0x0][0x388] ;  /* 0x0000e200ff547b82 */ /* 0x000e220000000a00 */
[----:B------:R-:W-:Y:S01]  /*3ce90*/  FADD R113, R113, -R0 ;  /* 0x8000000071717221 */ /* 0x000fe20000000000 */
[----:B0-----:R-:W-:-:S05]  /*3cea0*/  IMAD.WIDE R84, R115, 0x4, R84 ;  /* 0x0000000473547825 */ /* 0x001fca00078e0254 */
[----:B------:R0:W-:Y:S02]  /*3ceb0*/  STG.E desc[UR6][R84.64], R113 ;  /* 0x0000007154007986 */ /* 0x0001e4000c101906 */
.L_x_1027:
[----:B------:R-:W-:Y:S05]  /*3cec0*/  BSYNC.RECONVERGENT B3 ;  /* 0x0000000000037941 */ /* 0x000fea0003800200 */
.L_x_1026:
        /* <DEDUP_REMOVED lines=31> */
.L_x_1035:
[----:B------:R-:W-:Y:S05]  /*3d0c0*/  BSYNC.RECONVERGENT B4 ;  /* 0x0000000000047941 */ /* 0x000fea0003800200 */
.L_x_1034:
        /* <DEDUP_REMOVED lines=21> */
.L_x_1037:
[----:B------:R-:W-:Y:S05]  /*3d220*/  BSYNC.RECONVERGENT B4 ;  /* 0x0000000000047941 */ /* 0x000fea0003800200 */
.L_x_1036:
[----:B------:R-:W0:Y:S01]  /*3d230*/  LDC.64 R84, c[0x0][0x388] ;  /* 0x0000e200ff547b82 */ /* 0x000e220000000a00 */
[----:B------:R-:W-:Y:S01]  /*3d240*/  FADD R113, R113, -R0 ;  /* 0x8000000071717221 */ /* 0x000fe20000000000 */
[----:B0-----:R-:W-:-:S05]  /*3d250*/  IMAD.WIDE R84, R115, 0x4, R84 ;  /* 0x0000000473547825 */ /* 0x001fca00078e0254 */
[----:B------:R0:W-:Y:S02]  /*3d260*/  STG.E desc[UR6][R84.64], R113 ;  /* 0x0000007154007986 */ /* 0x0001e4000c101906 */
.L_x_1033:
[----:B------:R-:W-:Y:S05]  /*3d270*/  BSYNC.RECONVERGENT B3 ;  /* 0x0000000000037941 */ /* 0x000fea0003800200 */
.L_x_1032:
        /* <DEDUP_REMOVED lines=22> */
.L_x_1041:
[----:B------:R-:W-:Y:S05]  /*3d3e0*/  BSYNC.RECONVERGENT B4 ;  /* 0x0000000000047941 */ /* 0x000fea0003800200 */
.L_x_1040:
        /* <DEDUP_REMOVED lines=21> */
.L_x_1043:
[----:B------:R-:W-:Y:S05]  /*3d540*/  BSYNC.RECONVERGENT B4 ;  /* 0x0000000000047941 */ /* 0x000fea0003800200 */
.L_x_1042:
[----:B------:R-:W0:Y:S01]  /*3d550*/  LDC.64 R84, c[0x0][0x388] ;  /* 0x0000e200ff547b82 */ /* 0x000e220000000a00 */
[----:B------:R-:W-:Y:S01]  /*3d560*/  FADD R113, R113, -R0 ;  /* 0x8000000071717221 */ /* 0x000fe20000000000 */
[----:B0-----:R-:W-:-:S05]  /*3d570*/  IMAD.WIDE R84, R115, 0x4, R84 ;  /* 0x0000000473547825 */ /* 0x001fca00078e0254 */
[----:B------:R1:W-:Y:S02]  /*3d580*/  STG.E desc[UR6][R84.64], R113 ;  /* 0x0000007154007986 */ /* 0x0003e4000c101906 */
.L_x_1039:
[----:B------:R-:W-:Y:S05]  /*3d590*/  BSYNC.RECONVERGENT B3 ;  /* 0x0000000000037941 */ /* 0x000fea0003800200 */
.L_x_1038:
        /* <DEDUP_REMOVED lines=22> */
.L_x_1047:
[----:B------:R-:W-:Y:S05]  /*3d700*/  BSYNC.RECONVERGENT B4 ;  /* 0x0000000000047941 */ /* 0x000fea0003800200 */
.L_x_1046:
        /* <DEDUP_REMOVED lines=21> */
.L_x_1049:
[----:B------:R-:W-:Y:S05]  /*3d860*/  BSYNC.RECONVERGENT B4 ;  /* 0x0000000000047941 */ /* 0x000fea0003800200 */
.L_x_1048:
[----:B------:R-:W0:Y:S01]  /*3d870*/  LDC.64 R84, c[0x0][0x388] ;  /* 0x0000e200ff547b82 */ /* 0x000e220000000a00 */
[----:B------:R-:W-:Y:S01]  /*3d880*/  FADD R113, R113, -R0 ;  /* 0x8000000071717221 */ /* 0x000fe20000000000 */
[----:B0-----:R-:W-:-:S05]  /*3d890*/  IMAD.WIDE R84, R115, 0x4, R84 ;  /* 0x0000000473547825 */ /* 0x001fca00078e0254 */
[----:B------:R2:W-:Y:S02]  /*3d8a0*/  STG.E desc[UR6][R84.64], R113 ;  /* 0x0000007154007986 */ /* 0x0005e4000c101906 */
.L_x_1045:
[----:B------:R-:W-:Y:S05]  /*3d8b0*/  BSYNC.RECONVERGENT B3 ;  /* 0x0000000000037941 */ /* 0x000fea0003800200 */
.L_x_1044:
        /* <DEDUP_REMOVED lines=22> */
.L_x_1053:
[----:B------:R-:W-:Y:S05]  /*3da20*/  BSYNC.RECONVERGENT B4 ;  /* 0x0000000000047941 */ /* 0x000fea0003800200 */
.L_x_1052:
        /* <DEDUP_REMOVED lines=21> */
.L_x_1055:
[----:B------:R-:W-:Y:S05]  /*3db80*/  BSYNC.RECONVERGENT B4 ;  /* 0x0000000000047941 */ /* 0x000fea0003800200 */
.L_x_1054:
[----:B------:R-:W0:Y:S01]  /*3db90*/  LDC.64 R84, c[0x0][0x388] ;  /* 0x0000e200ff547b82 */ /* 0x000e220000000a00 */
[----:B------:R-:W-:Y:S01]  /*3dba0*/  FADD R113, R113, -R0 ;  /* 0x8000000071717221 */ /* 0x000fe20000000000 */
[----:B0-----:R-:W-:-:S05]  /*3dbb0*/  IMAD.WIDE R84, R115, 0x4, R84 ;  /* 0x0000000473547825 */ /* 0x001fca00078e0254 */
[----:B------:R3:W-:Y:S02]  /*3dbc0*/  STG.E desc[UR6][R84.64], R113 ;  /* 0x0000007154007986 */ /* 0x0007e4000c101906 */
.L_x_1051:
[----:B------:R-:W-:Y:S05]  /*3dbd0*/  BSYNC.RECONVERGENT B3 ;  /* 0x0000000000037941 */ /* 0x000fea0003800200 */
.L_x_1050:
        /* <DEDUP_REMOVED lines=22> */
.L_x_1059:
[----:B------:R-:W-:Y:S05]  /*3dd40*/  BSYNC.RECONVERGENT B4 ;  /* 0x0000000000047941 */ /* 0x000fea0003800200 */
.L_x_1058:
        /* <DEDUP_REMOVED lines=21> */
.L_x_1061:
[----:B------:R-:W-:Y:S05]  /*3dea0*/  BSYNC.RECONVERGENT B4 ;  /* 0x0000000000047941 */ /* 0x000fea0003800200 */
.L_x_1060:
[----:B------:R-:W0:Y:S01]  /*3deb0*/  LDC.64 R84, c[0x0][0x388] ;  /* 0x0000e200ff547b82 */ /* 0x000e220000000a00 */
[----:B------:R-:W-:Y:S01]  /*3dec0*/  FADD R113, R113, -R0 ;  /* 0x8000000071717221 */ /* 0x000fe20000000000 */
[----:B0-----:R-:W-:-:S05]  /*3ded0*/  IMAD.WIDE R84, R115, 0x4, R84 ;  /* 0x0000000473547825 */ /* 0x001fca00078e0254 */
[----:B------:R4:W-:Y:S02]  /*3dee0*/  STG.E desc[UR6][R84.64], R113 ;  /* 0x0000007154007986 */ /* 0x0009e4000c101906 */
.L_x_1057:
[----:B------:R-:W-:Y:S05]  /*3def0*/  BSYNC.RECONVERGENT B3 ;  /* 0x0000000000037941 */ /* 0x000fea0003800200 */
.L_x_1056:
        /* <DEDUP_REMOVED lines=24> */
.L_x_1065:
[----:B------:R-:W-:Y:S05]  /*3e080*/  BSYNC.RECONVERGENT B4 ;  /* 0x0000000000047941 */ /* 0x000fea0003800200 */
.L_x_1064:
        /* <DEDUP_REMOVED lines=22> */
.L_x_1067:
[----:B------:R-:W-:Y:S05]  /*3e1f0*/  BSYNC.RECONVERGENT B4 ;  /* 0x0000000000047941 */ /* 0x000fea0003800200 */
.L_x_1066:
[----:B------:R-:W0:Y:S01]  /*3e200*/  LDC.64 R84, c[0x0][0x388] ;  /* 0x0000e200ff547b82 */ /* 0x000e220000000a00 */
[----:B------:R-:W-:Y:S01]  /*3e210*/  FADD R113, R114, -R0 ;  /* 0x8000000072717221 */ /* 0x000fe20000000000 */
[----:B0-----:R-:W-:-:S05]  /*3e220*/  IMAD.WIDE R84, R115, 0x4, R84 ;  /* 0x0000000473547825 */ /* 0x001fca00078e0254 */
[----:B------:R0:W-:Y:S02]  /*3e230*/  STG.E desc[UR6][R84.64], R113 ;  /* 0x0000007154007986 */ /* 0x0001e4000c101906 */
.L_x_1063:
[----:B------:R-:W-:Y:S05]  /*3e240*/  BSYNC.RECONVERGENT B3 ;  /* 0x0000000000037941 */ /* 0x000fea0003800200 */
.L_x_1062:
        /* <DEDUP_REMOVED lines=25> */
.L_x_1071:
[----:B------:R-:W-:Y:S05]  /*3e3e0*/  BSYNC.RECONVERGENT B4 ;  /* 0x0000000000047941 */ /* 0x000fea0003800200 */
.L_x_1070:
        /* <DEDUP_REMOVED lines=21> */
.L_x_1073:
[----:B------:R-:W-:Y:S05]  /*3e540*/  BSYNC.RECONVERGENT B4 ;  /* 0x0000000000047941 */ /* 0x000fea0003800200 */
.L_x_1072:
[----:B------:R-:W0:Y:S01]  /*3e550*/  LDC.64 R84, c[0x0][0x388] ;  /* 0x0000e200ff547b82 */ /* 0x000e220000000a00 */
[----:B------:R-:W-:Y:S01]  /*3e560*/  FADD R113, R113, -R0 ;  /* 0x8000000071717221 */ /* 0x000fe20000000000 */
[----:B0-----:R-:W-:-:S05]  /*3e570*/  IMAD.WIDE R84, R115, 0x4, R84 ;  /* 0x0000000473547825 */ /* 0x001fca00078e0254 */
[----:B------:R0:W-:Y:S02]  /*3e580*/  STG.E desc[UR6][R84.64], R113 ;  /* 0x0000007154007986 */ /* 0x0001e4000c101906 */
.L_x_1069:
[----:B------:R-:W-:Y:S05]  /*3e590*/  BSYNC.RECONVERGENT B3 ;  /* 0x0000000000037941 */ /* 0x000fea0003800200 */
.L_x_1068:
        /* <DEDUP_REMOVED lines=26> */
.L_x_1077:
[----:B------:R-:W-:Y:S05]  /*3e740*/  BSYNC.RECONVERGENT B4 ;  /* 0x0000000000047941 */ /* 0x000fea0003800200 */
.L_x_1076:
[CC--:B------:R-:W-:Y:S01]  /*3e750*/  LEA R118, R108.reuse, R91.reuse, 0x3 ;  /* 0x0000005b6c767211 */ /* 0x0c0fe200078e18ff */
[----:B------:R-:W0:Y:S01]  /*3e760*/  LDC.64 R84, c[0x0][0x380] ;  /* 0x0000e000ff547b82 */ /* 0x000e220000000a00 */
[----:B------:R-:W-:Y:S01]  /*3e770*/  LEA R120, R108, R91, 0x2 ;  /* 0x0000005b6c787211 */ /* 0x000fe200078e10ff */
[----:B------:R-:W-:Y:S01]  /*3e780*/  LDS R113, [R92+0x30] ;  /* 0x000030005c717984 */ /* 0x000fe20000000800 */
[----:B------:R-:W1:Y:S01]  /*3e790*/  MUFU.RCP R121, R2 ;  /* 0x0000000200797308 */ /* 0x000e620000001000 */
[----:B------:R-:W-:Y:S01]  /*3e7a0*/  FADD R117, R114, -R0 ;  /* 0x8000000072757221 */ /* 0x000fe20000000000 */
[----:B------:R-:W-:Y:S01]  /*3e7b0*/  BSSY.RECONVERGENT B4, `(.L_x_1078) ;  /* 0x0000011000047945 */ /* 0x000fe20003800200 */
[----:B------:R-:W-:Y:S04]  /*3e7c0*/  LDS R116, [R118+0x30] ;  /* 0x0000300076747984 */ /* 0x000fe80000000800 */
[----:B------:R-:W2:Y:S01]  /*3e7d0*/  LDS R119, [R120+0x30] ;  /* 0x0000300078777984 */ /* 0x000ea20000000800 */
[----:B-1----:R-:W-:Y:S01]  /*3e7e0*/  FFMA R0, R121, -R2, 1 ;  /* 0x3f80000079007423 */ /* 0x002fe20000000802 */
[----:B0-----:R-:W-:-:S04]  /*3e7f0*/  IMAD.WIDE R84, R115, 0x4, R84 ;  /* 0x0000000473547825 */ /* 0x001fc800078e0254 */
[----:B------:R-:W-:Y:S01]  /*3e800*/  FFMA R0, R121, R0, R121 ;  /* 0x0000000079007223 */ /* 0x000fe20000000079 */
[----:B------:R0:W-:Y:S01]  /*3e810*/  STG.E desc[UR6][R84.64], R117 ;  /* 0x0000007554007986 */ /* 0x0001e2000c101906 */
[----:B--2---:R-:W-:-:S04]  /*3e820*/  FADD R116, R116, -R119 ;  /* 0x8000007774747221 */ /* 0x004fc80000000000 */
[----:B------:R-:W-:-:S04]  /*3e830*/  FMUL R119, R116, 0.5 ;  /* 0x3f00000074777820 */ /* 0x000fc80000400000 */
[----:B------:R-:W1:Y:S01]  /*3e840*/  FCHK P4, R119, R2 ;  /* 0x0000000277007302 */ /* 0x000e620000080000 */
[----:B------:R-:W-:-:S04]  /*3e850*/  FFMA R114, R0, R119, RZ ;  /* 0x0000007700727223 */ /* 0x000fc800000000ff */
[----:B------:R-:W-:-:S04]  /*3e860*/  FFMA R121, R114, -R2, R119 ;  /* 0x8000000272797223 */ /* 0x000fc80000000077 */
[----:B------:R-:W-:Y:S01]  /*3e870*/  FFMA R0, R0, R121, R114 ;  /* 0x0000007900007223 */ /* 0x000fe20000000072 */
[----:B01----:R-:W-:Y:S06]  /*3e880*/  @!P4 BRA `(.L_x_1079) ;  /* 0x00000000000cc947 */ /* 0x003fec0003800000 */
[----:B------:R-:W-:Y:S02]  /*3e890*/  MOV R0, R119 ;  /* 0x0000007700007202 */ /* 0x000fe40000000f00 */
[----:B------:R-:W-:-:S07]  /*3e8a0*/  MOV R84, 0x3e8c0 ;  /* 0x0003e8c000547802 */ /* 0x000fce0000000f00 */
[----:B------:R-:W-:Y:S05]  /*3e8b0*/  CALL.REL.NOINC `($__internal_1_$__cuda_sm3x_div_rn_noftz_f32_slowpath) ;  /* 0x0000011000487944 */ /* 0x000fea0003c00000 */
.L_x_1079:
[----:B------:R-:W-:Y:S05]  /*3e8c0*/  BSYNC.RECONVERGENT B4 ;  /* 0x0000000000047941 */ /* 0x000fea0003800200 */
.L_x_1078:
[----:B------:R-:W0:Y:S01]  /*3e8d0*/  LDC.64 R84, c[0x0][0x388] ;  /* 0x0000e200ff547b82 */ /* 0x000e220000000a00 */
[----:B------:R-:W-:Y:S01]  /*3e8e0*/  FADD R113, R113, -R0 ;  /* 0x8000000071717221 */ /* 0x000fe20000000000 */
[----:B0-----:R-:W-:-:S05]  /*3e8f0*/  IMAD.WIDE R84, R115, 0x4, R84 ;  /* 0x0000000473547825 */ /* 0x001fca00078e0254 */
[----:B------:R0:W-:Y:S02]  /*3e900*/  STG.E desc[UR6][R84.64], R113 ;  /* 0x0000007154007986 */ /* 0x0001e4000c101906 */
.L_x_1075:
[----:B------:R-:W-:Y:S05]  /*3e910*/  BSYNC.RECONVERGENT B3 ;  /* 0x0000000000037941 */ /* 0x000fea0003800200 */
.L_x_1074:
        /* <DEDUP_REMOVED lines=26> */
.L_x_1083:
[----:B------:R-:W-:Y:S05]  /*3eac0*/  BSYNC.RECONVERGENT B4 ;  /* 0x0000000000047941 */ /* 0x000fea0003800200 */
.L_x_1082:
        /* <DEDUP_REMOVED lines=21> */
.L_x_1085:
[----:B------:R-:W-:Y:S05]  /*3ec20*/  BSYNC.RECONVERGENT B4 ;  /* 0x0000000000047941 */ /* 0x000fea0003800200 */
.L_x_1084:
[----:B------:R-:W0:Y:S01]  /*3ec30*/  LDC.64 R84, c[0x0][0x388] ;  /* 0x0000e200ff547b82 */ /* 0x000e220000000a00 */
[----:B------:R-:W-:Y:S01]  /*3ec40*/  FADD R113, R113, -R0 ;  /* 0x8000000071717221 */ /* 0x000fe20000000000 */
[----:B0-----:R-:W-:-:S05]  /*3ec50*/  IMAD.WIDE R84, R115, 0x4, R84 ;  /* 0x0000000473547825 */ /* 0x001fca00078e0254 */
[----:B------:R0:W-:Y:S02]  /*3ec60*/  STG.E desc[UR6][R84.64], R113 ;  /* 0x0000007154007986 */ /* 0x0001e4000c101906 */
.L_x_1081:
[----:B------:R-:W-:Y:S05]  /*3ec70*/  BSYNC.RECONVERGENT B3 ;  /* 0x0000000000037941 */ /* 0x000fea0003800200 */
.L_x_1080:
        /* <DEDUP_REMOVED lines=27> */
.L_x_1089:
[----:B------:R-:W-:Y:S05]  /*3ee30*/  BSYNC.RECONVERGENT B4 ;  /* 0x0000000000047941 */ /* 0x000fea0003800200 */
.L_x_1088:
        /* <DEDUP_REMOVED lines=21> */
.L_x_1091:
[----:B------:R-:W-:Y:S05]  /*3ef90*/  BSYNC.RECONVERGENT B4 ;  /* 0x0000000000047941 */ /* 0x000fea0003800200 */
.L_x_1090:
[----:B------:R-:W0:Y:S01]  /*3efa0*/  LDC.64 R84, c[0x0][0x388] ;  /* 0x0000e200ff547b82 */ /* 0x000e220000000a00 */
[----:B------:R-:W-:Y:S01]  /*3efb0*/  FADD R113, R113, -R0 ;  /* 0x8000000071717221 */ /* 0x000fe20000000000 */
[----:B0-----:R-:W-:-:S05]  /*3efc0*/  IMAD.WIDE R84, R115, 0x4, R84 ;  /* 0x0000000473547825 */ /* 0x001fca00078e0254 */
[----:B------:R0:W-:Y:S02]  /*3efd0*/  STG.E desc[UR6][R84.64], R113 ;  /* 0x0000007154007986 */ /* 0x0001e4000c101906 */
.L_x_1087:
[----:B------:R-:W-:Y:S05]  /*3efe0*/  BSYNC.RECONVERGENT B3 ;  /* 0x0000000000037941 */ /* 0x000fea0003800200 */
.L_x_1086:
        /* <DEDUP_REMOVED lines=28> */
.L_x_1095:
[----:B------:R-:W-:Y:S05]  /*3f1b0*/  BSYNC.RECONVERGENT B4 ;  /* 0x0000000000047941 */ /* 0x000fea0003800200 */
.L_x_1094:
        /* <DEDUP_REMOVED lines=21> */
.L_x_1097:
[----:B------:R-:W-:Y:S05]  /*3f310*/  BSYNC.RECONVERGENT B4 ;  /* 0x0000000000047941 */ /* 0x000fea0003800200 */
.L_x_1096:
[----:B------:R-:W0:Y:S01]  /*3f320*/  LDC.64 R84, c[0x0][0x388] ;  /* 0x0000e200ff547b82 */ /* 0x000e220000000a00 */
[----:B------:R-:W-:Y:S01]  /*3f330*/  FADD R113, R113, -R0 ;  /* 0x8000000071717221 */ /* 0x000fe20000000000 */
[----:B0-----:R-:W-:-:S05]  /*3f340*/  IMAD.WIDE R84, R115, 0x4, R84 ;  /* 0x0000000473547825 */ /* 0x001fca00078e0254 */
[----:B------:R0:W-:Y:S02]  /*3f350*/  STG.E desc[UR6][R84.64], R113 ;  /* 0x0000007154007986 */ /* 0x0001e4000c101906 */
.L_x_1093:
[----:B------:R-:W-:Y:S05]  /*3f360*/  BSYNC.RECONVERGENT B3 ;  /* 0x0000000000037941 */ /* 0x000fea0003800200 */
.L_x_1092:
        /* <DEDUP_REMOVED lines=28> */
.L_x_1101:
[----:B------:R-:W-:Y:S05]  /*3f530*/  BSYNC.RECONVERGENT B4 ;  /* 0x0000000000047941 */ /* 0x000fea0003800200 */
.L_x_1100:
        /* <DEDUP_REMOVED lines=21> */
.L_x_1103:
[----:B------:R-:W-:Y:S05]  /*3f690*/  BSYNC.RECONVERGENT B4 ;  /* 0x0000000000047941 */ /* 0x000fea0003800200 */
.L_x_1102:
[----:B------:R-:W0:Y:S01]  /*3f6a0*/  LDC.64 R84, c[0x0][0x388] ;  /* 0x0000e200ff547b82 */ /* 0x000e220000000a00 */
[----:B------:R-:W-:Y:S01]  /*3f6b0*/  FADD R113, R113, -R0 ;  /* 0x8000000071717221 */ /* 0x000fe20000000000 */
[----:B0-----:R-:W-:-:S05]  /*3f6c0*/  IMAD.WIDE R84, R115, 0x4, R84 ;  /* 0x0000000473547825 */ /* 0x001fca00078e0254 */
[----:B------:R0:W-:Y:S02]  /*3f6d0*/  STG.E desc[UR6][R84.64], R113 ;  /* 0x0000007154007986 */ /* 0x0001e4000c101906 */
.L_x_1099:
[----:B------:R-:W-:Y:S05]  /*3f6e0*/  BSYNC.RECONVERGENT B3 ;  /* 0x0000000000037941 */ /* 0x000fea0003800200 */
.L_x_1098:
        /* <DEDUP_REMOVED lines=29> */
.L_x_1107:
[----:B------:R-:W-:Y:S05]  /*3f8c0*/  BSYNC.RECONVERGENT B4 ;  /* 0x0000000000047941 */ /* 0x000fea0003800200 */
.L_x_1106:
        /* <DEDUP_REMOVED lines=21> */
.L_x_1109:
[----:B------:R-:W-:Y:S05]  /*3fa20*/  BSYNC.RECONVERGENT B4 ;  /* 0x0000000000047941 */ /* 0x000fea0003800200 */
.L_x_1108:
[----:B------:R-:W0:Y:S01]  /*3fa30*/  LDC.64 R84, c[0x0][0x388] ;  /* 0x0000e200ff547b82 */ /* 0x000e220000000a00 */
[----:B------:R-:W-:Y:S01]  /*3fa40*/  FADD R113, R113, -R0 ;  /* 0x8000000071717221 */ /* 0x000fe20000000000 */
[----:B0-----:R-:W-:-:S05]  /*3fa50*/  IMAD.WIDE R84, R115, 0x4, R84 ;  /* 0x0000000473547825 */ /* 0x001fca00078e0254 */
[----:B------:R0:W-:Y:S02]  /*3fa60*/  STG.E desc[UR6][R84.64], R113 ;  /* 0x0000007154007986 */ /* 0x0001e4000c101906 */
.L_x_1105:
[----:B------:R-:W-:Y:S05]  /*3fa70*/  BSYNC.RECONVERGENT B3 ;  /* 0x0000000000037941 */ /* 0x000fea0003800200 */
.L_x_1104:
        /* <DEDUP_REMOVED lines=29> */
.L_x_1113:
[----:B------:R-:W-:Y:S05]  /*3fc50*/  BSYNC.RECONVERGENT B4 ;  /* 0x0000000000047941 */ /* 0x000fea0003800200 */
.L_x_1112:
        /* <DEDUP_REMOVED lines=21> */
.L_x_1115:
[----:B------:R-:W-:Y:S05]  /*3fdb0*/  BSYNC.RECONVERGENT B4 ;  /* 0x0000000000047941 */ /* 0x000fea0003800200 */
.L_x_1114:
[----:B------:R-:W0:Y:S01]  /*3fdc0*/  LDC.64 R84, c[0x0][0x388] ;  /* 0x0000e200ff547b82 */ /* 0x000e220000000a00 */
[----:B------:R-:W-:Y:S01]  /*3fdd0*/  FADD R113, R113, -R0 ;  /* 0x8000000071717221 */ /* 0x000fe20000000000 */
[----:B0-----:R-:W-:-:S05]  /*3fde0*/  IMAD.WIDE R84, R115, 0x4, R84 ;  /* 0x0000000473547825 */ /* 0x001fca00078e0254 */
[----:B------:R0:W-:Y:S02]  /*3fdf0*/  STG.E desc[UR6][R84.64], R113 ;  /* 0x0000007154007986 */ /* 0x0001e4000c101906 */
.L_x_1111:
[----:B------:R-:W-:Y:S05]  /*3fe00*/  BSYNC.RECONVERGENT B3 ;  /* 0x0000000000037941 */ /* 0x000fea0003800200 */
.L_x_1110:
        /* <DEDUP_REMOVED lines=30> */
.L_x_1119:
[----:B------:R-:W-:Y:S05]  /*3fff0*/  BSYNC.RECONVERGENT B4 ;  /* 0x0000000000047941 */ /* 0x000fea0003800200 */
.L_x_1118:
        /* <DEDUP_REMOVED lines=21> */
.L_x_1121:
[----:B------:R-:W-:Y:S05]  /*40150*/  BSYNC.RECONVERGENT B4 ;  /* 0x0000000000047941 */ /* 0x000fea0003800200 */
.L_x_1120:
[----:B------:R-:W0:Y:S01]  /*40160*/  LDC.64 R84, c[0x0][0x388] ;  /* 0x0000e200ff547b82 */ /* 0x000e220000000a00 */
[----:B------:R-:W-:Y:S01]  /*40170*/  FADD R113, R113, -R0 ;  /* 0x8000000071717221 */ /* 0x000fe20000000000 */
[----:B0-----:R-:W-:-:S05]  /*40180*/  IMAD.WIDE R84, R115, 0x4, R84 ;  /* 0x0000000473547825 */ /* 0x001fca00078e0254 */
[----:B------:R0:W-:Y:S02]  /*40190*/  STG.E desc[UR6][R84.64], R113 ;  /* 0x0000007154007986 */ /* 0x0001e4000c101906 */
.L_x_1117:
[----:B------:R-:W-:Y:S05]  /*401a0*/  BSYNC.RECONVERGENT B3 ;  /* 0x0000000000037941 */ /* 0x000fea0003800200 */
.L_x_1116:
        /* <DEDUP_REMOVED lines=30> */
.L_x_1125:
[----:B------:R-:W-:Y:S05]  /*40390*/  BSYNC.RECONVERGENT B4 ;  /* 0x0000000000047941 */ /* 0x000fea0003800200 */
.L_x_1124:
        /* <DEDUP_REMOVED lines=21> */
.L_x_1127:
[----:B------:R-:W-:Y:S05]  /*404f0*/  BSYNC.RECONVERGENT B4 ;  /* 0x0000000000047941 */ /* 0x000fea0003800200 */
.L_x_1126:
[----:B------:R-:W0:Y:S01]  /*40500*/  LDC.64 R84, c[0x0][0x388] ;  /* 0x0000e200ff547b82 */ /* 0x000e220000000a00 */
[----:B------:R-:W-:Y:S01]  /*40510*/  FADD R113, R113, -R0 ;  /* 0x8000000071717221 */ /* 0x000fe20000000000 */
[----:B0-----:R-:W-:-:S05]  /*40520*/  IMAD.WIDE R84, R115, 0x4, R84 ;  /* 0x0000000473547825 */ /* 0x001fca00078e0254 */
[----:B------:R0:W-:Y:S02]  /*40530*/  STG.E desc[UR6][R84.64], R113 ;  /* 0x0000007154007986 */ /* 0x0001e4000c101906 */
.L_x_1123:
[----:B------:R-:W-:Y:S05]  /*40540*/  BSYNC.RECONVERGENT B3 ;  /* 0x0000000000037941 */ /* 0x000fea0003800200 */
.L_x_1122:
        /* <DEDUP_REMOVED lines=31> */
.L_x_1131:
[----:B------:R-:W-:Y:S05]  /*40740*/  BSYNC.RECONVERGENT B4 ;  /* 0x0000000000047941 */ /* 0x000fea0003800200 */
.L_x_1130:
        /* <DEDUP_REMOVED lines=21> */
.L_x_1133:
[----:B------:R-:W-:Y:S05]  /*408a0*/  BSYNC.RECONVERGENT B4 ;  /* 0x0000000000047941 */ /* 0x000fea0003800200 */
.L_x_1132:
[----:B------:R-:W0:Y:S01]  /*408b0*/  LDC.64 R84, c[0x0][0x388] ;  /* 0x0000e200ff547b82 */ /* 0x000e220000000a00 */
[----:B------:R-:W-:Y:S01]  /*408c0*/  FADD R113, R113, -R0 ;  /* 0x8000000071717221 */ /* 0x000fe20000000000 */
[----:B0-----:R-:W-:-:S05]  /*408d0*/  IMAD.WIDE R84, R115, 0x4, R84 ;  /* 0x0000000473547825 */ /* 0x001fca00078e0254 */
[----:B------:R0:W-:Y:S02]  /*408e0*/  STG.E desc[UR6][R84.64], R113 ;  /* 0x0000007154007986 */ /* 0x0001e4000c101906 */
.L_x_1129:
[----:B------:R-:W-:Y:S05]  /*408f0*/  BSYNC.RECONVERGENT B3 ;  /* 0x0000000000037941 */ /* 0x000fea0003800200 */
.L_x_1128:
        /* <DEDUP_REMOVED lines=22> */
.L_x_1137:
[----:B------:R-:W-:Y:S05]  /*40a60*/  BSYNC.RECONVERGENT B4 ;  /* 0x0000000000047941 */ /* 0x000fea0003800200 */
.L_x_1136:
        /* <DEDUP_REMOVED lines=21> */
.L_x_1139:
[----:B------:R-:W-:Y:S05]  /*40bc0*/  BSYNC.RECONVERGENT B4 ;  /* 0x0000000000047941 */ /* 0x000fea0003800200 */
.L_x_1138:
[----:B------:R-:W0:Y:S01]  /*40bd0*/  LDC.64 R84, c[0x0][0x388] ;  /* 0x0000e200ff547b82 */ /* 0x000e220000000a00 */
[----:B------:R-:W-:Y:S01]  /*40be0*/  FADD R113, R113, -R0 ;  /* 0x8000000071717221 */ /* 0x000fe20000000000 */
[----:B0-----:R-:W-:-:S05]  /*40bf0*/  IMAD.WIDE R84, R115, 0x4, R84 ;  /* 0x0000000473547825 */ /* 0x001fca00078e0254 */
[----:B------:R1:W-:Y:S02]  /*40c00*/  STG.E desc[UR6][R84.64], R113 ;  /* 0x0000007154007986 */ /* 0x0003e4000c101906 */
.L_x_1135:
[----:B------:R-:W-:Y:S05]  /*40c10*/  BSYNC.RECONVERGENT B3 ;  /* 0x0000000000037941 */ /* 0x000fea0003800200 */
.L_x_1134:
        /* <DEDUP_REMOVED lines=22> */
.L_x_1143:
[----:B------:R-:W-:Y:S05]  /*40d80*/  BSYNC.RECONVERGENT B4 ;  /* 0x0000000000047941 */ /* 0x000fea0003800200 */
.L_x_1142:
        /* <DEDUP_REMOVED lines=21> */
.L_x_1145:
[----:B------:R-:W-:Y:S05]  /*40ee0*/  BSYNC.RECONVERGENT B4 ;  /* 0x0000000000047941 */ /* 0x000fea0003800200 */
.L_x_1144:
[----:B------:R-:W0:Y:S01]  /*40ef0*/  LDC.64 R84, c[0x0][0x388] ;  /* 0x0000e200ff547b82 */ /* 0x000e220000000a00 */
[----:B------:R-:W-:Y:S01]  /*40f00*/  FADD R113, R113, -R0 ;  /* 0x8000000071717221 */ /* 0x000fe20000000000 */
[----:B0-----:R-:W-:-:S05]  /*40f10*/  IMAD.WIDE R84, R115, 0x4, R84 ;  /* 0x0000000473547825 */ /* 0x001fca00078e0254 */
[----:B------:R2:W-:Y:S02]  /*40f20*/  STG.E desc[UR6][R84.64], R113 ;  /* 0x0000007154007986 */ /* 0x0005e4000c101906 */
.L_x_1141:
[----:B------:R-:W-:Y:S05]  /*40f30*/  BSYNC.RECONVERGENT B3 ;  /* 0x0000000000037941 */ /* 0x000fea0003800200 */
.L_x_1140:
        /* <DEDUP_REMOVED lines=22> */
.L_x_1149:
[----:B------:R-:W-:Y:S05]  /*410a0*/  BSYNC.RECONVERGENT B4 ;  /* 0x0000000000047941 */ /* 0x000fea0003800200 */
.L_x_1148:
        /* <DEDUP_REMOVED lines=21> */
.L_x_1151:
[----:B------:R-:W-:Y:S05]  /*41200*/  BSYNC.RECONVERGENT B4 ;  /* 0x0000000000047941 */ /* 0x000fea0003800200 */
.L_x_1150:
[----:B------:R-:W0:Y:S01]  /*41210*/  LDC.64 R84, c[0x0][0x388] ;  /* 0x0000e200ff547b82 */ /* 0x000e220000000a00 */
[----:B------:R-:W-:Y:S01]  /*41220*/  FADD R113, R113, -R0 ;  /* 0x8000000071717221 */ /* 0x000fe20000000000 */
[----:B0-----:R-:W-:-:S05]  /*41230*/  IMAD.WIDE R84, R115, 0x4, R84 ;  /* 0x0000000473547825 */ /* 0x001fca00078e0254 */
[----:B------:R3:W-:Y:S02]  /*41240*/  STG.E desc[UR6][R84.64], R113 ;  /* 0x0000007154007986 */ /* 0x0007e4000c101906 */
.L_x_1147:
[----:B------:R-:W-:Y:S05]  /*41250*/  BSYNC.RECONVERGENT B3 ;  /* 0x0000000000037941 */ /* 0x000fea0003800200 */
.L_x_1146:
        /* <DEDUP_REMOVED lines=22> */
.L_x_1155:
[----:B------:R-:W-:Y:S05]  /*413c0*/  BSYNC.RECONVERGENT B4 ;  /* 0x0000000000047941 */ /* 0x000fea0003800200 */
.L_x_1154:
        /* <DEDUP_REMOVED lines=21> */
.L_x_1157:
[----:B------:R-:W-:Y:S05]  /*41520*/  BSYNC.RECONVERGENT B4 ;  /* 0x0000000000047941 */ /* 0x000fea0003800200 */
.L_x_1156:
[----:B------:R-:W0:Y:S01]  /*41530*/  LDC.64 R84, c[0x0][0x388] ;  /* 0x0000e200ff547b82 */ /* 0x000e220000000a00 */
[----:B------:R-:W-:Y:S01]  /*41540*/  FADD R113, R113, -R0 ;  /* 0x8000000071717221 */ /* 0x000fe20000000000 */
[----:B0-----:R-:W-:-:S05]  /*41550*/  IMAD.WIDE R84, R115, 0x4, R84 ;  /* 0x0000000473547825 */ /* 0x001fca00078e0254 */
[----:B------:R4:W-:Y:S02]  /*41560*/  STG.E desc[UR6][R84.64], R113 ;  /* 0x0000007154007986 */ /* 0x0009e4000c101906 */
.L_x_1153:
[----:B------:R-:W-:Y:S05]  /*41570*/  BSYNC.RECONVERGENT B3 ;  /* 0x0000000000037941 */ /* 0x000fea0003800200 */
.L_x_1152:
        /* <DEDUP_REMOVED lines=24> */
.L_x_1161:
[----:B------:R-:W-:Y:S05]  /*41700*/  BSYNC.RECONVERGENT B4 ;  /* 0x0000000000047941 */ /* 0x000fea0003800200 */
.L_x_1160:
        /* <DEDUP_REMOVED lines=22> */
.L_x_1163:
[----:B------:R-:W-:Y:S05]  /*41870*/  BSYNC.RECONVERGENT B4 ;  /* 0x0000000000047941 */ /* 0x000fea0003800200 */
.L_x_1162:
[----:B------:R-:W0:Y:S01]  /*41880*/  LDC.64 R84, c[0x0][0x388] ;  /* 0x0000e200ff547b82 */ /* 0x000e220000000a00 */
[----:B------:R-:W-:Y:S01]  /*41890*/  FADD R113, R114, -R0 ;  /* 0x8000000072717221 */ /* 0x000fe20000000000 */
[----:B0-----:R-:W-:-:S05]  /*418a0*/  IMAD.WIDE R84, R115, 0x4, R84 ;  /* 0x0000000473547825 */ /* 0x001fca00078e0254 */
[----:B------:R0:W-:Y:S02]  /*418b0*/  STG.E desc[UR6][R84.64], R113 ;  /* 0x0000007154007986 */ /* 0x0001e4000c101906 */
.L_x_1159:
[----:B------:R-:W-:Y:S05]  /*418c0*/  BSYNC.RECONVERGENT B3 ;  /* 0x0000000000037941 */ /* 0x000fea0003800200 */
.L_x_1158:
        /* <DEDUP_REMOVED lines=25> */
.L_x_1167:
[----:B------:R-:W-:Y:S05]  /*41a60*/  BSYNC.RECONVERGENT B4 ;  /* 0x0000000000047941 */ /* 0x000fea0003800200 */
.L_x_1166:
        /* <DEDUP_REMOVED lines=21> */
.L_x_1169:
[----:B------:R-:W-:Y:S05]  /*41bc0*/  BSYNC.RECONVERGENT B4 ;  /* 0x0000000000047941 */ /* 0x000fea0003800200 */
.L_x_1168:
[----:B------:R-:W0:Y:S01]  /*41bd0*/  LDC.64 R84, c[0x0][0x388] ;  /* 0x0000e200ff547b82 */ /* 0x000e220000000a00 */
[----:B------:R-:W-:Y:S01]  /*41be0*/  FADD R113, R113, -R0 ;  /* 0x8000000071717221 */ /* 0x000fe20000000000 */
[----:B0-----:R-:W-:-:S05]  /*41bf0*/  IMAD.WIDE R84, R115, 0x4, R84 ;  /* 0x0000000473547825 */ /* 0x001fca00078e0254 */
[----:B------:R0:W-:Y:S02]  /*41c00*/  STG.E desc[UR6][R84.64], R113 ;  /* 0x0000007154007986 */ /* 0x0001e4000c101906 */
.L_x_1165:
[----:B------:R-:W-:Y:S05]  /*41c10*/  BSYNC.RECONVERGENT B3 ;  /* 0x0000000000037941 */ /* 0x000fea0003800200 */
.L_x_1164:
        /* <DEDUP_REMOVED lines=26> */
.L_x_1173:
[----:B------:R-:W-:Y:S05]  /*41dc0*/  BSYNC.RECONVERGENT B4 ;  /* 0x0000000000047941 */ /* 0x000fea0003800200 */
.L_x_1172:
        /* <DEDUP_REMOVED lines=23> */
.L_x_1175:
[----:B------:R-:W-:Y:S05]  /*41f40*/  BSYNC.RECONVERGENT B4 ;  /* 0x0000000000047941 */ /* 0x000fea0003800200 */
.L_x_1174:
[----:B------:R-:W0:Y:S01]  /*41f50*/  LDC.64 R84, c[0x0][0x388] ;  /* 0x0000e200ff547b82 */ /* 0x000e220000000a00 */
[----:B------:R-:W-:Y:S01]  /*41f60*/  FADD R113, R113, -R0 ;  /* 0x8000000071717221 */ /* 0x000fe20000000000 */
[----:B0-----:R-:W-:-:S05]  /*41f70*/  IMAD.WIDE R84, R115, 0x4, R84 ;  /* 0x0000000473547825 */ /* 0x001fca00078e0254 */
[----:B------:R0:W-:Y:S02]  /*41f80*/  STG.E desc[UR6][R84.64], R113 ;  /* 0x0000007154007986 */ /* 0x0001e4000c101906 */
.L_x_1171:
[----:B------:R-:W-:Y:S05]  /*41f90*/  BSYNC.RECONVERGENT B3 ;  /* 0x0000000000037941 */ /* 0x000fea0003800200 */
.L_x_1170:
        /* <DEDUP_REMOVED lines=26> */
.L_x_1179:
[----:B------:R-:W-:Y:S05]  /*42140*/  BSYNC.RECONVERGENT B4 ;  /* 0x0000000000047941 */ /* 0x000fea0003800200 */
.L_x_1178:
        /* <DEDUP_REMOVED lines=21> */
.L_x_1181:
[----:B------:R-:W-:Y:S05]  /*422a0*/  BSYNC.RECONVERGENT B4 ;  /* 0x0000000000047941 */ /* 0x000fea0003800200 */
.L_x_1180:
[----:B------:R-:W0:Y:S01]  /*422b0*/  LDC.64 R84, c[0x0][0x388] ;  /* 0x0000e200ff547b82 */ /* 0x000e220000000a00 */
[----:B------:R-:W-:Y:S01]  /*422c0*/  FADD R113, R113, -R0 ;  /* 0x8000000071717221 */ /* 0x000fe20000000000 */
[----:B0-----:R-:W-:-:S05]  /*422d0*/  IMAD.WIDE R84, R115, 0x4, R84 ;  /* 0x0000000473547825 */ /* 0x001fca00078e0254 */
[----:B------:R0:W-:Y:S02]  /*422e0*/  STG.E desc[UR6][R84.64], R113 ;  /* 0x0000007154007986 */ /* 0x0001e4000c101906 */
.L_x_1177:
[----:B------:R-:W-:Y:S05]  /*422f0*/  BSYNC.RECONVERGENT B3 ;  /* 0x0000000000037941 */ /* 0x000fea0003800200 */
.L_x_1176:
        /* <DEDUP_REMOVED lines=27> */
.L_x_1185:
[----:B------:R-:W-:Y:S05]  /*424b0*/  BSYNC.RECONVERGENT B4 ;  /* 0x0000000000047941 */ /* 0x000fea0003800200 */
.L_x_1184:
        /* <DEDUP_REMOVED lines=21> */
.L_x_1187:
[----:B------:R-:W-:Y:S05]  /*42610*/  BSYNC.RECONVERGENT B4 ;  /* 0x0000000000047941 */ /* 0x000fea0003800200 */
.L_x_1186:
[----:B------:R-:W0:Y:S01]  /*42620*/  LDC.64 R84, c[0x0][0x388] ;  /* 0x0000e200ff547b82 */ /* 0x000e220000000a00 */
[----:B------:R-:W-:Y:S01]  /*42630*/  FADD R113, R113, -R0 ;  /* 0x8000000071717221 */ /* 0x000fe20000000000 */
[----:B0-----:R-:W-:-:S05]  /*42640*/  IMAD.WIDE R84, R115, 0x4, R84 ;  /* 0x0000000473547825 */ /* 0x001fca00078e0254 */
[----:B------:R0:W-:Y:S02]  /*42650*/  STG.E desc[UR6][R84.64], R113 ;  /* 0x0000007154007986 */ /* 0x0001e4000c101906 */
.L_x_1183:
[----:B------:R-:W-:Y:S05]  /*42660*/  BSYNC.RECONVERGENT B3 ;  /* 0x0000000000037941 */ /* 0x000fea0003800200 */
.L_x_1182:
        /* <DEDUP_REMOVED lines=28> */
.L_x_1191:
[----:B------:R-:W-:Y:S05]  /*42830*/  BSYNC.RECONVERGENT B4 ;  /* 0x0000000000047941 */ /* 0x000fea0003800200 */
.L_x_1190:
        /* <DEDUP_REMOVED lines=21> */
.L_x_1193:
[----:B------:R-:W-:Y:S05]  /*42990*/  BSYNC.RECONVERGENT B4 ;  /* 0x0000000000047941 */ /* 0x000fea0003800200 */
.L_x_1192:
[----:B------:R-:W0:Y:S01]  /*429a0*/  LDC.64 R84, c[0x0][0x388] ;  /* 0x0000e200ff547b82 */ /* 0x000e220000000a00 */
[----:B------:R-:W-:Y:S01]  /*429b0*/  FADD R113, R113, -R0 ;  /* 0x8000000071717221 */ /* 0x000fe20000000000 */
[----:B0-----:R-:W-:-:S05]  /*429c0*/  IMAD.WIDE R84, R115, 0x4, R84 ;  /* 0x0000000473547825 */ /* 0x001fca00078e0254 */
[----:B------:R0:W-:Y:S02]  /*429d0*/  STG.E desc[UR6][R84.64], R113 ;  /* 0x0000007154007986 */ /* 0x0001e4000c101906 */
.L_x_1189:
[----:B------:R-:W-:Y:S05]  /*429e0*/  BSYNC.RECONVERGENT B3 ;  /* 0x0000000000037941 */ /* 0x000fea0003800200 */
.L_x_1188:
        /* <DEDUP_REMOVED lines=28> */
.L_x_1197:
[----:B------:R-:W-:Y:S05]  /*42bb0*/  BSYNC.RECONVERGENT B4 ;  /* 0x0000000000047941 */ /* 0x000fea0003800200 */
.L_x_1196:
        /* <DEDUP_REMOVED lines=21> */
.L_x_1199:
[----:B------:R-:W-:Y:S05]  /*42d10*/  BSYNC.RECONVERGENT B4 ;  /* 0x0000000000047941 */ /* 0x000fea0003800200 */
.L_x_1198:
[----:B------:R-:W0:Y:S01]  /*42d20*/  LDC.64 R84, c[0x0][0x388] ;  /* 0x0000e200ff547b82 */ /* 0x000e220000000a00 */
[----:B------:R-:W-:Y:S01]  /*42d30*/  FADD R113, R113, -R0 ;  /* 0x8000000071717221 */ /* 0x000fe20000000000 */
[----:B0-----:R-:W-:-:S05]  /*42d40*/  IMAD.WIDE R84, R115, 0x4, R84 ;  /* 0x0000000473547825 */ /* 0x001fca00078e0254 */
[----:B------:R0:W-:Y:S02]  /*42d50*/  STG.E desc[UR6][R84.64], R113 ;  /* 0x0000007154007986 */ /* 0x0001e4000c101906 */
.L_x_1195:
[----:B------:R-:W-:Y:S05]  /*42d60*/  BSYNC.RECONVERGENT B3 ;  /* 0x0000000000037941 */ /* 0x000fea0003800200 */
.L_x_1194:
        /* <DEDUP_REMOVED lines=29> */
.L_x_1203:
[----:B------:R-:W-:Y:S05]  /*42f40*/  BSYNC.RECONVERGENT B4 ;  /* 0x0000000000047941 */ /* 0x000fea0003800200 */
.L_x_1202:
        /* <DEDUP_REMOVED lines=21> */
.L_x_1205:
[----:B------:R-:W-:Y:S05]  /*430a0*/  BSYNC.RECONVERGENT B4 ;  /* 0x0000000000047941 */ /* 0x000fea0003800200 */
.L_x_1204:
[----:B------:R-:W0:Y:S01]  /*430b0*/  LDC.64 R84, c[0x0][0x388] ;  /* 0x0000e200ff547b82 */ /* 0x000e220000000a00 */
[----:B------:R-:W-:Y:S01]  /*430c0*/  FADD R113, R113, -R0 ;  /* 0x8000000071717221 */ /* 0x000fe20000000000 */
[----:B0-----:R-:W-:-:S05]  /*430d0*/  IMAD.WIDE R84, R115, 0x4, R84 ;  /* 0x0000000473547825 */ /* 0x001fca00078e0254 */
[----:B------:R0:W-:Y:S02]  /*430e0*/  STG.E desc[UR6][R84.64], R113 ;  /* 0x0000007154007986 */ /* 0x0001e4000c101906 */
.L_x_1201:
[----:B------:R-:W-:Y:S05]  /*430f0*/  BSYNC.RECONVERGENT B3 ;  /* 0x0000000000037941 */ /* 0x000fea0003800200 */
.L_x_1200:
        /* <DEDUP_REMOVED lines=29> */
.L_x_1209:
[----:B------:R-:W-:Y:S05]  /*432d0*/  BSYNC.RECONVERGENT B4 ;  /* 0x0000000000047941 */ /* 0x000fea0003800200 */
.L_x_1208:
        /* <DEDUP_REMOVED lines=21> */
.L_x_1211:
[----:B------:R-:W-:Y:S05]  /*43430*/  BSYNC.RECONVERGENT B4 ;  /* 0x0000000000047941 */ /* 0x000fea0003800200 */
.L_x_1210:
[----:B------:R-:W0:Y:S01]  /*43440*/  LDC.64 R84, c[0x0][0x388] ;  /* 0x0000e200ff547b82 */ /* 0x000e220000000a00 */
[----:B------:R-:W-:Y:S01]  /*43450*/  FADD R113, R113, -R0 ;  /* 0x8000000071717221 */ /* 0x000fe20000000000 */
[----:B0-----:R-:W-:-:S05]  /*43460*/  IMAD.WIDE R84, R115, 0x4, R84 ;  /* 0x0000000473547825 */ /* 0x001fca00078e0254 */
[----:B------:R0:W-:Y:S02]  /*43470*/  STG.E desc[UR6][R84.64], R113 ;  /* 0x0000007154007986 */ /* 0x0001e4000c101906 */
.L_x_1207:
[----:B------:R-:W-:Y:S05]  /*43480*/  BSYNC.RECONVERGENT B3 ;  /* 0x0000000000037941 */ /* 0x000fea0003800200 */
.L_x_1206:
        /* <DEDUP_REMOVED lines=30> */
.L_x_1215:
[----:B------:R-:W-:Y:S05]  /*43670*/  BSYNC.RECONVERGENT B4 ;  /* 0x0000000000047941 */ /* 0x000fea0003800200 */
.L_x_1214:
        /* <DEDUP_REMOVED lines=21> */
.L_x_1217:
[----:B------:R-:W-:Y:S05]  /*437d0*/  BSYNC.RECONVERGENT B4 ;  /* 0x0000000000047941 */ /* 0x000fea0003800200 */
.L_x_1216:
[----:B------:R-:W0:Y:S01]  /*437e0*/  LDC.64 R84, c[0x0][0x388] ;  /* 0x0000e200ff547b82 */ /* 0x000e220000000a00 */
[----:B------:R-:W-:Y:S01]  /*437f0*/  FADD R113, R113, -R0 ;  /* 0x8000000071717221 */ /* 0x000fe20000000000 */
[----:B0-----:R-:W-:-:S05]  /*43800*/  IMAD.WIDE R84, R115, 0x4, R84 ;  /* 0x0000000473547825 */ /* 0x001fca00078e0254 */
[----:B------:R0:W-:Y:S02]  /*43810*/  STG.E desc[UR6][R84.64], R113 ;  /* 0x0000007154007986 */ /* 0x0001e4000c101906 */
.L_x_1213:
[----:B------:R-:W-:Y:S05]  /*43820*/  BSYNC.RECONVERGENT B3 ;  /* 0x0000000000037941 */ /* 0x000fea0003800200 */
.L_x_1212:
        /* <DEDUP_REMOVED lines=30> */
.L_x_1221:
[----:B------:R-:W-:Y:S05]  /*43a10*/  BSYNC.RECONVERGENT B4 ;  /* 0x0000000000047941 */ /* 0x000fea0003800200 */
.L_x_1220:
        /* <DEDUP_REMOVED lines=21> */
.L_x_1223:
[----:B------:R-:W-:Y:S05]  /*43b70*/  BSYNC.RECONVERGENT B4 ;  /* 0x0000000000047941 */ /* 0x000fea0003800200 */
.L_x_1222:
[----:B------:R-:W0:Y:S01]  /*43b80*/  LDC.64 R84, c[0x0][0x388] ;  /* 0x0000e200ff547b82 */ /* 0x000e220000000a00 */
[----:B------:R-:W-:Y:S01]  /*43b90*/  FADD R113, R113, -R0 ;  /* 0x8000000071717221 */ /* 0x000fe20000000000 */
[----:B0-----:R-:W-:-:S05]  /*43ba0*/  IMAD.WIDE R84, R115, 0x4, R84 ;  /* 0x0000000473547825 */ /* 0x001fca00078e0254 */
[----:B------:R0:W-:Y:S02]  /*43bb0*/  STG.E desc[UR6][R84.64], R113 ;  /* 0x0000007154007986 */ /* 0x0001e4000c101906 */
.L_x_1219:
[----:B------:R-:W-:Y:S05]  /*43bc0*/  BSYNC.RECONVERGENT B3 ;  /* 0x0000000000037941 */ /* 0x000fea0003800200 */
.L_x_1218:
        /* <DEDUP_REMOVED lines=31> */
.L_x_1227:
[----:B------:R-:W-:Y:S05]  /*43dc0*/  BSYNC.RECONVERGENT B4 ;  /* 0x0000000000047941 */ /* 0x000fea0003800200 */
.L_x_1226:
        /* <DEDUP_REMOVED lines=21> */
.L_x_1229:
[----:B------:R-:W-:Y:S05]  /*43f20*/  BSYNC.RECONVERGENT B4 ;  /* 0x0000000000047941 */ /* 0x000fea0003800200 */
.L_x_1228:
[----:B------:R-:W0:Y:S01]  /*43f30*/  LDC.64 R84, c[0x0][0x388] ;  /* 0x0000e200ff547b82 */ /* 0x000e220000000a00 */
[----:B------:R-:W-:Y:S01]  /*43f40*/  FADD R113, R113, -R0 ;  /* 0x8000000071717221 */ /* 0x000fe20000000000 */
[----:B0-----:R-:W-:-:S05]  /*43f50*/  IMAD.WIDE R84, R115, 0x4, R84 ;  /* 0x0000000473547825 */ /* 0x001fca00078e0254 */
[----:B------:R0:W-:Y:S02]  /*43f60*/  STG.E desc[UR6][R84.64], R113 ;  /* 0x0000007154007986 */ /* 0x0001e4000c101906 */
.L_x_1225:
[----:B------:R-:W-:Y:S05]  /*43f70*/  BSYNC.RECONVERGENT B3 ;  /* 0x0000000000037941 */ /* 0x000fea0003800200 */
.L_x_1224:
        /* <DEDUP_REMOVED lines=22> */
.L_x_1233:
[----:B------:R-:W-:Y:S05]  /*440e0*/  BSYNC.RECONVERGENT B4 ;  /* 0x0000000000047941 */ /* 0x000fea0003800200 */
.L_x_1232:
        /* <DEDUP_REMOVED lines=21> */
.L_x_1235:
[----:B------:R-:W-:Y:S05]  /*44240*/  BSYNC.RECONVERGENT B4 ;  /* 0x0000000000047941 */ /* 0x000fea0003800200 */
.L_x_1234:
[----:B------:R-:W0:Y:S01]  /*44250*/  LDC.64 R84, c[0x0][0x388] ;  /* 0x0000e200ff547b82 */ /* 0x000e220000000a00 */
[----:B------:R-:W-:Y:S01]  /*44260*/  FADD R113, R113, -R0 ;  /* 0x8000000071717221 */ /* 0x000fe20000000000 */
[----:B0-----:R-:W-:-:S05]  /*44270*/  IMAD.WIDE R84, R115, 0x4, R84 ;  /* 0x0000000473547825 */ /* 0x001fca00078e0254 */
[----:B------:R1:W-:Y:S02]  /*44280*/  STG.E desc[UR6][R84.64], R113 ;  /* 0x0000007154007986 */ /* 0x0003e4000c101906 */
.L_x_1231:
[----:B------:R-:W-:Y:S05]  /*44290*/  BSYNC.RECONVERGENT B3 ;  /* 0x0000000000037941 */ /* 0x000fea0003800200 */
.L_x_1230:
        /* <DEDUP_REMOVED lines=22> */
.L_x_1239:
[----:B------:R-:W-:Y:S05]  /*44400*/  BSYNC.RECONVERGENT B4 ;  /* 0x0000000000047941 */ /* 0x000fea0003800200 */
.L_x_1238:
        /* <DEDUP_REMOVED lines=21> */
.L_x_1241:
[----:B------:R-:W-:Y:S05]  /*44560*/  BSYNC.RECONVERGENT B4 ;  /* 0x0000000000047941 */ /* 0x000fea0003800200 */
.L_x_1240:
[----:B------:R-:W0:Y:S01]  /*44570*/  LDC.64 R84, c[0x0][0x388] ;  /* 0x0000e200ff547b82 */ /* 0x000e220000000a00 */
[----:B------:R-:W-:Y:S01]  /*44580*/  FADD R113, R113, -R0 ;  /* 0x8000000071717221 */ /* 0x000fe20000000000 */
[----:B0-----:R-:W-:-:S05]  /*44590*/  IMAD.WIDE R84, R115, 0x4, R84 ;  /* 0x0000000473547825 */ /* 0x001fca00078e0254 */
[----:B------:R2:W-:Y:S02]  /*445a0*/  STG.E desc[UR6][R84.64], R113 ;  /* 0x0000007154007986 */ /* 0x0005e4000c101906 */
.L_x_1237:
[----:B------:R-:W-:Y:S05]  /*445b0*/  BSYNC.RECONVERGENT B3 ;  /* 0x0000000000037941 */ /* 0x000fea0003800200 */
.L_x_1236:
        /* <DEDUP_REMOVED lines=22> */
.L_x_1245:
[----:B------:R-:W-:Y:S05]  /*44720*/  BSYNC.RECONVERGENT B4 ;  /* 0x0000000000047941 */ /* 0x000fea0003800200 */
.L_x_1244:
        /* <DEDUP_REMOVED lines=21> */
.L_x_1247:
[----:B------:R-:W-:Y:S05]  /*44880*/  BSYNC.RECONVERGENT B4 ;  /* 0x0000000000047941 */ /* 0x000fea0003800200 */
.L_x_1246:
[----:B------:R-:W0:Y:S01]  /*44890*/  LDC.64 R84, c[0x0][0x388] ;  /* 0x0000e200ff547b82 */ /* 0x000e220000000a00 */
[----:B------:R-:W-:Y:S01]  /*448a0*/  FADD R113, R113, -R0 ;  /* 0x8000000071717221 */ /* 0x000fe20000000000 */
[----:B0-----:R-:W-:-:S05]  /*448b0*/  IMAD.WIDE R84, R115, 0x4, R84 ;  /* 0x0000000473547825 */ /* 0x001fca00078e0254 */
[----:B------:R3:W-:Y:S02]  /*448c0*/  STG.E desc[UR6][R84.64], R113 ;  /* 0x0000007154007986 */ /* 0x0007e4000c101906 */
.L_x_1243:
[----:B------:R-:W-:Y:S05]  /*448d0*/  BSYNC.RECONVERGENT B3 ;  /* 0x0000000000037941 */ /* 0x000fea0003800200 */
.L_x_1242:
        /* <DEDUP_REMOVED lines=22> */
.L_x_1251:
[----:B------:R-:W-:Y:S05]  /*44a40*/  BSYNC.RECONVERGENT B4 ;  /* 0x0000000000047941 */ /* 0x000fea0003800200 */
.L_x_1250:
        /* <DEDUP_REMOVED lines=21> */
.L_x_1253:
[----:B------:R-:W-:Y:S05]  /*44ba0*/  BSYNC.RECONVERGENT B4 ;  /* 0x0000000000047941 */ /* 0x000fea0003800200 */
.L_x_1252:
[----:B------:R-:W0:Y:S01]  /*44bb0*/  LDC.64 R84, c[0x0][0x388] ;  /* 0x0000e200ff547b82 */ /* 0x000e220000000a00 */
[----:B------:R-:W-:Y:S01]  /*44bc0*/  FADD R113, R113, -R0 ;  /* 0x8000000071717221 */ /* 0x000fe20000000000 */
[----:B0-----:R-:W-:-:S05]  /*44bd0*/  IMAD.WIDE R84, R115, 0x4, R84 ;  /* 0x0000000473547825 */ /* 0x001fca00078e0254 */
[----:B------:R4:W-:Y:S02]  /*44be0*/  STG.E desc[UR6][R84.64], R113 ;  /* 0x0000007154007986 */ /* 0x0009e4000c101906 */
.L_x_1249:
[----:B------:R-:W-:Y:S05]  /*44bf0*/  BSYNC.RECONVERGENT B3 ;  /* 0x0000000000037941 */ /* 0x000fea0003800200 */
.L_x_1248:
        /* <DEDUP_REMOVED lines=24> */
.L_x_1257:
[----:B------:R-:W-:Y:S05]  /*44d80*/  BSYNC.RECONVERGENT B4 ;  /* 0x0000000000047941 */ /* 0x000fea0003800200 */
.L_x_1256:
        /* <DEDUP_REMOVED lines=22> */
.L_x_1259:
[----:B------:R-:W-:Y:S05]  /*44ef0*/  BSYNC.RECONVERGENT B4 ;  /* 0x0000000000047941 */ /* 0x000fea0003800200 */
.L_x_1258:
[----:B------:R-:W0:Y:S01]  /*44f00*/  LDC.64 R84, c[0x0][0x388] ;  /* 0x0000e200ff547b82 */ /* 0x000e220000000a00 */
[----:B------:R-:W-:Y:S01]  /*44f10*/  FADD R113, R114, -R0 ;  /* 0x8000000072717221 */ /* 0x000fe20000000000 */
[----:B0-----:R-:W-:-:S05]  /*44f20*/  IMAD.WIDE R84, R115, 0x4, R84 ;  /* 0x0000000473547825 */ /* 0x001fca00078e0254 */
[----:B------:R0:W-:Y:S02]  /*44f30*/  STG.E desc[UR6][R84.64], R113 ;  /* 0x0000007154007986 */ /* 0x0001e4000c101906 */
.L_x_1255:
[----:B------:R-:W-:Y:S05]  /*44f40*/  BSYNC.RECONVERGENT B3 ;  /* 0x0000000000037941 */ /* 0x000fea0003800200 */
.L_x_1254:
        /* <DEDUP_REMOVED lines=25> */
.L_x_1263:
[----:B------:R-:W-:Y:S05]  /*450e0*/  BSYNC.RECONVERGENT B4 ;  /* 0x0000000000047941 */ /* 0x000fea0003800200 */
.L_x_1262:
        /* <DEDUP_REMOVED lines=21> */
.L_x_1265:
[----:B------:R-:W-:Y:S05]  /*45240*/  BSYNC.RECONVERGENT B4 ;  /* 0x0000000000047941 */ /* 0x000fea0003800200 */
.L_x_1264:
[----:B------:R-:W0:Y:S01]  /*45250*/  LDC.64 R84, c[0x0][0x388] ;  /* 0x0000e200ff547b82 */ /* 0x000e220000000a00 */
[----:B------:R-:W-:Y:S01]  /*45260*/  FADD R113, R113, -R0 ;  /* 0x8000000071717221 */ /* 0x000fe20000000000 */
[----:B0-----:R-:W-:-:S05]  /*45270*/  IMAD.WIDE R84, R115, 0x4, R84 ;  /* 0x0000000473547825 */ /* 0x001fca00078e0254 */
[----:B------:R0:W-:Y:S02]  /*45280*/  STG.E desc[UR6][R84.64], R113 ;  /* 0x0000007154007986 */ /* 0x0001e4000c101906 */
.L_x_1261:
[----:B------:R-:W-:Y:S05]  /*45290*/  BSYNC.RECONVERGENT B3 ;  /* 0x0000000000037941 */ /* 0x000fea0003800200 */
.L_x_1260:
        /* <DEDUP_REMOVED lines=26> */
.L_x_1269:
[----:B------:R-:W-:Y:S05]  /*45440*/  BSYNC.RECONVERGENT B4 ;  /* 0x0000000000047941 */ /* 0x000fea0003800200 */
.L_x_1268:
        /* <DEDUP_REMOVED lines=21> */
.L_x_1271:
[----:B------:R-:W-:Y:S05]  /*455a0*/  BSYNC.RECONVERGENT B4 ;  /* 0x0000000000047941 */ /* 0x000fea0003800200 */
.L_x_1270:
[----:B------:R-:W0:Y:S01]  /*455b0*/  LDC.64 R84, c[0x0][0x388] ;  /* 0x0000e200ff547b82 */ /* 0x000e220000000a00 */
[----:B------:R-:W-:Y:S01]  /*455c0*/  FADD R113, R113, -R0 ;  /* 0x8000000071717221 */ /* 0x000fe20000000000 */
[----:B0-----:R-:W-:-:S05]  /*455d0*/  IMAD.WIDE R84, R115, 0x4, R84 ;  /* 0x0000000473547825 */ /* 0x001fca00078e0254 */
[----:B------:R0:W-:Y:S02]  /*455e0*/  STG.E desc[UR6][R84.64], R113 ;  /* 0x0000007154007986 */ /* 0x0001e4000c101906 */
.L_x_1267:
[----:B------:R-:W-:Y:S05]  /*455f0*/  BSYNC.RECONVERGENT B3 ;  /* 0x0000000000037941 */ /* 0x000fea0003800200 */
.L_x_1266:
        /* <DEDUP_REMOVED lines=26> */
.L_x_1275:
[----:B------:R-:W-:Y:S05]  /*457a0*/  BSYNC.RECONVERGENT B4 ;  /* 0x0000000000047941 */ /* 0x000fea0003800200 */
.L_x_1274:
        /* <DEDUP_REMOVED lines=21> */
.L_x_1277:
[----:B------:R-:W-:Y:S05]  /*45900*/  BSYNC.RECONVERGENT B4 ;  /* 0x0000000000047941 */ /* 0x000fea0003800200 */
.L_x_1276:
[----:B------:R-:W0:Y:S01]  /*45910*/  LDC.64 R84, c[0x0][0x388] ;  /* 0x0000e200ff547b82 */ /* 0x000e220000000a00 */
[----:B------:R-:W-:Y:S01]  /*45920*/  FADD R113, R113, -R0 ;  /* 0x8000000071717221 */ /* 0x000fe20000000000 */
[----:B0-----:R-:W-:-:S05]  /*45930*/  IMAD.WIDE R84, R115, 0x4, R84 ;  /* 0x0000000473547825 */ /* 0x001fca00078e0254 */
[----:B------:R0:W-:Y:S02]  /*45940*/  STG.E desc[UR6][R84.64], R113 ;  /* 0x0000007154007986 */ /* 0x0001e4000c101906 */
.L_x_1273:
[----:B------:R-:W-:Y:S05]  /*45950*/  BSYNC.RECONVERGENT B3 ;  /* 0x0000000000037941 */ /* 0x000fea0003800200 */
.L_x_1272:
        /* <DEDUP_REMOVED lines=27> */
.L_x_1281:
[----:B------:R-:W-:Y:S05]  /*45b10*/  BSYNC.RECONVERGENT B4 ;  /* 0x0000000000047941 */ /* 0x000fea0003800200 */
.L_x_1280:
        /* <DEDUP_REMOVED lines=21> */
.L_x_1283:
[----:B------:R-:W-:Y:S05]  /*45c70*/  BSYNC.RECONVERGENT B4 ;  /* 0x0000000000047941 */ /* 0x000fea0003800200 */
.L_x_1282:
[----:B------:R-:W0:Y:S01]  /*45c80*/  LDC.64 R84, c[0x0][0x388] ;  /* 0x0000e200ff547b82 */ /* 0x000e220000000a00 */
[----:B------:R-:W-:Y:S01]  /*45c90*/  FADD R113, R113, -R0 ;  /* 0x8000000071717221 */ /* 0x000fe20000000000 */
[----:B0-----:R-:W-:-:S05]  /*45ca0*/  IMAD.WIDE R84, R115, 0x4, R84 ;  /* 0x0000000473547825 */ /* 0x001fca00078e0254 */
[----:B------:R0:W-:Y:S02]  /*45cb0*/  STG.E desc[UR6][R84.64], R113 ;  /* 0x0000007154007986 */ /* 0x0001e4000c101906 */
.L_x_1279:
[----:B------:R-:W-:Y:S05]  /*45cc0*/  BSYNC.RECONVERGENT B3 ;  /* 0x0000000000037941 */ /* 0x000fea0003800200 */
.L_x_1278:
        /* <DEDUP_REMOVED lines=28> */
.L_x_1287:
[----:B------:R-:W-:Y:S05]  /*45e90*/  BSYNC.RECONVERGENT B4 ;  /* 0x0000000000047941 */ /* 0x000fea0003800200 */
.L_x_1286:
        /* <DEDUP_REMOVED lines=21> */
.L_x_1289:
[----:B------:R-:W-:Y:S05]  /*45ff0*/  BSYNC.RECONVERGENT B4 ;  /* 0x0000000000047941 */ /* 0x000fea0003800200 */
.L_x_1288:
[----:B------:R-:W0:Y:S01]  /*46000*/  LDC.64 R84, c[0x0][0x388] ;  /* 0x0000e200ff547b82 */ /* 0x000e220000000a00 */
[----:B------:R-:W-:Y:S01]  /*46010*/  FADD R113, R113, -R0 ;  /* 0x8000000071717221 */ /* 0x000fe20000000000 */
[----:B0-----:R-:W-:-:S05]  /*46020*/  IMAD.WIDE R84, R115, 0x4, R84 ;  /* 0x0000000473547825 */ /* 0x001fca00078e0254 */
[----:B------:R0:W-:Y:S02]  /*46030*/  STG.E desc[UR6][R84.64], R113 ;  /* 0x0000007154007986 */ /* 0x0001e4000c101906 */
.L_x_1285:
[----:B------:R-:W-:Y:S05]  /*46040*/  BSYNC.RECONVERGENT B3 ;  /* 0x0000000000037941 */ /* 0x000fea0003800200 */
.L_x_1284:
        /* <DEDUP_REMOVED lines=28> */
.L_x_1293:
[----:B------:R-:W-:Y:S05]  /*46210*/  BSYNC.RECONVERGENT B4 ;  /* 0x0000000000047941 */ /* 0x000fea0003800200 */
.L_x_1292:
        /* <DEDUP_REMOVED lines=21> */
.L_x_1295:
[----:B------:R-:W-:Y:S05]  /*46370*/  BSYNC.RECONVERGENT B4 ;  /* 0x0000000000047941 */ /* 0x000fea0003800200 */
.L_x_1294:
[----:B------:R-:W0:Y:S01]  /*46380*/  LDC.64 R84, c[0x0][0x388] ;  /* 0x0000e200ff547b82 */ /* 0x000e220000000a00 */
[----:B------:R-:W-:Y:S01]  /*46390*/  FADD R113, R113, -R0 ;  /* 0x8000000071717221 */ /* 0x000fe20000000000 */
[----:B0-----:R-:W-:-:S05]  /*463a0*/  IMAD.WIDE R84, R115, 0x4, R84 ;  /* 0x0000000473547825 */ /* 0x001fca00078e0254 */
[----:B------:R0:W-:Y:S02]  /*463b0*/  STG.E desc[UR6][R84.64], R113 ;  /* 0x0000007154007986 */ /* 0x0001e4000c101906 */
.L_x_1291:
[----:B------:R-:W-:Y:S05]  /*463c0*/  BSYNC.RECONVERGENT B3 ;  /* 0x0000000000037941 */ /* 0x000fea0003800200 */
.L_x_1290:
        /* <DEDUP_REMOVED lines=29> */
.L_x_1299:
[----:B------:R-:W-:Y:S05]  /*465a0*/  BSYNC.RECONVERGENT B4 ;  /* 0x0000000000047941 */ /* 0x000fea0003800200 */
.L_x_1298:
        /* <DEDUP_REMOVED lines=21> */
.L_x_1301:
[----:B------:R-:W-:Y:S05]  /*46700*/  BSYNC.RECONVERGENT B4 ;  /* 0x0000000000047941 */ /* 0x000fea0003800200 */
.L_x_1300:
[----:B------:R-:W0:Y:S01]  /*46710*/  LDC.64 R84, c[0x0][0x388] ;  /* 0x0000e200ff547b82 */ /* 0x000e220000000a00 */
[----:B------:R-:W-:Y:S01]  /*46720*/  FADD R113, R113, -R0 ;  /* 0x8000000071717221 */ /* 0x000fe20000000000 */
[----:B0-----:R-:W-:-:S05]  /*46730*/  IMAD.WIDE R84, R115, 0x4, R84 ;  /* 0x0000000473547825 */ /* 0x001fca00078e0254 */
[----:B------:R0:W-:Y:S02]  /*46740*/  STG.E desc[UR6][R84.64], R113 ;  /* 0x0000007154007986 */ /* 0x0001e4000c101906 */
.L_x_1297:
[----:B------:R-:W-:Y:S05]  /*46750*/  BSYNC.RECONVERGENT B3 ;  /* 0x0000000000037941 */ /* 0x000fea0003800200 */
.L_x_1296:
        /* <DEDUP_REMOVED lines=29> */
.L_x_1305:
[----:B------:R-:W-:Y:S05]  /*46930*/  BSYNC.RECONVERGENT B4 ;  /* 0x0000000000047941 */ /* 0x000fea0003800200 */
.L_x_1304:
        /* <DEDUP_REMOVED lines=21> */
.L_x_1307:
[----:B------:R-:W-:Y:S05]  /*46a90*/  BSYNC.RECONVERGENT B4 ;  /* 0x0000000000047941 */ /* 0x000fea0003800200 */
.L_x_1306:
[----:B------:R-:W0:Y:S01]  /*46aa0*/  LDC.64 R84, c[0x0][0x388] ;  /* 0x0000e200ff547b82 */ /* 0x000e220000000a00 */
[----:B------:R-:W-:Y:S01]  /*46ab0*/  FADD R113, R113, -R0 ;  /* 0x8000000071717221 */ /* 0x000fe20000000000 */
[----:B0-----:R-:W-:-:S05]  /*46ac0*/  IMAD.WIDE R84, R115, 0x4, R84 ;  /* 0x0000000473547825 */ /* 0x001fca00078e0254 */
[----:B------:R0:W-:Y:S02]  /*46ad0*/  STG.E desc[UR6][R84.64], R113 ;  /* 0x0000007154007986 */ /* 0x0001e4000c101906 */
.L_x_1303:
[----:B------:R-:W-:Y:S05]  /*46ae0*/  BSYNC.RECONVERGENT B3 ;  /* 0x0000000000037941 */ /* 0x000fea0003800200 */
.L_x_1302:
        /* <DEDUP_REMOVED lines=30> */
.L_x_1311:
[----:B------:R-:W-:Y:S05]  /*46cd0*/  BSYNC.RECONVERGENT B4 ;  /* 0x0000000000047941 */ /* 0x000fea0003800200 */
.L_x_1310:
        /* <DEDUP_REMOVED lines=21> */
.L_x_1313:
[----:B------:R-:W-:Y:S05]  /*46e30*/  BSYNC.RECONVERGENT B4 ;  /* 0x0000000000047941 */ /* 0x000fea0003800200 */
.L_x_1312:
[----:B------:R-:W0:Y:S01]  /*46e40*/  LDC.64 R84, c[0x0][0x388] ;  /* 0x0000e200ff547b82 */ /* 0x000e220000000a00 */
[----:B------:R-:W-:Y:S01]  /*46e50*/  FADD R113, R113, -R0 ;  /* 0x8000000071717221 */ /* 0x000fe20000000000 */
[----:B0-----:R-:W-:-:S05]  /*46e60*/  IMAD.WIDE R84, R115, 0x4, R84 ;  /* 0x0000000473547825 */ /* 0x001fca00078e0254 */
[----:B------:R0:W-:Y:S02]  /*46e70*/  STG.E desc[UR6][R84.64], R113 ;  /* 0x0000007154007986 */ /* 0x0001e4000c101906 */
.L_x_1309:
[----:B------:R-:W-:Y:S05]  /*46e80*/  BSYNC.RECONVERGENT B3 ;  /* 0x0000000000037941 */ /* 0x000fea0003800200 */
.L_x_1308:
        /* <DEDUP_REMOVED lines=30> */
.L_x_1317:
[----:B------:R-:W-:Y:S05]  /*47070*/  BSYNC.RECONVERGENT B4 ;  /* 0x0000000000047941 */ /* 0x000fea0003800200 */
.L_x_1316:
        /* <DEDUP_REMOVED lines=21> */
.L_x_1319:
[----:B------:R-:W-:Y:S05]  /*471d0*/  BSYNC.RECONVERGENT B4 ;  /* 0x0000000000047941 */ /* 0x000fea0003800200 */
.L_x_1318:
[----:B------:R-:W0:Y:S01]  /*471e0*/  LDC.64 R84, c[0x0][0x388] ;  /* 0x0000e200ff547b82 */ /* 0x000e220000000a00 */
[----:B------:R-:W-:Y:S01]  /*471f0*/  FADD R113, R113, -R0 ;  /* 0x8000000071717221 */ /* 0x000fe20000000000 */
[----:B0-----:R-:W-:-:S05]  /*47200*/  IMAD.WIDE R84, R115, 0x4, R84 ;  /* 0x0000000473547825 */ /* 0x001fca00078e0254 */
[----:B------:R0:W-:Y:S02]  /*47210*/  STG.E desc[UR6][R84.64], R113 ;  /* 0x0000007154007986 */ /* 0x0001e4000c101906 */
.L_x_1315:
[----:B------:R-:W-:Y:S05]  /*47220*/  BSYNC.RECONVERGENT B3 ;  /* 0x0000000000037941 */ /* 0x000fea0003800200 */
.L_x_1314:
        /* <DEDUP_REMOVED lines=31> */
.L_x_1323:
[----:B------:R-:W-:Y:S05]  /*47420*/  BSYNC.RECONVERGENT B4 ;  /* 0x0000000000047941 */ /* 0x000fea0003800200 */
.L_x_1322:
        /* <DEDUP_REMOVED lines=21> */
.L_x_1325:
[----:B------:R-:W-:Y:S05]  /*47580*/  BSYNC.RECONVERGENT B4 ;  /* 0x0000000000047941 */ /* 0x000fea0003800200 */
.L_x_1324:
[----:B------:R-:W0:Y:S01]  /*47590*/  LDC.64 R84, c[0x0][0x388] ;  /* 0x0000e200ff547b82 */ /* 0x000e220000000a00 */
[----:B------:R-:W-:Y:S01]  /*475a0*/  FADD R113, R113, -R0 ;  /* 0x8000000071717221 */ /* 0x000fe20000000000 */
[----:B0-----:R-:W-:-:S05]  /*475b0*/  IMAD.WIDE R84, R115, 0x4, R84 ;  /* 0x0000000473547825 */ /* 0x001fca00078e0254 */
[----:B------:R0:W-:Y:S02]  /*475c0*/  STG.E desc[UR6][R84.64], R113 ;  /* 0x0000007154007986 */ /* 0x0001e4000c101906 */
.L_x_1321:
[----:B------:R-:W-:Y:S05]  /*475d0*/  BSYNC.RECONVERGENT B3 ;  /* 0x0000000000037941 */ /* 0x000fea0003800200 */
.L_x_1320:
        /* <DEDUP_REMOVED lines=22> */
.L_x_1329:
[----:B------:R-:W-:Y:S05]  /*47740*/  BSYNC.RECONVERGENT B4 ;  /* 0x0000000000047941 */ /* 0x000fea0003800200 */
.L_x_1328:
        /* <DEDUP_REMOVED lines=21> */
.L_x_1331:
[----:B------:R-:W-:Y:S05]  /*478a0*/  BSYNC.RECONVERGENT B4 ;  /* 0x0000000000047941 */ /* 0x000fea0003800200 */
.L_x_1330:
[----:B------:R-:W0:Y:S01]  /*478b0*/  LDC.64 R84, c[0x0][0x388] ;  /* 0x0000e200ff547b82 */ /* 0x000e220000000a00 */
[----:B------:R-:W-:Y:S01]  /*478c0*/  FADD R113, R113, -R0 ;  /* 0x8000000071717221 */ /* 0x000fe20000000000 */
[----:B0-----:R-:W-:-:S05]  /*478d0*/  IMAD.WIDE R84, R115, 0x4, R84 ;  /* 0x0000000473547825 */ /* 0x001fca00078e0254 */
[----:B------:R1:W-:Y:S02]  /*478e0*/  STG.E desc[UR6][R84.64], R113 ;  /* 0x0000007154007986 */ /* 0x0003e4000c101906 */
.L_x_1327:
[----:B------:R-:W-:Y:S05]  /*478f0*/  BSYNC.RECONVERGENT B3 ;  /* 0x0000000000037941 */ /* 0x000fea0003800200 */
.L_x_1326:
        /* <DEDUP_REMOVED lines=22> */
.L_x_1335:
[----:B------:R-:W-:Y:S05]  /*47a60*/  BSYNC.RECONVERGENT B4 ;  /* 0x0000000000047941 */ /* 0x000fea0003800200 */
.L_x_1334:
        /* <DEDUP_REMOVED lines=21> */
.L_x_1337:
[----:B------:R-:W-:Y:S05]  /*47bc0*/  BSYNC.RECONVERGENT B4 ;  /* 0x0000000000047941 */ /* 0x000fea0003800200 */
.L_x_1336:
[----:B------:R-:W0:Y:S01]  /*47bd0*/  LDC.64 R84, c[0x0][0x388] ;  /* 0x0000e200ff547b82 */ /* 0x000e220000000a00 */
[----:B------:R-:W-:Y:S01]  /*47be0*/  FADD R113, R113, -R0 ;  /* 0x8000000071717221 */ /* 0x000fe20000000000 */
[----:B0-----:R-:W-:-:S05]  /*47bf0*/  IMAD.WIDE R84, R115, 0x4, R84 ;  /* 0x0000000473547825 */ /* 0x001fca00078e0254 */
[----:B------:R2:W-:Y:S02]  /*47c00*/  STG.E desc[UR6][R84.64], R113 ;  /* 0x0000007154007986 */ /* 0x0005e4000c101906 */
.L_x_1333:
[----:B------:R-:W-:Y:S05]  /*47c10*/  BSYNC.RECONVERGENT B3 ;  /* 0x0000000000037941 */ /* 0x000fea0003800200 */
.L_x_1332:
        /* <DEDUP_REMOVED lines=22> */
.L_x_1341:
[----:B------:R-:W-:Y:S05]  /*47d80*/  BSYNC.RECONVERGENT B4 ;  /* 0x0000000000047941 */ /* 0x000fea0003800200 */
.L_x_1340:
        /* <DEDUP_REMOVED lines=21> */
.L_x_1343:
[----:B------:R-:W-:Y:S05]  /*47ee0*/  BSYNC.RECONVERGENT B4 ;  /* 0x0000000000047941 */ /* 0x000fea0003800200 */
.L_x_1342:
[----:B------:R-:W0:Y:S01]  /*47ef0*/  LDC.64 R84, c[0x0][0x388] ;  /* 0x0000e200ff547b82 */ /* 0x000e220000000a00 */
[----:B------:R-:W-:Y:S01]  /*47f00*/  FADD R113, R113, -R0 ;  /* 0x8000000071717221 */ /* 0x000fe20000000000 */
[----:B0-----:R-:W-:-:S05]  /*47f10*/  IMAD.WIDE R84, R115, 0x4, R84 ;  /* 0x0000000473547825 */ /* 0x001fca00078e0254 */
[----:B------:R3:W-:Y:S02]  /*47f20*/  STG.E desc[UR6][R84.64], R113 ;  /* 0x0000007154007986 */ /* 0x0007e4000c101906 */
.L_x_1339:
[----:B------:R-:W-:Y:S05]  /*47f30*/  BSYNC.RECONVERGENT B3 ;  /* 0x0000000000037941 */ /* 0x000fea0003800200 */
.L_x_1338:
        /* <DEDUP_REMOVED lines=22> */
.L_x_1347:
[----:B------:R-:W-:Y:S05]  /*480a0*/  BSYNC.RECONVERGENT B4 ;  /* 0x0000000000047941 */ /* 0x000fea0003800200 */
.L_x_1346:
        /* <DEDUP_REMOVED lines=21> */
.L_x_1349:
[----:B------:R-:W-:Y:S05]  /*48200*/  BSYNC.RECONVERGENT B4 ;  /* 0x0000000000047941 */ /* 0x000fea0003800200 */
.L_x_1348:
[----:B------:R-:W0:Y:S01]  /*48210*/  LDC.64 R84, c[0x0][0x388] ;  /* 0x0000e200ff547b82 */ /* 0x000e220000000a00 */
[----:B------:R-:W-:Y:S01]  /*48220*/  FADD R113, R113, -R0 ;  /* 0x8000000071717221 */ /* 0x000fe20000000000 */
[----:B0-----:R-:W-:-:S05]  /*48230*/  IMAD.WIDE R84, R115, 0x4, R84 ;  /* 0x0000000473547825 */ /* 0x001fca00078e0254 */
[----:B------:R4:W-:Y:S02]  /*48240*/  STG.E desc[UR6][R84.64], R113 ;  /* 0x0000007154007986 */ /* 0x0009e4000c101906 */
.L_x_1345:
[----:B------:R-:W-:Y:S05]  /*48250*/  BSYNC.RECONVERGENT B3 ;  /* 0x0000000000037941 */ /* 0x000fea0003800200 */
.L_x_1344:
        /* <DEDUP_REMOVED lines=24> */
.L_x_1353:
[----:B------:R-:W-:Y:S05]  /*483e0*/  BSYNC.RECONVERGENT B4 ;  /* 0x0000000000047941 */ /* 0x000fea0003800200 */
.L_x_1352:
        /* <DEDUP_REMOVED lines=22> */
.L_x_1355:
[----:B------:R-:W-:Y:S05]  /*48550*/  BSYNC.RECONVERGENT B4 ;  /* 0x0000000000047941 */ /* 0x000fea0003800200 */
.L_x_1354:
[----:B------:R-:W0:Y:S01]  /*48560*/  LDC.64 R84, c[0x0][0x388] ;  /* 0x0000e200ff547b82 */ /* 0x000e220000000a00 */
[----:B------:R-:W-:Y:S01]  /*48570*/  FADD R113, R114, -R0 ;  /* 0x8000000072717221 */ /* 0x000fe20000000000 */
[----:B0-----:R-:W-:-:S05]  /*48580*/  IMAD.WIDE R84, R115, 0x4, R84 ;  /* 0x0000000473547825 */ /* 0x001fca00078e0254 */
[----:B------:R0:W-:Y:S02]  /*48590*/  STG.E desc[UR6][R84.64], R113 ;  /* 0x0000007154007986 */ /* 0x0001e4000c101906 */
.L_x_1351:
[----:B------:R-:W-:Y:S05]  /*485a0*/  BSYNC.RECONVERGENT B3 ;  /* 0x0000000000037941 */ /* 0x000fea0003800200 */
.L_x_1350:
[----:B------:R-:W5:Y:S01]  /*485b0*/  LDCU UR4, c[0x3][URZ] ;  /* 0x00c00000ff0477ac */ /* 0x000f620008000800 */
[----:B01234-:R-:W-:Y:S01]  /*485c0*/  IADD3 R113, PT, PT, R110, R111, RZ ;  /* 0x0000006f6e717210 */ /* 0x01ffe20007ffe0ff */
[----:B------:R-:W-:Y:S01]  /*485d0*/  BSSY.RECONVERGENT B3, `(.L_x_1356) ;  /* 0x0000032000037945 */ /* 0x000fe20003800200 */
[C---:B------:R-:W-:Y:S02]  /*485e0*/  ISETP.GE.AND P4, PT, R109.reuse, 0x1, PT ;  /* 0x000000016d00780c */ /* 0x040fe40003f86270 */
[-C--:B------:R-:W-:Y:S01]  /*485f0*/  VIMNMX R0, PT, PT, R109, R113.reuse, !PT ;  /* 0x000000716d007248 */ /* 0x080fe20007fe0100 */
[----:B------:R-:W-:-:S03]  /*48600*/  IMAD R111, R106, R113, R109 ;  /* 0x000000716a6f7224 */ /* 0x000fc600078e026d */
        /* <DEDUP_REMOVED lines=19> */
.L_x_1359:
[----:B------:R-:W-:Y:S05]  /*48740*/  BSYNC.RECONVERGENT B4 ;  /* 0x0000000000047941 */ /* 0x000fea0003800200 */
.L_x_1358:
        /* <DEDUP_REMOVED lines=21> */
.L_x_1361:
[----:B------:R-:W-:Y:S05]  /*488a0*/  BSYNC.RECONVERGENT B4 ;  /* 0x0000000000047941 */ /* 0x000fea0003800200 */
.L_x_1360:
[----:B------:R-:W0:Y:S01]  /*488b0*/  LDC.64 R84, c[0x0][0x388] ;  /* 0x0000e200ff547b82 */ /* 0x000e220000000a00 */
[----:B------:R-:W-:Y:S01]  /*488c0*/  FADD R115, R114, -R0 ;  /* 0x8000000072737221 */ /* 0x000fe20000000000 */
[----:B0-----:R-:W-:-:S05]  /*488d0*/  IMAD.WIDE R84, R111, 0x4, R84 ;  /* 0x000000046f547825 */ /* 0x001fca00078e0254 */
[----:B------:R0:W-:Y:S02]  /*488e0*/  STG.E desc[UR6][R84.64], R115 ;  /* 0x0000007354007986 */ /* 0x0001e4000c101906 */
.L_x_1357:
[----:B------:R-:W-:Y:S05]  /*488f0*/  BSYNC.RECONVERGENT B3 ;  /* 0x0000000000037941 */ /* 0x000fea0003800200 */
.L_x_1356:
        /* <DEDUP_REMOVED lines=26> */
.L_x_1365:
[----:B------:R-:W-:Y:S05]  /*48aa0*/  BSYNC.RECONVERGENT B4 ;  /* 0x0000000000047941 */ /* 0x000fea0003800200 */
.L_x_1364:
        /* <DEDUP_REMOVED lines=21> */
.L_x_1367:
[----:B------:R-:W-:Y:S05]  /*48c00*/  BSYNC.RECONVERGENT B4 ;  /* 0x0000000000047941 */ /* 0x000fea0003800200 */
.L_x_1366:
[----:B------:R-:W0:Y:S01]  /*48c10*/  LDC.64 R84, c[0x0][0x388] ;  /* 0x0000e200ff547b82 */ /* 0x000e220000000a00 */
[----:B------:R-:W-:Y:S01]  /*48c20*/  FADD R115, R114, -R0 ;  /* 0x8000000072737221 */ /* 0x000fe20000000000 */
[----:B0-----:R-:W-:-:S05]  /*48c30*/  IMAD.WIDE R84, R111, 0x4, R84 ;  /* 0x000000046f547825 */ /* 0x001fca00078e0254 */
[----:B------:R0:W-:Y:S02]  /*48c40*/  STG.E desc[UR6][R84.64], R115 ;  /* 0x0000007354007986 */ /* 0x0001e4000c101906 */
.L_x_1363:
[----:B------:R-:W-:Y:S05]  /*48c50*/  BSYNC.RECONVERGENT B3 ;  /* 0x0000000000037941 */ /* 0x000fea0003800200 */
.L_x_1362:
        /* <DEDUP_REMOVED lines=26> */
.L_x_1371:
[----:B------:R-:W-:Y:S05]  /*48e00*/  BSYNC.RECONVERGENT B4 ;  /* 0x0000000000047941 */ /* 0x000fea0003800200 */
.L_x_1370:
        /* <DEDUP_REMOVED lines=21> */
.L_x_1373:
[----:B------:R-:W-:Y:S05]  /*48f60*/  BSYNC.RECONVERGENT B4 ;  /* 0x0000000000047941 */ /* 0x000fea0003800200 */
.L_x_1372:
[----:B------:R-:W0:Y:S01]  /*48f70*/  LDC.64 R84, c[0x0][0x388] ;  /* 0x0000e200ff547b82 */ /* 0x000e220000000a00 */
[----:B------:R-:W-:Y:S01]  /*48f80*/  FADD R115, R114, -R0 ;  /* 0x8000000072737221 */ /* 0x000fe20000000000 */
[----:B0-----:R-:W-:-:S05]  /*48f90*/  IMAD.WIDE R84, R111, 0x4, R84 ;  /* 0x000000046f547825 */ /* 0x001fca00078e0254 */
[----:B------:R0:W-:Y:S02]  /*48fa0*/  STG.E desc[UR6][R84.64], R115 ;  /* 0x0000007354007986 */ /* 0x0001e4000c101906 */
.L_x_1369:
[----:B------:R-:W-:Y:S05]  /*48fb0*/  BSYNC.RECONVERGENT B3 ;  /* 0x0000000000037941 */ /* 0x000fea0003800200 */
.L_x_1368:
        /* <DEDUP_REMOVED lines=27> */
.L_x_1377:
[----:B------:R-:W-:Y:S05]  /*49170*/  BSYNC.RECONVERGENT B4 ;  /* 0x0000000000047941 */ /* 0x000fea0003800200 */
.L_x_1376:
        /* <DEDUP_REMOVED lines=21> */
.L_x_1379:
[----:B------:R-:W-:Y:S05]  /*492d0*/  BSYNC.RECONVERGENT B4 ;  /* 0x0000000000047941 */ /* 0x000fea0003800200 */
.L_x_1378:
[----:B------:R-:W0:Y:S01]  /*492e0*/  LDC.64 R84, c[0x0][0x388] ;  /* 0x0000e200ff547b82 */ /* 0x000e220000000a00 */
[----:B------:R-:W-:Y:S01]  /*492f0*/  FADD R115, R114, -R0 ;  /* 0x8000000072737221 */ /* 0x000fe20000000000 */
[----:B0-----:R-:W-:-:S05]  /*49300*/  IMAD.WIDE R84, R111, 0x4, R84 ;  /* 0x000000046f547825 */ /* 0x001fca00078e0254 */
[----:B------:R0:W-:Y:S02]  /*49310*/  STG.E desc[UR6][R84.64], R115 ;  /* 0x0000007354007986 */ /* 0x0001e4000c101906 */
.L_x_1375:
[----:B------:R-:W-:Y:S05]  /*49320*/  BSYNC.RECONVERGENT B3 ;  /* 0x0000000000037941 */ /* 0x000fea0003800200 */
.L_x_1374:
        /* <DEDUP_REMOVED lines=28> */
.L_x_1383:
[----:B------:R-:W-:Y:S05]  /*494f0*/  BSYNC.RECONVERGENT B4 ;  /* 0x0000000000047941 */ /* 0x000fea0003800200 */
.L_x_1382:
        /* <DEDUP_REMOVED lines=21> */
.L_x_1385:
[----:B------:R-:W-:Y:S05]  /*49650*/  BSYNC.RECONVERGENT B4 ;  /* 0x0000000000047941 */ /* 0x000fea0003800200 */
.L_x_1384:
[----:B------:R-:W0:Y:S01]  /*49660*/  LDC.64 R84, c[0x0][0x388] ;  /* 0x0000e200ff547b82 */ /* 0x000e220000000a00 */
[----:B------:R-:W-:Y:S01]  /*49670*/  FADD R115, R114, -R0 ;  /* 0x8000000072737221 */ /* 0x000fe20000000000 */
[----:B0-----:R-:W-:-:S05]  /*49680*/  IMAD.WIDE R84, R111, 0x4, R84 ;  /* 0x000000046f547825 */ /* 0x001fca00078e0254 */
[----:B------:R0:W-:Y:S02]  /*49690*/  STG.E desc[UR6][R84.64], R115 ;  /* 0x0000007354007986 */ /* 0x0001e4000c101906 */
.L_x_1381:
[----:B------:R-:W-:Y:S05]  /*496a0*/  BSYNC.RECONVERGENT B3 ;  /* 0x0000000000037941 */ /* 0x000fea0003800200 */
.L_x_1380:
        /* <DEDUP_REMOVED lines=28> */
.L_x_1389:
[----:B------:R-:W-:Y:S05]  /*49870*/  BSYNC.RECONVERGENT B4 ;  /* 0x0000000000047941 */ /* 0x000fea0003800200 */
.L_x_1388:
        /* <DEDUP_REMOVED lines=21> */
.L_x_1391:
[----:B------:R-:W-:Y:S05]  /*499d0*/  BSYNC.RECONVERGENT B4 ;  /* 0x0000000000047941 */ /* 0x000fea0003800200 */
.L_x_1390:
[----:B------:R-:W0:Y:S01]  /*499e0*/  LDC.64 R84, c[0x0][0x388] ;  /* 0x0000e200ff547b82 */ /* 0x000e220000000a00 */
[----:B------:R-:W-:Y:S01]  /*499f0*/  FADD R115, R114, -R0 ;  /* 0x8000000072737221 */ /* 0x000fe20000000000 */
[----:B0-----:R-:W-:-:S05]  /*49a00*/  IMAD.WIDE R84, R111, 0x4, R84 ;  /* 0x000000046f547825 */ /* 0x001fca00078e0254 */
[----:B------:R0:W-:Y:S02]  /*49a10*/  STG.E desc[UR6][R84.64], R115 ;  /* 0x0000007354007986 */ /* 0x0001e4000c101906 */
.L_x_1387:
[----:B------:R-:W-:Y:S05]  /*49a20*/  BSYNC.RECONVERGENT B3 ;  /* 0x0000000000037941 */ /* 0x000fea0003800200 */
.L_x_1386:
        /* <DEDUP_REMOVED lines=29> */
.L_x_1395:
[----:B------:R-:W-:Y:S05]  /*49c00*/  BSYNC.RECONVERGENT B4 ;  /* 0x0000000000047941 */ /* 0x000fea0003800200 */
.L_x_1394:
        /* <DEDUP_REMOVED lines=21> */
.L_x_1397:
[----:B------:R-:W-:Y:S05]  /*49d60*/  BSYNC.RECONVERGENT B4 ;  /* 0x0000000000047941 */ /* 0x000fea0003800200 */
.L_x_1396:
[----:B------:R-:W0:Y:S01]  /*49d70*/  LDC.64 R84, c[0x0][0x388] ;  /* 0x0000e200ff547b82 */ /* 0x000e220000000a00 */
[----:B------:R-:W-:Y:S01]  /*49d80*/  FADD R115, R114, -R0 ;  /* 0x8000000072737221 */ /* 0x000fe20000000000 */
[----:B0-----:R-:W-:-:S05]  /*49d90*/  IMAD.WIDE R84, R111, 0x4, R84 ;  /* 0x000000046f547825 */ /* 0x001fca00078e0254 */
[----:B------:R0:W-:Y:S02]  /*49da0*/  STG.E desc[UR6][R84.64], R115 ;  /* 0x0000007354007986 */ /* 0x0001e4000c101906 */
.L_x_1393:
[----:B------:R-:W-:Y:S05]  /*49db0*/  BSYNC.RECONVERGENT B3 ;  /* 0x0000000000037941 */ /* 0x000fea0003800200 */
.L_x_1392:
        /* <DEDUP_REMOVED lines=29> */
.L_x_1401:
[----:B------:R-:W-:Y:S05]  /*49f90*/  BSYNC.RECONVERGENT B4 ;  /* 0x0000000000047941 */ /* 0x000fea0003800200 */
.L_x_1400:
        /* <DEDUP_REMOVED lines=21> */
.L_x_1403:
[----:B------:R-:W-:Y:S05]  /*4a0f0*/  BSYNC.RECONVERGENT B4 ;  /* 0x0000000000047941 */ /* 0x000fea0003800200 */
.L_x_1402:
[----:B------:R-:W0:Y:S01]  /*4a100*/  LDC.64 R84, c[0x0][0x388] ;  /* 0x0000e200ff547b82 */ /* 0x000e220000000a00 */
[----:B------:R-:W-:Y:S01]  /*4a110*/  FADD R115, R114, -R0 ;  /* 0x8000000072737221 */ /* 0x000fe20000000000 */
[----:B0-----:R-:W-:-:S05]  /*4a120*/  IMAD.WIDE R84, R111, 0x4, R84 ;  /* 0x000000046f547825 */ /* 0x001fca00078e0254 */
[----:B------:R0:W-:Y:S02]  /*4a130*/  STG.E desc[UR6][R84.64], R115 ;  /* 0x0000007354007986 */ /* 0x0001e4000c101906 */
.L_x_1399:
[----:B------:R-:W-:Y:S05]  /*4a140*/  BSYNC.RECONVERGENT B3 ;  /* 0x0000000000037941 */ /* 0x000fea0003800200 */
.L_x_1398:
        /* <DEDUP_REMOVED lines=30> */
.L_x_1407:
[----:B------:R-:W-:Y:S05]  /*4a330*/  BSYNC.RECONVERGENT B4 ;  /* 0x0000000000047941 */ /* 0x000fea0003800200 */
.L_x_1406:
        /* <DEDUP_REMOVED lines=21> */
.L_x_1409:
[----:B------:R-:W-:Y:S05]  /*4a490*/  BSYNC.RECONVERGENT B4 ;  /* 0x0000000000047941 */ /* 0x000fea0003800200 */
.L_x_1408:
[----:B------:R-:W0:Y:S01]  /*4a4a0*/  LDC.64 R84, c[0x0][0x388] ;  /* 0x0000e200ff547b82 */ /* 0x000e220000000a00 */
[----:B------:R-:W-:Y:S01]  /*4a4b0*/  FADD R115, R114, -R0 ;  /* 0x8000000072737221 */ /* 0x000fe20000000000 */
[----:B0-----:R-:W-:-:S05]  /*4a4c0*/  IMAD.WIDE R84, R111, 0x4, R84 ;  /* 0x000000046f547825 */ /* 0x001fca00078e0254 */
[----:B------:R0:W-:Y:S02]  /*4a4d0*/  STG.E desc[UR6][R84.64], R115 ;  /* 0x0000007354007986 */ /* 0x0001e4000c101906 */
.L_x_1405:
[----:B------:R-:W-:Y:S05]  /*4a4e0*/  BSYNC.RECONVERGENT B3 ;  /* 0x0000000000037941 */ /* 0x000fea0003800200 */
.L_x_1404:
        /* <DEDUP_REMOVED lines=30> */
.L_x_1413:
[----:B------:R-:W-:Y:S05]  /*4a6d0*/  BSYNC.RECONVERGENT B4 ;  /* 0x0000000000047941 */ /* 0x000fea0003800200 */
.L_x_1412:
        /* <DEDUP_REMOVED lines=21> */
.L_x_1415:
[----:B------:R-:W-:Y:S05]  /*4a830*/  BSYNC.RECONVERGENT B4 ;  /* 0x0000000000047941 */ /* 0x000fea0003800200 */
.L_x_1414:
[----:B------:R-:W0:Y:S01]  /*4a840*/  LDC.64 R84, c[0x0][0x388] ;  /* 0x0000e200ff547b82 */ /* 0x000e220000000a00 */
[----:B------:R-:W-:Y:S01]  /*4a850*/  FADD R115, R114, -R0 ;  /* 0x8000000072737221 */ /* 0x000fe20000000000 */
[----:B0-----:R-:W-:-:S05]  /*4a860*/  IMAD.WIDE R84, R111, 0x4, R84 ;  /* 0x000000046f547825 */ /* 0x001fca00078e0254 */
[----:B------:R0:W-:Y:S02]  /*4a870*/  STG.E desc[UR6][R84.64], R115 ;  /* 0x0000007354007986 */ /* 0x0001e4000c101906 */
.L_x_1411:
[----:B------:R-:W-:Y:S05]  /*4a880*/  BSYNC.RECONVERGENT B3 ;  /* 0x0000000000037941 */ /* 0x000fea0003800200 */
.L_x_1410:
        /* <DEDUP_REMOVED lines=31> */
.L_x_1419:
[----:B------:R-:W-:Y:S05]  /*4aa80*/  BSYNC.RECONVERGENT B4 ;  /* 0x0000000000047941 */ /* 0x000fea0003800200 */
.L_x_1418:
        /* <DEDUP_REMOVED lines=21> */
.L_x_1421:
[----:B------:R-:W-:Y:S05]  /*4abe0*/  BSYNC.RECONVERGENT B4 ;  /* 0x0000000000047941 */ /* 0x000fea0003800200 */
.L_x_1420:
[----:B------:R-:W0:Y:S01]  /*4abf0*/  LDC.64 R84, c[0x0][0x388] ;  /* 0x0000e200ff547b82 */ /* 0x000e220000000a00 */
[----:B------:R-:W-:Y:S01]  /*4ac00*/  FADD R115, R114, -R0 ;  /* 0x8000000072737221 */ /* 0x000fe20000000000 */
[----:B0-----:R-:W-:-:S05]  /*4ac10*/  IMAD.WIDE R84, R111, 0x4, R84 ;  /* 0x000000046f547825 */ /* 0x001fca00078e0254 */
[----:B------:R0:W-:Y:S02]  /*4ac20*/  STG.E desc[UR6][R84.64], R115 ;  /* 0x0000007354007986 */ /* 0x0001e4000c101906 */
.L_x_1417:
[----:B------:R-:W-:Y:S05]  /*4ac30*/  BSYNC.RECONVERGENT B3 ;  /* 0x0000000000037941 */ /* 0x000fea0003800200 */
.L_x_1416:
[----:B------:R-:W1:Y:S01]  /*4ac40*/  LDCU UR4, c[0x3][URZ] ;  /* 0x00c00000ff0477ac */ /* 0x000e620008000800 */
[----:B------:R-:W-:Y:S01]  /*4ac50*/  BSSY.RECONVERGENT B3, `(.L_x_1422) ;  /* 0x0000030000037945 */ /* 0x000fe20003800200 */
[----:B------:R-:W-:Y:S02]  /*4ac60*/  IADD3 R111, PT, PT, R112, R111, RZ ;  /* 0x0000006f706f7210 */ /* 0x000fe40007ffe0ff */
[----:B-1----:R-:W-:-:S13]  /*4ac70*/  ISETP.GT.OR P4, PT, R113, UR4, P2 ;  /* 0x0000000471007c0c */ /* 0x002fda0009784670 */
[----:B------:R-:W-:Y:S05]  /*4ac80*/  @P4 BRA `(.L_x_1423) ;  /* 0x0000000000b04947 */ /* 0x000fea0003800000 */
[----:B------:R-:W-:Y:S01]  /*4ac90*/  LDS R0, [R33+0x38] ;  /* 0x0000380021007984 */ /* 0x000fe20000000800 */
[----:B------:R-:W1:Y:S01]  /*4aca0*/  MUFU.RCP R117, R2 ;  /* 0x0000000200757308 */ /* 0x000e620000001000 */
[----:B------:R-:W-:Y:S02]  /*4acb0*/  BSSY.RECONVERGENT B4, `(.L_x_1424) ;  /* 0x000000f000047945 */ /* 0x000fe40003800200 */
[----:B0-----:R-:W0:Y:S04]  /*4acc0*/  LDS R85, [R31+0x38] ;  /* 0x000038001f557984 */ /* 0x001e280000000800 */
[----:B------:R2:W3:Y:S01]  /*4acd0*/  LDS R115, [R34+0x38] ;  /* 0x0000380022737984 */ /* 0x0004e20000000800 */
[----:B-1----:R-:W-:Y:S01]  /*4ace0*/  FFMA R84, R117, -R2, 1 ;  /* 0x3f80000075547423 */ /* 0x002fe20000000802 */
[----:B0-----:R-:W-:-:S04]  /*4acf0*/  FADD R0, R0, -R85 ;  /* 0x8000005500007221 */ /* 0x001fc80000000000 */
        /* <DEDUP_REMOVED lines=10> */
.L_x_1425:
[----:B------:R-:W-:Y:S05]  /*4ada0*/  BSYNC.RECONVERGENT B4 ;  /* 0x0000000000047941 */ /* 0x000fea0003800200 */
.L_x_1424:
        /* <DEDUP_REMOVED lines=21> */
.L_x_1427:
[----:B------:R-:W-:Y:S05]  /*4af00*/  BSYNC.RECONVERGENT B4 ;  /* 0x0000000000047941 */ /* 0x000fea0003800200 */
.L_x_1426:
[----:B------:R-:W0:Y:S01]  /*4af10*/  LDC.64 R84, c[0x0][0x388] ;  /* 0x0000e200ff547b82 */ /* 0x000e220000000a00 */
[----:B------:R-:W-:Y:S01]  /*4af20*/  FADD R115, R114, -R0 ;  /* 0x8000000072737221 */ /* 0x000fe20000000000 */
[----:B0-----:R-:W-:-:S05]  /*4af30*/  IMAD.WIDE R84, R111, 0x4, R84 ;  /* 0x000000046f547825 */ /* 0x001fca00078e0254 */
[----:B------:R1:W-:Y:S02]  /*4af40*/  STG.E desc[UR6][R84.64], R115 ;  /* 0x0000007354007986 */ /* 0x0003e4000c101906 */
.L_x_1423:
[----:B------:R-:W-:Y:S05]  /*4af50*/  BSYNC.RECONVERGENT B3 ;  /* 0x0000000000037941 */ /* 0x000fea0003800200 */
.L_x_1422:
[----:B------:R-:W2:Y:S01]  /*4af60*/  LDCU UR4, c[0x3][URZ] ;  /* 0x00c00000ff0477ac */ /* 0x000ea20008000800 */
[----:B------:R-:W-:Y:S01]  /*4af70*/  BSSY.RECONVERGENT B3, `(.L_x_1428) ;  /* 0x0000030000037945 */ /* 0x000fe20003800200 */
[----:B------:R-:W-:Y:S02]  /*4af80*/  IADD3 R111, PT, PT, R112, R111, RZ ;  /* 0x0000006f706f7210 */ /* 0x000fe40007ffe0ff */
[----:B--2---:R-:W-:-:S13]  /*4af90*/  ISETP.GT.OR P4, PT, R113, UR4, P3 ;  /* 0x0000000471007c0c */ /* 0x004fda0009f84670 */
[----:B------:R-:W-:Y:S05]  /*4afa0*/  @P4 BRA `(.L_x_1429) ;  /* 0x0000000000b04947 */ /* 0x000fea0003800000 */
[----:B------:R-:W-:Y:S01]  /*4afb0*/  LDS R0, [R27+0x38] ;  /* 0x000038001b007984 */ /* 0x000fe20000000800 */
[----:B------:R-:W2:Y:S01]  /*4afc0*/  MUFU.RCP R117, R2 ;  /* 0x0000000200757308 */ /* 0x000ea20000001000 */
[----:B------:R-:W-:Y:S02]  /*4afd0*/  BSSY.RECONVERGENT B4, `(.L_x_1430) ;  /* 0x000000f000047945 */ /* 0x000fe40003800200 */
[----:B01----:R-:W0:Y:S04]  /*4afe0*/  LDS R85, [R25+0x38] ;  /* 0x0000380019557984 */ /* 0x003e280000000800 */
[----:B------:R1:W3:Y:S01]  /*4aff0*/  LDS R115, [R28+0x38] ;  /* 0x000038001c737984 */ /* 0x0002e20000000800 */
[----:B--2---:R-:W-:Y:S01]  /*4b000*/  FFMA R84, R117, -R2, 1 ;  /* 0x3f80000075547423 */ /* 0x004fe20000000802 */
        /* <DEDUP_REMOVED lines=11> */
.L_x_1431:
[----:B------:R-:W-:Y:S05]  /*4b0c0*/  BSYNC.RECONVERGENT B4 ;  /* 0x0000000000047941 */ /* 0x000fea0003800200 */
.L_x_1430:
        /* <DEDUP_REMOVED lines=21> */
.L_x_1433:
[----:B------:R-:W-:Y:S05]  /*4b220*/  BSYNC.RECONVERGENT B4 ;  /* 0x0000000000047941 */ /* 0x000fea0003800200 */
.L_x_1432:
[----:B------:R-:W0:Y:S01]  /*4b230*/  LDC.64 R84, c[0x0][0x388] ;  /* 0x0000e200ff547b82 */ /* 0x000e220000000a00 */
[----:B------:R-:W-:Y:S01]  /*4b240*/  FADD R115, R114, -R0 ;  /* 0x8000000072737221 */ /* 0x000fe20000000000 */
[----:B0-----:R-:W-:-:S05]  /*4b250*/  IMAD.WIDE R84, R111, 0x4, R84 ;  /* 0x000000046f547825 */ /* 0x001fca00078e0254 */
[----:B------:R2:W-:Y:S02]  /*4b260*/  STG.E desc[UR6][R84.64], R115 ;  /* 0x0000007354007986 */ /* 0x0005e4000c101906 */
.L_x_1429:
[----:B------:R-:W-:Y:S05]  /*4b270*/  BSYNC.RECONVERGENT B3 ;  /* 0x0000000000037941 */ /* 0x000fea0003800200 */
.L_x_1428:
[----:B------:R-:W3:Y:S01]  /*4b280*/  LDCU UR4, c[0x3][URZ] ;  /* 0x00c00000ff0477ac */ /* 0x000ee20008000800 */
[----:B------:R-:W-:Y:S01]  /*4b290*/  BSSY.RECONVERGENT B3, `(.L_x_1434) ;  /* 0x0000030000037945 */ /* 0x000fe20003800200 */
[----:B------:R-:W-:Y:S02]  /*4b2a0*/  IADD3 R111, PT, PT, R112, R111, RZ ;  /* 0x0000006f706f7210 */ /* 0x000fe40007ffe0ff */
[----:B---3--:R-:W-:-:S13]  /*4b2b0*/  ISETP.GT.OR P4, PT, R113, UR4, P0 ;  /* 0x0000000471007c0c */ /* 0x008fda0008784670 */
[----:B------:R-:W-:Y:S05]  /*4b2c0*/  @P4 BRA `(.L_x_1435) ;  /* 0x0000000000b04947 */ /* 0x000fea0003800000 */
[----:B------:R-:W-:Y:S01]  /*4b2d0*/  LDS R0, [R21+0x38] ;  /* 0x0000380015007984 */ /* 0x000fe20000000800 */
[----:B------:R-:W3:Y:S01]  /*4b2e0*/  MUFU.RCP R117, R2 ;  /* 0x0000000200757308 */ /* 0x000ee20000001000 */
[----:B------:R-:W-:Y:S02]  /*4b2f0*/  BSSY.RECONVERGENT B4, `(.L_x_1436) ;  /* 0x000000f000047945 */ /* 0x000fe40003800200 */
[----:B012---:R-:W0:Y:S04]  /*4b300*/  LDS R85, [R19+0x38] ;  /* 0x0000380013557984 */ /* 0x007e280000000800 */
[----:B------:R1:W2:Y:S01]  /*4b310*/  LDS R115, [R22+0x38] ;  /* 0x0000380016737984 */ /* 0x0002a20000000800 */
[----:B---3--:R-:W-:Y:S01]  /*4b320*/  FFMA R84, R117, -R2, 1 ;  /* 0x3f80000075547423 */ /* 0x008fe20000000802 */
        /* <DEDUP_REMOVED lines=11> */
.L_x_1437:
[----:B------:R-:W-:Y:S05]  /*4b3e0*/  BSYNC.RECONVERGENT B4 ;  /* 0x0000000000047941 */ /* 0x000fea0003800200 */
.L_x_1436:
        /* <DEDUP_REMOVED lines=21> */
.L_x_1439:
[----:B------:R-:W-:Y:S05]  /*4b540*/  BSYNC.RECONVERGENT B4 ;  /* 0x0000000000047941 */ /* 0x000fea0003800200 */
.L_x_1438:
[----:B------:R-:W0:Y:S01]  /*4b550*/  LDC.64 R84, c[0x0][0x388] ;  /* 0x0000e200ff547b82 */ /* 0x000e220000000a00 */
[----:B------:R-:W-:Y:S01]  /*4b560*/  FADD R115, R114, -R0 ;  /* 0x8000000072737221 */ /* 0x000fe20000000000 */
[----:B0-----:R-:W-:-:S05]  /*4b570*/  IMAD.WIDE R84, R111, 0x4, R84 ;  /* 0x000000046f547825 */ /* 0x001fca00078e0254 */
[----:B------:R3:W-:Y:S02]  /*4b580*/  STG.E desc[UR6][R84.64], R115 ;  /* 0x0000007354007986 */ /* 0x0007e4000c101906 */
.L_x_1435:
[----:B------:R-:W-:Y:S05]  /*4b590*/  BSYNC.RECONVERGENT B3 ;  /* 0x0000000000037941 */ /* 0x000fea0003800200 */
.L_x_1434:
[----:B------:R-:W4:Y:S01]  /*4b5a0*/  LDCU UR4, c[0x3][URZ] ;  /* 0x00c00000ff0477ac */ /* 0x000f220008000800 */
[----:B------:R-:W-:Y:S01]  /*4b5b0*/  BSSY.RECONVERGENT B3, `(.L_x_1440) ;  /* 0x0000030000037945 */ /* 0x000fe20003800200 */
[----:B------:R-:W-:Y:S02]  /*4b5c0*/  IADD3 R111, PT, PT, R112, R111, RZ ;  /* 0x0000006f706f7210 */ /* 0x000fe40007ffe0ff */
[----:B----4-:R-:W-:-:S13]  /*4b5d0*/  ISETP.GT.OR P4, PT, R113, UR4, P1 ;  /* 0x0000000471007c0c */ /* 0x010fda0008f84670 */
[----:B------:R-:W-:Y:S05]  /*4b5e0*/  @P4 BRA `(.L_x_1441) ;  /* 0x0000000000b04947 */ /* 0x000fea0003800000 */
[----:B------:R-:W-:Y:S01]  /*4b5f0*/  LDS R0, [R15+0x38] ;  /* 0x000038000f007984 */ /* 0x000fe20000000800 */
[----:B------:R-:W4:Y:S01]  /*4b600*/  MUFU.RCP R117, R2 ;  /* 0x0000000200757308 */ /* 0x000f220000001000 */
[----:B------:R-:W-:Y:S02]  /*4b610*/  BSSY.RECONVERGENT B4, `(.L_x_1442) ;  /* 0x000000f000047945 */ /* 0x000fe40003800200 */
[----:B0123--:R-:W0:Y:S04]  /*4b620*/  LDS R85, [R12+0x38] ;  /* 0x000038000c557984 */ /* 0x00fe280000000800 */
[----:B------:R1:W2:Y:S01]  /*4b630*/  LDS R115, [R16+0x38] ;  /* 0x0000380010737984 */ /* 0x0002a20000000800 */
[----:B----4-:R-:W-:Y:S01]  /*4b640*/  FFMA R84, R117, -R2, 1 ;  /* 0x3f80000075547423 */ /* 0x010fe20000000802 */
        /* <DEDUP_REMOVED lines=11> */
.L_x_1443:
[----:B------:R-:W-:Y:S05]  /*4b700*/  BSYNC.RECONVERGENT B4 ;  /* 0x0000000000047941 */ /* 0x000fea0003800200 */
.L_x_1442:
        /* <DEDUP_REMOVED lines=21> */
.L_x_1445:
[----:B------:R-:W-:Y:S05]  /*4b860*/  BSYNC.RECONVERGENT B4 ;  /* 0x0000000000047941 */ /* 0x000fea0003800200 */
.L_x_1444:
[----:B------:R-:W0:Y:S01]  /*4b870*/  LDC.64 R84, c[0x0][0x388] ;  /* 0x0000e200ff547b82 */ /* 0x000e220000000a00 */
[----:B------:R-:W-:Y:S01]  /*4b880*/  FADD R115, R114, -R0 ;  /* 0x8000000072737221 */ /* 0x000fe20000000000 */
[----:B0-----:R-:W-:-:S05]  /*4b890*/  IMAD.WIDE R84, R111, 0x4, R84 ;  /* 0x000000046f547825 */ /* 0x001fca00078e0254 */
[----:B------:R4:W-:Y:S02]  /*4b8a0*/  STG.E desc[UR6][R84.64], R115 ;  /* 0x0000007354007986 */ /* 0x0009e4000c101906 */
.L_x_1441:
[----:B------:R-:W-:Y:S05]  /*4b8b0*/  BSYNC.RECONVERGENT B3 ;  /* 0x0000000000037941 */ /* 0x000fea0003800200 */
.L_x_1440:
        /* <DEDUP_REMOVED lines=24> */
.L_x_1449:
[----:B------:R-:W-:Y:S05]  /*4ba40*/  BSYNC.RECONVERGENT B4 ;  /* 0x0000000000047941 */ /* 0x000fea0003800200 */
.L_x_1448:
        /* <DEDUP_REMOVED lines=22> */
.L_x_1451:
[----:B------:R-:W-:Y:S05]  /*4bbb0*/  BSYNC.RECONVERGENT B4 ;  /* 0x0000000000047941 */ /* 0x000fea0003800200 */
.L_x_1450:
[----:B------:R-:W0:Y:S01]  /*4bbc0*/  LDC.64 R84, c[0x0][0x388] ;  /* 0x0000e200ff547b82 */ /* 0x000e220000000a00 */
[----:B------:R-:W-:Y:S01]  /*4bbd0*/  FADD R113, R113, -R0 ;  /* 0x8000000071717221 */ /* 0x000fe20000000000 */
[----:B0-----:R-:W-:-:S05]  /*4bbe0*/  IMAD.WIDE R84, R111, 0x4, R84 ;  /* 0x000000046f547825 */ /* 0x001fca00078e0254 */
[----:B------:R0:W-:Y:S02]  /*4bbf0*/  STG.E desc[UR6][R84.64], R113 ;  /* 0x0000007154007986 */ /* 0x0001e4000c101906 */
.L_x_1447:
[----:B------:R-:W-:Y:S05]  /*4bc00*/  BSYNC.RECONVERGENT B3 ;  /* 0x0000000000037941 */ /* 0x000fea0003800200 */
.L_x_1446:
[----:B------:R-:W5:Y:S01]  /*4bc10*/  LDCU UR4, c[0x3][URZ] ;  /* 0x00c00000ff0477ac */ /* 0x000f620008000800 */
[C---:B------:R-:W-:Y:S01]  /*4bc20*/  ISETP.GE.AND P4, PT, R109.reuse, 0x1, PT ;  /* 0x000000016d00780c */ /* 0x040fe20003f86270 */
[----:B------:R-:W-:Y:S01]  /*4bc30*/  BSSY.RECONVERGENT B3, `(.L_x_1452) ;  /* 0x0000031000037945 */ /* 0x000fe20003800200 */
[-C--:B------:R-:W-:Y:S01]  /*4bc40*/  VIMNMX R0, PT, PT, R109, R102.reuse, !PT ;  /* 0x000000666d007248 */ /* 0x080fe20007fe0100 */
[----:B------:R-:W-:-:S03]  /*4bc50*/  IMAD R111, R106, R102, R109 ;  /* 0x000000666a6f7224 */ /* 0x000fc600078e026d */
[----:B-----5:R-:W-:-:S13]  /*4bc60*/  ISETP.GT.OR P4, PT, R0, UR4, !P4 ;  /* 0x0000000400007c0c */ /* 0x020fda000e784670 */
[----:B------:R-:W-:Y:S05]  /*4bc70*/  @P4 BRA `(.L_x_1453) ;  /* 0x0000000000b04947 */ /* 0x000fea0003800000 */
[----:B------:R-:W-:Y:S01]  /*4bc80*/  LDS R98, [R98+0x3c] ;  /* 0x00003c0062627984 */ /* 0x000fe20000000800 */
[----:B0-----:R-:W1:Y:S01]  /*4bc90*/  MUFU.RCP R113, R2 ;  /* 0x0000000200717308 */ /* 0x001e620000001000 */
[----:B------:R-:W-:Y:S02]  /*4bca0*/  BSSY.RECONVERGENT B4, `(.L_x_1454) ;  /* 0x000000f000047945 */ /* 0x000fe40003800200 */
[----:B------:R-:W0:Y:S04]  /*4bcb0*/  LDS R99, [R99+0x3c] ;  /* 0x00003c0063637984 */ /* 0x000e280000000800 */
[----:B------:R-:W0:Y:S01]  /*4bcc0*/  LDS R100, [R100+0x3c] ;  /* 0x00003c0064647984 */ /* 0x000e220000000800 */
[----:B-1234-:R-:W-:Y:S01]  /*4bcd0*/  FFMA R84, R113, -R2, 1 ;  /* 0x3f80000071547423 */ /* 0x01efe20000000802 */
[----:B0-----:R-:W-:-:S04]  /*4bce0*/  FADD R0, R98, -R99 ;  /* 0x8000006362007221 */ /* 0x001fc80000000000 */
[----:B------:R-:W-:Y:S01]  /*4bcf0*/  FMUL R85, R0, 0.5 ;  /* 0x3f00000000557820 */ /* 0x000fe20000400000 */
[----:B------:R-:W-:-:S03]  /*4bd00*/  FFMA R0, R113, R84, R113 ;  /* 0x0000005471007223 */ /* 0x000fc60000000071 */
[----:B------:R-:W0:Y:S01]  /*4bd10*/  FCHK P4, R85, R2 ;  /* 0x0000000255007302 */ /* 0x000e220000080000 */
[----:B------:R-:W-:-:S04]  /*4bd20*/  FFMA R84, R0, R85, RZ ;  /* 0x0000005500547223 */ /* 0x000fc800000000ff */
[----:B------:R-:W-:-:S04]  /*4bd30*/  FFMA R113, R84, -R2, R85 ;  /* 0x8000000254717223 */ /* 0x000fc80000000055 */
[----:B------:R-:W-:Y:S01]  /*4bd40*/  FFMA R0, R0, R113, R84 ;  /* 0x0000007100007223 */ /* 0x000fe20000000054 */
[----:B0-----:R-:W-:Y:S06]  /*4bd50*/  @!P4 BRA `(.L_x_1455) ;  /* 0x00000000000cc947 */ /* 0x001fec0003800000 */
[----:B------:R-:W-:Y:S02]  /*4bd60*/  MOV R0, R85 ;  /* 0x0000005500007202 */ /* 0x000fe40000000f00 */
[----:B------:R-:W-:-:S07]  /*4bd70*/  MOV R84, 0x4bd90 ;  /* 0x0004bd9000547802 */ /* 0x000fce0000000f00 */
[----:B------:R-:W-:Y:S05]  /*4bd80*/  CALL.REL.NOINC `($__internal_1_$__cuda_sm3x_div_rn_noftz_f32_slowpath) ;  /* 0x0000003c00147944 */ /* 0x000fea0003c00000 */
.L_x_1455:
[----:B------:R-:W-:Y:S05]  /*4bd90*/  BSYNC.RECONVERGENT B4 ;  /* 0x0000000000047941 */ /* 0x000fea0003800200 */
.L_x_1454:
[----:B------:R-:W-:Y:S01]  /*4bda0*/  LDS R95, [R95+0x3c] ;  /* 0x00003c005f5f7984 */ /* 0x000fe20000000800 */
[----:B------:R-:W0:Y:S01]  /*4bdb0*/  LDC.64 R84, c[0x0][0x380] ;  /* 0x0000e000ff547b82 */ /* 0x000e220000000a00 */
[----:B------:R-:W1:Y:S01]  /*4bdc0*/  MUFU.RCP R115, R2 ;  /* 0x0000000200737308 */ /* 0x000e620000001000 */
[----:B------:R-:W-:Y:S01]  /*4bdd0*/  FADD R99, R100, -R0 ;  /* 0x8000000064637221 */ /* 0x000fe20000000000 */
[----:B------:R-:W2:Y:S01]  /*4bde0*/  LDS R96, [R96+0x3c] ;  /* 0x00003c0060607984 */ /* 0x000ea20000000800 */
[----:B------:R-:W-:Y:S03]  /*4bdf0*/  BSSY.RECONVERGENT B4, `(.L_x_1456) ;  /* 0x0000010000047945 */ /* 0x000fe60003800200 */
[----:B------:R-:W3:Y:S01]  /*4be00*/  LDS R97, [R97+0x3c] ;  /* 0x00003c0061617984 */ /* 0x000ee20000000800 */
[----:B-1----:R-:W-:Y:S01]  /*4be10*/  FFMA R98, R115, -R2, 1 ;  /* 0x3f80000073627423 */ /* 0x002fe20000000802 */
[----:B0-----:R-:W-:-:S05]  /*4be20*/  IMAD.WIDE R84, R111, 0x4, R84 ;  /* 0x000000046f547825 */ /* 0x001fca00078e0254 */
[----:B------:R0:W-:Y:S01]  /*4be30*/  STG.E desc[UR6][R84.64], R99 ;  /* 0x0000006354007986 */ /* 0x0001e2000c101906 */
[----:B--2---:R-:W-:-:S04]  /*4be40*/  FADD R0, R95, -R96 ;  /* 0x800000605f007221 */ /* 0x004fc80000000000 */
[----:B------:R-:W-:Y:S01]  /*4be50*/  FMUL R113, R0, 0.5 ;  /* 0x3f00000000717820 */ /* 0x000fe20000400000 */
[----:B------:R-:W-:-:S03]  /*4be60*/  FFMA R0, R115, R98, R115 ;  /* 0x0000006273007223 */ /* 0x000fc60000000073 */
[----:B------:R-:W1:Y:S01]  /*4be70*/  FCHK P4, R113, R2 ;  /* 0x0000000271007302 */ /* 0x000e620000080000 */
[----:B------:R-:W-:-:S04]  /*4be80*/  FFMA R96, R0, R113, RZ ;  /* 0x0000007100607223 */ /* 0x000fc800000000ff */
[----:B------:R-:W-:-:S04]  /*4be90*/  FFMA R95, R96, -R2, R113 ;  /* 0x80000002605f7223 */ /* 0x000fc80000000071 */
[----:B------:R-:W-:Y:S01]  /*4bea0*/  FFMA R0, R0, R95, R96 ;  /* 0x0000005f00007223 */ /* 0x000fe20000000060 */
[----:B01-3--:R-:W-:Y:S06]  /*4beb0*/  @!P4 BRA `(.L_x_1457) ;  /* 0x00000000000cc947 */ /* 0x00bfec0003800000 */
[----:B------:R-:W-:Y:S02]  /*4bec0*/  MOV R0, R113 ;  /* 0x0000007100007202 */ /* 0x000fe40000000f00 */
[----:B------:R-:W-:-:S07]  /*4bed0*/  MOV R84, 0x4bef0 ;  /* 0x0004bef000547802 */ /* 0x000fce0000000f00 */
[----:B------:R-:W-:Y:S05]  /*4bee0*/  CALL.REL.NOINC `($__internal_1_$__cuda_sm3x_div_rn_noftz_f32_slowpath) ;  /* 0x0000003800bc7944 */ /* 0x000fea0003c00000 */
.L_x_1457:
[----:B------:R-:W-:Y:S05]  /*4bef0*/  BSYNC.RECONVERGENT B4 ;  /* 0x0000000000047941 */ /* 0x000fea0003800200 */
.L_x_1456:
[----:B------:R-:W0:Y:S01]  /*4bf00*/  LDC.64 R84, c[0x0][0x388] ;  /* 0x0000e200ff547b82 */ /* 0x000e220000000a00 */
[----:B------:R-:W-:Y:S01]  /*4bf10*/  FADD R97, R97, -R0 ;  /* 0x8000000061617221 */ /* 0x000fe20000000000 */
[----:B0-----:R-:W-:-:S05]  /*4bf20*/  IMAD.WIDE R84, R111, 0x4, R84 ;  /* 0x000000046f547825 */ /* 0x001fca00078e0254 */
[----:B------:R0:W-:Y:S02]  /*4bf30*/  STG.E desc[UR6][R84.64], R97 ;  /* 0x0000006154007986 */ /* 0x0001e4000c101906 */
.L_x_1453:
[----:B------:R-:W-:Y:S05]  /*4bf40*/  BSYNC.RECONVERGENT B3 ;  /* 0x0000000000037941 */ /* 0x000fea0003800200 */
.L_x_1452:
[----:B------:R-:W5:Y:S01]  /*4bf50*/  LDCU UR4, c[0x3][URZ] ;  /* 0x00c00000ff0477ac */ /* 0x000f620008000800 */
[C---:B01234-:R-:W-:Y:S01]  /*4bf60*/  IMAD R85, R112.reuse, 0xf, R109 ;  /* 0x0000000f70557824 */ /* 0x05ffe200078e026d */
[----:B------:R-:W-:Y:S01]  /*4bf70*/  BSSY.RECONVERGENT B3, `(.L_x_1458) ;  /* 0x0000033000037945 */ /* 0x000fe20003800200 */
[C---:B------:R-:W-:Y:S02]  /*4bf80*/  IADD3 R111, PT, PT, R112.reuse, R111, RZ ;  /* 0x0000006f706f7210 */ /* 0x040fe40007ffe0ff */
[----:B------:R-:W-:-:S05]  /*4bf90*/  IMAD R85, R112, -0xe, R85 ;  /* 0xfffffff270557824 */ /* 0x000fca00078e0255 */
[----:B------:R-:W-:Y:S02]  /*4bfa0*/  ISETP.GE.AND P4, PT, R85, 0x1, PT ;  /* 0x000000015500780c */ /* 0x000fe40003f86270 */
[----:B------:R-:W-:-:S04]  /*4bfb0*/  VIMNMX R85, PT, PT, R102, R85, !PT ;  /* 0x0000005566557248 */ /* 0x000fc80007fe0100 */
[----:B-----5:R-:W-:-:S13]  /*4bfc0*/  ISETP.GT.OR P4, PT, R85, UR4, !P4 ;  /* 0x0000000455007c0c */ /* 0x020fda000e784670 */
[----:B------:R-:W-:Y:S05]  /*4bfd0*/  @P4 BRA `(.L_x_1459) ;  /* 0x0000000000b04947 */ /* 0x000fea0003800000 */
[----:B------:R-:W-:Y:S01]  /*4bfe0*/  LDS R91, [R91+0x40] ;  /* 0x000040005b5b7984 */ /* 0x000fe20000000800 */
[----:B------:R-:W0:Y:S01]  /*4bff0*/  MUFU.RCP R95, R2 ;  /* 0x00000002005f7308 */ /* 0x000e220000001000 */
[----:B------:R-:W-:Y:S02]  /*4c000*/  BSSY.RECONVERGENT B4, `(.L_x_1460) ;  /* 0x000000f000047945 */ /* 0x000fe40003800200 */
[----:B------:R-:W1:Y:S04]  /*4c010*/  LDS R0, [R93+0x40] ;  /* 0x000040005d007984 */ /* 0x000e680000000800 */
[----:B------:R-:W2:Y:S01]  /*4c020*/  LDS R94, [R94+0x40] ;  /* 0x000040005e5e7984 */ /* 0x000ea20000000800 */
        /* <DEDUP_REMOVED lines=8> */
[----:B0-2---:R-:W-:Y:S06]  /*4c0b0*/  @!P4 BRA `(.L_x_1461) ;  /* 0x00000000000cc947 */ /* 0x005fec0003800000 */
[----:B------:R-:W-:Y:S02]  /*4c0c0*/  MOV R0, R85 ;  /* 0x0000005500007202 */ /* 0x000fe40000000f00 */
[----:B------:R-:W-:-:S07]  /*4c0d0*/  MOV R84, 0x4c0f0 ;  /* 0x0004c0f000547802 */ /* 0x000fce0000000f00 */
[----:B------:R-:W-:Y:S05]  /*4c0e0*/  CALL.REL.NOINC `($__internal_1_$__cuda_sm3x_div_rn_noftz_f32_slowpath) ;  /* 0x00000038003c7944 */ /* 0x000fea0003c00000 */
.L_x_1461:
[----:B------:R-:W-:Y:S05]  /*4c0f0*/  BSYNC.RECONVERGENT B4 ;  /* 0x0000000000047941 */ /* 0x000fea0003800200 */
.L_x_1460:
        /* <DEDUP_REMOVED lines=21> */
.L_x_1463:
[----:B------:R-:W-:Y:S05]  /*4c250*/  BSYNC.RECONVERGENT B4 ;  /* 0x0000000000047941 */ /* 0x000fea0003800200 */
.L_x_1462:
[----:B------:R-:W0:Y:S01]  /*4c260*/  LDC.64 R84, c[0x0][0x388] ;  /* 0x0000e200ff547b82 */ /* 0x000e220000000a00 */
[----:B------:R-:W-:Y:S01]  /*4c270*/  FADD R3, R92, -R0 ;  /* 0x800000005c037221 */ /* 0x000fe20000000000 */
[----:B0-----:R-:W-:-:S05]  /*4c280*/  IMAD.WIDE R84, R111, 0x4, R84 ;  /* 0x000000046f547825 */ /* 0x001fca00078e0254 */
[----:B------:R0:W-:Y:S02]  /*4c290*/  STG.E desc[UR6][R84.64], R3 ;  /* 0x0000000354007986 */ /* 0x0001e4000c101906 */
.L_x_1459:
[----:B------:R-:W-:Y:S05]  /*4c2a0*/  BSYNC.RECONVERGENT B3 ;  /* 0x0000000000037941 */ /* 0x000fea0003800200 */
.L_x_1458:
[----:B------:R-:W1:Y:S01]  /*4c2b0*/  LDCU UR4, c[0x3][URZ] ;  /* 0x00c00000ff0477ac */ /* 0x000e620008000800 */
[C---:B0-----:R-:W-:Y:S01]  /*4c2c0*/  IMAD R3, R112.reuse, 0xf, R109 ;  /* 0x0000000f70037824 */ /* 0x041fe200078e026d */
[----:B------:R-:W-:Y:S01]  /*4c2d0*/  BSSY.RECONVERGENT B3, `(.L_x_1464) ;  /* 0x0000033000037945 */ /* 0x000fe20003800200 */
[C---:B------:R-:W-:Y:S02]  /*4c2e0*/  IADD3 R111, PT, PT, R112.reuse, R111, RZ ;  /* 0x0000006f706f7210 */ /* 0x040fe40007ffe0ff */
[----:B------:R-:W-:-:S05]  /*4c2f0*/  IMAD R3, R112, -0xd, R3 ;  /* 0xfffffff370037824 */ /* 0x000fca00078e0203 */
[----:B------:R-:W-:Y:S02]  /*4c300*/  ISETP.GE.AND P4, PT, R3, 0x1, PT ;  /* 0x000000010300780c */ /* 0x000fe40003f86270 */
[----:B------:R-:W-:-:S04]  /*4c310*/  VIMNMX R3, PT, PT, R102, R3, !PT ;  /* 0x0000000366037248 */ /* 0x000fc80007fe0100 */
[----:B-1----:R-:W-:-:S13]  /*4c320*/  ISETP.GT.OR P4, PT, R3, UR4, !P4 ;  /* 0x0000000403007c0c */ /* 0x002fda000e784670 */
        /* <DEDUP_REMOVED lines=18> */
.L_x_1467:
[----:B------:R-:W-:Y:S05]  /*4c450*/  BSYNC.RECONVERGENT B4 ;  /* 0x0000000000047941 */ /* 0x000fea0003800200 */
.L_x_1466:
        /* <DEDUP_REMOVED lines=21> */
.L_x_1469:
[----:B------:R-:W-:Y:S05]  /*4c5b0*/  BSYNC.RECONVERGENT B4 ;  /* 0x0000000000047941 */ /* 0x000fea0003800200 */
.L_x_1468:
[----:B------:R-:W0:Y:S01]  /*4c5c0*/  LDC.64 R84, c[0x0][0x388] ;  /* 0x0000e200ff547b82 */ /* 0x000e220000000a00 */
[----:B------:R-:W-:Y:S01]  /*4c5d0*/  FADD R87, R87, -R0 ;  /* 0x8000000057577221 */ /* 0x000fe20000000000 */
[----:B0-----:R-:W-:-:S05]  /*4c5e0*/  IMAD.WIDE R84, R111, 0x4, R84 ;  /* 0x000000046f547825 */ /* 0x001fca00078e0254 */
[----:B------:R0:W-:Y:S02]  /*4c5f0*/  STG.E desc[UR6][R84.64], R87 ;  /* 0x0000005754007986 */ /* 0x0001e4000c101906 */
.L_x_1465:
[----:B------:R-:W-:Y:S05]  /*4c600*/  BSYNC.RECONVERGENT B3 ;  /* 0x0000000000037941 */ /* 0x000fea0003800200 */
.L_x_1464:
[----:B------:R-:W1:Y:S01]  /*4c610*/  LDCU UR4, c[0x3][URZ] ;  /* 0x00c00000ff0477ac */ /* 0x000e620008000800 */
[C---:B------:R-:W-:Y:S01]  /*4c620*/  IMAD R3, R112.reuse, 0xf, R109 ;  /* 0x0000000f70037824 */ /* 0x040fe200078e026d */
[----:B------:R-:W-:Y:S01]  /*4c630*/  BSSY.RECONVERGENT B3, `(.L_x_1470) ;  /* 0x0000034000037945 */ /* 0x000fe20003800200 */
[C---:B------:R-:W-:Y:S02]  /*4c640*/  IADD3 R111, PT, PT, R112.reuse, R111, RZ ;  /* 0x0000006f706f7210 */ /* 0x040fe40007ffe0ff */
[----:B------:R-:W-:-:S05]  /*4c650*/  IMAD R3, R112, -0xe, R3 ;  /* 0xfffffff270037824 */ /* 0x000fca00078e0203 */
[----:B------:R-:W-:-:S04]  /*4c660*/  IADD3 R3, PT, PT, R112, R3, R112 ;  /* 0x0000000370037210 */ /* 0x000fc80007ffe070 */
[----:B------:R-:W-:Y:S02]  /*4c670*/  ISETP.GE.AND P4, PT, R3, 0x1, PT ;  /* 0x000000010300780c */ /* 0x000fe40003f86270 */
[----:B------:R-:W-:-:S04]  /*4c680*/  VIMNMX R3, PT, PT, R102, R3, !PT ;  /* 0x0000000366037248 */ /* 0x000fc80007fe0100 */
[----:B-1----:R-:W-:-:S13]  /*4c690*/  ISETP.GT.OR P4, PT, R3, UR4, !P4 ;  /* 0x0000000403007c0c */ /* 0x002fda000e784670 */
[----:B------:R-:W-:Y:S05]  /*4c6a0*/  @P4 BRA `(.L_x_1471) ;  /* 0x0000000000b04947 */ /* 0x000fea0003800000 */
[----:B------:R-:W-:Y:S01]  /*4c6b0*/  LDS R80, [R80+0x3c] ;  /* 0x00003c0050507984 */ /* 0x000fe20000000800 */
[----:B------:R-:W1:Y:S01]  /*4c6c0*/  MUFU.RCP R83, R2 ;  /* 0x0000000200537308 */ /* 0x000e620000001000 */
[----:B------:R-:W-:Y:S02]  /*4c6d0*/  BSSY.RECONVERGENT B4, `(.L_x_1472) ;  /* 0x000000f000047945 */ /* 0x000fe40003800200 */
[----:B------:R-:W2:Y:S04]  /*4c6e0*/  LDS R81, [R81+0x3c] ;  /* 0x00003c0051517984 */ /* 0x000ea80000000800 */
[----:B------:R-:W3:Y:S01]  /*4c6f0*/  LDS R82, [R82+0x3c] ;  /* 0x00003c0052527984 */ /* 0x000ee20000000800 */
[----:B-1----:R-:W-:Y:S01]  /*4c700*/  FFMA R4, R83, -R2, 1 ;  /* 0x3f80000053047423 */ /* 0x002fe20000000802 */
[----:B--2---:R-:W-:-:S04]  /*4c710*/  FADD R0, R80, -R81 ;  /* 0x8000005150007221 */ /* 0x004fc80000000000 */
[----:B------:R-:W-:Y:S01]  /*4c720*/  FMUL R3, R0, 0.5 ;  /* 0x3f00000000037820 */ /* 0x000fe20000400000 */
[----:B------:R-:W-:-:S03]  /*4c730*/  FFMA R0, R83, R4, R83 ;  /* 0x0000000453007223 */ /* 0x000fc60000000053 */
[----:B------:R-:W1:Y:S01]  /*4c740*/  FCHK P4, R3, R2 ;  /* 0x0000000203007302 */ /* 0x000e620000080000 */
[----:B------:R-:W-:-:S04]  /*4c750*/  FFMA R4, R0, R3, RZ ;  /* 0x0000000300047223 */ /* 0x000fc800000000ff */
[----:B------:R-:W-:-:S04]  /*4c760*/  FFMA R83, R4, -R2, R3 ;  /* 0x8000000204537223 */ /* 0x000fc80000000003 */
[----:B------:R-:W-:Y:S01]  /*4c770*/  FFMA R0, R0, R83, R4 ;  /* 0x0000005300007223 */ /* 0x000fe20000000004 */
[----:B-1-3--:R-:W-:Y:S06]  /*4c780*/  @!P4 BRA `(.L_x_1473) ;  /* 0x00000000000cc947 */ /* 0x00afec0003800000 */
[----:B------:R-:W-:Y:S02]  /*4c790*/  MOV R0, R3 ;  /* 0x0000000300007202 */ /* 0x000fe40000000f00 */
[----:B0-----:R-:W-:-:S07]  /*4c7a0*/  MOV R84, 0x4c7c0 ;  /* 0x0004c7c000547802 */ /* 0x001fce0000000f00 */
[----:B------:R-:W-:Y:S05]  /*4c7b0*/  CALL.REL.NOINC `($__internal_1_$__cuda_sm3x_div_rn_noftz_f32_slowpath) ;  /* 0x0000003000887944 */ /* 0x000fea0003c00000 */
.L_x_1473:
[----:B------:R-:W-:Y:S05]  /*4c7c0*/  BSYNC.RECONVERGENT B4 ;  /* 0x0000000000047941 */ /* 0x000fea0003800200 */
.L_x_1472:
[----:B------:R-:W-:Y:S01]  /*4c7d0*/  LDS R77, [R77+0x3c] ;  /* 0x00003c004d4d7984 */ /* 0x000fe20000000800 */
[----:B------:R-:W1:Y:S01]  /*4c7e0*/  LDC.64 R80, c[0x0][0x380] ;  /* 0x0000e000ff507b82 */ /* 0x000e620000000a00 */
[----:B0-----:R-:W0:Y:S01]  /*4c7f0*/  MUFU.RCP R85, R2 ;  /* 0x0000000200557308 */ /* 0x001e220000001000 */
[----:B------:R-:W-:Y:S01]  /*4c800*/  FADD R3, R82, -R0 ;  /* 0x8000000052037221 */ /* 0x000fe20000000000 */
[----:B------:R-:W2:Y:S01]  /*4c810*/  LDS R78, [R78+0x3c] ;  /* 0x00003c004e4e7984 */ /* 0x000ea20000000800 */
[----:B------:R-:W-:Y:S03]  /*4c820*/  BSSY.RECONVERGENT B4, `(.L_x_1474) ;  /* 0x0000010000047945 */ /* 0x000fe60003800200 */
[----:B------:R3:W4:Y:S01]  /*4c830*/  LDS R4, [R79+0x3c] ;  /* 0x00003c004f047984 */ /* 0x0007220000000800 */
[----:B0-----:R-:W-:Y:S01]  /*4c840*/  FFMA R82, R85, -R2, 1 ;  /* 0x3f80000055527423 */ /* 0x001fe20000000802 */
[----:B-1----:R-:W-:-:S05]  /*4c850*/  IMAD.WIDE R80, R111, 0x4, R80 ;  /* 0x000000046f507825 */ /* 0x002fca00078e0250 */
        /* <DEDUP_REMOVED lines=12> */
.L_x_1475:
[----:B------:R-:W-:Y:S05]  /*4c920*/  BSYNC.RECONVERGENT B4 ;  /* 0x0000000000047941 */ /* 0x000fea0003800200 */
.L_x_1474:
[----:B------:R-:W0:Y:S01]  /*4c930*/  LDC.64 R78, c[0x0][0x388] ;  /* 0x0000e200ff4e7b82 */ /* 0x000e220000000a00 */
[----:B------:R-:W-:Y:S01]  /*4c940*/  FADD R3, R4, -R0 ;  /* 0x8000000004037221 */ /* 0x000fe20000000000 */
[----:B0-----:R-:W-:-:S05]  /*4c950*/  IMAD.WIDE R78, R111, 0x4, R78 ;  /* 0x000000046f4e7825 */ /* 0x001fca00078e024e */
[----:B------:R1:W-:Y:S02]  /*4c960*/  STG.E desc[UR6][R78.64], R3 ;  /* 0x000000034e007986 */ /* 0x0003e4000c101906 */
.L_x_1471:
[----:B------:R-:W-:Y:S05]  /*4c970*/  BSYNC.RECONVERGENT B3 ;  /* 0x0000000000037941 */ /* 0x000fea0003800200 */
.L_x_1470:
[C---:B-1----:R-:W-:Y:S01]  /*4c980*/  IMAD R3, R112.reuse, 0xf, R109 ;  /* 0x0000000f70037824 */ /* 0x042fe200078e026d */
[----:B------:R-:W1:Y:S01]  /*4c990*/  LDCU UR4, c[0x3][URZ] ;  /* 0x00c00000ff0477ac */ /* 0x000e620008000800 */
[----:B------:R-:W-:Y:S01]  /*4c9a0*/  BSSY.RECONVERGENT B3, `(.L_x_1476) ;  /* 0x0000035000037945 */ /* 0x000fe20003800200 */
[C---:B------:R-:W-:Y:S01]  /*4c9b0*/  IADD3 R111, PT, PT, R112.reuse, R111, RZ ;  /* 0x0000006f706f7210 */ /* 0x040fe20007ffe0ff */
[----:B------:R-:W-:-:S05]  /*4c9c0*/  IMAD R3, R112, -0xe, R3 ;  /* 0xfffffff270037824 */ /* 0x000fca00078e0203 */
[----:B------:R-:W-:-:S04]  /*4c9d0*/  IADD3 R3, PT, PT, R112, R3, R112 ;  /* 0x0000000370037210 */ /* 0x000fc80007ffe070 */
[----:B------:R-:W-:-:S04]  /*4c9e0*/  IADD3 R3, PT, PT, R112, R3, RZ ;  /* 0x0000000370037210 */ /* 0x000fc80007ffe0ff */
        /* <DEDUP_REMOVED lines=21> */
.L_x_1479:
[----:B------:R-:W-:Y:S05]  /*4cb40*/  BSYNC.RECONVERGENT B4 ;  /* 0x0000000000047941 */ /* 0x000fea0003800200 */
.L_x_1478:
[----:B------:R-:W-:Y:S01]  /*4cb50*/  LDS R71, [R71+0x3c] ;  /* 0x00003c0047477984 */ /* 0x000fe20000000800 */
[----:B------:R-:W1:Y:S01]  /*4cb60*/  LDC.64 R74, c[0x0][0x380] ;  /* 0x0000e000ff4a7b82 */ /* 0x000e620000000a00 */
[----:B------:R-:W2:Y:S01]  /*4cb70*/  MUFU.RCP R79, R2 ;  /* 0x00000002004f7308 */ /* 0x000ea20000001000 */
[----:B------:R-:W-:Y:S01]  /*4cb80*/  FADD R3, R76, -R0 ;  /* 0x800000004c037221 */ /* 0x000fe20000000000 */
[----:B------:R-:W3:Y:S01]  /*4cb90*/  LDS R72, [R72+0x3c] ;  /* 0x00003c0048487984 */ /* 0x000ee20000000800 */
[----:B------:R-:W-:Y:S03]  /*4cba0*/  BSSY.RECONVERGENT B4, `(.L_x_1480) ;  /* 0x0000010000047945 */ /* 0x000fe60003800200 */
[----:B------:R4:W0:Y:S01]  /*4cbb0*/  LDS R4, [R73+0x3c] ;  /* 0x00003c0049047984 */ /* 0x0008220000000800 */
[----:B--2---:R-:W-:Y:S01]  /*4cbc0*/  FFMA R76, R79, -R2, 1 ;  /* 0x3f8000004f4c7423 */ /* 0x004fe20000000802 */
[----:B-1----:R-:W-:-:S05]  /*4cbd0*/  IMAD.WIDE R74, R111, 0x4, R74 ;  /* 0x000000046f4a7825 */ /* 0x002fca00078e024a */
[----:B------:R4:W-:Y:S01]  /*4cbe0*/  STG.E desc[UR6][R74.64], R3 ;  /* 0x000000034a007986 */ /* 0x0009e2000c101906 */
[----:B---3--:R-:W-:-:S04]  /*4cbf0*/  FADD R0, R71, -R72 ;  /* 0x8000004847007221 */ /* 0x008fc80000000000 */
[----:B------:R-:W-:Y:S01]  /*4cc00*/  FMUL R77, R0, 0.5 ;  /* 0x3f000000004d7820 */ /* 0x000fe20000400000 */
[----:B------:R-:W-:-:S03]  /*4cc10*/  FFMA R0, R79, R76, R79 ;  /* 0x0000004c4f007223 */ /* 0x000fc6000000004f */
[----:B------:R-:W1:Y:S01]  /*4cc20*/  FCHK P4, R77, R2 ;  /* 0x000000024d007302 */ /* 0x000e620000080000 */
[----:B------:R-:W-:-:S04]  /*4cc30*/  FFMA R72, R0, R77, RZ ;  /* 0x0000004d00487223 */ /* 0x000fc800000000ff */
[----:B------:R-:W-:-:S04]  /*4cc40*/  FFMA R71, R72, -R2, R77 ;  /* 0x8000000248477223 */ /* 0x000fc8000000004d */
[----:B------:R-:W-:Y:S01]  /*4cc50*/  FFMA R0, R0, R71, R72 ;  /* 0x0000004700007223 */ /* 0x000fe20000000048 */
[----:B01--4-:R-:W-:Y:S06]  /*4cc60*/  @!P4 BRA `(.L_x_1481) ;  /* 0x00000000000cc947 */ /* 0x013fec0003800000 */
[----:B------:R-:W-:Y:S02]  /*4cc70*/  MOV R0, R77 ;  /* 0x0000004d00007202 */ /* 0x000fe40000000f00 */
[----:B------:R-:W-:-:S07]  /*4cc80*/  MOV R84, 0x4cca0 ;  /* 0x0004cca000547802 */ /* 0x000fce0000000f00 */
[----:B------:R-:W-:Y:S05]  /*4cc90*/  CALL.REL.NOINC `($__internal_1_$__cuda_sm3x_div_rn_noftz_f32_slowpath) ;  /* 0x0000002c00507944 */ /* 0x000fea0003c00000 */
.L_x_1481:
[----:B------:R-:W-:Y:S05]  /*4cca0*/  BSYNC.RECONVERGENT B4 ;  /* 0x0000000000047941 */ /* 0x000fea0003800200 */
.L_x_1480:
[----:B------:R-:W0:Y:S01]  /*4ccb0*/  LDC.64 R72, c[0x0][0x388] ;  /* 0x0000e200ff487b82 */ /* 0x000e220000000a00 */
[----:B------:R-:W-:Y:S01]  /*4ccc0*/  FADD R3, R4, -R0 ;  /* 0x8000000004037221 */ /* 0x000fe20000000000 */
[----:B0-----:R-:W-:-:S05]  /*4ccd0*/  IMAD.WIDE R72, R111, 0x4, R72 ;  /* 0x000000046f487825 */ /* 0x001fca00078e0248 */
[----:B------:R1:W-:Y:S02]  /*4cce0*/  STG.E desc[UR6][R72.64], R3 ;  /* 0x0000000348007986 */ /* 0x0003e4000c101906 */
.L_x_1477:
[----:B------:R-:W-:Y:S05]  /*4ccf0*/  BSYNC.RECONVERGENT B3 ;  /* 0x0000000000037941 */ /* 0x000fea0003800200 */
.L_x_1476:
[C---:B-1----:R-:W-:Y:S01]  /*4cd00*/  IMAD R3, R112.reuse, 0xf, R109 ;  /* 0x0000000f70037824 */ /* 0x042fe200078e026d */
[----:B------:R-:W1:Y:S01]  /*4cd10*/  LDCU UR4, c[0x3][URZ] ;  /* 0x00c00000ff0477ac */ /* 0x000e620008000800 */
[----:B------:R-:W-:Y:S01]  /*4cd20*/  BSSY.RECONVERGENT B3, `(.L_x_1482) ;  /* 0x0000035000037945 */ /* 0x000fe20003800200 */
[C---:B------:R-:W-:Y:S01]  /*4cd30*/  IADD3 R111, PT, PT, R112.reuse, R111, RZ ;  /* 0x0000006f706f7210 */ /* 0x040fe20007ffe0ff */
[----:B------:R-:W-:-:S05]  /*4cd40*/  IMAD R3, R112, -0xe, R3 ;  /* 0xfffffff270037824 */ /* 0x000fca00078e0203 */
[----:B------:R-:W-:-:S04]  /*4cd50*/  IADD3 R3, PT, PT, R112, R3, R112 ;  /* 0x0000000370037210 */ /* 0x000fc80007ffe070 */
        /* <DEDUP_REMOVED lines=22> */
.L_x_1485:
[----:B------:R-:W-:Y:S05]  /*4cec0*/  BSYNC.RECONVERGENT B4 ;  /* 0x0000000000047941 */ /* 0x000fea0003800200 */
.L_x_1484:
        /* <DEDUP_REMOVED lines=21> */
.L_x_1487:
[----:B------:R-:W-:Y:S05]  /*4d020*/  BSYNC.RECONVERGENT B4 ;  /* 0x0000000000047941 */ /* 0x000fea0003800200 */
.L_x_1486:
[----:B------:R-:W0:Y:S01]  /*4d030*/  LDC.64 R66, c[0x0][0x388] ;  /* 0x0000e200ff427b82 */ /* 0x000e220000000a00 */
[----:B------:R-:W-:Y:S01]  /*4d040*/  FADD R3, R4, -R0 ;  /* 0x8000000004037221 */ /* 0x000fe20000000000 */
[----:B0-----:R-:W-:-:S05]  /*4d050*/  IMAD.WIDE R66, R111, 0x4, R66 ;  /* 0x000000046f427825 */ /* 0x001fca00078e0242 */
[----:B------:R1:W-:Y:S02]  /*4d060*/  STG.E desc[UR6][R66.64], R3 ;  /* 0x0000000342007986 */ /* 0x0003e4000c101906 */
.L_x_1483:
[----:B------:R-:W-:Y:S05]  /*4d070*/  BSYNC.RECONVERGENT B3 ;  /* 0x0000000000037941 */ /* 0x000fea0003800200 */
.L_x_1482:
[C---:B-1----:R-:W-:Y:S01]  /*4d080*/  IMAD R3, R112.reuse, 0xf, R109 ;  /* 0x0000000f70037824 */ /* 0x042fe200078e026d */
[----:B------:R-:W1:Y:S01]  /*4d090*/  LDCU UR4, c[0x3][URZ] ;  /* 0x00c00000ff0477ac */ /* 0x000e620008000800 */
[----:B------:R-:W-:Y:S01]  /*4d0a0*/  BSSY.RECONVERGENT B3, `(.L_x_1488) ;  /* 0x0000036000037945 */ /* 0x000fe20003800200 */
[C---:B------:R-:W-:Y:S01]  /*4d0b0*/  IADD3 R111, PT, PT, R112.reuse, R111, RZ ;  /* 0x0000006f706f7210 */ /* 0x040fe20007ffe0ff */
[----:B------:R-:W-:-:S05]  /*4d0c0*/  IMAD R3, R112, -0xe, R3 ;  /* 0xfffffff270037824 */ /* 0x000fca00078e0203 */
[----:B------:R-:W-:-:S04]  /*4d0d0*/  IADD3 R3, PT, PT, R112, R3, R112 ;  /* 0x0000000370037210 */ /* 0x000fc80007ffe070 */
        /* <DEDUP_REMOVED lines=23> */
.L_x_1491:
[----:B------:R-:W-:Y:S05]  /*4d250*/  BSYNC.RECONVERGENT B4 ;  /* 0x0000000000047941 */ /* 0x000fea0003800200 */
.L_x_1490:
        /* <DEDUP_REMOVED lines=21> */
.L_x_1493:
[----:B------:R-:W-:Y:S05]  /*4d3b0*/  BSYNC.RECONVERGENT B4 ;  /* 0x0000000000047941 */ /* 0x000fea0003800200 */
.L_x_1492:
[----:B------:R-:W0:Y:S01]  /*4d3c0*/  LDC.64 R60, c[0x0][0x388] ;  /* 0x0000e200ff3c7b82 */ /* 0x000e220000000a00 */
[----:B------:R-:W-:Y:S01]  /*4d3d0*/  FADD R3, R4, -R0 ;  /* 0x8000000004037221 */ /* 0x000fe20000000000 */
[----:B0-----:R-:W-:-:S05]  /*4d3e0*/  IMAD.WIDE R60, R111, 0x4, R60 ;  /* 0x000000046f3c7825 */ /* 0x001fca00078e023c */
[----:B------:R1:W-:Y:S02]  /*4d3f0*/  STG.E desc[UR6][R60.64], R3 ;  /* 0x000000033c007986 */ /* 0x0003e4000c101906 */
.L_x_1489:
[----:B------:R-:W-:Y:S05]  /*4d400*/  BSYNC.RECONVERGENT B3 ;  /* 0x0000000000037941 */ /* 0x000fea0003800200 */
.L_x_1488:
[C---:B-1----:R-:W-:Y:S01]  /*4d410*/  IMAD R3, R112.reuse, 0xf, R109 ;  /* 0x0000000f70037824 */ /* 0x042fe200078e026d */
[----:B------:R-:W1:Y:S01]  /*4d420*/  LDCU UR4, c[0x3][URZ] ;  /* 0x00c00000ff0477ac */ /* 0x000e620008000800 */
        /* <DEDUP_REMOVED lines=27> */
.L_x_1497:
[----:B------:R-:W-:Y:S05]  /*4d5e0*/  BSYNC.RECONVERGENT B4 ;  /* 0x0000000000047941 */ /* 0x000fea0003800200 */
.L_x_1496:
        /* <DEDUP_REMOVED lines=21> */
.L_x_1499:
[----:B------:R-:W-:Y:S05]  /*4d740*/  BSYNC.RECONVERGENT B4 ;  /* 0x0000000000047941 */ /* 0x000fea0003800200 */
.L_x_1498:
[----:B------:R-:W0:Y:S01]  /*4d750*/  LDC.64 R54, c[0x0][0x388] ;  /* 0x0000e200ff367b82 */ /* 0x000e220000000a00 */
[----:B------:R-:W-:Y:S01]  /*4d760*/  FADD R53, R4, -R0 ;  /* 0x8000000004357221 */ /* 0x000fe20000000000 */
[----:B0-----:R-:W-:-:S05]  /*4d770*/  IMAD.WIDE R54, R111, 0x4, R54 ;  /* 0x000000046f367825 */ /* 0x001fca00078e0236 */
[----:B------:R1:W-:Y:S02]  /*4d780*/  STG.E desc[UR6][R54.64], R53 ;  /* 0x0000003536007986 */ /* 0x0003e4000c101906 */
.L_x_1495:
[----:B------:R-:W-:Y:S05]  /*4d790*/  BSYNC.RECONVERGENT B3 ;  /* 0x0000000000037941 */ /* 0x000fea0003800200 */
.L_x_1494:
[----:B------:R-:W2:Y:S01]  /*4d7a0*/  LDCU UR4, c[0x3][URZ] ;  /* 0x00c00000ff0477ac */ /* 0x000ea20008000800 */
[C---:B------:R-:W-:Y:S01]  /*4d7b0*/  IADD3 R63, PT, PT, R112.reuse, R63, RZ ;  /* 0x0000003f703f7210 */ /* 0x040fe20007ffe0ff */
[----:B------:R-:W-:Y:S01]  /*4d7c0*/  BSSY.RECONVERGENT B3, `(.L_x_1500) ;  /* 0x0000032000037945 */ /* 0x000fe20003800200 */
[----:B------:R-:W-:Y:S02]  /*4d7d0*/  IADD3 R111, PT, PT, R112, R111, RZ ;  /* 0x0000006f706f7210 */ /* 0x000fe40007ffe0ff */
[----:B------:R-:W-:Y:S02]  /*4d7e0*/  ISETP.GE.AND P4, PT, R63, 0x1, PT ;  /* 0x000000013f00780c */ /* 0x000fe40003f86270 */
[----:B------:R-:W-:-:S04]  /*4d7f0*/  VIMNMX R0, PT, PT, R102, R63, !PT ;  /* 0x0000003f66007248 */ /* 0x000fc80007fe0100 */
[----:B--2---:R-:W-:-:S13]  /*4d800*/  ISETP.GT.OR P4, PT, R0, UR4, !P4 ;  /* 0x0000000400007c0c */ /* 0x004fda000e784670 */
[----:B------:R-:W-:Y:S05]  /*4d810*/  @P4 BRA `(.L_x_1501) ;  /* 0x0000000000b04947 */ /* 0x000fea0003800000 */
[----:B------:R-:W-:Y:S01]  /*4d820*/  LDS R50, [R50+0x3c] ;  /* 0x00003c0032327984 */ /* 0x000fe20000000800 */
[----:B-1----:R-:W1:Y:S01]  /*4d830*/  MUFU.RCP R55, R2 ;  /* 0x0000000200377308 */ /* 0x002e620000001000 */
        /* <DEDUP_REMOVED lines=15> */
.L_x_1503:
[----:B------:R-:W-:Y:S05]  /*4d930*/  BSYNC.RECONVERGENT B4 ;  /* 0x0000000000047941 */ /* 0x000fea0003800200 */
.L_x_1502:
        /* <DEDUP_REMOVED lines=21> */
.L_x_1505:
[----:B------:R-:W-:Y:S05]  /*4da90*/  BSYNC.RECONVERGENT B4 ;  /* 0x0000000000047941 */ /* 0x000fea0003800200 */
.L_x_1504:
[----:B------:R-:W0:Y:S01]  /*4daa0*/  LDC.64 R48, c[0x0][0x388] ;  /* 0x0000e200ff307b82 */ /* 0x000e220000000a00 */
[----:B------:R-:W-:Y:S01]  /*4dab0*/  FADD R47, R4, -R0 ;  /* 0x80000000042f7221 */ /* 0x000fe20000000000 */
[----:B0-----:R-:W-:-:S05]  /*4dac0*/  IMAD.WIDE R48, R111, 0x4, R48 ;  /* 0x000000046f307825 */ /* 0x001fca00078e0230 */
[----:B------:R2:W-:Y:S02]  /*4dad0*/  STG.E desc[UR6][R48.64], R47 ;  /* 0x0000002f30007986 */ /* 0x0005e4000c101906 */
.L_x_1501:
[----:B------:R-:W-:Y:S05]  /*4dae0*/  BSYNC.RECONVERGENT B3 ;  /* 0x0000000000037941 */ /* 0x000fea0003800200 */
.L_x_1500:
[----:B------:R-:W3:Y:S01]  /*4daf0*/  LDCU UR4, c[0x3][URZ] ;  /* 0x00c00000ff0477ac */ /* 0x000ee20008000800 */
[C---:B--2---:R-:W-:Y:S01]  /*4db00*/  IADD3 R49, PT, PT, R112.reuse, R63, RZ ;  /* 0x0000003f70317210 */ /* 0x044fe20007ffe0ff */
[----:B------:R-:W-:Y:S01]  /*4db10*/  BSSY.RECONVERGENT B3, `(.L_x_1506) ;  /* 0x0000032000037945 */ /* 0x000fe20003800200 */
[----:B------:R-:W-:Y:S02]  /*4db20*/  IADD3 R111, PT, PT, R112, R111, RZ ;  /* 0x0000006f706f7210 */ /* 0x000fe40007ffe0ff */
[----:B------:R-:W-:Y:S02]  /*4db30*/  ISETP.GE.AND P4, PT, R49, 0x1, PT ;  /* 0x000000013100780c */ /* 0x000fe40003f86270 */
[----:B------:R-:W-:-:S04]  /*4db40*/  VIMNMX R0, PT, PT, R102, R49, !PT ;  /* 0x0000003166007248 */ /* 0x000fc80007fe0100 */
[----:B---3--:R-:W-:-:S13]  /*4db50*/  ISETP.GT.OR P4, PT, R0, UR4, !P4 ;  /* 0x0000000400007c0c */ /* 0x008fda000e784670 */
[----:B------:R-:W-:Y:S05]  /*4db60*/  @P4 BRA `(.L_x_1507) ;  /* 0x0000000000b04947 */ /* 0x000fea0003800000 */
[----:B------:R-:W-:Y:S01]  /*4db70*/  LDS R45, [R45+0x3c] ;  /* 0x00003c002d2d7984 */ /* 0x000fe20000000800 */
[----:B------:R-:W2:Y:S01]  /*4db80*/  MUFU.RCP R51, R2 ;  /* 0x0000000200337308 */ /* 0x000ea20000001000 */
[----:B------:R-:W-:Y:S02]  /*4db90*/  BSSY.RECONVERGENT B4, `(.L_x_1508) ;  /* 0x000000f000047945 */ /* 0x000fe40003800200 */
[----:B------:R-:W3:Y:S04]  /*4dba0*/  LDS R0, [R43+0x3c] ;  /* 0x00003c002b007984 */ /* 0x000ee80000000800 */
[----:B------:R4:W0:Y:S01]  /*4dbb0*/  LDS R4, [R46+0x3c] ;  /* 0x00003c002e047984 */ /* 0x0008220000000800 */
[----:B--2---:R-:W-:Y:S01]  /*4dbc0*/  FFMA R48, R51, -R2, 1 ;  /* 0x3f80000033307423 */ /* 0x004fe20000000802 */
[----:B---3--:R-:W-:-:S04]  /*4dbd0*/  FADD R0, R45, -R0 ;  /* 0x800000002d007221 */ /* 0x008fc80000000000 */
[----:B------:R-:W-:Y:S01]  /*4dbe0*/  FMUL R47, R0, 0.5 ;  /* 0x3f000000002f7820 */ /* 0x000fe20000400000 */
[----:B------:R-:W-:-:S03]  /*4dbf0*/  FFMA R0, R51, R48, R51 ;  /* 0x0000003033007223 */ /* 0x000fc60000000033 */
[----:B------:R-:W2:Y:S01]  /*4dc00*/  FCHK P4, R47, R2 ;  /* 0x000000022f007302 */ /* 0x000ea20000080000 */
[----:B------:R-:W-:-:S04]  /*4dc10*/  FFMA R48, R0, R47, RZ ;  /* 0x0000002f00307223 */ /* 0x000fc800000000ff */
[----:B------:R-:W-:-:S04]  /*4dc20*/  FFMA R51, R48, -R2, R47 ;  /* 0x8000000230337223 */ /* 0x000fc8000000002f */
[----:B------:R-:W-:Y:S01]  /*4dc30*/  FFMA R0, R0, R51, R48 ;  /* 0x0000003300007223 */ /* 0x000fe20000000030 */
[----:B0-2-4-:R-:W-:Y:S06]  /*4dc40*/  @!P4 BRA `(.L_x_1509) ;  /* 0x00000000000cc947 */ /* 0x015fec0003800000 */
[----:B------:R-:W-:Y:S02]  /*4dc50*/  MOV R0, R47 ;  /* 0x0000002f00007202 */ /* 0x000fe40000000f00 */
[----:B------:R-:W-:-:S07]  /*4dc60*/  MOV R84, 0x4dc80 ;  /* 0x0004dc8000547802 */ /* 0x000fce0000000f00 */
[----:B-1----:R-:W-:Y:S05]  /*4dc70*/  CALL.REL.NOINC `($__internal_1_$__cuda_sm3x_div_rn_noftz_f32_slowpath) ;  /* 0x0000001c00587944 */ /* 0x002fea0003c00000 */
.L_x_1509:
[----:B------:R-:W-:Y:S05]  /*4dc80*/  BSYNC.RECONVERGENT B4 ;  /* 0x0000000000047941 */ /* 0x000fea0003800200 */
.L_x_1508:
[----:B------:R-:W-:Y:S01]  /*4dc90*/  LDS R42, [R42+0x3c] ;  /* 0x00003c002a2a7984 */ /* 0x000fe20000000800 */
[----:B------:R-:W0:Y:S01]  /*4dca0*/  LDC.64 R46, c[0x0][0x380] ;  /* 0x0000e000ff2e7b82 */ /* 0x000e220000000a00 */
[----:B------:R-:W2:Y:S01]  /*4dcb0*/  MUFU.RCP R51, R2 ;  /* 0x0000000200337308 */ /* 0x000ea20000001000 */
[----:B------:R-:W-:Y:S01]  /*4dcc0*/  FADD R43, R4, -R0 ;  /* 0x80000000042b7221 */ /* 0x000fe20000000000 */
[----:B------:R-:W3:Y:S01]  /*4dcd0*/  LDS R41, [R41+0x3c] ;  /* 0x00003c0029297984 */ /* 0x000ee20000000800 */
[----:B------:R-:W-:Y:S03]  /*4dce0*/  BSSY.RECONVERGENT B4, `(.L_x_1510) ;  /* 0x0000010000047945 */ /* 0x000fe60003800200 */
[----:B------:R-:W4:Y:S01]  /*4dcf0*/  LDS R44, [R44+0x3c] ;  /* 0x00003c002c2c7984 */ /* 0x000f220000000800 */
[----:B--2---:R-:W-:Y:S01]  /*4dd00*/  FFMA R4, R51, -R2, 1 ;  /* 0x3f80000033047423 */ /* 0x004fe20000000802 */
[----:B0-----:R-:W-:-:S05]  /*4dd10*/  IMAD.WIDE R46, R111, 0x4, R46 ;  /* 0x000000046f2e7825 */ /* 0x001fca00078e022e */
[----:B------:R0:W-:Y:S01]  /*4dd20*/  STG.E desc[UR6][R46.64], R43 ;  /* 0x0000002b2e007986 */ /* 0x0001e2000c101906 */
        /* <DEDUP_REMOVED lines=11> */
.L_x_1511:
[----:B------:R-:W-:Y:S05]  /*4dde0*/  BSYNC.RECONVERGENT B4 ;  /* 0x0000000000047941 */ /* 0x000fea0003800200 */
.L_x_1510:
[----:B------:R-:W0:Y:S01]  /*4ddf0*/  LDC.64 R42, c[0x0][0x388] ;  /* 0x0000e200ff2a7b82 */ /* 0x000e220000000a00 */
[----:B------:R-:W-:Y:S01]  /*4de00*/  FADD R41, R44, -R0 ;  /* 0x800000002c297221 */ /* 0x000fe20000000000 */
[----:B0-----:R-:W-:-:S05]  /*4de10*/  IMAD.WIDE R42, R111, 0x4, R42 ;  /* 0x000000046f2a7825 */ /* 0x001fca00078e022a */
[----:B------:R2:W-:Y:S02]  /*4de20*/  STG.E desc[UR6][R42.64], R41 ;  /* 0x000000292a007986 */ /* 0x0005e4000c101906 */
.L_x_1507:
[----:B------:R-:W-:Y:S05]  /*4de30*/  BSYNC.RECONVERGENT B3 ;  /* 0x0000000000037941 */ /* 0x000fea0003800200 */
.L_x_1506:
[----:B------:R-:W3:Y:S01]  /*4de40*/  LDCU UR4, c[0x3][URZ] ;  /* 0x00c00000ff0477ac */ /* 0x000ee20008000800 */
[C---:B------:R-:W-:Y:S01]  /*4de50*/  IADD3 R49, PT, PT, R112.reuse, R49, RZ ;  /* 0x0000003170317210 */ /* 0x040fe20007ffe0ff */
[----:B------:R-:W-:Y:S01]  /*4de60*/  BSSY.RECONVERGENT B3, `(.L_x_1512) ;  /* 0x0000032000037945 */ /* 0x000fe20003800200 */
[----:B------:R-:W-:Y:S02]  /*4de70*/  IADD3 R111, PT, PT, R112, R111, RZ ;  /* 0x0000006f706f7210 */ /* 0x000fe40007ffe0ff */
[----:B------:R-:W-:Y:S02]  /*4de80*/  ISETP.GE.AND P4, PT, R49, 0x1, PT ;  /* 0x000000013100780c */ /* 0x000fe40003f86270 */
[----:B------:R-:W-:-:S04]  /*4de90*/  VIMNMX R49, PT, PT, R102, R49, !PT ;  /* 0x0000003166317248 */ /* 0x000fc80007fe0100 */
[----:B---3--:R-:W-:-:S13]  /*4dea0*/  ISETP.GT.OR P4, PT, R49, UR4, !P4 ;  /* 0x0000000431007c0c */ /* 0x008fda000e784670 */
[----:B------:R-:W-:Y:S05]  /*4deb0*/  @P4 BRA `(.L_x_1513) ;  /* 0x0000000000b04947 */ /* 0x000fea0003800000 */
[----:B------:R-:W-:Y:S01]  /*4dec0*/  LDS R39, [R39+0x3c] ;  /* 0x00003c0027277984 */ /* 0x000fe20000000800 */
[----:B--2---:R-:W2:Y:S01]  /*4ded0*/  MUFU.RCP R43, R2 ;  /* 0x00000002002b7308 */ /* 0x004ea20000001000 */
        /* <DEDUP_REMOVED lines=15> */
.L_x_1515:
[----:B------:R-:W-:Y:S05]  /*4dfd0*/  BSYNC.RECONVERGENT B4 ;  /* 0x0000000000047941 */ /* 0x000fea0003800200 */
.L_x_1514:
        /* <DEDUP_REMOVED lines=21> */
.L_x_1517:
[----:B------:R-:W-:Y:S05]  /*4e130*/  BSYNC.RECONVERGENT B4 ;  /* 0x0000000000047941 */ /* 0x000fea0003800200 */
.L_x_1516:
[----:B------:R-:W0:Y:S01]  /*4e140*/  LDC.64 R36, c[0x0][0x388] ;  /* 0x0000e200ff247b82 */ /* 0x000e220000000a00 */
[----:B------:R-:W-:Y:S01]  /*4e150*/  FADD R35, R38, -R0 ;  /* 0x8000000026237221 */ /* 0x000fe20000000000 */
[----:B0-----:R-:W-:-:S05]  /*4e160*/  IMAD.WIDE R36, R111, 0x4, R36 ;  /* 0x000000046f247825 */ /* 0x001fca00078e0224 */
[----:B------:R3:W-:Y:S02]  /*4e170*/  STG.E desc[UR6][R36.64], R35 ;  /* 0x0000002324007986 */ /* 0x0007e4000c101906 */
.L_x_1513:
[----:B------:R-:W-:Y:S05]  /*4e180*/  BSYNC.RECONVERGENT B3 ;  /* 0x0000000000037941 */ /* 0x000fea0003800200 */
.L_x_1512:
[----:B------:R-:W4:Y:S01]  /*4e190*/  LDCU UR4, c[0x3][URZ] ;  /* 0x00c00000ff0477ac */ /* 0x000f220008000800 */
[----:B------:R-:W-:Y:S01]  /*4e1a0*/  BSSY.RECONVERGENT B3, `(.L_x_1518) ;  /* 0x0000030000037945 */ /* 0x000fe20003800200 */
[----:B------:R-:W-:Y:S02]  /*4e1b0*/  IADD3 R111, PT, PT, R112, R111, RZ ;  /* 0x0000006f706f7210 */ /* 0x000fe40007ffe0ff */
[----:B----4-:R-:W-:-:S13]  /*4e1c0*/  ISETP.GT.OR P2, PT, R102, UR4, P2 ;  /* 0x0000000466007c0c */ /* 0x010fda0009744670 */
[----:B------:R-:W-:Y:S05]  /*4e1d0*/  @P2 BRA `(.L_x_1519) ;  /* 0x0000000000b02947 */ /* 0x000fea0003800000 */
[----:B------:R-:W-:Y:S01]  /*4e1e0*/  LDS R33, [R33+0x3c] ;  /* 0x00003c0021217984 */ /* 0x000fe20000000800 */
[----:B---3--:R-:W3:Y:S01]  /*4e1f0*/  MUFU.RCP R37, R2 ;  /* 0x0000000200257308 */ /* 0x008ee20000001000 */
[----:B------:R-:W-:Y:S02]  /*4e200*/  BSSY.RECONVERGENT B4, `(.L_x_1520) ;  /* 0x000000f000047945 */ /* 0x000fe40003800200 */
[----:B------:R-:W4:Y:S04]  /*4e210*/  LDS R0, [R31+0x3c] ;  /* 0x00003c001f007984 */ /* 0x000f280000000800 */
[----:B------:R0:W0:Y:S01]  /*4e220*/  LDS R4, [R34+0x3c] ;  /* 0x00003c0022047984 */ /* 0x0000220000000800 */
[----:B---3--:R-:W-:Y:S01]  /*4e230*/  FFMA R36, R37, -R2, 1 ;  /* 0x3f80000025247423 */ /* 0x008fe20000000802 */
[----:B----4-:R-:W-:-:S04]  /*4e240*/  FADD R0, R33, -R0 ;  /* 0x8000000021007221 */ /* 0x010fc80000000000 */
[----:B------:R-:W-:Y:S01]  /*4e250*/  FMUL R35, R0, 0.5 ;  /* 0x3f00000000237820 */ /* 0x000fe20000400000 */
[----:B------:R-:W-:-:S03]  /*4e260*/  FFMA R0, R37, R36, R37 ;  /* 0x0000002425007223 */ /* 0x000fc60000000025 */
[----:B------:R-:W3:Y:S01]  /*4e270*/  FCHK P2, R35, R2 ;  /* 0x0000000223007302 */ /* 0x000ee20000040000 */
[----:B------:R-:W-:-:S04]  /*4e280*/  FFMA R36, R0, R35, RZ ;  /* 0x0000002300247223 */ /* 0x000fc800000000ff */
[----:B------:R-:W-:-:S04]  /*4e290*/  FFMA R37, R36, -R2, R35 ;  /* 0x8000000224257223 */ /* 0x000fc80000000023 */
[----:B------:R-:W-:Y:S01]  /*4e2a0*/  FFMA R0, R0, R37, R36 ;  /* 0x0000002500007223 */ /* 0x000fe20000000024 */
[----:B0--3--:R-:W-:Y:S06]  /*4e2b0*/  @!P2 BRA `(.L_x_1521) ;  /* 0x00000000000ca947 */ /* 0x009fec0003800000 */
[----:B------:R-:W-:Y:S02]  /*4e2c0*/  MOV R0, R35 ;  /* 0x0000002300007202 */ /* 0x000fe40000000f00 */
[----:B------:R-:W-:-:S07]  /*4e2d0*/  MOV R84, 0x4e2f0 ;  /* 0x0004e2f000547802 */ /* 0x000fce0000000f00 */
[----:B-12---:R-:W-:Y:S05]  /*4e2e0*/  CALL.REL.NOINC `($__internal_1_$__cuda_sm3x_div_rn_noftz_f32_slowpath) ;  /* 0x0000001400bc7944 */ /* 0x006fea0003c00000 */
.L_x_1521:
[----:B------:R-:W-:Y:S05]  /*4e2f0*/  BSYNC.RECONVERGENT B4 ;  /* 0x0000000000047941 */ /* 0x000fea0003800200 */
.L_x_1520:
[----:B------:R-:W-:Y:S01]  /*4e300*/  LDS R30, [R30+0x3c] ;  /* 0x00003c001e1e7984 */ /* 0x000fe20000000800 */
[----:B------:R-:W0:Y:S01]  /*4e310*/  LDC.64 R34, c[0x0][0x380] ;  /* 0x0000e000ff227b82 */ /* 0x000e220000000a00 */
[----:B------:R-:W3:Y:S01]  /*4e320*/  MUFU.RCP R37, R2 ;  /* 0x0000000200257308 */ /* 0x000ee20000001000 */
[----:B------:R-:W-:Y:S01]  /*4e330*/  FADD R31, R4, -R0 ;  /* 0x80000000041f7221 */ /* 0x000fe20000000000 */
[----:B------:R-:W4:Y:S01]  /*4e340*/  LDS R29, [R29+0x3c] ;  /* 0x00003c001d1d7984 */ /* 0x000f220000000800 */
[----:B------:R-:W-:Y:S03]  /*4e350*/  BSSY.RECONVERGENT B4, `(.L_x_1522) ;  /* 0x0000010000047945 */ /* 0x000fe60003800200 */
[----:B------:R-:W0:Y:S01]  /*4e360*/  LDS R32, [R32+0x3c] ;  /* 0x00003c0020207984 */ /* 0x000e220000000800 */
[----:B---3--:R-:W-:Y:S01]  /*4e370*/  FFMA R4, R37, -R2, 1 ;  /* 0x3f80000025047423 */ /* 0x008fe20000000802 */
[----:B0-----:R-:W-:-:S05]  /*4e380*/  IMAD.WIDE R34, R111, 0x4, R34 ;  /* 0x000000046f227825 */ /* 0x001fca00078e0222 */
[----:B------:R0:W-:Y:S01]  /*4e390*/  STG.E desc[UR6][R34.64], R31 ;  /* 0x0000001f22007986 */ /* 0x0001e2000c101906 */
        /* <DEDUP_REMOVED lines=11> */
.L_x_1523:
[----:B------:R-:W-:Y:S05]  /*4e450*/  BSYNC.RECONVERGENT B4 ;  /* 0x0000000000047941 */ /* 0x000fea0003800200 */
.L_x_1522:
[----:B------:R-:W0:Y:S01]  /*4e460*/  LDC.64 R30, c[0x0][0x388] ;  /* 0x0000e200ff1e7b82 */ /* 0x000e220000000a00 */
[----:B------:R-:W-:Y:S01]  /*4e470*/  FADD R29, R32, -R0 ;  /* 0x80000000201d7221 */ /* 0x000fe20000000000 */
[----:B0-----:R-:W-:-:S05]  /*4e480*/  IMAD.WIDE R30, R111, 0x4, R30 ;  /* 0x000000046f1e7825 */ /* 0x001fca00078e021e */
[----:B------:R4:W-:Y:S02]  /*4e490*/  STG.E desc[UR6][R30.64], R29 ;  /* 0x0000001d1e007986 */ /* 0x0009e4000c101906 */
.L_x_1519:
[----:B------:R-:W-:Y:S05]  /*4e4a0*/  BSYNC.RECONVERGENT B3 ;  /* 0x0000000000037941 */ /* 0x000fea0003800200 */
.L_x_1518:
[----:B------:R-:W5:Y:S01]  /*4e4b0*/  LDCU UR4, c[0x3][URZ] ;  /* 0x00c00000ff0477ac */ /* 0x000f620008000800 */
[----:B------:R-:W-:Y:S01]  /*4e4c0*/  BSSY.RECONVERGENT B3, `(.L_x_1524) ;  /* 0x0000030000037945 */ /* 0x000fe20003800200 */
[----:B------:R-:W-:Y:S02]  /*4e4d0*/  IADD3 R111, PT, PT, R112, R111, RZ ;  /* 0x0000006f706f7210 */ /* 0x000fe40007ffe0ff */
[----:B-----5:R-:W-:-:S13]  /*4e4e0*/  ISETP.GT.OR P3, PT, R102, UR4, P3 ;  /* 0x0000000466007c0c */ /* 0x020fda0009f64670 */
[----:B------:R-:W-:Y:S05]  /*4e4f0*/  @P3 BRA `(.L_x_1525) ;  /* 0x0000000000b03947 */ /* 0x000fea0003800000 */
[----:B------:R-:W-:Y:S01]  /*4e500*/  LDS R27, [R27+0x3c] ;  /* 0x00003c001b1b7984 */ /* 0x000fe20000000800 */
[----:B----4-:R-:W4:Y:S01]  /*4e510*/  MUFU.RCP R31, R2 ;  /* 0x00000002001f7308 */ /* 0x010f220000001000 */
[----:B------:R-:W-:Y:S02]  /*4e520*/  BSSY.RECONVERGENT B4, `(.L_x_1526) ;  /* 0x000000f000047945 */ /* 0x000fe40003800200 */
[----:B------:R-:W5:Y:S04]  /*4e530*/  LDS R0, [R25+0x3c] ;  /* 0x00003c0019007984 */ /* 0x000f680000000800 */
[----:B------:R0:W0:Y:S01]  /*4e540*/  LDS R4, [R28+0x3c] ;  /* 0x00003c001c047984 */ /* 0x0000220000000800 */
[----:B----4-:R-:W-:Y:S01]  /*4e550*/  FFMA R30, R31, -R2, 1 ;  /* 0x3f8000001f1e7423 */ /* 0x010fe20000000802 */
[----:B-----5:R-:W-:-:S04]  /*4e560*/  FADD R0, R27, -R0 ;  /* 0x800000001b007221 */ /* 0x020fc80000000000 */
[----:B------:R-:W-:Y:S01]  /*4e570*/  FMUL R29, R0, 0.5 ;  /* 0x3f000000001d7820 */ /* 0x000fe20000400000 */
[----:B------:R-:W-:-:S03]  /*4e580*/  FFMA R0, R31, R30, R31 ;  /* 0x0000001e1f007223 */ /* 0x000fc6000000001f */
[----:B------:R-:W4:Y:S01]  /*4e590*/  FCHK P2, R29, R2 ;  /* 0x000000021d007302 */ /* 0x000f220000040000 */
[----:B------:R-:W-:-:S04]  /*4e5a0*/  FFMA R30, R0, R29, RZ ;  /* 0x0000001d001e7223 */ /* 0x000fc800000000ff */
[----:B------:R-:W-:-:S04]  /*4e5b0*/  FFMA R31, R30, -R2, R29 ;  /* 0x800000021e1f7223 */ /* 0x000fc8000000001d */
[----:B------:R-:W-:Y:S01]  /*4e5c0*/  FFMA R0, R0, R31, R30 ;  /* 0x0000001f00007223 */ /* 0x000fe2000000001e */
[----:B0---4-:R-:W-:Y:S06]  /*4e5d0*/  @!P2 BRA `(.L_x_1527) ;  /* 0x00000000000ca947 */ /* 0x011fec0003800000 */
[----:B------:R-:W-:Y:S02]  /*4e5e0*/  MOV R0, R29 ;  /* 0x0000001d00007202 */ /* 0x000fe40000000f00 */
[----:B------:R-:W-:-:S07]  /*4e5f0*/  MOV R84, 0x4e610 ;  /* 0x0004e61000547802 */ /* 0x000fce0000000f00 */
[----:B-123--:R-:W-:Y:S05]  /*4e600*/  CALL.REL.NOINC `($__internal_1_$__cuda_sm3x_div_rn_noftz_f32_slowpath) ;  /* 0x0000001000f47944 */ /* 0x00efea0003c00000 */
.L_x_1527:
[----:B------:R-:W-:Y:S05]  /*4e610*/  BSYNC.RECONVERGENT B4 ;  /* 0x0000000000047941 */ /* 0x000fea0003800200 */
.L_x_1526:
[----:B------:R-:W-:Y:S01]  /*4e620*/  LDS R24, [R24+0x3c] ;  /* 0x00003c0018187984 */ /* 0x000fe20000000800 */
[----:B------:R-:W0:Y:S01]  /*4e630*/  LDC.64 R28, c[0x0][0x380] ;  /* 0x0000e000ff1c7b82 */ /* 0x000e220000000a00 */
[----:B------:R-:W4:Y:S01]  /*4e640*/  MUFU.RCP R31, R2 ;  /* 0x00000002001f7308 */ /* 0x000f220000001000 */
[----:B------:R-:W-:Y:S01]  /*4e650*/  FADD R25, R4, -R0 ;  /* 0x8000000004197221 */ /* 0x000fe20000000000 */
[----:B------:R-:W5:Y:S01]  /*4e660*/  LDS R23, [R23+0x3c] ;  /* 0x00003c0017177984 */ /* 0x000f620000000800 */
[----:B------:R-:W-:Y:S03]  /*4e670*/  BSSY.RECONVERGENT B4, `(.L_x_1528) ;  /* 0x0000010000047945 */ /* 0x000fe60003800200 */
[----:B------:R-:W0:Y:S01]  /*4e680*/  LDS R26, [R26+0x3c] ;  /* 0x00003c001a1a7984 */ /* 0x000e220000000800 */
[----:B----4-:R-:W-:Y:S01]  /*4e690*/  FFMA R4, R31, -R2, 1 ;  /* 0x3f8000001f047423 */ /* 0x010fe20000000802 */
[----:B0-----:R-:W-:-:S05]  /*4e6a0*/  IMAD.WIDE R28, R111, 0x4, R28 ;  /* 0x000000046f1c7825 */ /* 0x001fca00078e021c */
[----:B------:R0:W-:Y:S01]  /*4e6b0*/  STG.E desc[UR6][R28.64], R25 ;  /* 0x000000191c007986 */ /* 0x0001e2000c101906 */
        /* <DEDUP_REMOVED lines=11> */
.L_x_1529:
[----:B------:R-:W-:Y:S05]  /*4e770*/  BSYNC.RECONVERGENT B4 ;  /* 0x0000000000047941 */ /* 0x000fea0003800200 */
.L_x_1528:
[----:B------:R-:W0:Y:S01]  /*4e780*/  LDC.64 R24, c[0x0][0x388] ;  /* 0x0000e200ff187b82 */ /* 0x000e220000000a00 */
[----:B------:R-:W-:Y:S01]  /*4e790*/  FADD R23, R26, -R0 ;  /* 0x800000001a177221 */ /* 0x000fe20000000000 */
[----:B0-----:R-:W-:-:S05]  /*4e7a0*/  IMAD.WIDE R24, R111, 0x4, R24 ;  /* 0x000000046f187825 */ /* 0x001fca00078e0218 */
[----:B------:R0:W-:Y:S02]  /*4e7b0*/  STG.E desc[UR6][R24.64], R23 ;  /* 0x0000001718007986 */ /* 0x0001e4000c101906 */
.L_x_1525:
[----:B------:R-:W-:Y:S05]  /*4e7c0*/  BSYNC.RECONVERGENT B3 ;  /* 0x0000000000037941 */ /* 0x000fea0003800200 */
.L_x_1524:
[----:B------:R-:W5:Y:S01]  /*4e7d0*/  LDCU UR4, c[0x3][URZ] ;  /* 0x00c00000ff0477ac */ /* 0x000f620008000800 */
[----:B------:R-:W-:Y:S01]  /*4e7e0*/  BSSY.RECONVERGENT B3, `(.L_x_1530) ;  /* 0x0000030000037945 */ /* 0x000fe20003800200 */
[----:B------:R-:W-:Y:S02]  /*4e7f0*/  IADD3 R111, PT, PT, R112, R111, RZ ;  /* 0x0000006f706f7210 */ /* 0x000fe40007ffe0ff */
[----:B-----5:R-:W-:-:S13]  /*4e800*/  ISETP.GT.OR P0, PT, R102, UR4, P0 ;  /* 0x0000000466007c0c */ /* 0x020fda0008704670 */
[----:B------:R-:W-:Y:S05]  /*4e810*/  @P0 BRA `(.L_x_1531) ;  /* 0x0000000000b00947 */ /* 0x000fea0003800000 */
[----:B------:R-:W-:Y:S01]  /*4e820*/  LDS R21, [R21+0x3c] ;  /* 0x00003c0015157984 */ /* 0x000fe20000000800 */
[----:B0-----:R-:W0:Y:S01]  /*4e830*/  MUFU.RCP R25, R2 ;  /* 0x0000000200197308 */ /* 0x001e220000001000 */
[----:B------:R-:W-:Y:S02]  /*4e840*/  BSSY.RECONVERGENT B4, `(.L_x_1532) ;  /* 0x000000f000047945 */ /* 0x000fe40003800200 */
[----:B------:R-:W5:Y:S04]  /*4e850*/  LDS R0, [R19+0x3c] ;  /* 0x00003c0013007984 */ /* 0x000f680000000800 */
[----:B------:R0:W1:Y:S02]  /*4e860*/  LDS R4, [R22+0x3c] ;  /* 0x00003c0016047984 */ /* 0x0000640000000800 */
[----:B0-----:R-:W-:Y:S01]  /*4e870*/  FFMA R24, R25, -R2, 1 ;  /* 0x3f80000019187423 */ /* 0x001fe20000000802 */
[----:B-----5:R-:W-:-:S04]  /*4e880*/  FADD R0, R21, -R0 ;  /* 0x8000000015007221 */ /* 0x020fc80000000000 */
[----:B------:R-:W-:Y:S01]  /*4e890*/  FMUL R23, R0, 0.5 ;  /* 0x3f00000000177820 */ /* 0x000fe20000400000 */
[----:B------:R-:W-:-:S03]  /*4e8a0*/  FFMA R0, R25, R24, R25 ;  /* 0x0000001819007223 */ /* 0x000fc60000000019 */
[----:B------:R-:W0:Y:S01]  /*4e8b0*/  FCHK P0, R23, R2 ;  /* 0x0000000217007302 */ /* 0x000e220000000000 */
[----:B------:R-:W-:-:S04]  /*4e8c0*/  FFMA R24, R0, R23, RZ ;  /* 0x0000001700187223 */ /* 0x000fc800000000ff */
[----:B------:R-:W-:-:S04]  /*4e8d0*/  FFMA R25, R24, -R2, R23 ;  /* 0x8000000218197223 */ /* 0x000fc80000000017 */
[----:B------:R-:W-:Y:S01]  /*4e8e0*/  FFMA R0, R0, R25, R24 ;  /* 0x0000001900007223 */ /* 0x000fe20000000018 */
[----:B01----:R-:W-:Y:S06]  /*4e8f0*/  @!P0 BRA `(.L_x_1533) ;  /* 0x00000000000c8947 */ /* 0x003fec0003800000 */
[----:B------:R-:W-:Y:S02]  /*4e900*/  MOV R0, R23 ;  /* 0x0000001700007202 */ /* 0x000fe40000000f00 */
[----:B------:R-:W-:-:S07]  /*4e910*/  MOV R84, 0x4e930 ;  /* 0x0004e93000547802 */ /* 0x000fce0000000f00 */
[----:B--234-:R-:W-:Y:S05]  /*4e920*/  CALL.REL.NOINC `($__internal_1_$__cuda_sm3x_div_rn_noftz_f32_slowpath) ;  /* 0x00000010002c7944 */ /* 0x01cfea0003c00000 */
.L_x_1533:
[----:B------:R-:W-:Y:S05]  /*4e930*/  BSYNC.RECONVERGENT B4 ;  /* 0x0000000000047941 */ /* 0x000fea0003800200 */
.L_x_1532:
[----:B------:R-:W-:Y:S01]  /*4e940*/  LDS R18, [R18+0x3c] ;  /* 0x00003c0012127984 */ /* 0x000fe20000000800 */
[----:B------:R-:W0:Y:S01]  /*4e950*/  LDC.64 R22, c[0x0][0x380] ;  /* 0x0000e000ff167b82 */ /* 0x000e220000000a00 */
[----:B------:R-:W1:Y:S01]  /*4e960*/  MUFU.RCP R25, R2 ;  /* 0x0000000200197308 */ /* 0x000e620000001000 */
[----:B------:R-:W-:Y:S01]  /*4e970*/  FADD R19, R4, -R0 ;  /* 0x8000000004137221 */ /* 0x000fe20000000000 */
[----:B------:R-:W5:Y:S01]  /*4e980*/  LDS R17, [R17+0x3c] ;  /* 0x00003c0011117984 */ /* 0x000f620000000800 */
[----:B------:R-:W-:Y:S03]  /*4e990*/  BSSY.RECONVERGENT B4, `(.L_x_1534) ;  /* 0x0000010000047945 */ /* 0x000fe60003800200 */
[----:B------:R-:W0:Y:S01]  /*4e9a0*/  LDS R20, [R20+0x3c] ;  /* 0x00003c0014147984 */ /* 0x000e220000000800 */
[----:B-1----:R-:W-:Y:S01]  /*4e9b0*/  FFMA R4, R25, -R2, 1 ;  /* 0x3f80000019047423 */ /* 0x002fe20000000802 */
[----:B0-----:R-:W-:-:S05]  /*4e9c0*/  IMAD.WIDE R22, R111, 0x4, R22 ;  /* 0x000000046f167825 */ /* 0x001fca00078e0216 */
[----:B------:R0:W-:Y:S01]  /*4e9d0*/  STG.E desc[UR6][R22.64], R19 ;  /* 0x0000001316007986 */ /* 0x0001e2000c101906 */
[----:B-----5:R-:W-:-:S04]  /*4e9e0*/  FADD R0, R18, -R17 ;  /* 0x8000001112007221 */ /* 0x020fc80000000000 */
[----:B------:R-:W-:Y:S01]  /*4e9f0*/  FMUL R21, R0, 0.5 ;  /* 0x3f00000000157820 */ /* 0x000fe20000400000 */
[----:B------:R-:W-:-:S03]  /*4ea00*/  FFMA R0, R25, R4, R25 ;  /* 0x0000000419007223 */ /* 0x000fc60000000019 */
[----:B------:R-:W1:Y:S01]  /*4ea10*/  FCHK P0, R21, R2 ;  /* 0x0000000215007302 */ /* 0x000e620000000000 */
[----:B------:R-:W-:-:S04]  /*4ea20*/  FFMA R4, R0, R21, RZ ;  /* 0x0000001500047223 */ /* 0x000fc800000000ff */
[----:B------:R-:W-:-:S04]  /*4ea30*/  FFMA R17, R4, -R2, R21 ;  /* 0x8000000204117223 */ /* 0x000fc80000000015 */
[----:B------:R-:W-:Y:S01]  /*4ea40*/  FFMA R0, R0, R17, R4 ;  /* 0x0000001100007223 */ /* 0x000fe20000000004 */
[----:B01----:R-:W-:Y:S06]  /*4ea50*/  @!P0 BRA `(.L_x_1535) ;  /* 0x00000000000c8947 */ /* 0x003fec0003800000 */
[----:B------:R-:W-:Y:S02]  /*4ea60*/  MOV R0, R21 ;  /* 0x0000001500007202 */ /* 0x000fe40000000f00 */
[----:B------:R-:W-:-:S07]  /*4ea70*/  MOV R84, 0x4ea90 ;  /* 0x0004ea9000547802 */ /* 0x000fce0000000f00 */
[----:B--234-:R-:W-:Y:S05]  /*4ea80*/  CALL.REL.NOINC `($__internal_1_$__cuda_sm3x_div_rn_noftz_f32_slowpath) ;  /* 0x0000000c00d47944 */ /* 0x01cfea0003c00000 */
.L_x_1535:
[----:B------:R-:W-:Y:S05]  /*4ea90*/  BSYNC.RECONVERGENT B4 ;  /* 0x0000000000047941 */ /* 0x000fea0003800200 */
.L_x_1534:
[----:B------:R-:W0:Y:S01]  /*4eaa0*/  LDC.64 R18, c[0x0][0x388] ;  /* 0x0000e200ff127b82 */ /* 0x000e220000000a00 */
[----:B------:R-:W-:Y:S01]  /*4eab0*/  FADD R17, R20, -R0 ;  /* 0x8000000014117221 */ /* 0x000fe20000000000 */
[----:B0-----:R-:W-:-:S05]  /*4eac0*/  IMAD.WIDE R18, R111, 0x4, R18 ;  /* 0x000000046f127825 */ /* 0x001fca00078e0212 */
[----:B------:R0:W-:Y:S02]  /*4ead0*/  STG.E desc[UR6][R18.64], R17 ;  /* 0x0000001112007986 */ /* 0x0001e4000c101906 */
.L_x_1531:
[----:B------:R-:W-:Y:S05]  /*4eae0*/  BSYNC.RECONVERGENT B3 ;  /* 0x0000000000037941 */ /* 0x000fea0003800200 */
.L_x_1530:
        /* <DEDUP_REMOVED lines=22> */
.L_x_1539:
[----:B------:R-:W-:Y:S05]  /*4ec50*/  BSYNC.RECONVERGENT B4 ;  /* 0x0000000000047941 */ /* 0x000fea0003800200 */
.L_x_1538:
[----:B------:R-:W-:Y:S01]  /*4ec60*/  LDS R13, [R13+0x3c] ;  /* 0x00003c000d0d7984 */ /* 0x000fe20000000800 */
[----:B------:R-:W0:Y:S01]  /*4ec70*/  LDC.64 R16, c[0x0][0x380] ;  /* 0x0000e000ff107b82 */ /* 0x000e220000000a00 */
[----:B------:R-:W1:Y:S01]  /*4ec80*/  MUFU.RCP R21, R2 ;  /* 0x0000000200157308 */ /* 0x000e620000001000 */
[----:B------:R-:W-:Y:S01]  /*4ec90*/  FADD R15, R4, -R0 ;  /* 0x80000000040f7221 */ /* 0x000fe20000000000 */
[----:B------:R-:W5:Y:S01]  /*4eca0*/  LDS R12, [R11+0x3c] ;  /* 0x00003c000b0c7984 */ /* 0x000f620000000800 */
[----:B------:R-:W-:Y:S03]  /*4ecb0*/  BSSY.RECONVERGENT B4, `(.L_x_1540) ;  /* 0x0000010000047945 */ /* 0x000fe60003800200 */
[----:B------:R-:W0:Y:S01]  /*4ecc0*/  LDS R14, [R14+0x3c] ;  /* 0x00003c000e0e7984 */ /* 0x000e220000000800 */
[----:B-1----:R-:W-:-:S04]  /*4ecd0*/  FFMA R0, R21, -R2, 1 ;  /* 0x3f80000015007423 */ /* 0x002fc80000000802 */
[----:B------:R-:W-:Y:S01]  /*4ece0*/  FFMA R0, R21, R0, R21 ;  /* 0x0000000015007223 */ /* 0x000fe20000000015 */
[----:B0-----:R-:W-:-:S05]  /*4ecf0*/  IMAD.WIDE R16, R111, 0x4, R16 ;  /* 0x000000046f107825 */ /* 0x001fca00078e0210 */
[----:B------:R0:W-:Y:S01]  /*4ed00*/  STG.E desc[UR6][R16.64], R15 ;  /* 0x0000000f10007986 */ /* 0x0001e2000c101906 */
[----:B-----5:R-:W-:-:S04]  /*4ed10*/  FADD R12, R13, -R12 ;  /* 0x8000000c0d0c7221 */ /* 0x020fc80000000000 */
        /* <DEDUP_REMOVED lines=9> */
.L_x_1541:
[----:B------:R-:W-:Y:S05]  /*4edb0*/  BSYNC.RECONVERGENT B4 ;  /* 0x0000000000047941 */ /* 0x000fea0003800200 */
.L_x_1540:
[----:B------:R-:W0:Y:S01]  /*4edc0*/  LDC.64 R12, c[0x0][0x388] ;  /* 0x0000e200ff0c7b82 */ /* 0x000e220000000a00 */
[----:B------:R-:W-:Y:S01]  /*4edd0*/  FADD R11, R14, -R0 ;  /* 0x800000000e0b7221 */ /* 0x000fe20000000000 */
[----:B0-----:R-:W-:-:S05]  /*4ede0*/  IMAD.WIDE R12, R111, 0x4, R12 ;  /* 0x000000046f0c7825 */ /* 0x001fca00078e020c */
[----:B------:R0:W-:Y:S02]  /*4edf0*/  STG.E desc[UR6][R12.64], R11 ;  /* 0x0000000b0c007986 */ /* 0x0001e4000c101906 */
.L_x_1537:
[----:B------:R-:W-:Y:S05]  /*4ee00*/  BSYNC.RECONVERGENT B3 ;  /* 0x0000000000037941 */ /* 0x000fea0003800200 */
.L_x_1536:
[----:B------:R-:W5:Y:S01]  /*4ee10*/  LDCU UR4, c[0x3][URZ] ;  /* 0x00c00000ff0477ac */ /* 0x000f620008000800 */
[----:B------:R-:W-:Y:S02]  /*4ee20*/  ISETP.GE.AND P0, PT, R3, 0x1, PT ;  /* 0x000000010300780c */ /* 0x000fe40003f06270 */
[----:B------:R-:W-:-:S04]  /*4ee30*/  VIMNMX R3, PT, PT, R102, R3, !PT ;  /* 0x0000000366037248 */ /* 0x000fc80007fe0100 */
[----:B-----5:R-:W-:-:S13]  /*4ee40*/  ISETP.GT.OR P0, PT, R3, UR4, !P0 ;  /* 0x0000000403007c0c */ /* 0x020fda000c704670 */
        /* <DEDUP_REMOVED lines=18> */
.L_x_1543:
[----:B------:R-:W-:Y:S05]  /*4ef70*/  BSYNC.RECONVERGENT B3 ;  /* 0x0000000000037941 */ /* 0x000fea0003800200 */
.L_x_1542:
[----:B------:R-:W-:Y:S01]  /*4ef80*/  LDS R8, [R8+0x3c] ;  /* 0x00003c0008087984 */ /* 0x000fe20000000800 */
[----:B------:R-:W0:Y:S01]  /*4ef90*/  LDC.64 R10, c[0x0][0x380] ;  /* 0x0000e000ff0a7b82 */ /* 0x000e220000000a00 */
[----:B------:R-:W1:Y:S01]  /*4efa0*/  MUFU.RCP R13, R2 ;  /* 0x00000002000d7308 */ /* 0x000e620000001000 */
[----:B------:R-:W-:Y:S01]  /*4efb0*/  IADD3 R111, PT, PT, R112, R111, RZ ;  /* 0x0000006f706f7210 */ /* 0x000fe20007ffe0ff */
[----:B------:R-:W5:Y:S01]  /*4efc0*/  LDS R5, [R5+0x3c] ;  /* 0x00003c0005057984 */ /* 0x000f620000000800 */
[----:B------:R-:W-:Y:S01]  /*4efd0*/  FADD R3, R3, -R0 ;  /* 0x8000000003037221 */ /* 0x000fe20000000000 */
[----:B------:R-:W-:Y:S02]  /*4efe0*/  BSSY.RECONVERGENT B3, `(.L_x_1544) ;  /* 0x0000010000037945 */ /* 0x000fe40003800200 */
        /* <DEDUP_REMOVED lines=15> */
.L_x_1545:
[----:B------:R-:W-:Y:S05]  /*4f0e0*/  BSYNC.RECONVERGENT B3 ;  /* 0x0000000000037941 */ /* 0x000fea0003800200 */
.L_x_1544:
[----:B------:R-:W0:Y:S01]  /*4f0f0*/  LDC.64 R4, c[0x0][0x388] ;  /* 0x0000e200ff047b82 */ /* 0x000e220000000a00 */
[----:B------:R-:W-:Y:S01]  /*4f100*/  FADD R7, R7, -R0 ;  /* 0x8000000007077221 */ /* 0x000fe20000000000 */
[----:B0-----:R-:W-:-:S05]  /*4f110*/  IMAD.WIDE R4, R111, 0x4, R4 ;  /* 0x000000046f047825 */ /* 0x001fca00078e0204 */
[----:B------:R0:W-:Y:S02]  /*4f120*/  STG.E desc[UR6][R4.64], R7 ;  /* 0x0000000704007986 */ /* 0x0001e4000c101906 */
.L_x_11:
[----:B------:R-:W-:Y:S05]  /*4f130*/  BSYNC.RECONVERGENT B0 ;  /* 0x0000000000007941 */ /* 0x000fea0003800200 */
.L_x_10:
[----:B------:R-:W-:-:S13]  /*4f140*/  ISETP.GE.AND P0, PT, R101, R106, PT ;  /* 0x0000006a6500720c */ /* 0x000fda0003f06270 */
[----:B------:R-:W-:Y:S05]  /*4f150*/  @P0 EXIT ;  /* 0x000000000000094d */ /* 0x000fea0003800000 */
[----:B------:R-:W-:Y:S02]  /*4f160*/  HFMA2 R6, -RZ, RZ, 0, 9.5367431640625e-07 ;  /* 0x00000010ff067431 */ /* 0x000fe400000001ff */
[----:B------:R-:W-:Y:S01]  /*4f170*/  IMAD R104, R107, R104, RZ ;  /* 0x000000686b687224 */ /* 0x000fe200078e02ff */
[----:B------:R-:W-:Y:S01]  /*4f180*/  LEA R109, R112, R109, 0x4 ;  /* 0x0000006d706d7211 */ /* 0x000fe200078e20ff */
[----:B------:R-:W0:Y:S06]  /*4f190*/  LDCU UR8, c[0x3][URZ] ;  /* 0x00c00000ff0877ac */ /* 0x000e2c0008000800 */
.L_x_1555:
[----:B------:R-:W-:Y:S01]  /*4f1a0*/  ISETP.GE.AND P0, PT, R109, R106, PT ;  /* 0x0000006a6d00720c */ /* 0x000fe20003f06270 */
[----:B------:R-:W-:-:S12]  /*4f1b0*/  BSSY.RECONVERGENT B0, `(.L_x_1546) ;  /* 0x0000048000007945 */ /* 0x000fd80003800200 */
[----:B------:R-:W-:Y:S05]  /*4f1c0*/  @P0 BRA `(.L_x_1547) ;  /* 0x0000000400180947 */ /* 0x000fea0003800000 */
[----:B0-----:R-:W-:Y:S01]  /*4f1d0*/  IMAD R12, R106, R101, RZ ;  /* 0x000000656a0c7224 */ /* 0x001fe200078e02ff */
[----:B------:R-:W-:Y:S01]  /*4f1e0*/  MOV R3, 0x10 ;  /* 0x0000001000037802 */ /* 0x000fe20000000f00 */
[----:B------:R-:W-:Y:S01]  /*4f1f0*/  IMAD R14, R105, R6, R104 ;  /* 0x00000006690e7224 */ /* 0x000fe200078e0268 */
[----:B------:R-:W-:-:S07]  /*4f200*/  MOV R7, R109 ;  /* 0x0000006d00077202 */ /* 0x000fce0000000f00 */
.L_x_1554:
[----:B------:R-:W-:Y:S01]  /*4f210*/  VIMNMX R0, PT, PT, R7, R101, !PT ;  /* 0x0000006507007248 */ /* 0x000fe20007fe0100 */
[----:B------:R-:W-:Y:S03]  /*4f220*/  BSSY.RECONVERGENT B3, `(.L_x_1548) ;  /* 0x000003c000037945 */ /* 0x000fe60003800200 */
[----:B------:R-:W-:-:S04]  /*4f230*/  ISETP.GT.AND P0, PT, R0, UR8, PT ;  /* 0x0000000800007c0c */ /* 0x000fc8000bf04270 */
[----:B------:R-:W-:-:S13]  /*4f240*/  ISETP.LT.OR P0, PT, R7, 0x1, P0 ;  /* 0x000000010700780c */ /* 0x000fda0000701670 */
[----:B0-----:R-:W-:Y:S05]  /*4f250*/  @P0 BRA `(.L_x_1549) ;  /* 0x0000000000e00947 */ /* 0x001fea0003800000 */
[----:B------:R-:W0:Y:S01]  /*4f260*/  S2UR UR5, SR_CgaCtaId ;  /* 0x00000000000579c3 */ /* 0x000e220000008800 */
[----:B------:R-:W-:Y:S01]  /*4f270*/  UMOV UR4, 0x400 ;  /* 0x0000040000047882 */ /* 0x000fe20000000000 */
[----:B------:R-:W-:Y:S01]  /*4f280*/  IADD3 R5, PT, PT, R14, R3, RZ ;  /* 0x000000030e057210 */ /* 0x000fe20007ffe0ff */
[----:B------:R-:W5:Y:S01]  /*4f290*/  MUFU.RCP R15, R2 ;  /* 0x00000002000f7308 */ /* 0x000f620000001000 */
[----:B------:R-:W-:Y:S02]  /*4f2a0*/  BSSY.RECONVERGENT B4, `(.L_x_1550) ;  /* 0x0000015000047945 */ /* 0x000fe40003800200 */
[----:B------:R-:W-:-:S04]  /*4f2b0*/  IADD3 R0, PT, PT, R108, R5, RZ ;  /* 0x000000056c007210 */ /* 0x000fc80007ffe0ff */
[----:B------:R-:W-:-:S05]  /*4f2c0*/  LEA R11, R0, R103, 0x2 ;  /* 0x00000067000b7211 */ /* 0x000fca00078e10ff */
[----:B------:R-:W-:Y:S01]  /*4f2d0*/  LDS R0, [R11] ;  /* 0x000000000b007984 */ /* 0x000fe20000000800 */
[----:B-----5:R-:W-:Y:S01]  /*4f2e0*/  FFMA R8, R15, -R2, 1 ;  /* 0x3f8000000f087423 */ /* 0x020fe20000000802 */
[----:B0-----:R-:W-:-:S06]  /*4f2f0*/  ULEA UR4, UR5, UR4, 0x18 ;  /* 0x0000000405047291 */ /* 0x001fcc000f8ec0ff */
[----:B------:R-:W-:-:S04]  /*4f300*/  LEA R9, R5, UR4, 0x2 ;  /* 0x0000000405097c11 */ /* 0x000fc8000f8e10ff */
[----:B------:R-:W-:Y:S01]  /*4f310*/  LEA R4, R108, R9, 0x3 ;  /* 0x000000096c047211 */ /* 0x000fe200078e18ff */
[----:B------:R-:W-:Y:S04]  /*4f320*/  LDS R13, [R9] ;  /* 0x00000000090d7984 */ /* 0x000fe80000000800 */
[----:B------:R-:W0:Y:S02]  /*4f330*/  LDS R5, [R4] ;  /* 0x0000000004057984 */ /* 0x000e240000000800 */
        /* <DEDUP_REMOVED lines=10> */
[----:B-1234-:R-:W-:Y:S05]  /*4f3e0*/  CALL.REL.NOINC `($__internal_1_$__cuda_sm3x_div_rn_noftz_f32_slowpath) ;  /* 0x00000004007c7944 */ /* 0x01efea0003c00000 */
.L_x_1551:
[----:B------:R-:W-:Y:S05]  /*4f3f0*/  BSYNC.RECONVERGENT B4 ;  /* 0x0000000000047941 */ /* 0x000fea0003800200 */
.L_x_1550:
[CC--:B------:R-:W-:Y:S01]  /*4f400*/  LEA R10, R108.reuse, R11.reuse, 0x3 ;  /* 0x0000000b6c0a7211 */ /* 0x0c0fe200078e18ff */
[----:B------:R-:W0:Y:S01]  /*4f410*/  LDC.64 R4, c[0x0][0x380] ;  /* 0x0000e000ff047b82 */ /* 0x000e220000000a00 */
[----:B------:R-:W-:Y:S01]  /*4f420*/  LEA R11, R108, R11, 0x2 ;  /* 0x0000000b6c0b7211 */ /* 0x000fe200078e10ff */
[----:B------:R-:W5:Y:S01]  /*4f430*/  MUFU.RCP R19, R2 ;  /* 0x0000000200137308 */ /* 0x000f620000001000 */
[----:B------:R-:W-:Y:S01]  /*4f440*/  IADD3 R15, PT, PT, R12, R7, RZ ;  /* 0x000000070c0f7210 */ /* 0x000fe20007ffe0ff */
[----:B------:R-:W-:Y:S01]  /*4f450*/  BSSY.RECONVERGENT B4, `(.L_x_1552) ;  /* 0x0000014000047945 */ /* 0x000fe20003800200 */
[----:B------:R-:W-:Y:S01]  /*4f460*/  LDS R10, [R10] ;  /* 0x000000000a0a7984 */ /* 0x000fe20000000800 */
[----:B------:R-:W-:Y:S01]  /*4f470*/  LEA R8, R108, R9, 0x2 ;  /* 0x000000096c087211 */ /* 0x000fe200078e10ff */
[----:B------:R-:W-:Y:S02]  /*4f480*/  FADD R9, R13, -R0 ;  /* 0x800000000d097221 */ /* 0x000fe40000000000 */
[----:B------:R-:W1:Y:S04]  /*4f490*/  LDS R11, [R11] ;  /* 0x000000000b0b7984 */ /* 0x000e680000000800 */
[----:B------:R2:W1:Y:S01]  /*4f4a0*/  LDS R17, [R8] ;  /* 0x0000000008117984 */ /* 0x0004620000000800 */
[----:B-----5:R-:W-:Y:S01]  /*4f4b0*/  FFMA R16, R19, -R2, 1 ;  /* 0x3f80000013107423 */ /* 0x020fe20000000802 */
[----:B0-----:R-:W-:-:S05]  /*4f4c0*/  IMAD.WIDE R4, R15, 0x4, R4 ;  /* 0x000000040f047825 */ /* 0x001fca00078e0204 */
[----:B------:R0:W-:Y:S01]  /*4f4d0*/  STG.E desc[UR6][R4.64], R9 ;  /* 0x0000000904007986 */ /* 0x0001e2000c101906 */
[----:B-1----:R-:W-:-:S04]  /*4f4e0*/  FADD R0, R10, -R11 ;  /* 0x8000000b0a007221 */ /* 0x002fc80000000000 */
[----:B------:R-:W-:Y:S01]  /*4f4f0*/  FMUL R10, R0, 0.5 ;  /* 0x3f000000000a7820 */ /* 0x000fe20000400000 */
[----:B------:R-:W-:-:S03]  /*4f500*/  FFMA R0, R19, R16, R19 ;  /* 0x0000001013007223 */ /* 0x000fc60000000013 */
[----:B------:R-:W1:Y:S01]  /*4f510*/  FCHK P0, R10, R2 ;  /* 0x000000020a007302 */ /* 0x000e620000000000 */
[----:B------:R-:W-:-:S04]  /*4f520*/  FFMA R11, R0, R10, RZ ;  /* 0x0000000a000b7223 */ /* 0x000fc800000000ff */
[----:B--2---:R-:W-:-:S04]  /*4f530*/  FFMA R8, R11, -R2, R10 ;  /* 0x800000020b087223 */ /* 0x004fc8000000000a */
[----:B------:R-:W-:Y:S01]  /*4f540*/  FFMA R0, R0, R8, R11 ;  /* 0x0000000800007223 */ /* 0x000fe2000000000b */
[----:B01----:R-:W-:Y:S06]  /*4f550*/  @!P0 BRA `(.L_x_1553) ;  /* 0x00000000000c8947 */ /* 0x003fec0003800000 */
[----:B------:R-:W-:Y:S02]  /*4f560*/  MOV R0, R10 ;  /* 0x0000000a00007202 */ /* 0x000fe40000000f00 */
[----:B------:R-:W-:-:S07]  /*4f570*/  MOV R84, 0x4f590 ;  /* 0x0004f59000547802 */ /* 0x000fce0000000f00 */
[----:B---34-:R-:W-:Y:S05]  /*4f580*/  CALL.REL.NOINC `($__internal_1_$__cuda_sm3x_div_rn_noftz_f32_slowpath) ;  /* 0x0000000400147944 */ /* 0x018fea0003c00000 */
.L_x_1553:
[----:B------:R-:W-:Y:S05]  /*4f590*/  BSYNC.RECONVERGENT B4 ;  /* 0x0000000000047941 */ /* 0x000fea0003800200 */
.L_x_1552:
[----:B------:R-:W0:Y:S01]  /*4f5a0*/  LDC.64 R4, c[0x0][0x388] ;  /* 0x0000e200ff047b82 */ /* 0x000e220000000a00 */
[----:B------:R-:W-:Y:S01]  /*4f5b0*/  FADD R9, R17, -R0 ;  /* 0x8000000011097221 */ /* 0x000fe20000000000 */
[----:B0-----:R-:W-:-:S05]  /*4f5c0*/  IMAD.WIDE R4, R15, 0x4, R4 ;  /* 0x000000040f047825 */ /* 0x001fca00078e0204 */
[----:B------:R0:W-:Y:S02]  /*4f5d0*/  STG.E desc[UR6][R4.64], R9 ;  /* 0x0000000904007986 */ /* 0x0001e4000c101906 */
.L_x_1549:
[----:B------:R-:W-:Y:S05]  /*4f5e0*/  BSYNC.RECONVERGENT B3 ;  /* 0x0000000000037941 */ /* 0x000fea0003800200 */
.L_x_1548:
[----:B------:R-:W-:Y:S02]  /*4f5f0*/  IADD3 R7, PT, PT, R112, R7, RZ ;  /* 0x0000000770077210 */ /* 0x000fe40007ffe0ff */
[----:B------:R-:W-:Y:S02]  /*4f600*/  IADD3 R3, PT, PT, R3, 0x1, RZ ;  /* 0x0000000103037810 */ /* 0x000fe40007ffe0ff */
[----:B------:R-:W-:-:S13]  /*4f610*/  ISETP.GE.AND P0, PT, R7, R106, PT ;  /* 0x0000006a0700720c */ /* 0x000fda0003f06270 */
[----:B------:R-:W-:Y:S05]  /*4f620*/  @!P0 BRA `(.L_x_1554) ;  /* 0xfffffff800f88947 */ /* 0x000fea000383ffff */
.L_x_1547:
[----:B0-----:R-:W-:Y:S05]  /*4f630*/  BSYNC.RECONVERGENT B0 ;  /* 0x0000000000007941 */ /* 0x001fea0003800200 */
.L_x_1546:
[----:B------:R-:W-:Y:S02]  /*4f640*/  IADD3 R101, PT, PT, R110, R101, RZ ;  /* 0x000000656e657210 */ /* 0x000fe40007ffe0ff */
[----:B------:R-:W-:Y:S02]  /*4f650*/  IADD3 R6, PT, PT, R6, 0x1, RZ ;  /* 0x0000000106067810 */ /* 0x000fe40007ffe0ff */
[----:B------:R-:W-:-:S13]  /*4f660*/  ISETP.GE.AND P0, PT, R101, R106, PT ;  /* 0x0000006a6500720c */ /* 0x000fda0003f06270 */
[----:B------:R-:W-:Y:S05]  /*4f670*/  @!P0 BRA `(.L_x_1555) ;  /* 0xfffffff800c88947 */ /* 0x000fea000383ffff */
[----:B------:R-:W-:Y:S05]  /*4f680*/  EXIT ;  /* 0x000000000000794d */ /* 0x000fea0003800000 */
        .weak           $__internal_0_$__cuda_sm20_rcp_rn_f32_slowpath
        .type           $__internal_0_$__cuda_sm20_rcp_rn_f32_slowpath,@function
        .size           $__internal_0_$__cuda_sm20_rcp_rn_f32_slowpath,($__internal_1_$__cuda_sm3x_div_rn_noftz_f32_slowpath - $__internal_0_$__cuda_sm20_rcp_rn_f32_slowpath)
$__internal_0_$__cuda_sm20_rcp_rn_f32_slowpath:
[----:B------:R-:W-:-:S04]  /*4f690*/  SHF.L.U32 R0, R4, 0x1, RZ ;  /* 0x0000000104007819 */ /* 0x000fc800000006ff */
[----:B------:R-:W-:Y:S02]  /*4f6a0*/  SHF.R.U32.HI R2, RZ, 0x18, R0 ;  /* 0x00000018ff027819 */ /* 0x000fe40000011600 */
[----:B------:R-:W-:Y:S02]  /*4f6b0*/  MOV R0, R4 ;  /* 0x0000000400007202 */ /* 0x000fe40000000f00 */
[----:B------:R-:W-:-:S13]  /*4f6c0*/  ISETP.NE.U32.AND P0, PT, R2, RZ, PT ;  /* 0x000000ff0200720c */ /* 0x000fda0003f05070 */
[----:B------:R-:W-:Y:S05]  /*4f6d0*/  @P0 BRA `(.L_x_1556) ;  /* 0x00000000002c0947 */ /* 0x000fea0003800000 */
[----:B------:R-:W-:-:S04]  /*4f6e0*/  SHF.L.U32 R2, R0, 0x1, RZ ;  /* 0x0000000100027819 */ /* 0x000fc800000006ff */
[----:B------:R-:W-:-:S13]  /*4f6f0*/  ISETP.NE.AND P0, PT, R2, RZ, PT ;  /* 0x000000ff0200720c */ /* 0x000fda0003f05270 */
[----:B------:R0:W1:Y:S01]  /*4f700*/  @!P0 MUFU.RCP R2, R0 ;  /* 0x0000000000028308 */ /* 0x0000620000001000 */
[----:B------:R-:W-:Y:S05]  /*4f710*/  @!P0 BRA `(.L_x_1557) ;  /* 0x0000000000a48947 */ /* 0x000fea0003800000 */
[----:B------:R-:W-:-:S04]  /*4f720*/  FFMA R4, R0, 1.84467440737095516160e+19, RZ ;  /* 0x5f80000000047823 */ /* 0x000fc800000000ff */
[----:B------:R-:W0:Y:S02]  /*4f730*/  MUFU.RCP R5, R4 ;  /* 0x0000000400057308 */ /* 0x000e240000001000 */
[----:B0-----:R-:W-:-:S04]  /*4f740*/  FFMA R0, R4, R5, -1 ;  /* 0xbf80000004007423 */ /* 0x001fc80000000005 */
[----:B------:R-:W-:-:S04]  /*4f750*/  FADD.FTZ R0, -R0, -RZ ;  /* 0x800000ff00007221 */ /* 0x000fc80000010100 */
[----:B------:R-:W-:-:S04]  /*4f760*/  FFMA R0, R5, R0, R5 ;  /* 0x0000000005007223 */ /* 0x000fc80000000005 */
[----:B-1----:R-:W-:Y:S01]  /*4f770*/  FFMA R2, R0, 1.84467440737095516160e+19, RZ ;  /* 0x5f80000000027823 */ /* 0x002fe200000000ff */
[----:B------:R-:W-:Y:S06]  /*4f780*/  BRA `(.L_x_1557) ;  /* 0x0000000000887947 */ /* 0x000fec0003800000 */
.L_x_1556:
[----:B------:R-:W-:-:S04]  /*4f790*/  IADD3 R4, PT, PT, R2, -0xfd, RZ ;  /* 0xffffff0302047810 */ /* 0x000fc80007ffe0ff */
[----:B------:R-:W-:-:S13]  /*4f7a0*/  ISETP.GT.U32.AND P0, PT, R4, 0x1, PT ;  /* 0x000000010400780c */ /* 0x000fda0003f04070 */
[----:B------:R-:W-:Y:S05]  /*4f7b0*/  @P0 BRA `(.L_x_1558) ;  /* 0x0000000000780947 */ /* 0x000fea0003800000 */
[----:B------:R-:W-:Y:S01]  /*4f7c0*/  LOP3.LUT R5, R0, 0x7fffff, RZ, 0xc0, !PT ;  /* 0x007fffff00057812 */ /* 0x000fe200078ec0ff */
[----:B------:R-:W-:Y:S01]  /*4f7d0*/  HFMA2 R11, -RZ, RZ, 0, 1.78813934326171875e-07 ;  /* 0x00000003ff0b7431 */ /* 0x000fe200000001ff */
[----:B------:R-:W-:Y:S02]  /*4f7e0*/  IADD3 R2, PT, PT, R2, -0xfc, RZ ;  /* 0xffffff0402027810 */ /* 0x000fe40007ffe0ff */
[----:B------:R-:W-:-:S04]  /*4f7f0*/  LOP3.LUT R5, R5, 0x3f800000, RZ, 0xfc, !PT ;  /* 0x3f80000005057812 */ /* 0x000fc800078efcff */
[----:B------:R-:W0:Y:S01]  /*4f800*/  MUFU.RCP R6, R5 ;  /* 0x0000000500067308 */ /* 0x000e220000001000 */
[----:B------:R-:W-:Y:S01]  /*4f810*/  SHF.L.U32 R10, R11, R4, RZ ;  /* 0x000000040b0a7219 */ /* 0x000fe200000006ff */
[----:B0-----:R-:W-:-:S04]  /*4f820*/  FFMA R7, R5, R6, -1 ;  /* 0xbf80000005077423 */ /* 0x001fc80000000006 */
[----:B------:R-:W-:-:S04]  /*4f830*/  FADD.FTZ R7, -R7, -RZ ;  /* 0x800000ff07077221 */ /* 0x000fc80000010100 */
[CCC-:B------:R-:W-:Y:S01]  /*4f840*/  FFMA.RM R8, R6.reuse, R7.reuse, R6.reuse ;  /* 0x0000000706087223 */ /* 0x1c0fe20000004006 */
[----:B------:R-:W-:-:S04]  /*4f850*/  FFMA.RP R7, R6, R7, R6 ;  /* 0x0000000706077223 */ /* 0x000fc80000008006 */
[C---:B------:R-:W-:Y:S02]  /*4f860*/  LOP3.LUT R6, R8.reuse, 0x7fffff, RZ, 0xc0, !PT ;  /* 0x007fffff08067812 */ /* 0x040fe400078ec0ff */
[----:B------:R-:W-:Y:S02]  /*4f870*/  FSETP.NEU.FTZ.AND P0, PT, R8, R7, PT ;  /* 0x000000070800720b */ /* 0x000fe40003f1d000 */
[----:B------:R-:W-:Y:S02]  /*4f880*/  LOP3.LUT R7, R6, 0x800000, RZ, 0xfc, !PT ;  /* 0x0080000006077812 */ /* 0x000fe400078efcff */
[----:B------:R-:W-:Y:S02]  /*4f890*/  SEL R6, RZ, 0xffffffff, !P0 ;  /* 0xffffffffff067807 */ /* 0x000fe40004000000 */
[----:B------:R-:W-:Y:S02]  /*4f8a0*/  LOP3.LUT R5, R10, R7, RZ, 0xc0, !PT ;  /* 0x000000070a057212 */ /* 0x000fe400078ec0ff */
[----:B------:R-:W-:-:S02]  /*4f8b0*/  IADD3 R6, PT, PT, -R6, RZ, RZ ;  /* 0x000000ff06067210 */ /* 0x000fc40007ffe1ff */
[-C--:B------:R-:W-:Y:S02]  /*4f8c0*/  SHF.R.U32.HI R5, RZ, R4.reuse, R5 ;  /* 0x00000004ff057219 */ /* 0x080fe40000011605 */
[--C-:B------:R-:W-:Y:S02]  /*4f8d0*/  LOP3.LUT P1, RZ, R6, R4, R7.reuse, 0xf8, !PT ;  /* 0x0000000406ff7212 */ /* 0x100fe4000782f807 */
[C---:B------:R-:W-:Y:S02]  /*4f8e0*/  LOP3.LUT P0, RZ, R5.reuse, 0x1, RZ, 0xc0, !PT ;  /* 0x0000000105ff7812 */ /* 0x040fe4000780c0ff */
[----:B------:R-:W-:Y:S02]  /*4f8f0*/  LOP3.LUT P2, RZ, R5, 0x2, RZ, 0xc0, !PT ;  /* 0x0000000205ff7812 */ /* 0x000fe4000784c0ff */
[----:B------:R-:W-:Y:S02]  /*4f900*/  SHF.R.U32.HI R7, RZ, R2, R7 ;  /* 0x00000002ff077219 */ /* 0x000fe40000011607 */
[----:B------:R-:W-:-:S02]  /*4f910*/  PLOP3.LUT P0, PT, P0, P1, P2, 0xe0, 0x0 ;  /* 0x000000000000781c */ /* 0x000fc40000703c20 */
[----:B------:R-:W-:Y:S02]  /*4f920*/  LOP3.LUT P1, RZ, R0, 0x7fffff, RZ, 0xc0, !PT ;  /* 0x007fffff00ff7812 */ /* 0x000fe4000782c0ff */
[----:B------:R-:W-:-:S04]  /*4f930*/  SEL R4, RZ, 0x1, !P0 ;  /* 0x00000001ff047807 */ /* 0x000fc80004000000 */
[----:B------:R-:W-:-:S04]  /*4f940*/  IADD3 R4, PT, PT, -R4, RZ, RZ ;  /* 0x000000ff04047210 */ /* 0x000fc80007ffe1ff */
[----:B------:R-:W-:-:S13]  /*4f950*/  ISETP.GE.AND P0, PT, R4, RZ, PT ;  /* 0x000000ff0400720c */ /* 0x000fda0003f06270 */
[----:B------:R-:W-:-:S04]  /*4f960*/  @!P0 IADD3 R7, PT, PT, R7, 0x1, RZ ;  /* 0x0000000107078810 */ /* 0x000fc80007ffe0ff */
[----:B------:R-:W-:-:S04]  /*4f970*/  @!P1 SHF.L.U32 R7, R7, 0x1, RZ ;  /* 0x0000000107079819 */ /* 0x000fc800000006ff */
[----:B------:R-:W-:Y:S01]  /*4f980*/  LOP3.LUT R2, R7, 0x80000000, R0, 0xf8, !PT ;  /* 0x8000000007027812 */ /* 0x000fe200078ef800 */
[----:B------:R-:W-:Y:S06]  /*4f990*/  BRA `(.L_x_1557) ;  /* 0x0000000000047947 */ /* 0x000fec0003800000 */
.L_x_1558:
[----:B------:R2:W3:Y:S02]  /*4f9a0*/  MUFU.RCP R2, R0 ;  /* 0x0000000000027308 */ /* 0x0004e40000001000 */
.L_x_1557:
[----:B------:R-:W-:Y:S02]  /*4f9b0*/  MOV R4, R9 ;  /* 0x0000000900047202 */ /* 0x000fe40000000f00 */
[----:B------:R-:W-:-:S04]  /*4f9c0*/  MOV R5, 0x0 ;  /* 0x0000000000057802 */ /* 0x000fc80000000f00 */
[----:B0123--:R-:W-:Y:S05]  /*4f9d0*/  RET.REL.NODEC R4 `(_Z16lastProjectOnGPUILi16EEvPfS0_S0_) ;  /* 0xfffffb0404887950 */ /* 0x00ffea0003c3ffff */
        .weak           $__internal_1_$__cuda_sm3x_div_rn_noftz_f32_slowpath
        .type           $__internal_1_$__cuda_sm3x_div_rn_noftz_f32_slowpath,@function
        .size           $__internal_1_$__cuda_sm3x_div_rn_noftz_f32_slowpath,(.L_x_4357 - $__internal_1_$__cuda_sm3x_div_rn_noftz_f32_slowpath)
$__internal_1_$__cuda_sm3x_div_rn_noftz_f32_slowpath:
[----:B------:R-:W-:Y:S01]  /*4f9e0*/  SHF.R.U32.HI R116, RZ, 0x17, R2 ;  /* 0x00000017ff747819 */ /* 0x000fe20000011602 */
[----:B------:R-:W-:Y:S01]  /*4f9f0*/  BSSY.RECONVERGENT B1, `(.L_x_1559) ;  /* 0x0000063000017945 */ /* 0x000fe20003800200 */
[----:B------:R-:W-:Y:S02]  /*4fa00*/  SHF.R.U32.HI R117, RZ, 0x17, R0 ;  /* 0x00000017ff757819 */ /* 0x000fe40000011600 */
[----:B------:R-:W-:Y:S02]  /*4fa10*/  LOP3.LUT R116, R116, 0xff, RZ, 0xc0, !PT ;  /* 0x000000ff74747812 */ /* 0x000fe400078ec0ff */
[----:B------:R-:W-:Y:S02]  /*4fa20*/  LOP3.LUT R117, R117, 0xff, RZ, 0xc0, !PT ;  /* 0x000000ff75757812 */ /* 0x000fe400078ec0ff */
[----:B------:R-:W-:Y:S02]  /*4fa30*/  IADD3 R118, PT, PT, R116, -0x1, RZ ;  /* 0xffffffff74767810 */ /* 0x000fe40007ffe0ff */
[----:B------:R-:W-:-:S02]  /*4fa40*/  IADD3 R119, PT, PT, R117, -0x1, RZ ;  /* 0xffffffff75777810 */ /* 0x000fc40007ffe0ff */
[----:B------:R-:W-:Y:S02]  /*4fa50*/  ISETP.GT.U32.AND P4, PT, R118, 0xfd, PT ;  /* 0x000000fd7600780c */ /* 0x000fe40003f84070 */
[----:B------:R-:W-:Y:S02]  /*4fa60*/  MOV R120, R2 ;  /* 0x0000000200787202 */ /* 0x000fe40000000f00 */
[----:B------:R-:W-:-:S13]  /*4fa70*/  ISETP.GT.U32.OR P4, PT, R119, 0xfd, P4 ;  /* 0x000000fd7700780c */ /* 0x000fda0002784470 */
[----:B------:R-:W-:Y:S01]  /*4fa80*/  @!P4 MOV R85, RZ ;  /* 0x000000ff0055c202 */ /* 0x000fe20000000f00 */
[----:B------:R-:W-:Y:S06]  /*4fa90*/  @!P4 BRA `(.L_x_1560) ;  /* 0x00000000005cc947 */ /* 0x000fec0003800000 */
[----:B------:R-:W-:Y:S02]  /*4faa0*/  FSETP.GTU.FTZ.AND P4, PT, |R0|, +INF , PT ;  /* 0x7f8000000000780b */ /* 0x000fe40003f9c200 */
[----:B------:R-:W-:-:S04]  /*4fab0*/  FSETP.GTU.FTZ.AND P5, PT, |R2|, +INF , PT ;  /* 0x7f8000000200780b */ /* 0x000fc80003fbc200 */
[----:B------:R-:W-:-:S13]  /*4fac0*/  PLOP3.LUT P4, PT, P4, P5, PT, 0xf8, 0x8f ;  /* 0x00000000008f781c */ /* 0x000fda000278bf70 */
[----:B------:R-:W-:Y:S05]  /*4fad0*/  @P4 BRA `(.L_x_1561) ;  /* 0x00000004004c4947 */ /* 0x000fea0003800000 */
[----:B------:R-:W-:-:S13]  /*4fae0*/  LOP3.LUT P4, RZ, R120, 0x7fffffff, R0, 0xc8, !PT ;  /* 0x7fffffff78ff7812 */ /* 0x000fda000788c800 */
[----:B------:R-:W-:Y:S05]  /*4faf0*/  @!P4 BRA `(.L_x_1562) ;  /* 0x00000004003cc947 */ /* 0x000fea0003800000 */
[----:B------:R-:W-:Y:S02]  /*4fb00*/  FSETP.NEU.FTZ.AND P6, PT, |R0|, +INF , PT ;  /* 0x7f8000000000780b */ /* 0x000fe40003fdd200 */
[----:B------:R-:W-:Y:S02]  /*4fb10*/  FSETP.NEU.FTZ.AND P5, PT, |R2|, +INF , PT ;  /* 0x7f8000000200780b */ /* 0x000fe40003fbd200 */
[----:B------:R-:W-:-:S11]  /*4fb20*/  FSETP.NEU.FTZ.AND P4, PT, |R0|, +INF , PT ;  /* 0x7f8000000000780b */ /* 0x000fd60003f9d200 */
[----:B------:R-:W-:Y:S05]  /*4fb30*/  @!P5 BRA !P6, `(.L_x_1562) ;  /* 0x00000004002cd947 */ /* 0x000fea0007000000 */
[----:B------:R-:W-:-:S04]  /*4fb40*/  LOP3.LUT P6, RZ, R0, 0x7fffffff, RZ, 0xc0, !PT ;  /* 0x7fffffff00ff7812 */ /* 0x000fc800078cc0ff */
[----:B------:R-:W-:-:S13]  /*4fb50*/  PLOP3.LUT P5, PT, P5, P6, PT, 0x2f, 0xf2 ;  /* 0x0000000000f2781c */ /* 0x000fda0002fac577 */
[----:B------:R-:W-:Y:S05]  /*4fb60*/  @P5 BRA `(.L_x_1563) ;  /* 0x0000000400185947 */ /* 0x000fea0003800000 */
[----:B------:R-:W-:-:S04]  /*4fb70*/  LOP3.LUT P5, RZ, R120, 0x7fffffff, RZ, 0xc0, !PT ;  /* 0x7fffffff78ff7812 */ /* 0x000fc800078ac0ff */
[----:B------:R-:W-:-:S13]  /*4fb80*/  PLOP3.LUT P4, PT, P4, P5, PT, 0x2f, 0xf2 ;  /* 0x0000000000f2781c */ /* 0x000fda000278a577 */
[----:B------:R-:W-:Y:S05]  /*4fb90*/  @P4 BRA `(.L_x_1564) ;  /* 0x0000000400004947 */ /* 0x000fea0003800000 */
[----:B------:R-:W-:Y:S02]  /*4fba0*/  ISETP.GE.AND P4, PT, R119, RZ, PT ;  /* 0x000000ff7700720c */ /* 0x000fe40003f86270 */
[----:B------:R-:W-:-:S11]  /*4fbb0*/  ISETP.GE.AND P5, PT, R118, RZ, PT ;  /* 0x000000ff7600720c */ /* 0x000fd60003fa6270 */
[----:B------:R-:W-:Y:S01]  /*4fbc0*/  @P4 MOV R85, RZ ;  /* 0x000000ff00554202 */ /* 0x000fe20000000f00 */
[----:B------:R-:W-:Y:S01]  /*4fbd0*/  @!P4 FFMA R0, R0, 1.84467440737095516160e+19, RZ ;  /* 0x5f8000000000c823 */ /* 0x000fe200000000ff */
[----:B------:R-:W-:Y:S01]  /*4fbe0*/  @!P4 MOV R85, 0xffffffc0 ;  /* 0xffffffc00055c802 */ /* 0x000fe20000000f00 */
[----:B------:R-:W-:-:S03]  /*4fbf0*/  @!P5 FFMA R120, R2, 1.84467440737095516160e+19, RZ ;  /* 0x5f8000000278d823 */ /* 0x000fc600000000ff */
[----:B------:R-:W-:-:S07]  /*4fc00*/  @!P5 IADD3 R85, PT, PT, R85, 0x40, RZ ;  /* 0x000000405555d810 */ /* 0x000fce0007ffe0ff */
.L_x_1560:
[----:B------:R-:W-:Y:S01]  /*4fc10*/  LEA R118, R116, 0xc0800000, 0x17 ;  /* 0xc080000074767811 */ /* 0x000fe200078eb8ff */
[----:B------:R-:W-:Y:S01]  /*4fc20*/  BSSY.RECONVERGENT B2, `(.L_x_1565) ;  /* 0x0000036000027945 */ /* 0x000fe20003800200 */
[----:B------:R-:W-:Y:S02]  /*4fc30*/  IADD3 R117, PT, PT, R117, -0x7f, RZ ;  /* 0xffffff8175757810 */ /* 0x000fe40007ffe0ff */
[----:B------:R-:W-:Y:S02]  /*4fc40*/  IADD3 R118, PT, PT, -R118, R120, RZ ;  /* 0x0000007876767210 */ /* 0x000fe40007ffe1ff */
[C---:B------:R-:W-:Y:S01]  /*4fc50*/  IADD3 R116, PT, PT, R117.reuse, 0x7f, -R116 ;  /* 0x0000007f75747810 */ /* 0x040fe20007ffe874 */
[----:B------:R-:W-:Y:S01]  /*4fc60*/  IMAD R0, R117, -0x800000, R0 ;  /* 0xff80000075007824 */ /* 0x000fe200078e0200 */
[----:B------:R0:W1:Y:S02]  /*4fc70*/  MUFU.RCP R119, R118 ;  /* 0x0000007600777308 */ /* 0x0000640000001000 */
[----:B------:R-:W-:Y:S01]  /*4fc80*/  IADD3 R116, PT, PT, R116, R85, RZ ;  /* 0x0000005574747210 */ /* 0x000fe20007ffe0ff */
[----:B0-----:R-:W-:-:S04]  /*4fc90*/  FADD.FTZ R118, -R118, -RZ ;  /* 0x800000ff76767221 */ /* 0x001fc80000010100 */
[----:B-1----:R-:W-:-:S04]  /*4fca0*/  FFMA R120, R119, R118, 1 ;  /* 0x3f80000077787423 */ /* 0x002fc80000000076 */
[----:B------:R-:W-:-:S04]  /*4fcb0*/  FFMA R120, R119, R120, R119 ;  /* 0x0000007877787223 */ /* 0x000fc80000000077 */
[----:B------:R-:W-:-:S04]  /*4fcc0*/  FFMA R119, R0, R120, RZ ;  /* 0x0000007800777223 */ /* 0x000fc800000000ff */
[----:B------:R-:W-:-:S04]  /*4fcd0*/  FFMA R121, R118, R119, R0 ;  /* 0x0000007776797223 */ /* 0x000fc80000000000 */
[----:B------:R-:W-:-:S04]  /*4fce0*/  FFMA R121, R120, R121, R119 ;  /* 0x0000007978797223 */ /* 0x000fc80000000077 */
[----:B------:R-:W-:-:S04]  /*4fcf0*/  FFMA R118, R118, R121, R0 ;  /* 0x0000007976767223 */ /* 0x000fc80000000000 */
[----:B------:R-:W-:-:S05]  /*4fd00*/  FFMA R0, R120, R118, R121 ;  /* 0x0000007678007223 */ /* 0x000fca0000000079 */
[----:B------:R-:W-:-:S04]  /*4fd10*/  SHF.R.U32.HI R117, RZ, 0x17, R0 ;  /* 0x00000017ff757819 */ /* 0x000fc80000011600 */
[----:B------:R-:W-:-:S04]  /*4fd20*/  LOP3.LUT R85, R117, 0xff, RZ, 0xc0, !PT ;  /* 0x000000ff75557812 */ /* 0x000fc800078ec0ff */
[----:B------:R-:W-:-:S04]  /*4fd30*/  IADD3 R85, PT, PT, R85, R116, RZ ;  /* 0x0000007455557210 */ /* 0x000fc80007ffe0ff */
[----:B------:R-:W-:-:S04]  /*4fd40*/  IADD3 R117, PT, PT, R85, -0x1, RZ ;  /* 0xffffffff55757810 */ /* 0x000fc80007ffe0ff */
[----:B------:R-:W-:-:S13]  /*4fd50*/  ISETP.GE.U32.AND P4, PT, R117, 0xfe, PT ;  /* 0x000000fe7500780c */ /* 0x000fda0003f86070 */
[----:B------:R-:W-:Y:S05]  /*4fd60*/  @!P4 BRA `(.L_x_1566) ;  /* 0x000000000080c947 */ /* 0x000fea0003800000 */
[----:B------:R-:W-:-:S13]  /*4fd70*/  ISETP.GT.AND P4, PT, R85, 0xfe, PT ;  /* 0x000000fe5500780c */ /* 0x000fda0003f84270 */
[----:B------:R-:W-:Y:S05]  /*4fd80*/  @P4 BRA `(.L_x_1567) ;  /* 0x00000000006c4947 */ /* 0x000fea0003800000 */
[----:B------:R-:W-:-:S13]  /*4fd90*/  ISETP.GE.AND P4, PT, R85, 0x1, PT ;  /* 0x000000015500780c */ /* 0x000fda0003f86270 */
[----:B------:R-:W-:Y:S05]  /*4fda0*/  @P4 BRA `(.L_x_1568) ;  /* 0x0000000000744947 */ /* 0x000fea0003800000 */
[----:B------:R-:W-:Y:S02]  /*4fdb0*/  ISETP.GE.AND P4, PT, R85, -0x18, PT ;  /* 0xffffffe85500780c */ /* 0x000fe40003f86270 */
[----:B------:R-:W-:-:S11]  /*4fdc0*/  LOP3.LUT R0, R0, 0x80000000, RZ, 0xc0, !PT ;  /* 0x8000000000007812 */ /* 0x000fd600078ec0ff */
[----:B------:R-:W-:Y:S05]  /*4fdd0*/  @!P4 BRA `(.L_x_1568) ;  /* 0x000000000068c947 */ /* 0x000fea0003800000 */
[CCC-:B------:R-:W-:Y:S01]  /*4fde0*/  FFMA.RZ R117, R120.reuse, R118.reuse, R121.reuse ;  /* 0x0000007678757223 */ /* 0x1c0fe2000000c079 */
[C---:B------:R-:W-:Y:S01]  /*4fdf0*/  IADD3 R119, PT, PT, R85.reuse, 0x20, RZ ;  /* 0x0000002055777810 */ /* 0x040fe20007ffe0ff */
[CCC-:B------:R-:W-:Y:S01]  /*4fe00*/  FFMA.RP R116, R120.reuse, R118.reuse, R121.reuse ;  /* 0x0000007678747223 */ /* 0x1c0fe20000008079 */
[----:B------:R-:W-:Y:S01]  /*4fe10*/  FFMA.RM R118, R120, R118, R121 ;  /* 0x0000007678767223 */ /* 0x000fe20000004079 */
[----:B------:R-:W-:Y:S02]  /*4fe20*/  ISETP.NE.AND P6, PT, R85, RZ, PT ;  /* 0x000000ff5500720c */ /* 0x000fe40003fc5270 */
[----:B------:R-:W-:Y:S02]  /*4fe30*/  LOP3.LUT R117, R117, 0x7fffff, RZ, 0xc0, !PT ;  /* 0x007fffff75757812 */ /* 0x000fe400078ec0ff */
[----:B------:R-:W-:Y:S02]  /*4fe40*/  ISETP.NE.AND P5, PT, R85, RZ, PT ;  /* 0x000000ff5500720c */ /* 0x000fe40003fa5270 */
[----:B------:R-:W-:-:S02]  /*4fe50*/  LOP3.LUT R117, R117, 0x800000, RZ, 0xfc, !PT ;  /* 0x0080000075757812 */ /* 0x000fc400078efcff */
[----:B------:R-:W-:Y:S02]  /*4fe60*/  IADD3 R85, PT, PT, -R85, RZ, RZ ;  /* 0x000000ff55557210 */ /* 0x000fe40007ffe1ff */
[----:B------:R-:W-:Y:S02]  /*4fe70*/  SHF.L.U32 R119, R117, R119, RZ ;  /* 0x0000007775777219 */ /* 0x000fe400000006ff */
[----:B------:R-:W-:Y:S02]  /*4fe80*/  FSETP.NEU.FTZ.AND P4, PT, R116, R118, PT ;  /* 0x000000767400720b */ /* 0x000fe40003f9d000 */
[----:B------:R-:W-:Y:S02]  /*4fe90*/  SEL R85, R85, RZ, P6 ;  /* 0x000000ff55557207 */ /* 0x000fe40003000000 */
[----:B------:R-:W-:Y:S02]  /*4fea0*/  ISETP.NE.AND P5, PT, R119, RZ, P5 ;  /* 0x000000ff7700720c */ /* 0x000fe40002fa5270 */
[----:B------:R-:W-:-:S02]  /*4feb0*/  SHF.R.U32.HI R117, RZ, R85, R117 ;  /* 0x00000055ff757219 */ /* 0x000fc40000011675 */
[----:B------:R-:W-:Y:S02]  /*4fec0*/  PLOP3.LUT P4, PT, P4, P5, PT, 0xf8, 0x8f ;  /* 0x00000000008f781c */ /* 0x000fe4000278bf70 */
[----:B------:R-:W-:Y:S02]  /*4fed0*/  SHF.R.U32.HI R85, RZ, 0x1, R117 ;  /* 0x00000001ff557819 */ /* 0x000fe40000011675 */
[----:B------:R-:W-:-:S04]  /*4fee0*/  SEL R116, RZ, 0x1, !P4 ;  /* 0x00000001ff747807 */ /* 0x000fc80006000000 */
[----:B------:R-:W-:-:S04]  /*4fef0*/  LOP3.LUT R116, R116, 0x1, R85, 0xf8, !PT ;  /* 0x0000000174747812 */ /* 0x000fc800078ef855 */
[----:B------:R-:W-:-:S04]  /*4ff00*/  LOP3.LUT R116, R116, R117, RZ, 0xc0, !PT ;  /* 0x0000007574747212 */ /* 0x000fc800078ec0ff */
[----:B------:R-:W-:-:S04]  /*4ff10*/  IADD3 R116, PT, PT, R85, R116, RZ ;  /* 0x0000007455747210 */ /* 0x000fc80007ffe0ff */
[----:B------:R-:W-:Y:S01]  /*4ff20*/  LOP3.LUT R0, R116, R0, RZ, 0xfc, !PT ;  /* 0x0000000074007212 */ /* 0x000fe200078efcff */
[----:B------:R-:W-:Y:S06]  /*4ff30*/  BRA `(.L_x_1568) ;  /* 0x0000000000107947 */ /* 0x000fec0003800000 */
.L_x_1567:
[----:B------:R-:W-:-:S04]  /*4ff40*/  LOP3.LUT R0, R0, 0x80000000, RZ, 0xc0, !PT ;  /* 0x8000000000007812 */ /* 0x000fc800078ec0ff */
[----:B------:R-:W-:Y:S01]  /*4ff50*/  LOP3.LUT R0, R0, 0x7f800000, RZ, 0xfc, !PT ;  /* 0x7f80000000007812 */ /* 0x000fe200078efcff */
[----:B------:R-:W-:Y:S06]  /*4ff60*/  BRA `(.L_x_1568) ;  /* 0x0000000000047947 */ /* 0x000fec0003800000 */
.L_x_1566:
[----:B------:R-:W-:-:S07]  /*4ff70*/  LEA R0, R116, R0, 0x17 ;  /* 0x0000000074007211 */ /* 0x000fce00078eb8ff */
.L_x_1568:
[----:B------:R-:W-:Y:S05]  /*4ff80*/  BSYNC.RECONVERGENT B2 ;  /* 0x0000000000027941 */ /* 0x000fea0003800200 */
.L_x_1565:
[----:B------:R-:W-:Y:S05]  /*4ff90*/  BRA `(.L_x_1569) ;  /* 0x0000000000207947 */ /* 0x000fea0003800000 */
.L_x_1564:
[----:B------:R-:W-:-:S04]  /*4ffa0*/  LOP3.LUT R0, R120, 0x80000000, R0, 0x48, !PT ;  /* 0x8000000078007812 */ /* 0x000fc800078e4800 */
[----:B------:R-:W-:Y:S01]  /*4ffb0*/  LOP3.LUT R0, R0, 0x7f800000, RZ, 0xfc, !PT ;  /* 0x7f80000000007812 */ /* 0x000fe200078efcff */
[----:B------:R-:W-:Y:S06]  /*4ffc0*/  BRA `(.L_x_1569) ;  /* 0x0000000000147947 */ /* 0x000fec0003800000 */
.L_x_1563:
[----:B------:R-:W-:Y:S01]  /*4ffd0*/  LOP3.LUT R0, R120, 0x80000000, R0, 0x48, !PT ;  /* 0x8000000078007812 */ /* 0x000fe200078e4800 */
[----:B------:R-:W-:Y:S06]  /*4ffe0*/  BRA `(.L_x_1569) ;  /* 0x00000000000c7947 */ /* 0x000fec0003800000 */
.L_x_1562:
[----:B------:R-:W0:Y:S01]  /*4fff0*/  MUFU.RSQ R0, -QNAN ;  /* 0xffc0000000007908 */ /* 0x000e220000001400 */
[----:B------:R-:W-:Y:S05]  /*50000*/  BRA `(.L_x_1569) ;  /* 0x0000000000047947 */ /* 0x000fea0003800000 */
.L_x_1561:
[----:B------:R-:W-:-:S07]  /*50010*/  FADD.FTZ R0, R0, R2 ;  /* 0x0000000200007221 */ /* 0x000fce0000010000 */
.L_x_1569:
[----:B------:R-:W-:Y:S05]  /*50020*/  BSYNC.RECONVERGENT B1 ;  /* 0x0000000000017941 */ /* 0x000fea0003800200 */
.L_x_1559:
[----:B------:R-:W-:-:S04]  /*50030*/  HFMA2 R85, -RZ, RZ, 0, 0 ;  /* 0x00000000ff557431 */ /* 0x000fc800000001ff */
[----:B0-----:R-:W-:Y:S05]  /*50040*/  RET.REL.NODEC R84 `(_Z16lastProjectOnGPUILi16EEvPfS0_S0_) ;  /* 0xfffffafc54ec7950 */ /* 0x001fea0003c3ffff */
.L_x_1570:
[----:B------:R-:W-:-:S00]  /*50050*/  BRA `(.L_x_1570) ;  /* 0xfffffffc00fc7947 */ /* 0x000fc0000383ffff */
[----:B------:R-:W-:-:S00]  /*50060*/  NOP ;  /* 0x0000000000007918 */ /* 0x000fc00000000000 */
        /* <DEDUP_REMOVED lines=9> */
.L_x_4357:


//--------------------- .text._Z33computeDivergenceAndPressureOnGPUILi16EEvPfS0_S0_S0_ --------------------------
	.section	.text._Z33computeDivergenceAndPressureOnGPUILi16EEvPfS0_S0_S0_,"ax",@progbits
	.align	128
        .global         _Z33computeDivergenceAndPressureOnGPUILi16EEvPfS0_S0_S0_
        .type           _Z33computeDivergenceAndPressureOnGPUILi16EEvPfS0_S0_S0_,@function
        .size           _Z33computeDivergenceAndPressureOnGPUILi16EEvPfS0_S0_S0_,(.L_x_4358 - _Z33computeDivergenceAndPressureOnGPUILi16EEvPfS0_S0_S0_)
        .other          _Z33computeDivergenceAndPressureOnGPUILi16EEvPfS0_S0_S0_,@"STO_CUDA_ENTRY STV_DEFAULT"
_Z33computeDivergenceAndPressureOnGPUILi16EEvPfS0_S0_S0_:
.text._Z33computeDivergenceAndPressureOnGPUILi16EEvPfS0_S0_S0_:
[----:B------:R-:W-:Y:S08]  /*0000*/  LDC R1, c[0x0][0x37c] ;  /* 0x0000df00ff017b82 */ /* 0x000ff00000000800 */
[----:B------:R-:W0:Y:S01]  /*0010*/  LDC R12, c[0x0][0x360] ;  /* 0x0000d800ff0c7b82 */ /* 0x000e220000000800 */
[----:B------:R-:W1:Y:S01]  /*0020*/  S2R R26, SR_CgaCtaId ;  /* 0x00000000001a7919 */ /* 0x000e620000008800 */
[----:B------:R-:W2:Y:S06]  /*0030*/  S2R R13, SR_TID.Y ;  /* 0x00000000000d7919 */ /* 0x000eac0000002200 */
[----:B------:R-:W3:Y:S01]  /*0040*/  LDC R14, c[0x0][0x364] ;  /* 0x0000d900ff0e7b82 */ /* 0x000ee20000000800 */
[----:B------:R-:W0:Y:S07]  /*0050*/  LDCU UR4, c[0x0][0x370] ;  /* 0x00006e00ff0477ac */ /* 0x000e2e0008000800 */
[----:B------:R-:W3:Y:S08]  /*0060*/  LDC R5, c[0x0][0x374] ;  /* 0x0000dd00ff057b82 */ /* 0x000ef00000000800 */
[----:B------:R-:W4:Y:S01]  /*0070*/  S2UR UR6, SR_CTAID.Y ;  /* 0x00000000000679c3 */ /* 0x000f220000002600 */
[----:B0-----:R-:W-:Y:S01]  /*0080*/  IMAD R0, R12, UR4, RZ ;  /* 0x000000040c007c24 */ /* 0x001fe2000f8e02ff */
[----:B------:R-:W0:Y:S03]  /*0090*/  LDCU UR4, c[0x3][URZ] ;  /* 0x00c00000ff0477ac */ /* 0x000e260008000800 */
[----:B------:R-:W5:Y:S01]  /*00a0*/  I2F.U32.RP R3, R0 ;  /* 0x0000000000037306 */ /* 0x000f620000209000 */
[----:B------:R-:W-:-:S02]  /*00b0*/  IADD3 R9, PT, PT, RZ, -R0, RZ ;  /* 0x80000000ff097210 */ /* 0x000fc40007ffe0ff */
[----:B------:R-:W-:Y:S01]  /*00c0*/  ISETP.NE.U32.AND P2, PT, R0, RZ, PT ;  /* 0x000000ff0000720c */ /* 0x000fe20003f45070 */
[----:B---3--:R-:W-:-:S04]  /*00d0*/  IMAD R2, R14, R5, RZ ;  /* 0x000000050e027224 */ /* 0x008fc800078e02ff */
[----:B------:R-:W3:Y:S01]  /*00e0*/  I2F.U32.RP R8, R2 ;  /* 0x0000000200087306 */ /* 0x000ee20000209000 */
[----:B------:R-:W-:Y:S01]  /*00f0*/  IMAD.MOV R11, RZ, RZ, -R2 ;  /* 0x000000ffff0b7224 */ /* 0x000fe200078e0a02 */
[----:B0-----:R-:W-:Y:S01]  /*0100*/  UIADD3 UR5, UPT, UPT, UR4, 0x1, URZ ;  /* 0x0000000104057890 */ /* 0x001fe2000fffe0ff */
[----:B------:R-:W-:Y:S02]  /*0110*/  ISETP.NE.U32.AND P5, PT, R2, RZ, PT ;  /* 0x000000ff0200720c */ /* 0x000fe40003fa5070 */
[----:B------:R-:W-:Y:S01]  /*0120*/  I2FP.F32.S32 R10, UR4 ;  /* 0x00000004000a7c45 */ /* 0x000fe20008201400 */
[----:B------:R-:W-:Y:S02]  /*0130*/  UIADD3 UR4, UPT, UPT, UR4, 0x2, URZ ;  /* 0x0000000204047890 */ /* 0x000fe4000fffe0ff */
[----:B-----5:R-:W0:Y:S08]  /*0140*/  MUFU.RCP R3, R3 ;  /* 0x0000000300037308 */ /* 0x020e300000001000 */
[----:B---3--:R-:W3:Y:S01]  /*0150*/  MUFU.RCP R8, R8 ;  /* 0x0000000800087308 */ /* 0x008ee20000001000 */
[----:B0-----:R-:W-:-:S07]  /*0160*/  IADD3 R4, PT, PT, R3, 0xffffffe, RZ ;  /* 0x0ffffffe03047810 */ /* 0x001fce0007ffe0ff */
[----:B------:R0:W5:Y:S01]  /*0170*/  F2I.FTZ.U32.TRUNC.NTZ R5, R4 ;  /* 0x0000000400057305 */ /* 0x000162000021f000 */
[----:B---3--:R-:W-:-:S07]  /*0180*/  IADD3 R6, PT, PT, R8, 0xffffffe, RZ ;  /* 0x0ffffffe08067810 */ /* 0x008fce0007ffe0ff */
[----:B------:R3:W1:Y:S01]  /*0190*/  F2I.FTZ.U32.TRUNC.NTZ R7, R6 ;  /* 0x0000000600077305 */ /* 0x000662000021f000 */
[----:B0-----:R-:W-:Y:S02]  /*01a0*/  HFMA2 R4, -RZ, RZ, 0, 0 ;  /* 0x00000000ff047431 */ /* 0x001fe400000001ff */
[----:B-----5:R-:W-:Y:S01]  /*01b0*/  IMAD R3, R9, R5, RZ ;  /* 0x0000000509037224 */ /* 0x020fe200078e02ff */
[----:B---3--:R-:W-:-:S03]  /*01c0*/  MOV R6, RZ ;  /* 0x000000ff00067202 */ /* 0x008fc60000000f00 */
[----:B------:R-:W-:Y:S01]  /*01d0*/  IMAD.HI.U32 R3, R5, R3, R4 ;  /* 0x0000000305037227 */ /* 0x000fe200078e0004 */
[----:B------:R-:W-:-:S03]  /*01e0*/  IADD3 R4, PT, PT, R10, 0x1800000, RZ ;  /* 0x018000000a047810 */ /* 0x000fc60007ffe0ff */
[----:B-1----:R-:W-:Y:S01]  /*01f0*/  IMAD R9, R11, R7, RZ ;  /* 0x000000070b097224 */ /* 0x002fe200078e02ff */
[----:B------:R-:W-:Y:S01]  /*0200*/  LOP3.LUT R8, R4, 0x7f800000, RZ, 0xc0, !PT ;  /* 0x7f80000004087812 */ /* 0x000fe200078ec0ff */
[----:B------:R-:W-:Y:S01]  /*0210*/  IMAD.HI.U32 R3, R3, UR5, RZ ;  /* 0x0000000503037c27 */ /* 0x000fe2000f8e00ff */
[----:B------:R-:W2:Y:S03]  /*0220*/  S2R R11, SR_TID.X ;  /* 0x00000000000b7919 */ /* 0x000ea60000002100 */
[----:B------:R-:W-:Y:S01]  /*0230*/  IMAD.HI.U32 R6, R7, R9, R6 ;  /* 0x0000000907067227 */ /* 0x000fe200078e0006 */
[----:B------:R-:W-:-:S05]  /*0240*/  IADD3 R5, PT, PT, -R3, RZ, RZ ;  /* 0x000000ff03057210 */ /* 0x000fca0007ffe1ff */
[----:B------:R-:W-:-:S04]  /*0250*/  IMAD.HI.U32 R6, R6, UR5, RZ ;  /* 0x0000000506067c27 */ /* 0x000fc8000f8e00ff */
[----:B------:R-:W-:Y:S02]  /*0260*/  IMAD.MOV R7, RZ, RZ, -R6 ;  /* 0x000000ffff077224 */ /* 0x000fe400078e0a06 */
[----:B------:R-:W-:Y:S02]  /*0270*/  IMAD R5, R0, R5, UR5 ;  /* 0x0000000500057e24 */ /* 0x000fe4000f8e0205 */
[----:B------:R-:W-:Y:S01]  /*0280*/  IMAD R7, R2, R7, UR5 ;  /* 0x0000000502077e24 */ /* 0x000fe2000f8e0207 */
[----:B------:R-:W0:Y:S02]  /*0290*/  S2UR UR5, SR_CTAID.X ;  /* 0x00000000000579c3 */ /* 0x000e240000002500 */
[----:B------:R-:W-:Y:S02]  /*02a0*/  ISETP.GE.U32.AND P0, PT, R5, R0, PT ;  /* 0x000000000500720c */ /* 0x000fe40003f06070 */
[----:B------:R-:W-:Y:S01]  /*02b0*/  ISETP.GE.U32.AND P3, PT, R7, R2, PT ;  /* 0x000000020700720c */ /* 0x000fe20003f66070 */
[----:B--2---:R-:W-:-:S10]  /*02c0*/  IMAD R4, R12, R13, R11 ;  /* 0x0000000d0c047224 */ /* 0x004fd400078e020b */
[----:B------:R-:W-:Y:S02]  /*02d0*/  @P0 IADD3 R5, PT, PT, -R0, R5, RZ ;  /* 0x0000000500050210 */ /* 0x000fe40007ffe1ff */
[----:B------:R-:W-:Y:S01]  /*02e0*/  @P3 IADD3 R7, PT, PT, -R2, R7, RZ ;  /* 0x0000000702073210 */ /* 0x000fe20007ffe1ff */
[----:B------:R-:W-:Y:S01]  /*02f0*/  @P3 VIADD R6, R6, 0x1 ;  /* 0x0000000106063836 */ /* 0x000fe20000000000 */
[----:B------:R-:W-:Y:S02]  /*0300*/  ISETP.GE.U32.AND P1, PT, R5, R0, PT ;  /* 0x000000000500720c */ /* 0x000fe40003f26070 */
[----:B------:R-:W-:Y:S02]  /*0310*/  ISETP.GE.U32.AND P4, PT, R7, R2, PT ;  /* 0x000000020700720c */ /* 0x000fe40003f86070 */
[----:B------:R-:W-:Y:S02]  /*0320*/  @P0 IADD3 R3, PT, PT, R3, 0x1, RZ ;  /* 0x0000000103030810 */ /* 0x000fe40007ffe0ff */
[----:B------:R-:W-:Y:S01]  /*0330*/  ISETP.GT.U32.AND P0, PT, R8, 0x1ffffff, PT ;  /* 0x01ffffff0800780c */ /* 0x000fe20003f04070 */
[----:B----4-:R-:W-:Y:S01]  /*0340*/  IMAD R8, R14, UR6, R13 ;  /* 0x000000060e087c24 */ /* 0x010fe2000f8e020d */
[----:B------:R-:W-:-:S04]  /*0350*/  MOV R7, 0x400 ;  /* 0x0000040000077802 */ /* 0x000fc80000000f00 */
[----:B------:R-:W-:Y:S02]  /*0360*/  LEA R26, R26, R7, 0x18 ;  /* 0x000000071a1a7211 */ /* 0x000fe400078ec0ff */
[----:B------:R-:W-:Y:S02]  /*0370*/  @P1 IADD3 R3, PT, PT, R3, 0x1, RZ ;  /* 0x0000000103031810 */ /* 0x000fe40007ffe0ff */
[----:B------:R-:W-:Y:S02]  /*0380*/  @P4 IADD3 R6, PT, PT, R6, 0x1, RZ ;  /* 0x0000000106064810 */ /* 0x000fe40007ffe0ff */
[----:B------:R-:W-:Y:S02]  /*0390*/  @!P2 LOP3.LUT R3, RZ, R0, RZ, 0x33, !PT ;  /* 0x00000000ff03a212 */ /* 0x000fe400078e33ff */
[----:B------:R-:W-:Y:S02]  /*03a0*/  @!P5 LOP3.LUT R6, RZ, R2, RZ, 0x33, !PT ;  /* 0x00000002ff06d212 */ /* 0x000fe400078e33ff */
[----:B------:R-:W-:-:S03]  /*03b0*/  IADD3 R7, PT, PT, R3, 0x1, RZ ;  /* 0x0000000103077810 */ /* 0x000fc60007ffe0ff */
[----:B------:R-:W-:-:S04]  /*03c0*/  IMAD R5, R3, R6, R3 ;  /* 0x0000000603057224 */ /* 0x000fc800078e0203 */
[----:B------:R-:W-:Y:S02]  /*03d0*/  IMAD.IADD R9, R6, 0x1, R5 ;  /* 0x0000000106097824 */ /* 0x000fe400078e0205 */
[C---:B------:R-:W-:Y:S02]  /*03e0*/  IMAD R6, R12.reuse, R14, RZ ;  /* 0x0000000e0c067224 */ /* 0x040fe400078e02ff */
[----:B0-----:R-:W-:Y:S02]  /*03f0*/  IMAD R5, R12, UR5, R11 ;  /* 0x000000050c057c24 */ /* 0x001fe4000f8e020b */
[C---:B------:R-:W-:Y:S01]  /*0400*/  IMAD R6, R9.reuse, R6, R6 ;  /* 0x0000000609067224 */ /* 0x040fe200078e0206 */
[----:B------:R-:W-:-:S04]  /*0410*/  IADD3 R9, PT, PT, R9, 0x1, RZ ;  /* 0x0000000109097810 */ /* 0x000fc80007ffe0ff */
[----:B------:R-:W-:Y:S01]  /*0420*/  LEA R28, R6, R26, 0x3 ;  /* 0x0000001a061c7211 */ /* 0x000fe200078e18ff */
[----:B------:R-:W-:Y:S06]  /*0430*/  @P0 BRA `(.L_x_1571) ;  /* 0x0000000000100947 */ /* 0x000fec0003800000 */
[----:B------:R-:W-:-:S07]  /*0440*/  MOV R17, 0x460 ;  /* 0x0000046000117802 */ /* 0x000fce0000000f00 */
[----:B------:R-:W-:Y:S05]  /*0450*/  CALL.REL.NOINC `($__internal_2_$__cuda_sm20_rcp_rn_f32_slowpath) ;  /* 0x000002a800007944 */ /* 0x000fea0003c00000 */
[----:B------:R-:W-:Y:S01]  /*0460*/  IMAD.MOV.U32 R10, RZ, RZ, R12 ;  /* 0x000000ffff0a7224 */ /* 0x000fe200078e000c */
[----:B------:R-:W-:Y:S06]  /*0470*/  BRA `(.L_x_1572) ;  /* 0x0000000000107947 */ /* 0x000fec0003800000 */
.L_x_1571:
[----:B------:R-:W0:Y:S02]  /*0480*/  MUFU.RCP R11, R10 ;  /* 0x0000000a000b7308 */ /* 0x000e240000001000 */
[----:B0-----:R-:W-:-:S04]  /*0490*/  FFMA R12, R10, R11, -1 ;  /* 0xbf8000000a0c7423 */ /* 0x001fc8000000000b */
[----:B------:R-:W-:-:S04]  /*04a0*/  FADD.FTZ R12, -R12, -RZ ;  /* 0x800000ff0c0c7221 */ /* 0x000fc80000010100 */
[----:B------:R-:W-:-:S07]  /*04b0*/  FFMA R10, R11, R12, R11 ;  /* 0x0000000c0b0a7223 */ /* 0x000fce000000000b */
.L_x_1572:
[----:B------:R-:W-:Y:S01]  /*04c0*/  IMAD R12, R2, 0xf, R8 ;  /* 0x0000000f020c7824 */ /* 0x000fe200078e0208 */
[----:B------:R-:W0:Y:S01]  /*04d0*/  LDCU.64 UR8, c[0x0][0x358] ;  /* 0x00006b00ff0877ac */ /* 0x000e220008000a00 */
[----:B------:R-:W-:Y:S03]  /*04e0*/  BSSY.RECONVERGENT B0, `(.L_x_1573) ;  /* 0x0001299000007945 */ /* 0x000fe60003800200 */
[----:B------:R-:W-:-:S13]  /*04f0*/  ISETP.GE.AND P0, PT, R12, UR4, PT ;  /* 0x000000040c007c0c */ /* 0x000fda000bf06270 */
[----:B------:R-:W-:Y:S05]  /*0500*/  @P0 BRA `(.L_x_1574) ;  /* 0x0000012800580947 */ /* 0x000fea0003800000 */
[----:B------:R-:W-:-:S05]  /*0510*/  IMAD R14, R0, 0xf, R5 ;  /* 0x0000000f000e7824 */ /* 0x000fca00078e0205 */
[----:B------:R-:W-:-:S13]  /*0520*/  ISETP.GE.AND P0, PT, R14, UR4, PT ;  /* 0x000000040e007c0c */ /* 0x000fda000bf06270 */
[----:B------:R-:W-:Y:S05]  /*0530*/  @P0 BRA `(.L_x_1574) ;  /* 0x00000128004c0947 */ /* 0x000fea0003800000 */
[----:B------:R-:W1:Y:S01]  /*0540*/  LDC R23, c[0x3][RZ] ;  /* 0x00c00000ff177b82 */ /* 0x000e620000000800 */
[----:B------:R-:W-:Y:S01]  /*0550*/  IMAD R15, R8, UR4, R5 ;  /* 0x00000004080f7c24 */ /* 0x000fe2000f8e0205 */
[----:B------:R-:W-:-:S06]  /*0560*/  LOP3.LUT R11, R11, 0xfffffffe, RZ, 0xc0, !PT ;  /* 0xfffffffe0b0b7812 */ /* 0x000fcc00078ec0ff */
[----:B------:R-:W2:Y:S08]  /*0570*/  LDC.64 R18, c[0x0][0x388] ;  /* 0x0000e200ff127b82 */ /* 0x000eb00000000a00 */
[----:B------:R-:W3:Y:S01]  /*0580*/  LDC.64 R20, c[0x0][0x380] ;  /* 0x0000e000ff147b82 */ /* 0x000ee20000000a00 */
[----:B-1----:R-:W-:Y:S01]  /*0590*/  ISETP.GT.AND P0, PT, R5, R23, PT ;  /* 0x000000170500720c */ /* 0x002fe20003f04270 */
[----:B------:R-:W-:-:S06]  /*05a0*/  IMAD R29, R0, -0xe, R14 ;  /* 0xfffffff2001d7824 */ /* 0x000fcc00078e020e */
[----:B------:R-:W1:Y:S01]  /*05b0*/  LDC.64 R24, c[0x0][0x388] ;  /* 0x0000e200ff187b82 */ /* 0x000e620000000a00 */
[----:B------:R-:W-:-:S04]  /*05c0*/  ISETP.LT.OR P6, PT, R5, 0x1, P0 ;  /* 0x000000010500780c */ /* 0x000fc800007c1670 */
[----:B------:R-:W-:-:S03]  /*05d0*/  ISETP.EQ.OR P2, PT, R8, RZ, P6 ;  /* 0x000000ff0800720c */ /* 0x000fc60003742670 */
[----:B------:R-:W4:Y:S01]  /*05e0*/  LDC.64 R30, c[0x0][0x380] ;  /* 0x0000e000ff1e7b82 */ /* 0x000f220000000a00 */
[-C--:B------:R-:W-:Y:S02]  /*05f0*/  ISETP.GT.U32.OR P2, PT, R8, R23.reuse, P2 ;  /* 0x000000170800720c */ /* 0x080fe40001744470 */
[----:B------:R-:W-:-:S03]  /*0600*/  ISETP.GT.AND P0, PT, R29, R23, PT ;  /* 0x000000171d00720c */ /* 0x000fc60003f04270 */
[----:B------:R-:W-:Y:S02]  /*0610*/  @P6 LOP3.LUT R11, R11, 0x1, RZ, 0xfc, !PT ;  /* 0x000000010b0b6812 */ /* 0x000fe400078efcff */
[----:B------:R-:W5:Y:S06]  /*0620*/  LDC.64 R34, c[0x0][0x388] ;  /* 0x0000e200ff227b82 */ /* 0x000f6c0000000a00 */
[C---:B------:R-:W-:Y:S01]  /*0630*/  @!P2 IADD3 R17, PT, PT, R15.reuse, -0x2, -R23 ;  /* 0xfffffffe0f11a810 */ /* 0x040fe20007ffe817 */
[C---:B---3--:R-:W-:Y:S01]  /*0640*/  @!P2 IMAD.WIDE R20, R15.reuse, 0x4, R20 ;  /* 0x000000040f14a825 */ /* 0x048fe200078e0214 */
[----:B------:R-:W-:Y:S01]  /*0650*/  @!P2 IADD3 R13, PT, PT, R15, UR4, RZ ;  /* 0x000000040f0dac10 */ /* 0x000fe2000fffe0ff */
[----:B------:R-:W3:Y:S02]  /*0660*/  LDC.64 R36, c[0x0][0x380] ;  /* 0x0000e000ff247b82 */ /* 0x000ee40000000a00 */
[--C-:B--2---:R-:W-:Y:S01]  /*0670*/  @!P2 IMAD.WIDE R16, R17, 0x4, R18.reuse ;  /* 0x000000041110a825 */ /* 0x104fe200078e0212 */
[----:B0-----:R-:W2:Y:S03]  /*0680*/  @!P2 LDG.E R27, desc[UR8][R20.64+-0x4] ;  /* 0xfffffc08141ba981 */ /* 0x001ea6000c1e1900 */
[----:B------:R-:W-:Y:S01]  /*0690*/  @!P2 IMAD.WIDE R18, R13, 0x4, R18 ;  /* 0x000000040d12a825 */ /* 0x000fe200078e0212 */
[----:B------:R-:W5:Y:S01]  /*06a0*/  @!P2 LDG.E R22, desc[UR8][R20.64+0x4] ;  /* 0x000004081416a981 */ /* 0x000f62000c1e1900 */
[----:B------:R-:W0:Y:S03]  /*06b0*/  LDC.64 R88, c[0x0][0x388] ;  /* 0x0000e200ff587b82 */ /* 0x000e260000000a00 */
[----:B------:R1:W3:Y:S04]  /*06c0*/  @!P2 LDG.E R17, desc[UR8][R16.64] ;  /* 0x000000081011a981 */ /* 0x0002e8000c1e1900 */
[----:B------:R4:W2:Y:S01]  /*06d0*/  @!P2 LDG.E R18, desc[UR8][R18.64] ;  /* 0x000000081212a981 */ /* 0x0008a2000c1e1900 */
[----:B------:R-:W-:Y:S01]  /*06e0*/  ISETP.LT.OR P4, PT, R29, 0x1, P0 ;  /* 0x000000011d00780c */ /* 0x000fe20000781670 */
[----:B------:R-:W-:-:S03]  /*06f0*/  IMAD R13, R4, R9, RZ ;  /* 0x00000009040d7224 */ /* 0x000fc600078e02ff */
[C---:B------:R-:W-:Y:S02]  /*0700*/  ISETP.EQ.OR P0, PT, R8.reuse, RZ, P4 ;  /* 0x000000ff0800720c */ /* 0x040fe40002702670 */
[C---:B------:R-:W-:Y:S02]  /*0710*/  LEA R80, R13.reuse, R28, 0x2 ;  /* 0x0000001c0d507211 */ /* 0x040fe400078e10ff */
[----:B------:R-:W-:Y:S02]  /*0720*/  ISETP.GT.U32.OR P0, PT, R8, R23, P0 ;  /* 0x000000170800720c */ /* 0x000fe40000704470 */
[----:B------:R-:W-:Y:S01]  /*0730*/  LEA R26, R13, R26, 0x2 ;  /* 0x0000001a0d1a7211 */ /* 0x000fe200078e10ff */
[----:B------:R-:W-:Y:S01]  /*0740*/  IMAD R51, R6, 0x4, R80 ;  /* 0x0000000406337824 */ /* 0x000fe200078e0250 */
[----:B-1----:R-:W-:-:S03]  /*0750*/  IADD3 R16, PT, PT, R0, R29, RZ ;  /* 0x0000001d00107210 */ /* 0x002fc60007ffe0ff */
[----:B------:R-:W-:Y:S01]  /*0760*/  IMAD R53, R6, 0x4, R26 ;  /* 0x0000000406357824 */ /* 0x000fe200078e021a */
[----:B------:R-:W-:Y:S02]  /*0770*/  IADD3 R32, PT, PT, R0, R16, RZ ;  /* 0x0000001000207210 */ /* 0x000fe40007ffe0ff */
[----:B------:R-:W-:Y:S02]  /*0780*/  ISETP.GT.AND P5, PT, R16, R23, PT ;  /* 0x000000171000720c */ /* 0x000fe40003fa4270 */
[----:B------:R-:W-:Y:S02]  /*0790*/  IADD3 R15, PT, PT, R0, R15, RZ ;  /* 0x0000000f000f7210 */ /* 0x000fe40007ffe0ff */
[----:B------:R-:W-:Y:S02]  /*07a0*/  ISETP.LT.OR P5, PT, R16, 0x1, P5 ;  /* 0x000000011000780c */ /* 0x000fe40002fa1670 */
[C---:B------:R-:W-:Y:S02]  /*07b0*/  @!P0 IADD3 R21, PT, PT, R15.reuse, -0x2, -R23 ;  /* 0xfffffffe0f158810 */ /* 0x040fe40007ffe817 */
[----:B----4-:R-:W-:-:S02]  /*07c0*/  @!P0 IADD3 R19, PT, PT, R15, UR4, RZ ;  /* 0x000000040f138c10 */ /* 0x010fc4000fffe0ff */
[----:B------:R-:W-:Y:S01]  /*07d0*/  ISETP.EQ.OR P1, PT, R8, RZ, P5 ;  /* 0x000000ff0800720c */ /* 0x000fe20002f22670 */
[----:B------:R-:W-:Y:S01]  /*07e0*/  @!P0 IMAD.WIDE R20, R21, 0x4, R24 ;  /* 0x0000000415148825 */ /* 0x000fe200078e0218 */
[----:B------:R-:W-:-:S03]  /*07f0*/  IADD3 R43, PT, PT, R0, R32, RZ ;  /* 0x00000020002b7210 */ /* 0x000fc60007ffe0ff */
[----:B------:R-:W-:Y:S01]  /*0800*/  @!P0 IMAD.WIDE R24, R19, 0x4, R24 ;  /* 0x0000000413188825 */ /* 0x000fe200078e0218 */
[-C--:B------:R-:W-:Y:S01]  /*0810*/  ISETP.GT.U32.OR P1, PT, R8, R23.reuse, P1 ;  /* 0x000000170800720c */ /* 0x080fe20000f24470 */
[----:B------:R-:W4:Y:S02]  /*0820*/  @!P0 LDG.E R38, desc[UR8][R20.64] ;  /* 0x0000000814268981 */ /* 0x000f24000c1e1900 */
[----:B------:R-:W-:Y:S02]  /*0830*/  @!P0 IMAD.WIDE R30, R15, 0x4, R30 ;  /* 0x000000040f1e8825 */ /* 0x000fe400078e021e */
[----:B------:R1:W4:Y:S02]  /*0840*/  @!P0 LDG.E R40, desc[UR8][R24.64] ;  /* 0x0000000818288981 */ /* 0x000324000c1e1900 */
[----:B-1----:R-:W1:Y:S02]  /*0850*/  LDC.64 R24, c[0x0][0x388] ;  /* 0x0000e200ff187b82 */ /* 0x002e640000000a00 */
[----:B---3--:R3:W-:Y:S04]  /*0860*/  @!P2 STS [R80], R17 ;  /* 0x000000115000a388 */ /* 0x0087e80000000800 */
[----:B--2---:R2:W-:Y:S04]  /*0870*/  @!P2 STS [R51], R18 ;  /* 0x000000123300a388 */ /* 0x0045e80000000800 */
[----:B------:R-:W-:Y:S01]  /*0880*/  @!P2 STS [R26], R27 ;  /* 0x0000001b1a00a388 */ /* 0x000fe20000000800 */
[----:B---3--:R-:W3:Y:S03]  /*0890*/  LDC.64 R16, c[0x0][0x388] ;  /* 0x0000e200ff107b82 */ /* 0x008ee60000000a00 */
[----:B-----5:R5:W-:Y:S01]  /*08a0*/  @!P2 STS [R53], R22 ;  /* 0x000000163500a388 */ /* 0x020be20000000800 */
[----:B------:R-:W-:-:S04]  /*08b0*/  ISETP.GT.AND P2, PT, R32, R23, PT ;  /* 0x000000172000720c */ /* 0x000fc80003f44270 */
[----:B------:R-:W-:Y:S01]  /*08c0*/  ISETP.LT.OR P2, PT, R32, 0x1, P2 ;  /* 0x000000012000780c */ /* 0x000fe20001741670 */
[----:B--2---:R-:W2:Y:S03]  /*08d0*/  LDC.64 R18, c[0x0][0x380] ;  /* 0x0000e000ff127b82 */ /* 0x004ea60000000a00 */
[C---:B------:R-:W-:Y:S01]  /*08e0*/  ISETP.EQ.OR P2, PT, R8.reuse, RZ, P2 ;  /* 0x000000ff0800720c */ /* 0x040fe20001742670 */
[----:B-----5:R-:W5:Y:S03]  /*08f0*/  @!P0 LDG.E R22, desc[UR8][R30.64+-0x4] ;  /* 0xfffffc081e168981 */ /* 0x020f66000c1e1900 */
[-C--:B------:R-:W-:Y:S02]  /*0900*/  ISETP.GT.U32.OR P3, PT, R8, R23.reuse, P2 ;  /* 0x000000170800720c */ /* 0x080fe40001764470 */
[----:B------:R-:W-:-:S02]  /*0910*/  ISETP.GT.AND P2, PT, R43, R23, PT ;  /* 0x000000172b00720c */ /* 0x000fc40003f44270 */
[----:B------:R-:W-:Y:S02]  /*0920*/  IADD3 R27, PT, PT, R0, R15, RZ ;  /* 0x0000000f001b7210 */ /* 0x000fe40007ffe0ff */
[----:B------:R-:W-:Y:S01]  /*0930*/  ISETP.LT.OR P2, PT, R43, 0x1, P2 ;  /* 0x000000012b00780c */ /* 0x000fe20001741670 */
[----:B------:R3:W5:Y:S01]  /*0940*/  @!P0 LDG.E R15, desc[UR8][R30.64+0x4] ;  /* 0x000004081e0f8981 */ /* 0x000762000c1e1900 */
[C---:B------:R-:W-:Y:S02]  /*0950*/  @!P1 IADD3 R33, PT, PT, R27.reuse, -0x2, -R23 ;  /* 0xfffffffe1b219810 */ /* 0x040fe40007ffe817 */
[----:B------:R-:W-:Y:S01]  /*0960*/  ISETP.EQ.OR P2, PT, R8, RZ, P2 ;  /* 0x000000ff0800720c */ /* 0x000fe20001742670 */
[----:B------:R-:W-:Y:S01]  /*0970*/  @!P1 VIADD R21, R27, UR4 ;  /* 0x000000041b159c36 */ /* 0x000fe20008000000 */
[----:B------:R-:W-:Y:S02]  /*0980*/  IADD3 R39, PT, PT, R0, R27, RZ ;  /* 0x0000001b00277210 */ /* 0x000fe40007ffe0ff */
[----:B------:R-:W-:Y:S01]  /*0990*/  ISETP.GT.U32.OR P2, PT, R8, R23, P2 ;  /* 0x000000170800720c */ /* 0x000fe20001744470 */
[----:B------:R-:W-:Y:S01]  /*09a0*/  @!P1 IMAD.WIDE R32, R33, 0x4, R34 ;  /* 0x0000000421209825 */ /* 0x000fe200078e0222 */
[----:B------:R-:W-:-:S03]  /*09b0*/  @!P3 IADD3 R41, PT, PT, R39, -0x2, -R23 ;  /* 0xfffffffe2729b810 */ /* 0x000fc60007ffe817 */
[----:B------:R-:W-:Y:S01]  /*09c0*/  @!P1 IMAD.WIDE R34, R21, 0x4, R34 ;  /* 0x0000000415229825 */ /* 0x000fe200078e0222 */
[----:B------:R0:W5:Y:S01]  /*09d0*/  @!P1 LDG.E R42, desc[UR8][R32.64] ;  /* 0x00000008202a9981 */ /* 0x000162000c1e1900 */
[----:B------:R-:W4:Y:S02]  /*09e0*/  LDC.64 R20, c[0x0][0x380] ;  /* 0x0000e000ff147b82 */ /* 0x000f240000000a00 */
[----:B------:R-:W-:Y:S01]  /*09f0*/  @!P1 IMAD.WIDE R36, R27, 0x4, R36 ;  /* 0x000000041b249825 */ /* 0x000fe200078e0224 */
[C---:B------:R-:W-:Y:S01]  /*0a00*/  @!P3 IADD3 R27, PT, PT, R39.reuse, UR4, RZ ;  /* 0x00000004271bbc10 */ /* 0x040fe2000fffe0ff */
[----:B------:R1:W5:Y:S02]  /*0a10*/  @!P1 LDG.E R44, desc[UR8][R34.64] ;  /* 0x00000008222c9981 */ /* 0x000364000c1e1900 */
[----:B--2---:R-:W-:Y:S01]  /*0a20*/  @!P3 IMAD.WIDE R18, R39, 0x4, R18 ;  /* 0x000000042712b825 */ /* 0x004fe200078e0212 */
[----:B------:R-:W-:Y:S01]  /*0a30*/  IADD3 R39, PT, PT, R0, R39, RZ ;  /* 0x0000002700277210 */ /* 0x000fe20007ffe0ff */
[----:B------:R-:W2:Y:S02]  /*0a40*/  @!P1 LDG.E R46, desc[UR8][R36.64+-0x4] ;  /* 0xfffffc08242e9981 */ /* 0x000ea4000c1e1900 */
[----:B---3--:R-:W-:Y:S01]  /*0a50*/  @!P3 IMAD.WIDE R30, R41, 0x4, R16 ;  /* 0x00000004291eb825 */ /* 0x008fe200078e0210 */
[----:B0-----:R-:W-:Y:S01]  /*0a60*/  @!P2 IADD3 R33, PT, PT, R39, -0x2, -R23 ;  /* 0xfffffffe2721a810 */ /* 0x001fe20007ffe817 */
[----:B------:R-:W3:Y:S02]  /*0a70*/  @!P3 LDG.E R48, desc[UR8][R18.64+-0x4] ;  /* 0xfffffc081230b981 */ /* 0x000ee4000c1e1900 */
[----:B------:R-:W-:-:S02]  /*0a80*/  @!P3 IMAD.WIDE R16, R27, 0x4, R16 ;  /* 0x000000041b10b825 */ /* 0x000fc400078e0210 */
[----:B------:R-:W3:Y:S02]  /*0a90*/  @!P1 LDG.E R27, desc[UR8][R36.64+0x4] ;  /* 0x00000408241b9981 */ /* 0x000ee4000c1e1900 */
[----:B-1----:R-:W-:Y:S02]  /*0aa0*/  @!P2 IMAD.WIDE R32, R33, 0x4, R24 ;  /* 0x000000042120a825 */ /* 0x002fe400078e0218 */
[----:B------:R0:W3:Y:S04]  /*0ab0*/  @!P3 LDG.E R41, desc[UR8][R30.64] ;  /* 0x000000081e29b981 */ /* 0x0000e8000c1e1900 */
[----:B------:R-:W3:Y:S01]  /*0ac0*/  @!P3 LDG.E R16, desc[UR8][R16.64] ;  /* 0x000000081010b981 */ /* 0x000ee2000c1e1900 */
[----:B------:R-:W-:-:S03]  /*0ad0*/  @!P2 VIADD R35, R39, UR4 ;  /* 0x000000042723ac36 */ /* 0x000fc60008000000 */
[----:B------:R1:W3:Y:S01]  /*0ae0*/  @!P3 LDG.E R50, desc[UR8][R18.64+0x4] ;  /* 0x000004081232b981 */ /* 0x0002e2000c1e1900 */
[----:B------:R-:W-:Y:S01]  /*0af0*/  @!P2 IMAD.WIDE R24, R35, 0x4, R24 ;  /* 0x000000042318a825 */ /* 0x000fe200078e0218 */
[----:B------:R-:W-:Y:S01]  /*0b00*/  LEA R87, R3, R80, 0x2 ;  /* 0x0000005003577211 */ /* 0x000fe200078e10ff */
[----:B0-----:R-:W0:Y:S01]  /*0b10*/  LDC.64 R30, c[0x0][0x388] ;  /* 0x0000e200ff1e7b82 */ /* 0x001e220000000a00 */
[----:B------:R-:W3:Y:S04]  /*0b20*/  @!P2 LDG.E R33, desc[UR8][R32.64] ;  /* 0x000000082021a981 */ /* 0x000ee8000c1e1900 */
[----:B------:R1:W3:Y:S01]  /*0b30*/  @!P2 LDG.E R37, desc[UR8][R24.64] ;  /* 0x000000081825a981 */ /* 0x0002e2000c1e1900 */
[----:B----4-:R-:W-:-:S05]  /*0b40*/  @!P2 IMAD.WIDE R34, R39, 0x4, R20 ;  /* 0x000000042722a825 */ /* 0x010fca00078e0214 */
[----:B------:R-:W4:Y:S04]  /*0b50*/  @!P2 LDG.E R45, desc[UR8][R34.64+-0x4] ;  /* 0xfffffc08222da981 */ /* 0x000f28000c1e1900 */
[----:B------:R0:W4:Y:S01]  /*0b60*/  @!P2 LDG.E R47, desc[UR8][R34.64+0x4] ;  /* 0x00000408222fa981 */ /* 0x000122000c1e1900 */
[-C--:B------:R-:W-:Y:S01]  /*0b70*/  LEA R85, R3, R26.reuse, 0x2 ;  /* 0x0000001a03557211 */ /* 0x080fe200078e10ff */
[C---:B------:R-:W-:Y:S01]  /*0b80*/  IMAD R81, R7.reuse, 0x8, R80 ;  /* 0x0000000807517824 */ /* 0x040fe200078e0250 */
[C---:B------:R-:W-:Y:S01]  /*0b90*/  LEA R21, R6.reuse, R87, 0x2 ;  /* 0x0000005706157211 */ /* 0x040fe200078e10ff */
[----:B------:R-:W-:Y:S01]  /*0ba0*/  @!P0 STS [R87+0x4], R38 ;  /* 0x0000042657008388 */ /* 0x000fe20000000800 */
[----:B-1----:R-:W-:Y:S01]  /*0bb0*/  LEA R18, R6, R85, 0x2 ;  /* 0x0000005506127211 */ /* 0x002fe200078e10ff */
[----:B------:R-:W1:Y:S01]  /*0bc0*/  LDC.64 R24, c[0x0][0x380] ;  /* 0x0000e000ff187b82 */ /* 0x000e620000000a00 */
[----:B------:R-:W-:Y:S01]  /*0bd0*/  IADD3 R43, PT, PT, R0, R43, RZ ;  /* 0x0000002b002b7210 */ /* 0x000fe20007ffe0ff */
[----:B------:R-:W-:Y:S01]  /*0be0*/  @!P0 STS [R21+0x4], R40 ;  /* 0x0000042815008388 */ /* 0x000fe20000000800 */
[----:B------:R-:W-:-:S02]  /*0bf0*/  LEA R63, R7, R26, 0x3 ;  /* 0x0000001a073f7211 */ /* 0x000fc400078e18ff */
[----:B------:R-:W-:-:S03]  /*0c00*/  LEA R67, R6, R81, 0x2 ;  /* 0x0000005106437211 */ /* 0x000fc600078e10ff */
[--C-:B------:R-:W-:Y:S01]  /*0c10*/  IMAD R78, R6, 0x4, R63.reuse ;  /* 0x00000004064e7824 */ /* 0x100fe200078e023f */
[C---:B------:R-:W-:Y:S01]  /*0c20*/  LEA R64, R7.reuse, R81, 0x2 ;  /* 0x0000005107407211 */ /* 0x040fe200078e10ff */
[----:B------:R-:W-:-:S03]  /*0c30*/  IMAD R71, R7, 0x4, R63 ;  /* 0x0000000407477824 */ /* 0x000fc600078e023f */
[CC--:B------:R-:W-:Y:S02]  /*0c40*/  LEA R69, R6.reuse, R64.reuse, 0x2 ;  /* 0x0000004006457211 */ /* 0x0c0fe400078e10ff */
[----:B------:R-:W-:Y:S02]  /*0c50*/  LEA R73, R6, R71, 0x2 ;  /* 0x0000004706497211 */ /* 0x000fe400078e10ff */
[----:B------:R-:W-:Y:S02]  /*0c60*/  LEA R76, R7, R64, 0x2 ;  /* 0x00000040074c7211 */ /* 0x000fe400078e10ff */
[----:B------:R-:W-:-:S03]  /*0c70*/  IADD3 R39, PT, PT, R0, R39, RZ ;  /* 0x0000002700277210 */ /* 0x000fc60007ffe0ff */
[----:B------:R-:W-:Y:S01]  /*0c80*/  IMAD R74, R6, 0x4, R76 ;  /* 0x00000004064a7824 */ /* 0x000fe200078e024c */
[----:B------:R-:W-:-:S04]  /*0c90*/  LEA R72, R7, R71, 0x2 ;  /* 0x0000004707487211 */ /* 0x000fc800078e10ff */
[----:B------:R-:W-:Y:S01]  /*0ca0*/  LEA R70, R6, R72, 0x2 ;  /* 0x0000004806467211 */ /* 0x000fe200078e10ff */
[----:B-----5:R-:W-:Y:S04]  /*0cb0*/  @!P0 STS [R85+0x4], R22 ;  /* 0x0000041655008388 */ /* 0x020fe80000000800 */
[----:B------:R-:W-:Y:S01]  /*0cc0*/  @!P0 STS [R18+0x4], R15 ;  /* 0x0000040f12008388 */ /* 0x000fe20000000800 */
[----:B------:R-:W-:-:S04]  /*0cd0*/  ISETP.GT.AND P0, PT, R43, R23, PT ;  /* 0x000000172b00720c */ /* 0x000fc80003f04270 */
[----:B------:R-:W-:Y:S02]  /*0ce0*/  ISETP.LT.OR P0, PT, R43, 0x1, P0 ;  /* 0x000000012b00780c */ /* 0x000fe40000701670 */
[----:B------:R-:W-:Y:S02]  /*0cf0*/  IADD3 R43, PT, PT, R0, R43, RZ ;  /* 0x0000002b002b7210 */ /* 0x000fe40007ffe0ff */
[C---:B------:R-:W-:Y:S01]  /*0d00*/  ISETP.EQ.OR P0, PT, R8.reuse, RZ, P0 ;  /* 0x000000ff0800720c */ /* 0x040fe20000702670 */
[----:B------:R-:W-:Y:S03]  /*0d10*/  @!P1 STS [R81], R42 ;  /* 0x0000002a51009388 */ /* 0x000fe60000000800 */
[-C--:B------:R-:W-:Y:S01]  /*0d20*/  ISETP.GT.U32.OR P0, PT, R8, R23.reuse, P0 ;  /* 0x000000170800720c */ /* 0x080fe20000704470 */
[----:B------:R-:W-:Y:S04]  /*0d30*/  @!P1 STS [R67], R44 ;  /* 0x0000002c43009388 */ /* 0x000fe80000000800 */
[----:B--2---:R-:W-:Y:S04]  /*0d40*/  @!P1 STS [R63], R46 ;  /* 0x0000002e3f009388 */ /* 0x004fe80000000800 */
[----:B---3--:R-:W-:Y:S01]  /*0d50*/  @!P1 STS [R78], R27 ;  /* 0x0000001b4e009388 */ /* 0x008fe20000000800 */
[----:B------:R-:W-:-:S03]  /*0d60*/  ISETP.GT.AND P1, PT, R43, R23, PT ;  /* 0x000000172b00720c */ /* 0x000fc60003f24270 */
[----:B------:R-:W-:Y:S01]  /*0d70*/  @!P3 STS [R64], R41 ;  /* 0x000000294000b388 */ /* 0x000fe20000000800 */
[----:B------:R-:W-:-:S03]  /*0d80*/  ISETP.LT.OR P1, PT, R43, 0x1, P1 ;  /* 0x000000012b00780c */ /* 0x000fc60000f21670 */
[----:B------:R2:W-:Y:S01]  /*0d90*/  @!P3 STS [R69], R16 ;  /* 0x000000104500b388 */ /* 0x0005e20000000800 */
[----:B------:R-:W-:Y:S02]  /*0da0*/  ISETP.EQ.OR P1, PT, R8, RZ, P1 ;  /* 0x000000ff0800720c */ /* 0x000fe40000f22670 */
[----:B------:R-:W-:Y:S01]  /*0db0*/  IADD3 R19, PT, PT, R0, R43, RZ ;  /* 0x0000002b00137210 */ /* 0x000fe20007ffe0ff */
[----:B------:R-:W-:Y:S01]  /*0dc0*/  @!P3 STS [R71], R48 ;  /* 0x000000304700b388 */ /* 0x000fe20000000800 */
[----:B--2---:R-:W2:Y:S03]  /*0dd0*/  LDC.64 R16, c[0x0][0x388] ;  /* 0x0000e200ff107b82 */ /* 0x004ea60000000a00 */
[----:B------:R-:W-:Y:S01]  /*0de0*/  @!P3 STS [R73], R50 ;  /* 0x000000324900b388 */ /* 0x000fe20000000800 */
[-C--:B------:R-:W-:Y:S01]  /*0df0*/  ISETP.GT.U32.OR P1, PT, R8, R23.reuse, P1 ;  /* 0x000000170800720c */ /* 0x080fe20000f24470 */
[C---:B------:R-:W-:Y:S01]  /*0e00*/  @!P0 VIADD R15, R39.reuse, UR4 ;  /* 0x00000004270f8c36 */ /* 0x040fe20008000000 */
[----:B0-----:R-:W-:Y:S01]  /*0e10*/  @!P0 IADD3 R35, PT, PT, R39, -0x2, -R23 ;  /* 0xfffffffe27238810 */ /* 0x001fe20007ffe817 */
[----:B------:R0:W-:Y:S01]  /*0e20*/  @!P2 STS [R76], R33 ;  /* 0x000000214c00a388 */ /* 0x0001e20000000800 */
[----:B------:R-:W-:-:S03]  /*0e30*/  ISETP.GT.AND P3, PT, R19, R23, PT ;  /* 0x000000171300720c */ /* 0x000fc60003f64270 */
[----:B------:R3:W-:Y:S01]  /*0e40*/  @!P2 STS [R74], R37 ;  /* 0x000000254a00a388 */ /* 0x0007e20000000800 */
[----:B------:R-:W-:Y:S01]  /*0e50*/  ISETP.LT.OR P3, PT, R19, 0x1, P3 ;  /* 0x000000011300780c */ /* 0x000fe20001f61670 */
[----:B0-----:R-:W0:Y:S01]  /*0e60*/  LDC.64 R32, c[0x0][0x380] ;  /* 0x0000e000ff207b82 */ /* 0x001e220000000a00 */
[--C-:B------:R-:W-:Y:S02]  /*0e70*/  @!P0 IMAD.WIDE R34, R35, 0x4, R30.reuse ;  /* 0x0000000423228825 */ /* 0x100fe400078e021e */
[----:B------:R-:W-:Y:S02]  /*0e80*/  ISETP.EQ.OR P3, PT, R8, RZ, P3 ;  /* 0x000000ff0800720c */ /* 0x000fe40001f62670 */
[----:B---3--:R-:W-:Y:S01]  /*0e90*/  @!P0 IMAD.WIDE R36, R15, 0x4, R30 ;  /* 0x000000040f248825 */ /* 0x008fe200078e021e */
[----:B------:R-:W-:Y:S01]  /*0ea0*/  IADD3 R41, PT, PT, R0, R39, RZ ;  /* 0x0000002700297210 */ /* 0x000fe20007ffe0ff */
[----:B----4-:R-:W-:Y:S01]  /*0eb0*/  @!P2 STS [R72], R45 ;  /* 0x0000002d4800a388 */ /* 0x010fe20000000800 */
[----:B------:R-:W3:Y:S01]  /*0ec0*/  LDC.64 R30, c[0x0][0x388] ;  /* 0x0000e200ff1e7b82 */ /* 0x000ee20000000a00 */
[----:B-1----:R-:W-:Y:S01]  /*0ed0*/  @!P0 IMAD.WIDE R38, R39, 0x4, R24 ;  /* 0x0000000427268825 */ /* 0x002fe200078e0218 */
[----:B------:R-:W-:Y:S01]  /*0ee0*/  ISETP.GT.U32.OR P3, PT, R8, R23, P3 ;  /* 0x000000170800720c */ /* 0x000fe20001f64470 */
[----:B------:R2:W4:Y:S01]  /*0ef0*/  @!P0 LDG.E R27, desc[UR8][R36.64] ;  /* 0x00000008241b8981 */ /* 0x000522000c1e1900 */
[----:B------:R-:W-:-:S02]  /*0f00*/  @!P1 IADD3 R25, PT, PT, R41, -0x2, -R23 ;  /* 0xfffffffe29199810 */ /* 0x000fc40007ffe817 */
[C---:B------:R-:W-:Y:S01]  /*0f10*/  IADD3 R19, PT, PT, R0.reuse, R19, RZ ;  /* 0x0000001300137210 */ /* 0x040fe20007ffe0ff */
[----:B------:R1:W-:Y:S01]  /*0f20*/  @!P2 STS [R70], R47 ;  /* 0x0000002f4600a388 */ /* 0x0003e20000000800 */
[----:B------:R-:W-:-:S03]  /*0f30*/  IADD3 R55, PT, PT, R0, R41, RZ ;  /* 0x0000002900377210 */ /* 0x000fc60007ffe0ff */
[----:B------:R5:W4:Y:S01]  /*0f40*/  @!P0 LDG.E R15, desc[UR8][R34.64] ;  /* 0x00000008220f8981 */ /* 0x000b22000c1e1900 */
[----:B--2---:R-:W-:Y:S02]  /*0f50*/  @!P1 IMAD.WIDE R36, R25, 0x4, R16 ;  /* 0x0000000419249825 */ /* 0x004fe400078e0210 */
[----:B------:R-:W2:Y:S01]  /*0f60*/  LDC.64 R24, c[0x0][0x380] ;  /* 0x0000e000ff187b82 */ /* 0x000ea20000000a00 */
[-C--:B------:R-:W-:Y:S01]  /*0f70*/  ISETP.GT.AND P2, PT, R19, R23.reuse, PT ;  /* 0x000000171300720c */ /* 0x080fe20003f44270 */
[C---:B-1----:R-:W-:Y:S01]  /*0f80*/  @!P1 VIADD R47, R41.reuse, UR4 ;  /* 0x00000004292f9c36 */ /* 0x042fe20008000000 */
[----:B------:R-:W4:Y:S01]  /*0f90*/  @!P0 LDG.E R43, desc[UR8][R38.64+-0x4] ;  /* 0xfffffc08262b8981 */ /* 0x000f22000c1e1900 */
[----:B0-----:R-:W-:Y:S01]  /*0fa0*/  @!P1 IMAD.WIDE R32, R41, 0x4, R32 ;  /* 0x0000000429209825 */ /* 0x001fe200078e0220 */
[----:B------:R-:W-:Y:S02]  /*0fb0*/  ISETP.LT.OR P2, PT, R19, 0x1, P2 ;  /* 0x000000011300780c */ /* 0x000fe40001741670 */
[----:B------:R0:W4:Y:S01]  /*0fc0*/  @!P0 LDG.E R45, desc[UR8][R38.64+0x4] ;  /* 0x00000408262d8981 */ /* 0x000122000c1e1900 */
[----:B------:R-:W-:Y:S01]  /*0fd0*/  @!P3 IADD3 R49, PT, PT, R55, -0x2, -R23 ;  /* 0xfffffffe3731b810 */ /* 0x000fe20007ffe817 */
[----:B-----5:R-:W-:Y:S01]  /*0fe0*/  @!P1 IMAD.WIDE R34, R47, 0x4, R16 ;  /* 0x000000042f229825 */ /* 0x020fe200078e0210 */
[----:B------:R-:W-:Y:S01]  /*0ff0*/  @!P3 IADD3 R41, PT, PT, R55, UR4, RZ ;  /* 0x000000043729bc10 */ /* 0x000fe2000fffe0ff */
[----:B------:R-:W1:Y:S01]  /*1000*/  LDC.64 R16, c[0x0][0x388] ;  /* 0x0000e200ff107b82 */ /* 0x000e620000000a00 */
[C---:B------:R-:W-:Y:S01]  /*1010*/  ISETP.EQ.OR P2, PT, R8.reuse, RZ, P2 ;  /* 0x000000ff0800720c */ /* 0x040fe20001742670 */
[----:B------:R5:W4:Y:S02]  /*1020*/  @!P1 LDG.E R47, desc[UR8][R36.64] ;  /* 0x00000008242f9981 */ /* 0x000b24000c1e1900 */
[--C-:B---3--:R-:W-:Y:S01]  /*1030*/  @!P3 IMAD.WIDE R40, R41, 0x4, R30.reuse ;  /* 0x000000042928b825 */ /* 0x108fe200078e021e */
[----:B------:R-:W-:Y:S01]  /*1040*/  ISETP.GT.U32.OR P2, PT, R8, R23, P2 ;  /* 0x000000170800720c */ /* 0x000fe20001744470 */
[----:B------:R1:W3:Y:S02]  /*1050*/  @!P1 LDG.E R22, desc[UR8][R34.64] ;  /* 0x0000000822169981 */ /* 0x0002e4000c1e1900 */
[----:B0-----:R-:W-:-:S02]  /*1060*/  @!P3 IMAD.WIDE R38, R49, 0x4, R30 ;  /* 0x000000043126b825 */ /* 0x001fc400078e021e */
[----:B------:R-:W0:Y:S01]  /*1070*/  LDC.64 R30, c[0x0][0x380] ;  /* 0x0000e000ff1e7b82 */ /* 0x000e220000000a00 */
[----:B------:R-:W3:Y:S04]  /*1080*/  @!P1 LDG.E R49, desc[UR8][R32.64+-0x4] ;  /* 0xfffffc0820319981 */ /* 0x000ee8000c1e1900 */
[----:B------:R-:W3:Y:S01]  /*1090*/  @!P1 LDG.E R57, desc[UR8][R32.64+0x4] ;  /* 0x0000040820399981 */ /* 0x000ee2000c1e1900 */
[----:B-----5:R-:W-:Y:S01]  /*10a0*/  IADD3 R37, PT, PT, R0, R55, RZ ;  /* 0x0000003700257210 */ /* 0x020fe20007ffe0ff */
[----:B--2---:R-:W-:Y:S02]  /*10b0*/  @!P3 IMAD.WIDE R24, R55, 0x4, R24 ;  /* 0x000000043718b825 */ /* 0x004fe400078e0218 */
[----:B------:R-:W2:Y:S01]  /*10c0*/  @!P3 LDG.E R39, desc[UR8][R38.64] ;  /* 0x000000082627b981 */ /* 0x000ea2000c1e1900 */
[----:B------:R-:W-:-:S03]  /*10d0*/  @!P2 IADD3 R59, PT, PT, R37, -0x2, -R23 ;  /* 0xfffffffe253ba810 */ /* 0x000fc60007ffe817 */
[----:B------:R-:W5:Y:S01]  /*10e0*/  @!P3 LDG.E R41, desc[UR8][R40.64] ;  /* 0x000000082829b981 */ /* 0x000f62000c1e1900 */
[----:B------:R-:W-:-:S03]  /*10f0*/  @!P2 VIADD R61, R37, UR4 ;  /* 0x00000004253dac36 */ /* 0x000fc60008000000 */
[----:B------:R-:W5:Y:S01]  /*1100*/  @!P3 LDG.E R65, desc[UR8][R24.64+-0x4] ;  /* 0xfffffc081841b981 */ /* 0x000f62000c1e1900 */
[----:B-1----:R-:W-:-:S03]  /*1110*/  @!P2 IMAD.WIDE R34, R59, 0x4, R16 ;  /* 0x000000043b22a825 */ /* 0x002fc600078e0210 */
[----:B------:R-:W5:Y:S01]  /*1120*/  @!P3 LDG.E R32, desc[UR8][R24.64+0x4] ;  /* 0x000004081820b981 */ /* 0x000f62000c1e1900 */
[----:B------:R-:W-:-:S03]  /*1130*/  @!P2 IMAD.WIDE R16, R61, 0x4, R16 ;  /* 0x000000043d10a825 */ /* 0x000fc600078e0210 */
[----:B------:R-:W5:Y:S01]  /*1140*/  @!P2 LDG.E R35, desc[UR8][R34.64] ;  /* 0x000000082223a981 */ /* 0x000f62000c1e1900 */
[----:B0-----:R-:W-:-:S03]  /*1150*/  @!P2 IMAD.WIDE R30, R37, 0x4, R30 ;  /* 0x00000004251ea825 */ /* 0x001fc600078e021e */
[----:B------:R-:W5:Y:S04]  /*1160*/  @!P2 LDG.E R44, desc[UR8][R16.64] ;  /* 0x00000008102ca981 */ /* 0x000f68000c1e1900 */
[----:B------:R-:W5:Y:S04]  /*1170*/  @!P2 LDG.E R33, desc[UR8][R30.64+-0x4] ;  /* 0xfffffc081e21a981 */ /* 0x000f68000c1e1900 */
[----:B------:R0:W5:Y:S01]  /*1180*/  @!P2 LDG.E R46, desc[UR8][R30.64+0x4] ;  /* 0x000004081e2ea981 */ /* 0x000162000c1e1900 */
[C---:B------:R-:W-:Y:S02]  /*1190*/  LEA R60, R7.reuse, R76, 0x2 ;  /* 0x0000004c073c7211 */ /* 0x040fe400078e10ff */
[----:B------:R-:W-:-:S02]  /*11a0*/  LEA R66, R7, R72, 0x2 ;  /* 0x0000004807427211 */ /* 0x000fc400078e10ff */
[----:B------:R-:W-:-:S03]  /*11b0*/  LEA R68, R6, R60, 0x2 ;  /* 0x0000003c06447211 */ /* 0x000fc600078e10ff */
[----:B------:R-:W-:Y:S01]  /*11c0*/  IMAD R58, R6, 0x4, R66 ;  /* 0x00000004063a7824 */ /* 0x000fe200078e0242 */
[----:B------:R-:W-:Y:S01]  /*11d0*/  IADD3 R19, PT, PT, R0, R19, RZ ;  /* 0x0000001300137210 */ /* 0x000fe20007ffe0ff */
[----:B0-----:R-:W0:Y:S01]  /*11e0*/  LDC.64 R30, c[0x0][0x388] ;  /* 0x0000e200ff1e7b82 */ /* 0x001e220000000a00 */
[C---:B------:R-:W-:Y:S02]  /*11f0*/  LEA R50, R7.reuse, R60, 0x2 ;  /* 0x0000003c07327211 */ /* 0x040fe400078e10ff */
[C---:B------:R-:W-:Y:S02]  /*1200*/  LEA R54, R7.reuse, R66, 0x2 ;  /* 0x0000004207367211 */ /* 0x040fe400078e10ff */
[C---:B------:R-:W-:Y:S02]  /*1210*/  LEA R61, R6.reuse, R50, 0x2 ;  /* 0x00000032063d7211 */ /* 0x040fe400078e10ff */
[----:B------:R-:W-:Y:S01]  /*1220*/  LEA R52, R6, R54, 0x2 ;  /* 0x0000003606347211 */ /* 0x000fe200078e10ff */
[----:B------:R-:W-:-:S02]  /*1230*/  IMAD R20, R7, 0x4, R50 ;  /* 0x0000000407147824 */ /* 0x000fc400078e0232 */
[----:B------:R-:W-:-:S03]  /*1240*/  IMAD R36, R7, 0x4, R54 ;  /* 0x0000000407247824 */ /* 0x000fc600078e0236 */
[C---:B------:R-:W-:Y:S02]  /*1250*/  LEA R62, R6.reuse, R20, 0x2 ;  /* 0x00000014063e7211 */ /* 0x040fe400078e10ff */
[----:B------:R-:W-:Y:S02]  /*1260*/  LEA R59, R6, R36, 0x2 ;  /* 0x00000024063b7211 */ /* 0x000fe400078e10ff */
[C---:B------:R-:W-:Y:S02]  /*1270*/  LEA R56, R7.reuse, R20, 0x2 ;  /* 0x0000001407387211 */ /* 0x040fe400078e10ff */
[----:B------:R-:W-:Y:S02]  /*1280*/  LEA R16, R7, R36, 0x2 ;  /* 0x0000002407107211 */ /* 0x000fe400078e10ff */
[----:B------:R-:W-:Y:S01]  /*1290*/  IADD3 R37, PT, PT, R0, R37, RZ ;  /* 0x0000002500257210 */ /* 0x000fe20007ffe0ff */
[----:B------:R-:W-:Y:S01]  /*12a0*/  IMAD R55, R6, 0x4, R56 ;  /* 0x0000000406377824 */ /* 0x000fe200078e0238 */
[----:B----4-:R-:W-:Y:S04]  /*12b0*/  @!P0 STS [R60], R15 ;  /* 0x0000000f3c008388 */ /* 0x010fe80000000800 */
[----:B------:R-:W-:Y:S04]  /*12c0*/  @!P0 STS [R68], R27 ;  /* 0x0000001b44008388 */ /* 0x000fe80000000800 */
[----:B------:R1:W-:Y:S04]  /*12d0*/  @!P0 STS [R66], R43 ;  /* 0x0000002b42008388 */ /* 0x0003e80000000800 */
[----:B------:R-:W-:Y:S01]  /*12e0*/  @!P0 STS [R58], R45 ;  /* 0x0000002d3a008388 */ /* 0x000fe20000000800 */
[----:B------:R-:W-:-:S04]  /*12f0*/  ISETP.GT.AND P0, PT, R19, R23, PT ;  /* 0x000000171300720c */ /* 0x000fc80003f04270 */
[----:B------:R-:W-:Y:S01]  /*1300*/  ISETP.LT.OR P0, PT, R19, 0x1, P0 ;  /* 0x000000011300780c */ /* 0x000fe20000701670 */
[----:B------:R-:W-:Y:S01]  /*1310*/  @!P1 STS [R50], R47 ;  /* 0x0000002f32009388 */ /* 0x000fe20000000800 */
[----:B------:R-:W-:Y:S01]  /*1320*/  IADD3 R19, PT, PT, R0, R19, RZ ;  /* 0x0000001300137210 */ /* 0x000fe20007ffe0ff */
[----:B-1----:R-:W1:Y:S01]  /*1330*/  LDC.64 R42, c[0x0][0x380] ;  /* 0x0000e000ff2a7b82 */ /* 0x002e620000000a00 */
[C---:B------:R-:W-:Y:S01]  /*1340*/  ISETP.EQ.OR P0, PT, R8.reuse, RZ, P0 ;  /* 0x000000ff0800720c */ /* 0x040fe20000702670 */
[----:B---3--:R3:W-:Y:S04]  /*1350*/  @!P1 STS [R61], R22 ;  /* 0x000000163d009388 */ /* 0x0087e80000000800 */
[----:B------:R-:W-:Y:S04]  /*1360*/  @!P1 STS [R54], R49 ;  /* 0x0000003136009388 */ /* 0x000fe80000000800 */
[----:B------:R-:W-:Y:S01]  /*1370*/  @!P1 STS [R52], R57 ;  /* 0x0000003934009388 */ /* 0x000fe20000000800 */
[----:B------:R-:W-:-:S02]  /*1380*/  ISETP.GT.U32.OR P1, PT, R8, R23, P0 ;  /* 0x000000170800720c */ /* 0x000fc40000724470 */
[----:B------:R-:W-:-:S04]  /*1390*/  ISETP.GT.AND P0, PT, R19, R23, PT ;  /* 0x000000171300720c */ /* 0x000fc80003f04270 */
[----:B------:R-:W-:Y:S01]  /*13a0*/  ISETP.LT.OR P0, PT, R19, 0x1, P0 ;  /* 0x000000011300780c */ /* 0x000fe20000701670 */
[----:B--2---:R2:W-:Y:S01]  /*13b0*/  @!P3 STS [R20], R39 ;  /* 0x000000271400b388 */ /* 0x0045e20000000800 */
[----:B---3--:R-:W-:Y:S02]  /*13c0*/  IADD3 R22, PT, PT, R0, R19, RZ ;  /* 0x0000001300167210 */ /* 0x008fe40007ffe0ff */
[C---:B------:R-:W-:Y:S01]  /*13d0*/  ISETP.EQ.OR P0, PT, R8.reuse, RZ, P0 ;  /* 0x000000ff0800720c */ /* 0x040fe20000702670 */
[----:B-----5:R3:W-:Y:S04]  /*13e0*/  @!P3 STS [R62], R41 ;  /* 0x000000293e00b388 */ /* 0x0207e80000000800 */
[----:B------:R-:W-:Y:S01]  /*13f0*/  @!P3 STS [R36], R65 ;  /* 0x000000412400b388 */ /* 0x000fe20000000800 */
[----:B--2---:R-:W2:Y:S03]  /*1400*/  LDC.64 R38, c[0x0][0x388] ;  /* 0x0000e200ff267b82 */ /* 0x004ea60000000a00 */
[----:B------:R-:W-:Y:S01]  /*1410*/  @!P3 STS [R59], R32 ;  /* 0x000000203b00b388 */ /* 0x000fe20000000800 */
[----:B------:R-:W-:-:S02]  /*1420*/  ISETP.GT.U32.OR P3, PT, R8, R23, P0 ;  /* 0x000000170800720c */ /* 0x000fc40000764470 */
[C---:B------:R-:W-:Y:S02]  /*1430*/  ISETP.GT.AND P0, PT, R22.reuse, R23, PT ;  /* 0x000000171600720c */ /* 0x040fe40003f04270 */
[----:B---3--:R-:W3:Y:S02]  /*1440*/  LDC.64 R40, c[0x0][0x380] ;  /* 0x0000e000ff287b82 */ /* 0x008ee40000000a00 */
[----:B------:R-:W-:Y:S01]  /*1450*/  ISETP.LT.OR P0, PT, R22, 0x1, P0 ;  /* 0x000000011600780c */ /* 0x000fe20000701670 */
[----:B------:R4:W-:Y:S01]  /*1460*/  @!P2 STS [R56], R35 ;  /* 0x000000233800a388 */ /* 0x0009e20000000800 */
[----:B------:R-:W-:Y:S01]  /*1470*/  LEA R19, R6, R16, 0x2 ;  /* 0x0000001006137211 */ /* 0x000fe200078e10ff */
[----:B------:R-:W-:Y:S01]  /*1480*/  IMAD.IADD R22, R0, 0x1, R22 ;  /* 0x0000000100167824 */ /* 0x000fe200078e0216 */
[----:B------:R-:W-:Y:S01]  /*1490*/  ISETP.EQ.OR P0, PT, R8, RZ, P0 ;  /* 0x000000ff0800720c */ /* 0x000fe20000702670 */
[----:B------:R-:W-:Y:S01]  /*14a0*/  @!P2 STS [R55], R44 ;  /* 0x0000002c3700a388 */ /* 0x000fe20000000800 */
[C---:B------:R-:W-:Y:S01]  /*14b0*/  @!P1 IADD3 R25, PT, PT, R37.reuse, -0x2, -R23 ;  /* 0xfffffffe25199810 */ /* 0x040fe20007ffe817 */
[----:B------:R-:W-:-:S02]  /*14c0*/  @!P1 VIADD R15, R37, UR4 ;  /* 0x00000004250f9c36 */ /* 0x000fc40008000000 */
[----:B------:R5:W-:Y:S01]  /*14d0*/  @!P2 STS [R16], R33 ;  /* 0x000000211000a388 */ /* 0x000be20000000800 */
[----:B----4-:R-:W4:Y:S03]  /*14e0*/  LDC.64 R34, c[0x0][0x388] ;  /* 0x0000e200ff227b82 */ /* 0x010f260000000a00 */
[----:B------:R0:W-:Y:S01]  /*14f0*/  @!P2 STS [R19], R46 ;  /* 0x0000002e1300a388 */ /* 0x0001e20000000800 */
[-C--:B------:R-:W-:Y:S01]  /*1500*/  ISETP.GT.U32.OR P2, PT, R8, R23.reuse, P0 ;  /* 0x000000170800720c */ /* 0x080fe20000744470 */
[--C-:B------:R-:W-:Y:S01]  /*1510*/  @!P1 IMAD.WIDE R24, R25, 0x4, R88.reuse ;  /* 0x0000000419189825 */ /* 0x100fe200078e0258 */
[----:B------:R-:W-:Y:S02]  /*1520*/  ISETP.GT.AND P0, PT, R22, R23, PT ;  /* 0x000000171600720c */ /* 0x000fe40003f04270 */
[----:B-----5:R-:W5:Y:S01]  /*1530*/  LDC.64 R32, c[0x0][0x380] ;  /* 0x0000e000ff207b82 */ /* 0x020f620000000a00 */
[----:B------:R-:W-:Y:S01]  /*1540*/  @!P1 IMAD.WIDE R88, R15, 0x4, R88 ;  /* 0x000000040f589825 */ /* 0x000fe200078e0258 */
[----:B------:R-:W-:Y:S01]  /*1550*/  IADD3 R15, PT, PT, R0, R37, RZ ;  /* 0x00000025000f7210 */ /* 0x000fe20007ffe0ff */
[----:B------:R1:W4:Y:S01]  /*1560*/  @!P1 LDG.E R86, desc[UR8][R24.64] ;  /* 0x0000000818569981 */ /* 0x000322000c1e1900 */
[----:B------:R-:W-:-:S02]  /*1570*/  ISETP.LT.OR P0, PT, R22, 0x1, P0 ;  /* 0x000000011600780c */ /* 0x000fc40000701670 */
[C---:B------:R-:W-:Y:S01]  /*1580*/  @!P3 IADD3 R83, PT, PT, R15.reuse, -0x2, -R23 ;  /* 0xfffffffe0f53b810 */ /* 0x040fe20007ffe817 */
[C---:B---3--:R-:W-:Y:S01]  /*1590*/  @!P3 IMAD.WIDE R40, R15.reuse, 0x4, R40 ;  /* 0x000000040f28b825 */ /* 0x048fe200078e0228 */
[----:B------:R-:W-:Y:S01]  /*15a0*/  @!P3 IADD3 R17, PT, PT, R15, UR4, RZ ;  /* 0x000000040f11bc10 */ /* 0x000fe2000fffe0ff */
[----:B------:R-:W3:Y:S01]  /*15b0*/  @!P1 LDG.E R88, desc[UR8][R88.64] ;  /* 0x0000000858589981 */ /* 0x000ee2000c1e1900 */
[----:B------:R-:W-:Y:S01]  /*15c0*/  ISETP.EQ.OR P0, PT, R8, RZ, P0 ;  /* 0x000000ff0800720c */ /* 0x000fe20000702670 */
[----:B-1----:R-:W1:Y:S01]  /*15d0*/  LDC.64 R24, c[0x0][0x380] ;  /* 0x0000e000ff187b82 */ /* 0x002e620000000a00 */
[----:B------:R-:W-:Y:S01]  /*15e0*/  IADD3 R15, PT, PT, R0, R15, RZ ;  /* 0x0000000f000f7210 */ /* 0x000fe20007ffe0ff */
[----:B------:R-:W-:Y:S01]  /*15f0*/  @!P1 IMAD.WIDE R42, R37, 0x4, R42 ;  /* 0x00000004252a9825 */ /* 0x000fe200078e022a */
[----:B------:R-:W-:Y:S01]  /*1600*/  ISETP.GT.U32.OR P0, PT, R8, R23, P0 ;  /* 0x000000170800720c */ /* 0x000fe20000704470 */
[----:B0-----:R-:W3:Y:S02]  /*1610*/  @!P3 LDG.E R46, desc[UR8][R40.64+0x4] ;  /* 0x00000408282eb981 */ /* 0x001ee4000c1e1900 */
[--C-:B--2---:R-:W-:Y:S01]  /*1620*/  @!P3 IMAD.WIDE R82, R83, 0x4, R38.reuse ;  /* 0x000000045352b825 */ /* 0x104fe200078e0226 */
[----:B------:R-:W-:Y:S01]  /*1630*/  @!P2 IADD3 R27, PT, PT, R15, UR4, RZ ;  /* 0x000000040f1bac10 */ /* 0x000fe2000fffe0ff */
[----:B------:R-:W2:Y:S02]  /*1640*/  @!P1 LDG.E R44, desc[UR8][R42.64+-0x4] ;  /* 0xfffffc082a2c9981 */ /* 0x000ea4000c1e1900 */
[----:B------:R-:W-:Y:S01]  /*1650*/  @!P3 IMAD.WIDE R38, R17, 0x4, R38 ;  /* 0x000000041126b825 */ /* 0x000fe200078e0226 */
[----:B------:R-:W-:Y:S01]  /*1660*/  @!P2 IADD3 R17, PT, PT, R15, -0x2, -R23 ;  /* 0xfffffffe0f11a810 */ /* 0x000fe20007ffe817 */
[----:B------:R-:W2:Y:S01]  /*1670*/  @!P1 LDG.E R48, desc[UR8][R42.64+0x4] ;  /* 0x000004082a309981 */ /* 0x000ea2000c1e1900 */
[----:B------:R-:W-:-:S03]  /*1680*/  IADD3 R57, PT, PT, R0, R15, RZ ;  /* 0x0000000f00397210 */ /* 0x000fc60007ffe0ff */
[----:B------:R-:W2:Y:S04]  /*1690*/  @!P3 LDG.E R82, desc[UR8][R82.64] ;  /* 0x000000085252b981 */ /* 0x000ea8000c1e1900 */
[----:B------:R4:W2:Y:S04]  /*16a0*/  @!P3 LDG.E R37, desc[UR8][R38.64] ;  /* 0x000000082625b981 */ /* 0x0008a8000c1e1900 */
[----:B------:R0:W2:Y:S01]  /*16b0*/  @!P3 LDG.E R42, desc[UR8][R40.64+-0x4] ;  /* 0xfffffc08282ab981 */ /* 0x0000a2000c1e1900 */
[----:B-----5:R-:W-:-:S04]  /*16c0*/  @!P2 IMAD.WIDE R32, R15, 0x4, R32 ;  /* 0x000000040f20a825 */ /* 0x020fc800078e0220 */
[----:B----4-:R-:W-:Y:S01]  /*16d0*/  @!P2 IMAD.WIDE R38, R17, 0x4, R34 ;  /* 0x000000041126a825 */ /* 0x010fe200078e0222 */
[----:B------:R-:W-:Y:S01]  /*16e0*/  @!P0 IADD3 R15, PT, PT, R57, -0x2, -R23 ;  /* 0xfffffffe390f8810 */ /* 0x000fe20007ffe817 */
[----:B------:R-:W4:Y:S02]  /*16f0*/  @!P2 LDG.E R47, desc[UR8][R32.64+-0x4] ;  /* 0xfffffc08202fa981 */ /* 0x000f24000c1e1900 */
[----:B------:R-:W-:Y:S02]  /*1700*/  @!P2 IMAD.WIDE R34, R27, 0x4, R34 ;  /* 0x000000041b22a825 */ /* 0x000fe400078e0222 */
[----:B------:R-:W5:Y:S02]  /*1710*/  @!P2 LDG.E R38, desc[UR8][R38.64] ;  /* 0x000000082626a981 */ /* 0x000f64000c1e1900 */
[----:B------:R-:W-:Y:S02]  /*1720*/  @!P0 VIADD R17, R57, UR4 ;  /* 0x0000000439118c36 */ /* 0x000fe40008000000 */
[----:B------:R1:W4:Y:S01]  /*1730*/  @!P2 LDG.E R45, desc[UR8][R34.64] ;  /* 0x00000008222da981 */ /* 0x000322000c1e1900 */
[----:B0-----:R-:W-:-:S03]  /*1740*/  @!P0 IMAD.WIDE R40, R15, 0x4, R30 ;  /* 0x000000040f288825 */ /* 0x001fc600078e021e */
[----:B------:R0:W4:Y:S01]  /*1750*/  @!P2 LDG.E R49, desc[UR8][R32.64+0x4] ;  /* 0x000004082031a981 */ /* 0x000122000c1e1900 */
[----:B------:R-:W-:-:S03]  /*1760*/  @!P0 IMAD.WIDE R30, R17, 0x4, R30 ;  /* 0x00000004111e8825 */ /* 0x000fc600078e021e */
[----:B------:R-:W4:Y:S01]  /*1770*/  @!P0 LDG.E R84, desc[UR8][R40.64] ;  /* 0x0000000828548981 */ /* 0x000f22000c1e1900 */
[----:B-1----:R-:W-:-:S03]  /*1780*/  @!P0 IMAD.WIDE R24, R57, 0x4, R24 ;  /* 0x0000000439188825 */ /* 0x002fc600078e0218 */
[----:B------:R1:W4:Y:S04]  /*1790*/  @!P0 LDG.E R65, desc[UR8][R30.64] ;  /* 0x000000081e418981 */ /* 0x000328000c1e1900 */
[----:B------:R-:W4:Y:S04]  /*17a0*/  @!P0 LDG.E R75, desc[UR8][R24.64+-0x4] ;  /* 0xfffffc08184b8981 */ /* 0x000f28000c1e1900 */
[----:B------:R1:W4:Y:S01]  /*17b0*/  @!P0 LDG.E R77, desc[UR8][R24.64+0x4] ;  /* 0x00000408184d8981 */ /* 0x000322000c1e1900 */
[----:B------:R-:W1:Y:S01]  /*17c0*/  S2R R34, SR_CgaCtaId ;  /* 0x0000000000227919 */ /* 0x000e620000008800 */
[----:B0-----:R-:W-:-:S04]  /*17d0*/  LEA R32, R7, R13, 0x1 ;  /* 0x0000000d07207211 */ /* 0x001fc800078e08ff */
[----:B------:R-:W-:-:S04]  /*17e0*/  IADD3 R32, PT, PT, R7, R32, R7 ;  /* 0x0000002007207210 */ /* 0x000fc80007ffe007 */
[----:B------:R-:W-:-:S04]  /*17f0*/  IADD3 R32, PT, PT, R7, R32, R7 ;  /* 0x0000002007207210 */ /* 0x000fc80007ffe007 */
[C-C-:B------:R-:W-:Y:S01]  /*1800*/  IADD3 R32, PT, PT, R7.reuse, R32, R7.reuse ;  /* 0x0000002007207210 */ /* 0x140fe20007ffe007 */
[C---:B-1----:R-:W-:Y:S01]  /*1810*/  IMAD R31, R7.reuse, 0x4, R16 ;  /* 0x00000004071f7824 */ /* 0x042fe200078e0210 */
[C---:B------:R-:W-:Y:S02]  /*1820*/  LEA R13, R7.reuse, R56, 0x2 ;  /* 0x00000038070d7211 */ /* 0x040fe400078e10ff */
[----:B------:R-:W-:Y:S02]  /*1830*/  IADD3 R32, PT, PT, R7, R32, R7 ;  /* 0x0000002007207210 */ /* 0x000fe40007ffe007 */
[----:B------:R-:W-:Y:S02]  /*1840*/  LEA R15, R6, R13, 0x2 ;  /* 0x0000000d060f7211 */ /* 0x000fe400078e10ff */
[----:B------:R-:W-:Y:S02]  /*1850*/  LEA R43, R32, R28, 0x2 ;  /* 0x0000001c202b7211 */ /* 0x000fe400078e10ff */
[----:B------:R-:W-:-:S02]  /*1860*/  LEA R27, R6, R31, 0x2 ;  /* 0x0000001f061b7211 */ /* 0x000fc400078e10ff */
[C---:B------:R-:W-:Y:S02]  /*1870*/  LEA R41, R7.reuse, R31, 0x2 ;  /* 0x0000001f07297211 */ /* 0x040fe400078e10ff */
[----:B------:R-:W-:Y:S02]  /*1880*/  MOV R17, 0x400 ;  /* 0x0000040000117802 */ /* 0x000fe40000000f00 */
[----:B------:R-:W-:Y:S01]  /*1890*/  IADD3 R25, PT, PT, R7, R32, RZ ;  /* 0x0000002007197210 */ /* 0x000fe20007ffe0ff */
[C---:B------:R-:W-:Y:S01]  /*18a0*/  IMAD R32, R6.reuse, 0x4, R43 ;  /* 0x0000000406207824 */ /* 0x040fe200078e022b */
[----:B------:R-:W-:Y:S02]  /*18b0*/  LEA R39, R6, R41, 0x2 ;  /* 0x0000002906277211 */ /* 0x000fe400078e10ff */
[----:B------:R-:W-:Y:S02]  /*18c0*/  LEA R17, R34, R17, 0x18 ;  /* 0x0000001122117211 */ /* 0x000fe400078ec0ff */
[----:B------:R-:W-:-:S02]  /*18d0*/  LEA R35, R25, R28, 0x2 ;  /* 0x0000001c19237211 */ /* 0x000fc400078e10ff */
[----:B------:R-:W-:Y:S01]  /*18e0*/  IADD3 R30, PT, PT, R0, R22, RZ ;  /* 0x00000016001e7210 */ /* 0x000fe20007ffe0ff */
[C---:B------:R-:W-:Y:S01]  /*18f0*/  IMAD R24, R7.reuse, 0x4, R41 ;  /* 0x0000000407187824 */ /* 0x040fe200078e0229 */
[----:B------:R-:W-:Y:S02]  /*1900*/  LEA R28, R6, R35, 0x2 ;  /* 0x00000023061c7211 */ /* 0x000fe400078e10ff */
[C---:B------:R-:W-:Y:S01]  /*1910*/  IADD3 R22, PT, PT, R7.reuse, R25, RZ ;  /* 0x0000001907167210 */ /* 0x040fe20007ffe0ff */
[----:B------:R-:W-:Y:S01]  /*1920*/  IMAD R40, R7, 0x4, R24 ;  /* 0x0000000407287824 */ /* 0x000fe200078e0218 */
[----:B------:R-:W-:-:S04]  /*1930*/  IADD3 R25, PT, PT, R0, R57, RZ ;  /* 0x0000003900197210 */ /* 0x000fc80007ffe0ff */
[----:B------:R-:W-:Y:S01]  /*1940*/  IADD3 R57, PT, PT, R0, R25, RZ ;  /* 0x0000001900397210 */ /* 0x000fe20007ffe0ff */
[----:B------:R-:W-:Y:S04]  /*1950*/  @!P1 STS [R13], R86 ;  /* 0x000000560d009388 */ /* 0x000fe80000000800 */
[----:B---3--:R0:W-:Y:S02]  /*1960*/  @!P1 STS [R15], R88 ;  /* 0x000000580f009388 */ /* 0x0081e40000000800 */
[----:B0-----:R-:W0:Y:S02]  /*1970*/  LDC.64 R88, c[0x0][0x388] ;  /* 0x0000e200ff587b82 */ /* 0x001e240000000a00 */
[----:B--2---:R1:W-:Y:S04]  /*1980*/  @!P1 STS [R31], R44 ;  /* 0x0000002c1f009388 */ /* 0x0043e80000000800 */
[----:B------:R-:W-:Y:S04]  /*1990*/  @!P1 STS [R27], R48 ;  /* 0x000000301b009388 */ /* 0x000fe80000000800 */
[----:B------:R2:W-:Y:S04]  /*19a0*/  @!P3 STS [R43], R82 ;  /* 0x000000522b00b388 */ /* 0x0005e80000000800 */
[----:B------:R3:W-:Y:S04]  /*19b0*/  @!P3 STS [R32], R37 ;  /* 0x000000252000b388 */ /* 0x0007e80000000800 */
[----:B------:R-:W-:Y:S01]  /*19c0*/  @!P3 STS [R41], R42 ;  /* 0x0000002a2900b388 */ /* 0x000fe20000000800 */
[----:B-1----:R-:W-:Y:S01]  /*19d0*/  LEA R44, R6, R24, 0x2 ;  /* 0x00000018062c7211 */ /* 0x002fe200078e10ff */
[----:B--2---:R-:W1:Y:S02]  /*19e0*/  LDC.64 R82, c[0x0][0x380] ;  /* 0x0000e000ff527b82 */ /* 0x004e640000000a00 */
[----:B------:R-:W-:Y:S01]  /*19f0*/  @!P3 STS [R39], R46 ;  /* 0x0000002e2700b388 */ /* 0x000fe20000000800 */
[----:B------:R-:W-:Y:S01]  /*1a00*/  ISETP.GT.AND P3, PT, R30, R23, PT ;  /* 0x000000171e00720c */ /* 0x000fe20003f64270 */
[----:B---3--:R-:W-:-:S03]  /*1a10*/  IMAD R37, R6, 0x8, R17 ;  /* 0x0000000806257824 */ /* 0x008fc600078e0211 */
[----:B------:R-:W-:Y:S01]  /*1a20*/  ISETP.LT.OR P3, PT, R30, 0x1, P3 ;  /* 0x000000011e00780c */ /* 0x000fe20001f61670 */
[----:B-----5:R-:W-:Y:S01]  /*1a30*/  @!P2 STS [R35], R38 ;  /* 0x000000262300a388 */ /* 0x020fe20000000800 */
[----:B------:R-:W-:-:S03]  /*1a40*/  IADD3 R30, PT, PT, R0, R30, RZ ;  /* 0x0000001e001e7210 */ /* 0x000fc60007ffe0ff */
[----:B----4-:R2:W-:Y:S01]  /*1a50*/  @!P2 STS [R28], R45 ;  /* 0x0000002d1c00a388 */ /* 0x0105e20000000800 */
[----:B------:R-:W-:-:S03]  /*1a60*/  ISETP.EQ.OR P1, PT, R8, RZ, P3 ;  /* 0x000000ff0800720c */ /* 0x000fc60001f22670 */
[----:B------:R3:W-:Y:S01]  /*1a70*/  @!P2 STS [R24], R47 ;  /* 0x0000002f1800a388 */ /* 0x0007e20000000800 */
[----:B--2---:R-:W-:-:S03]  /*1a80*/  LEA R45, R22, R37, 0x2 ;  /* 0x00000025162d7211 */ /* 0x004fc600078e10ff */
[----:B------:R2:W-:Y:S01]  /*1a90*/  @!P2 STS [R44], R49 ;  /* 0x000000312c00a388 */ /* 0x0005e20000000800 */
[----:B------:R-:W-:Y:S02]  /*1aa0*/  ISETP.GT.AND P2, PT, R30, R23, PT ;  /* 0x000000171e00720c */ /* 0x000fe40003f44270 */
[C---:B------:R-:W-:Y:S02]  /*1ab0*/  LEA R42, R6.reuse, R45, 0x2 ;  /* 0x0000002d062a7211 */ /* 0x040fe400078e10ff */
[----:B------:R-:W-:Y:S01]  /*1ac0*/  LEA R38, R6, R40, 0x2 ;  /* 0x0000002806267211 */ /* 0x000fe200078e10ff */
[----:B------:R4:W-:Y:S01]  /*1ad0*/  @!P0 STS [R45], R84 ;  /* 0x000000542d008388 */ /* 0x0009e20000000800 */
[----:B------:R-:W-:Y:S01]  /*1ae0*/  ISETP.GT.U32.OR P1, PT, R8, R23, P1 ;  /* 0x000000170800720c */ /* 0x000fe20000f24470 */
[----:B---3--:R-:W3:Y:S01]  /*1af0*/  LDC.64 R46, c[0x0][0x380] ;  /* 0x0000e000ff2e7b82 */ /* 0x008ee20000000a00 */
[----:B------:R-:W-:Y:S01]  /*1b00*/  ISETP.LT.OR P2, PT, R30, 0x1, P2 ;  /* 0x000000011e00780c */ /* 0x000fe20001741670 */
[----:B------:R5:W-:Y:S04]  /*1b10*/  @!P0 STS [R42], R65 ;  /* 0x000000412a008388 */ /* 0x000be80000000800 */
[----:B------:R3:W-:Y:S02]  /*1b20*/  @!P0 STS [R40], R75 ;  /* 0x0000004b28008388 */ /* 0x0007e40000000800 */
[----:B--2---:R-:W2:Y:S02]  /*1b30*/  LDC.64 R48, c[0x0][0x388] ;  /* 0x0000e200ff307b82 */ /* 0x004ea40000000a00 */
[----:B------:R3:W-:Y:S01]  /*1b40*/  @!P0 STS [R38], R77 ;  /* 0x0000004d26008388 */ /* 0x0007e20000000800 */
[----:B------:R-:W-:-:S04]  /*1b50*/  ISETP.EQ.OR P0, PT, R8, RZ, P2 ;  /* 0x000000ff0800720c */ /* 0x000fc80001702670 */
[----:B------:R-:W-:Y:S02]  /*1b60*/  ISETP.GT.U32.OR P0, PT, R8, R23, P0 ;  /* 0x000000170800720c */ /* 0x000fe40000704470 */
[C---:B------:R-:W-:Y:S01]  /*1b70*/  @!P1 IADD3 R91, PT, PT, R25.reuse, -0x2, -R23 ;  /* 0xfffffffe195b9810 */ /* 0x040fe20007ffe817 */
[----:B------:R-:W-:-:S04]  /*1b80*/  @!P1 VIADD R33, R25, UR4 ;  /* 0x0000000419219c36 */ /* 0x000fc80008000000 */
[----:B0-----:R-:W-:-:S04]  /*1b90*/  @!P1 IMAD.WIDE R90, R91, 0x4, R88 ;  /* 0x000000045b5a9825 */ /* 0x001fc800078e0258 */
[----:B------:R-:W-:Y:S02]  /*1ba0*/  @!P1 IMAD.WIDE R88, R33, 0x4, R88 ;  /* 0x0000000421589825 */ /* 0x000fe400078e0258 */
[----:B------:R-:W-:Y:S01]  /*1bb0*/  @!P0 IADD3 R93, PT, PT, R57, -0x2, -R23 ;  /* 0xfffffffe395d8810 */ /* 0x000fe20007ffe817 */
[----:B------:R-:W3:Y:S01]  /*1bc0*/  @!P1 LDG.E R90, desc[UR8][R90.64] ;  /* 0x000000085a5a9981 */ /* 0x000ee2000c1e1900 */
[----:B-1----:R-:W-:Y:S01]  /*1bd0*/  @!P1 IMAD.WIDE R82, R25, 0x4, R82 ;  /* 0x0000000419529825 */ /* 0x002fe200078e0252 */
[----:B------:R-:W-:Y:S02]  /*1be0*/  @!P0 IADD3 R25, PT, PT, R57, UR4, RZ ;  /* 0x0000000439198c10 */ /* 0x000fe4000fffe0ff */
[----:B------:R-:W3:Y:S01]  /*1bf0*/  @!P1 LDG.E R89, desc[UR8][R88.64] ;  /* 0x0000000858599981 */ /* 0x000ee2000c1e1900 */
[----:B--2---:R-:W-:-:S03]  /*1c00*/  @!P0 IMAD.WIDE R92, R93, 0x4, R48 ;  /* 0x000000045d5c8825 */ /* 0x004fc600078e0230 */
[----:B----4-:R-:W2:Y:S01]  /*1c10*/  @!P1 LDG.E R84, desc[UR8][R82.64+-0x4] ;  /* 0xfffffc0852549981 */ /* 0x010ea2000c1e1900 */
[----:B------:R-:W-:-:S03]  /*1c20*/  @!P0 IMAD.WIDE R48, R25, 0x4, R48 ;  /* 0x0000000419308825 */ /* 0x000fc600078e0230 */
[----:B-----5:R-:W4:Y:S01]  /*1c30*/  @!P1 LDG.E R65, desc[UR8][R82.64+0x4] ;  /* 0x0000040852419981 */ /* 0x020f22000c1e1900 */
[----:B---3--:R-:W-:-:S03]  /*1c40*/  @!P0 IMAD.WIDE R46, R57, 0x4, R46 ;  /* 0x00000004392e8825 */ /* 0x008fc600078e022e */
[----:B------:R-:W3:Y:S04]  /*1c50*/  @!P0 LDG.E R92, desc[UR8][R92.64] ;  /* 0x000000085c5c8981 */ /* 0x000ee8000c1e1900 */
[----:B------:R0:W5:Y:S04]  /*1c60*/  @!P0 LDG.E R94, desc[UR8][R48.64] ;  /* 0x00000008305e8981 */ /* 0x000168000c1e1900 */
[----:B------:R-:W5:Y:S04]  /*1c70*/  @!P0 LDG.E R96, desc[UR8][R46.64+-0x4] ;  /* 0xfffffc082e608981 */ /* 0x000f68000c1e1900 */
[----:B------:R1:W5:Y:S01]  /*1c80*/  @!P0 LDG.E R79, desc[UR8][R46.64+0x4] ;  /* 0x000004082e4f8981 */ /* 0x000362000c1e1900 */
[C---:B------:R-:W-:Y:S01]  /*1c90*/  IADD3 R22, PT, PT, R7.reuse, R22, RZ ;  /* 0x0000001607167210 */ /* 0x040fe20007ffe0ff */
[----:B0-----:R-:W0:Y:S03]  /*1ca0*/  LDC.64 R48, c[0x0][0x388] ;  /* 0x0000e200ff307b82 */ /* 0x001e260000000a00 */
[C---:B------:R-:W-:Y:S01]  /*1cb0*/  IADD3 R86, PT, PT, R7.reuse, R22, RZ ;  /* 0x0000001607567210 */ /* 0x040fe20007ffe0ff */
[----:B------:R-:W-:Y:S01]  /*1cc0*/  IMAD R37, R22, 0x4, R37 ;  /* 0x0000000416257824 */ /* 0x000fe200078e0225 */
[----:B------:R-:W-:-:S03]  /*1cd0*/  LEA R33, R7, R40, 0x2 ;  /* 0x0000002807217211 */ /* 0x000fc600078e10ff */
[----:B------:R-:W-:Y:S01]  /*1ce0*/  IMAD R25, R86, 0x4, R17 ;  /* 0x0000000456197824 */ /* 0x000fe200078e0211 */
[C---:B------:R-:W-:Y:S01]  /*1cf0*/  LEA R34, R6.reuse, R37, 0x2 ;  /* 0x0000002506227211 */ /* 0x040fe200078e10ff */
[----:B-1----:R-:W1:Y:S01]  /*1d00*/  LDC.64 R46, c[0x0][0x380] ;  /* 0x0000e000ff2e7b82 */ /* 0x002e620000000a00 */
[C---:B------:R-:W-:Y:S02]  /*1d10*/  LEA R30, R6.reuse, R33, 0x2 ;  /* 0x00000021061e7211 */ /* 0x040fe400078e10ff */
[C---:B------:R-:W-:Y:S01]  /*1d20*/  LEA R75, R6.reuse, R25, 0x3 ;  /* 0x00000019064b7211 */ /* 0x040fe200078e18ff */
[----:B------:R-:W-:-:S03]  /*1d30*/  IMAD R22, R6, 0x4, R25 ;  /* 0x0000000406167824 */ /* 0x000fc600078e0219 */
[----:B------:R-:W-:Y:S01]  /*1d40*/  LEA R77, R6, R75, 0x2 ;  /* 0x0000004b064d7211 */ /* 0x000fe200078e10ff */
[----:B------:R-:W-:Y:S04]  /*1d50*/  @!P1 STS [R37], R90 ;  /* 0x0000005a25009388 */ /* 0x000fe80000000800 */
[----:B------:R0:W-:Y:S04]  /*1d60*/  @!P1 STS [R34], R89 ;  /* 0x0000005922009388 */ /* 0x0001e80000000800 */
[----:B--2---:R-:W-:Y:S04]  /*1d70*/  @!P1 STS [R33], R84 ;  /* 0x0000005421009388 */ /* 0x004fe80000000800 */
[----:B----4-:R-:W-:Y:S01]  /*1d80*/  @!P1 STS [R30], R65 ;  /* 0x000000411e009388 */ /* 0x010fe20000000800 */
[----:B------:R-:W-:-:S03]  /*1d90*/  ISETP.GT.AND P1, PT, R14, R23, PT ;  /* 0x000000170e00720c */ /* 0x000fc60003f24270 */
[----:B---3--:R2:W-:Y:S01]  /*1da0*/  @!P0 STS [R75], R92 ;  /* 0x0000005c4b008388 */ /* 0x0085e20000000800 */
[----:B------:R-:W-:-:S03]  /*1db0*/  ISETP.LT.OR P1, PT, R14, 0x1, P1 ;  /* 0x000000010e00780c */ /* 0x000fc60000f21670 */
[----:B-----5:R3:W-:Y:S04]  /*1dc0*/  @!P0 STS [R77], R94 ;  /* 0x0000005e4d008388 */ /* 0x0207e80000000800 */
[----:B------:R-:W-:Y:S04]  /*1dd0*/  @!P0 STS [R25], R96 ;  /* 0x0000006019008388 */ /* 0x000fe80000000800 */
[----:B------:R-:W-:Y:S01]  /*1de0*/  @!P0 STS [R22], R79 ;  /* 0x0000004f16008388 */ /* 0x000fe20000000800 */
[----:B------:R-:W-:-:S04]  /*1df0*/  ISETP.EQ.OR P0, PT, R8, RZ, P1 ;  /* 0x000000ff0800720c */ /* 0x000fc80000f02670 */
[----:B------:R-:W-:-:S13]  /*1e00*/  ISETP.GT.U32.OR P0, PT, R8, R23, P0 ;  /* 0x000000170800720c */ /* 0x000fda0000704470 */
[----:B------:R-:W-:-:S04]  /*1e10*/  @!P0 IADD3 R57, PT, PT, R0, R57, RZ ;  /* 0x0000003900398210 */ /* 0x000fc80007ffe0ff */
[C---:B------:R-:W-:Y:S02]  /*1e20*/  @!P0 IADD3 R83, PT, PT, R57.reuse, -0x2, -R23 ;  /* 0xfffffffe39538810 */ /* 0x040fe40007ffe817 */
[----:B0-----:R-:W-:-:S03]  /*1e30*/  @!P0 IADD3 R89, PT, PT, R57, UR4, RZ ;  /* 0x0000000439598c10 */ /* 0x001fc6000fffe0ff */
[----:B------:R-:W-:-:S04]  /*1e40*/  @!P0 IMAD.WIDE R82, R83, 0x4, R48 ;  /* 0x0000000453528825 */ /* 0x000fc800078e0230 */
[----:B------:R-:W-:Y:S02]  /*1e50*/  @!P0 IMAD.WIDE R88, R89, 0x4, R48 ;  /* 0x0000000459588825 */ /* 0x000fe400078e0230 */
[----:B------:R-:W4:Y:S01]  /*1e60*/  @!P0 LDG.E R82, desc[UR8][R82.64] ;  /* 0x0000000852528981 */ /* 0x000f22000c1e1900 */
[----:B------:R-:W-:Y:S01]  /*1e70*/  IADD3 R86, PT, PT, R7, R86, RZ ;  /* 0x0000005607567210 */ /* 0x000fe20007ffe0ff */
[----:B-1----:R-:W-:Y:S01]  /*1e80*/  @!P0 IMAD.WIDE R90, R57, 0x4, R46 ;  /* 0x00000004395a8825 */ /* 0x002fe200078e022e */
[----:B------:R-:W0:Y:S01]  /*1e90*/  LDC.64 R48, c[0x0][0x388] ;  /* 0x0000e200ff307b82 */ /* 0x000e220000000a00 */
[----:B------:R-:W5:Y:S04]  /*1ea0*/  @!P0 LDG.E R88, desc[UR8][R88.64] ;  /* 0x0000000858588981 */ /* 0x000f68000c1e1900 */
[----:B--2---:R-:W2:Y:S01]  /*1eb0*/  @!P0 LDG.E R92, desc[UR8][R90.64+-0x4] ;  /* 0xfffffc085a5c8981 */ /* 0x004ea2000c1e1900 */
[----:B------:R-:W-:-:S02]  /*1ec0*/  IMAD R17, R86, 0x4, R17 ;  /* 0x0000000456117824 */ /* 0x000fc400078e0211 */
[----:B------:R-:W-:Y:S01]  /*1ed0*/  IMAD R84, R2, -0xe, R12 ;  /* 0xfffffff202547824 */ /* 0x000fe200078e020c */
[----:B---3--:R1:W3:Y:S01]  /*1ee0*/  @!P0 LDG.E R77, desc[UR8][R90.64+0x4] ;  /* 0x000004085a4d8981 */ /* 0x0082e2000c1e1900 */
[----:B------:R-:W0:Y:S01]  /*1ef0*/  LDC.64 R46, c[0x0][0x380] ;  /* 0x0000e000ff2e7b82 */ /* 0x000e220000000a00 */
[CC--:B------:R-:W-:Y:S02]  /*1f00*/  LEA R65, R6.reuse, R17.reuse, 0x3 ;  /* 0x0000001106417211 */ /* 0x0c0fe400078e18ff */
[C---:B------:R-:W-:Y:S02]  /*1f10*/  LEA R14, R6.reuse, R17, 0x2 ;  /* 0x00000011060e7211 */ /* 0x040fe400078e10ff */
[----:B------:R-:W-:Y:S01]  /*1f20*/  LEA R75, R6, R65, 0x2 ;  /* 0x00000041064b7211 */ /* 0x000fe200078e10ff */
[C---:B------:R-:W-:Y:S02]  /*1f30*/  IMAD R57, R84.reuse, UR4, R5 ;  /* 0x0000000454397c24 */ /* 0x040fe4000f8e0205 */
[----:B-1----:R-:W1:Y:S01]  /*1f40*/  LDC.64 R90, c[0x0][0x380] ;  /* 0x0000e000ff5a7b82 */ /* 0x002e620000000a00 */
[----:B----4-:R-:W-:Y:S04]  /*1f50*/  @!P0 STS [R65], R82 ;  /* 0x0000005241008388 */ /* 0x010fe80000000800 */
[----:B-----5:R4:W-:Y:S04]  /*1f60*/  @!P0 STS [R75], R88 ;  /* 0x000000584b008388 */ /* 0x0209e80000000800 */
[----:B--2---:R-:W-:Y:S04]  /*1f70*/  @!P0 STS [R17], R92 ;  /* 0x0000005c11008388 */ /* 0x004fe80000000800 */
[----:B---3--:R-:W-:Y:S01]  /*1f80*/  @!P0 STS [R14], R77 ;  /* 0x0000004d0e008388 */ /* 0x008fe20000000800 */
[----:B------:R-:W-:Y:S01]  /*1f90*/  ISETP.GT.U32.OR P0, PT, R84, R23, P6 ;  /* 0x000000175400720c */ /* 0x000fe20003704470 */
[----:B----4-:R-:W2:-:S12]  /*1fa0*/  LDC.64 R88, c[0x0][0x388] ;  /* 0x0000e200ff587b82 */ /* 0x010e980000000a00 */
[C---:B------:R-:W-:Y:S01]  /*1fb0*/  @!P0 IADD3 R83, PT, PT, R57.reuse, -0x2, -R23 ;  /* 0xfffffffe39538810 */ /* 0x040fe20007ffe817 */
[----:B------:R-:W-:-:S04]  /*1fc0*/  @!P0 VIADD R65, R57, UR4 ;  /* 0x0000000439418c36 */ /* 0x000fc80008000000 */
[----:B0-----:R-:W-:-:S04]  /*1fd0*/  @!P0 IMAD.WIDE R82, R83, 0x4, R48 ;  /* 0x0000000453528825 */ /* 0x001fc800078e0230 */
[----:B------:R-:W-:Y:S02]  /*1fe0*/  @!P0 IMAD.WIDE R48, R65, 0x4, R48 ;  /* 0x0000000441308825 */ /* 0x000fe400078e0230 */
[----:B------:R-:W3:Y:S02]  /*1ff0*/  @!P0 LDG.E R83, desc[UR8][R82.64] ;  /* 0x0000000852538981 */ /* 0x000ee4000c1e1900 */
[----:B------:R-:W-:Y:S02]  /*2000*/  @!P0 IMAD.WIDE R46, R57, 0x4, R46 ;  /* 0x00000004392e8825 */ /* 0x000fe400078e022e */
[----:B------:R-:W4:Y:S04]  /*2010*/  @!P0 LDG.E R48, desc[UR8][R48.64] ;  /* 0x0000000830308981 */ /* 0x000f28000c1e1900 */
[----:B------:R-:W5:Y:S04]  /*2020*/  @!P0 LDG.E R65, desc[UR8][R46.64+-0x4] ;  /* 0xfffffc082e418981 */ /* 0x000f68000c1e1900 */
[----:B------:R-:W2:Y:S04]  /*2030*/  @!P0 LDG.E R86, desc[UR8][R46.64+0x4] ;  /* 0x000004082e568981 */ /* 0x000ea8000c1e1900 */
[----:B---3--:R0:W-:Y:S04]  /*2040*/  @!P0 STS [R80+0x4], R83 ;  /* 0x0000045350008388 */ /* 0x0081e80000000800 */
[----:B----4-:R3:W-:Y:S04]  /*2050*/  @!P0 STS [R51+0x4], R48 ;  /* 0x0000043033008388 */ /* 0x0107e80000000800 */
[----:B-----5:R4:W-:Y:S01]  /*2060*/  @!P0 STS [R26+0x4], R65 ;  /* 0x000004411a008388 */ /* 0x0209e20000000800 */
[----:B0-----:R-:W0:Y:S03]  /*2070*/  LDC.64 R82, c[0x0][0x380] ;  /* 0x0000e000ff527b82 */ /* 0x001e260000000a00 */
[----:B--2---:R2:W-:Y:S01]  /*2080*/  @!P0 STS [R53+0x4], R86 ;  /* 0x0000045635008388 */ /* 0x0045e20000000800 */
[----:B------:R-:W-:-:S13]  /*2090*/  ISETP.GT.U32.OR P0, PT, R84, R23, P4 ;  /* 0x000000175400720c */ /* 0x000fda0002704470 */
[----:B------:R-:W-:-:S04]  /*20a0*/  @!P0 IADD3 R57, PT, PT, R0, R57, RZ ;  /* 0x0000003900398210 */ /* 0x000fc80007ffe0ff */
[C---:B------:R-:W-:Y:S02]  /*20b0*/  @!P0 IADD3 R49, PT, PT, R57.reuse, -0x2, -R23 ;  /* 0xfffffffe39318810 */ /* 0x040fe40007ffe817 */
[----:B------:R-:W-:-:S03]  /*20c0*/  @!P0 IADD3 R75, PT, PT, R57, UR4, RZ ;  /* 0x00000004394b8c10 */ /* 0x000fc6000fffe0ff */
[--C-:B------:R-:W-:Y:S02]  /*20d0*/  @!P0 IMAD.WIDE R46, R49, 0x4, R88.reuse ;  /* 0x00000004312e8825 */ /* 0x100fe400078e0258 */
[----:B---3--:R-:W3:Y:S02]  /*20e0*/  LDC.64 R48, c[0x0][0x388] ;  /* 0x0000e200ff307b82 */ /* 0x008ee40000000a00 */
[----:B------:R-:W-:Y:S02]  /*20f0*/  @!P0 IMAD.WIDE R88, R75, 0x4, R88 ;  /* 0x000000044b588825 */ /* 0x000fe400078e0258 */
[----:B------:R-:W5:Y:S02]  /*2100*/  @!P0 LDG.E R46, desc[UR8][R46.64] ;  /* 0x000000082e2e8981 */ /* 0x000f64000c1e1900 */
[----:B-1----:R-:W-:Y:S02]  /*2110*/  @!P0 IMAD.WIDE R90, R57, 0x4, R90 ;  /* 0x00000004395a8825 */ /* 0x002fe400078e025a */
[----:B------:R-:W3:Y:S04]  /*2120*/  @!P0 LDG.E R88, desc[UR8][R88.64] ;  /* 0x0000000858588981 */ /* 0x000ee8000c1e1900 */
[----:B----4-:R-:W4:Y:S04]  /*2130*/  @!P0 LDG.E R26, desc[UR8][R90.64+-0x4] ;  /* 0xfffffc085a1a8981 */ /* 0x010f28000c1e1900 */
[----:B------:R-:W4:Y:S01]  /*2140*/  @!P0 LDG.E R51, desc[UR8][R90.64+0x4] ;  /* 0x000004085a338981 */ /* 0x000f22000c1e1900 */
[----:B------:R-:W-:-:S04]  /*2150*/  IMAD R80, R2, -0xe, R12 ;  /* 0xfffffff202507824 */ /* 0x000fc800078e020c */
[----:B--2---:R-:W-:-:S05]  /*2160*/  IMAD R53, R80, UR4, R5 ;  /* 0x0000000450357c24 */ /* 0x004fca000f8e0205 */
[----:B------:R-:W-:Y:S01]  /*2170*/  IADD3 R53, PT, PT, R0, R53, R0 ;  /* 0x0000003500357210 */ /* 0x000fe20007ffe000 */
[----:B-----5:R-:W-:Y:S04]  /*2180*/  @!P0 STS [R87+0x8], R46 ;  /* 0x0000082e57008388 */ /* 0x020fe80000000800 */
[----:B---3--:R1:W-:Y:S04]  /*2190*/  @!P0 STS [R21+0x8], R88 ;  /* 0x0000085815008388 */ /* 0x0083e80000000800 */
[----:B----4-:R-:W-:Y:S04]  /*21a0*/  @!P0 STS [R85+0x8], R26 ;  /* 0x0000081a55008388 */ /* 0x010fe80000000800 */
[----:B------:R2:W-:Y:S01]  /*21b0*/  @!P0 STS [R18+0x8], R51 ;  /* 0x0000083312008388 */ /* 0x0005e20000000800 */
[----:B------:R-:W-:Y:S01]  /*21c0*/  ISETP.GT.U32.OR P0, PT, R80, R23, P5 ;  /* 0x000000175000720c */ /* 0x000fe20002f04470 */
[----:B-1----:R-:W1:-:S12]  /*21d0*/  LDC.64 R88, c[0x0][0x388] ;  /* 0x0000e200ff587b82 */ /* 0x002e580000000a00 */
[C---:B------:R-:W-:Y:S02]  /*21e0*/  @!P0 IADD3 R47, PT, PT, R53.reuse, -0x2, -R23 ;  /* 0xfffffffe352f8810 */ /* 0x040fe40007ffe817 */
[----:B------:R-:W-:-:S03]  /*21f0*/  @!P0 IADD3 R57, PT, PT, R53, UR4, RZ ;  /* 0x0000000435398c10 */ /* 0x000fc6000fffe0ff */
[----:B------:R-:W-:-:S04]  /*2200*/  @!P0 IMAD.WIDE R46, R47, 0x4, R48 ;  /* 0x000000042f2e8825 */ /* 0x000fc800078e0230 */
[----:B------:R-:W-:Y:S01]  /*2210*/  @!P0 IMAD.WIDE R48, R57, 0x4, R48 ;  /* 0x0000000439308825 */ /* 0x000fe200078e0230 */
[----:B------:R3:W4:Y:S03]  /*2220*/  @!P0 LDG.E R84, desc[UR8][R46.64] ;  /* 0x000000082e548981 */ /* 0x000726000c1e1900 */
[----:B0-----:R-:W-:Y:S02]  /*2230*/  @!P0 IMAD.WIDE R82, R53, 0x4, R82 ;  /* 0x0000000435528825 */ /* 0x001fe400078e0252 */
[----:B------:R-:W5:Y:S04]  /*2240*/  @!P0 LDG.E R48, desc[UR8][R48.64] ;  /* 0x0000000830308981 */ /* 0x000f68000c1e1900 */
[----:B--2---:R-:W2:Y:S01]  /*2250*/  @!P0 LDG.E R18, desc[UR8][R82.64+-0x4] ;  /* 0xfffffc0852128981 */ /* 0x004ea2000c1e1900 */
[----:B------:R-:W-:Y:S01]  /*2260*/  IADD3 R29, PT, PT, R0, R29, R0 ;  /* 0x0000001d001d7210 */ /* 0x000fe20007ffe000 */
[----:B---3--:R-:W0:Y:S02]  /*2270*/  LDC.64 R46, c[0x0][0x380] ;  /* 0x0000e000ff2e7b82 */ /* 0x008e240000000a00 */
[----:B------:R-:W3:Y:S01]  /*2280*/  @!P0 LDG.E R21, desc[UR8][R82.64+0x4] ;  /* 0x0000040852158981 */ /* 0x000ee2000c1e1900 */
[----:B------:R-:W-:-:S04]  /*2290*/  LOP3.LUT R11, R11, 0xfffffffd, RZ, 0xc0, !PT ;  /* 0xfffffffd0b0b7812 */ /* 0x000fc800078ec0ff */
[----:B------:R-:W-:Y:S01]  /*22a0*/  @P4 LOP3.LUT R11, R11, 0x2, RZ, 0xfc, !PT ;  /* 0x000000020b0b4812 */ /* 0x000fe200078efcff */
[----:B------:R-:W-:Y:S01]  /*22b0*/  IMAD.IADD R53, R0, 0x1, R53 ;  /* 0x0000000100357824 */ /* 0x000fe200078e0235 */
[----:B----4-:R-:W-:Y:S04]  /*22c0*/  @!P0 STS [R81+0x4], R84 ;  /* 0x0000045451008388 */ /* 0x010fe80000000800 */
[----:B-----5:R4:W-:Y:S04]  /*22d0*/  @!P0 STS [R67+0x4], R48 ;  /* 0x0000043043008388 */ /* 0x0209e80000000800 */
[----:B--2---:R2:W-:Y:S04]  /*22e0*/  @!P0 STS [R63+0x4], R18 ;  /* 0x000004123f008388 */ /* 0x0045e80000000800 */
[----:B---3--:R-:W-:Y:S01]  /*22f0*/  @!P0 STS [R78+0x4], R21 ;  /* 0x000004154e008388 */ /* 0x008fe20000000800 */
[----:B------:R-:W-:-:S04]  /*2300*/  ISETP.GT.AND P0, PT, R29, R23, PT ;  /* 0x000000171d00720c */ /* 0x000fc80003f04270 */
[----:B------:R-:W-:-:S04]  /*2310*/  ISETP.LT.OR P4, PT, R29, 0x1, P0 ;  /* 0x000000011d00780c */ /* 0x000fc80000781670 */
[----:B------:R-:W-:-:S13]  /*2320*/  ISETP.GT.U32.OR P0, PT, R80, R23, P4 ;  /* 0x000000175000720c */ /* 0x000fda0002704470 */
[C---:B------:R-:W-:Y:S02]  /*2330*/  @!P0 IADD3 R83, PT, PT, R53.reuse, -0x2, -R23 ;  /* 0xfffffffe35538810 */ /* 0x040fe40007ffe817 */
[----:B------:R-:W-:-:S03]  /*2340*/  @!P0 IADD3 R49, PT, PT, R53, UR4, RZ ;  /* 0x0000000435318c10 */ /* 0x000fc6000fffe0ff */
[----:B-1----:R-:W-:-:S04]  /*2350*/  @!P0 IMAD.WIDE R82, R83, 0x4, R88 ;  /* 0x0000000453528825 */ /* 0x002fc800078e0258 */
[----:B------:R-:W-:Y:S02]  /*2360*/  @!P0 IMAD.WIDE R88, R49, 0x4, R88 ;  /* 0x0000000431588825 */ /* 0x000fe400078e0258 */
[----:B------:R-:W3:Y:S01]  /*2370*/  @!P0 LDG.E R83, desc[UR8][R82.64] ;  /* 0x0000000852538981 */ /* 0x000ee2000c1e1900 */
[----:B------:R-:W-:Y:S01]  /*2380*/  LOP3.LUT R11, R11, 0xfffffdff, RZ, 0xc0, !PT ;  /* 0xfffffdff0b0b7812 */ /* 0x000fe200078ec0ff */
[----:B0-----:R-:W-:Y:S01]  /*2390*/  @!P0 IMAD.WIDE R90, R53, 0x4, R46 ;  /* 0x00000004355a8825 */ /* 0x001fe200078e022e */
[----:B----4-:R-:W0:Y:S01]  /*23a0*/  LDC.64 R48, c[0x0][0x388] ;  /* 0x0000e200ff307b82 */ /* 0x010e220000000a00 */
[----:B------:R-:W4:Y:S04]  /*23b0*/  @!P0 LDG.E R88, desc[UR8][R88.64] ;  /* 0x0000000858588981 */ /* 0x000f28000c1e1900 */
[----:B--2---:R-:W2:Y:S04]  /*23c0*/  @!P0 LDG.E R18, desc[UR8][R90.64+-0x4] ;  /* 0xfffffc085a128981 */ /* 0x004ea8000c1e1900 */
[----:B------:R-:W5:Y:S01]  /*23d0*/  @!P0 LDG.E R26, desc[UR8][R90.64+0x4] ;  /* 0x000004085a1a8981 */ /* 0x000f62000c1e1900 */
[----:B------:R-:W-:-:S02]  /*23e0*/  IADD3 R46, PT, PT, R0, R29, RZ ;  /* 0x0000001d002e7210 */ /* 0x000fc40007ffe0ff */
[----:B------:R-:W-:Y:S02]  /*23f0*/  @P4 LOP3.LUT R11, R11, 0x200, RZ, 0xfc, !PT ;  /* 0x000002000b0b4812 */ /* 0x000fe400078efcff */
[----:B------:R-:W-:Y:S01]  /*2400*/  IADD3 R53, PT, PT, R0, R53, RZ ;  /* 0x0000003500357210 */ /* 0x000fe20007ffe0ff */
[----:B---3--:R1:W-:Y:S04]  /*2410*/  @!P0 STS [R64+0x4], R83 ;  /* 0x0000045340008388 */ /* 0x0083e80000000800 */
[----:B----4-:R3:W-:Y:S04]  /*2420*/  @!P0 STS [R69+0x4], R88 ;  /* 0x0000045845008388 */ /* 0x0107e80000000800 */
[----:B--2---:R-:W-:Y:S04]  /*2430*/  @!P0 STS [R71+0x4], R18 ;  /* 0x0000041247008388 */ /* 0x004fe80000000800 */
[----:B-----5:R-:W-:Y:S01]  /*2440*/  @!P0 STS [R73+0x4], R26 ;  /* 0x0000041a49008388 */ /* 0x020fe20000000800 */
[----:B------:R-:W-:-:S04]  /*2450*/  ISETP.GT.AND P0, PT, R46, R23, PT ;  /* 0x000000172e00720c */ /* 0x000fc80003f04270 */
[----:B------:R-:W-:Y:S02]  /*2460*/  ISETP.LT.OR P4, PT, R46, 0x1, P0 ;  /* 0x000000012e00780c */ /* 0x000fe40000781670 */
[----:B------:R-:W2:Y:S02]  /*2470*/  LDC.64 R46, c[0x0][0x380] ;  /* 0x0000e000ff2e7b82 */ /* 0x000ea40000000a00 */
[----:B------:R-:W-:-:S13]  /*2480*/  ISETP.GT.U32.OR P0, PT, R80, R23, P4 ;  /* 0x000000175000720c */ /* 0x000fda0002704470 */
[C---:B-1----:R-:W-:Y:S01]  /*2490*/  @!P0 IADD3 R83, PT, PT, R53.reuse, -0x2, -R23 ;  /* 0xfffffffe35538810 */ /* 0x042fe20007ffe817 */
[----:B------:R-:W-:-:S04]  /*24a0*/  @!P0 VIADD R89, R53, UR4 ;  /* 0x0000000435598c36 */ /* 0x000fc80008000000 */
[----:B0-----:R-:W-:-:S04]  /*24b0*/  @!P0 IMAD.WIDE R82, R83, 0x4, R48 ;  /* 0x0000000453528825 */ /* 0x001fc800078e0230 */
[----:B---3--:R-:W-:Y:S02]  /*24c0*/  @!P0 IMAD.WIDE R88, R89, 0x4, R48 ;  /* 0x0000000459588825 */ /* 0x008fe400078e0230 */
[----:B------:R-:W3:Y:S01]  /*24d0*/  @!P0 LDG.E R83, desc[UR8][R82.64] ;  /* 0x0000000852538981 */ /* 0x000ee2000c1e1900 */
[C---:B------:R-:W-:Y:S01]  /*24e0*/  IADD3 R77, PT, PT, R0.reuse, R29, R0 ;  /* 0x0000001d004d7210 */ /* 0x040fe20007ffe000 */
[----:B--2---:R-:W-:Y:S01]  /*24f0*/  @!P0 IMAD.WIDE R90, R53, 0x4, R46 ;  /* 0x00000004355a8825 */ /* 0x004fe200078e022e */
[----:B------:R-:W-:Y:S01]  /*2500*/  LOP3.LUT R11, R11, 0xfffffeff, RZ, 0xc0, !PT ;  /* 0xfffffeff0b0b7812 */ /* 0x000fe200078ec0ff */
[----:B------:R-:W2:Y:S01]  /*2510*/  @!P0 LDG.E R89, desc[UR8][R88.64] ;  /* 0x0000000858598981 */ /* 0x000ea2000c1e1900 */
[----:B------:R-:W0:Y:S03]  /*2520*/  LDC.64 R48, c[0x0][0x388] ;  /* 0x0000e200ff307b82 */ /* 0x000e260000000a00 */
[----:B------:R-:W4:Y:S04]  /*2530*/  @!P0 LDG.E R21, desc[UR8][R90.64+-0x4] ;  /* 0xfffffc085a158981 */ /* 0x000f28000c1e1900 */
[----:B------:R-:W5:Y:S01]  /*2540*/  @!P0 LDG.E R51, desc[UR8][R90.64+0x4] ;  /* 0x000004085a338981 */ /* 0x000f62000c1e1900 */
[----:B------:R-:W-:Y:S01]  /*2550*/  @P4 LOP3.LUT R11, R11, 0x100, RZ, 0xfc, !PT ;  /* 0x000001000b0b4812 */ /* 0x000fe200078efcff */
[----:B------:R-:W1:Y:S01]  /*2560*/  LDC.64 R46, c[0x0][0x380] ;  /* 0x0000e000ff2e7b82 */ /* 0x000e620000000a00 */
[----:B------:R-:W-:Y:S01]  /*2570*/  IADD3 R29, PT, PT, R0, R53, RZ ;  /* 0x00000035001d7210 */ /* 0x000fe20007ffe0ff */
[----:B---3--:R3:W-:Y:S04]  /*2580*/  @!P0 STS [R76+0x4], R83 ;  /* 0x000004534c008388 */ /* 0x0087e80000000800 */
[----:B--2---:R2:W-:Y:S04]  /*2590*/  @!P0 STS [R74+0x4], R89 ;  /* 0x000004594a008388 */ /* 0x0045e80000000800 */
[----:B----4-:R4:W-:Y:S04]  /*25a0*/  @!P0 STS [R72+0x4], R21 ;  /* 0x0000041548008388 */ /* 0x0109e80000000800 */
[----:B-----5:R5:W-:Y:S01]  /*25b0*/  @!P0 STS [R70+0x4], R51 ;  /* 0x0000043346008388 */ /* 0x020be20000000800 */
[----:B------:R-:W-:-:S04]  /*25c0*/  ISETP.GT.AND P0, PT, R77, R23, PT ;  /* 0x000000174d00720c */ /* 0x000fc80003f04270 */
[----:B------:R-:W-:-:S04]  /*25d0*/  ISETP.LT.OR P4, PT, R77, 0x1, P0 ;  /* 0x000000014d00780c */ /* 0x000fc80000781670 */
[----:B------:R-:W-:-:S13]  /*25e0*/  ISETP.GT.U32.OR P0, PT, R80, R23, P4 ;  /* 0x000000175000720c */ /* 0x000fda0002704470 */
[C---:B---3--:R-:W-:Y:S02]  /*25f0*/  @!P0 IADD3 R83, PT, PT, R29.reuse, -0x2, -R23 ;  /* 0xfffffffe1d538810 */ /* 0x048fe40007ffe817 */
[----:B--2---:R-:W-:-:S03]  /*2600*/  @!P0 IADD3 R89, PT, PT, R29, UR4, RZ ;  /* 0x000000041d598c10 */ /* 0x004fc6000fffe0ff */
[----:B0-----:R-:W-:-:S04]  /*2610*/  @!P0 IMAD.WIDE R82, R83, 0x4, R48 ;  /* 0x0000000453528825 */ /* 0x001fc800078e0230 */
[----:B------:R-:W-:Y:S02]  /*2620*/  @!P0 IMAD.WIDE R88, R89, 0x4, R48 ;  /* 0x0000000459588825 */ /* 0x000fe400078e0230 */
[----:B------:R-:W2:Y:S01]  /*2630*/  @!P0 LDG.E R83, desc[UR8][R82.64] ;  /* 0x0000000852538981 */ /* 0x000ea2000c1e1900 */
[C---:B------:R-:W-:Y:S01]  /*2640*/  IADD3 R53, PT, PT, R0.reuse, R77, RZ ;  /* 0x0000004d00357210 */ /* 0x040fe20007ffe0ff */
[----:B-1----:R-:W-:Y:S01]  /*2650*/  @!P0 IMAD.WIDE R90, R29, 0x4, R46 ;  /* 0x000000041d5a8825 */ /* 0x002fe200078e022e */
[----:B------:R-:W-:Y:S01]  /*2660*/  LOP3.LUT R11, R11, 0xffffff7f, RZ, 0xc0, !PT ;  /* 0xffffff7f0b0b7812 */ /* 0x000fe200078ec0ff */
[----:B------:R-:W3:Y:S01]  /*2670*/  @!P0 LDG.E R89, desc[UR8][R88.64] ;  /* 0x0000000858598981 */ /* 0x000ee2000c1e1900 */
[----:B------:R-:W0:Y:S03]  /*2680*/  LDC.64 R48, c[0x0][0x388] ;  /* 0x0000e200ff307b82 */ /* 0x000e260000000a00 */
[----:B----4-:R-:W4:Y:S04]  /*2690*/  @!P0 LDG.E R21, desc[UR8][R90.64+-0x4] ;  /* 0xfffffc085a158981 */ /* 0x010f28000c1e1900 */
[----:B-----5:R-:W5:Y:S01]  /*26a0*/  @!P0 LDG.E R51, desc[UR8][R90.64+0x4] ;  /* 0x000004085a338981 */ /* 0x020f62000c1e1900 */
[----:B------:R-:W-:Y:S01]  /*26b0*/  @P4 LOP3.LUT R11, R11, 0x80, RZ, 0xfc, !PT ;  /* 0x000000800b0b4812 */ /* 0x000fe200078efcff */
[----:B------:R-:W1:Y:S01]  /*26c0*/  LDC.64 R46, c[0x0][0x380] ;  /* 0x0000e000ff2e7b82 */ /* 0x000e620000000a00 */
[----:B------:R-:W-:Y:S01]  /*26d0*/  IMAD.IADD R29, R0, 0x1, R29 ;  /* 0x00000001001d7824 */ /* 0x000fe200078e021d */
[----:B--2---:R2:W-:Y:S04]  /*26e0*/  @!P0 STS [R60+0x4], R83 ;  /* 0x000004533c008388 */ /* 0x0045e80000000800 */
[----:B---3--:R3:W-:Y:S04]  /*26f0*/  @!P0 STS [R68+0x4], R89 ;  /* 0x0000045944008388 */ /* 0x0087e80000000800 */
[----:B----4-:R4:W-:Y:S04]  /*2700*/  @!P0 STS [R66+0x4], R21 ;  /* 0x0000041542008388 */ /* 0x0109e80000000800 */
[----:B-----5:R5:W-:Y:S01]  /*2710*/  @!P0 STS [R58+0x4], R51 ;  /* 0x000004333a008388 */ /* 0x020be20000000800 */
[----:B------:R-:W-:-:S04]  /*2720*/  ISETP.GT.AND P0, PT, R53, R23, PT ;  /* 0x000000173500720c */ /* 0x000fc80003f04270 */
[----:B------:R-:W-:-:S04]  /*2730*/  ISETP.LT.OR P4, PT, R53, 0x1, P0 ;  /* 0x000000013500780c */ /* 0x000fc80000781670 */
[----:B------:R-:W-:-:S13]  /*2740*/  ISETP.GT.U32.OR P0, PT, R80, R23, P4 ;  /* 0x000000175000720c */ /* 0x000fda0002704470 */
[C---:B--2---:R-:W-:Y:S02]  /*2750*/  @!P0 IADD3 R83, PT, PT, R29.reuse, -0x2, -R23 ;  /* 0xfffffffe1d538810 */ /* 0x044fe40007ffe817 */
[----:B---3--:R-:W-:-:S03]  /*2760*/  @!P0 IADD3 R89, PT, PT, R29, UR4, RZ ;  /* 0x000000041d598c10 */ /* 0x008fc6000fffe0ff */
[----:B0-----:R-:W-:-:S04]  /*2770*/  @!P0 IMAD.WIDE R82, R83, 0x4, R48 ;  /* 0x0000000453528825 */ /* 0x001fc800078e0230 */
[----:B------:R-:W-:Y:S02]  /*2780*/  @!P0 IMAD.WIDE R88, R89, 0x4, R48 ;  /* 0x0000000459588825 */ /* 0x000fe400078e0230 */
[----:B------:R-:W2:Y:S01]  /*2790*/  @!P0 LDG.E R83, desc[UR8][R82.64] ;  /* 0x0000000852538981 */ /* 0x000ea2000c1e1900 */
[C---:B----4-:R-:W-:Y:S01]  /*27a0*/  IADD3 R21, PT, PT, R0.reuse, R77, R0 ;  /* 0x0000004d00157210 */ /* 0x050fe20007ffe000 */
[----:B-1----:R-:W-:Y:S01]  /*27b0*/  @!P0 IMAD.WIDE R90, R29, 0x4, R46 ;  /* 0x000000041d5a8825 */ /* 0x002fe200078e022e */
[----:B------:R-:W-:Y:S01]  /*27c0*/  LOP3.LUT R11, R11, 0xffffffbf, RZ, 0xc0, !PT ;  /* 0xffffffbf0b0b7812 */ /* 0x000fe200078ec0ff */
[----:B------:R-:W3:Y:S01]  /*27d0*/  @!P0 LDG.E R88, desc[UR8][R88.64] ;  /* 0x0000000858588981 */ /* 0x000ee2000c1e1900 */
[----:B------:R-:W0:Y:S03]  /*27e0*/  LDC.64 R48, c[0x0][0x388] ;  /* 0x0000e200ff307b82 */ /* 0x000e260000000a00 */
[----:B-----5:R-:W4:Y:S04]  /*27f0*/  @!P0 LDG.E R51, desc[UR8][R90.64+-0x4] ;  /* 0xfffffc085a338981 */ /* 0x020f28000c1e1900 */
[----:B------:R-:W5:Y:S01]  /*2800*/  @!P0 LDG.E R57, desc[UR8][R90.64+0x4] ;  /* 0x000004085a398981 */ /* 0x000f62000c1e1900 */
[----:B------:R-:W-:Y:S01]  /*2810*/  @P4 LOP3.LUT R11, R11, 0x40, RZ, 0xfc, !PT ;  /* 0x000000400b0b4812 */ /* 0x000fe200078efcff */
[----:B------:R-:W1:Y:S01]  /*2820*/  LDC.64 R46, c[0x0][0x380] ;  /* 0x0000e000ff2e7b82 */ /* 0x000e620000000a00 */
[----:B------:R-:W-:Y:S01]  /*2830*/  IADD3 R29, PT, PT, R0, R29, RZ ;  /* 0x0000001d001d7210 */ /* 0x000fe20007ffe0ff */
[----:B--2---:R2:W-:Y:S04]  /*2840*/  @!P0 STS [R50+0x4], R83 ;  /* 0x0000045332008388 */ /* 0x0045e80000000800 */
[----:B---3--:R3:W-:Y:S04]  /*2850*/  @!P0 STS [R61+0x4], R88 ;  /* 0x000004583d008388 */ /* 0x0087e80000000800 */
[----:B----4-:R4:W-:Y:S04]  /*2860*/  @!P0 STS [R54+0x4], R51 ;  /* 0x0000043336008388 */ /* 0x0109e80000000800 */
[----:B-----5:R-:W-:Y:S01]  /*2870*/  @!P0 STS [R52+0x4], R57 ;  /* 0x0000043934008388 */ /* 0x020fe20000000800 */
[----:B------:R-:W-:-:S04]  /*2880*/  ISETP.GT.AND P0, PT, R21, R23, PT ;  /* 0x000000171500720c */ /* 0x000fc80003f04270 */
[----:B------:R-:W-:-:S04]  /*2890*/  ISETP.LT.OR P4, PT, R21, 0x1, P0 ;  /* 0x000000011500780c */ /* 0x000fc80000781670 */
[----:B------:R-:W-:-:S13]  /*28a0*/  ISETP.GT.U32.OR P0, PT, R80, R23, P4 ;  /* 0x000000175000720c */ /* 0x000fda0002704470 */
[C---:B--2---:R-:W-:Y:S02]  /*28b0*/  @!P0 IADD3 R83, PT, PT, R29.reuse, -0x2, -R23 ;  /* 0xfffffffe1d538810 */ /* 0x044fe40007ffe817 */
[----:B------:R-:W-:-:S03]  /*28c0*/  @!P0 IADD3 R89, PT, PT, R29, UR4, RZ ;  /* 0x000000041d598c10 */ /* 0x000fc6000fffe0ff */
[----:B0-----:R-:W-:-:S04]  /*28d0*/  @!P0 IMAD.WIDE R82, R83, 0x4, R48 ;  /* 0x0000000453528825 */ /* 0x001fc800078e0230 */
[----:B---3--:R-:W-:Y:S02]  /*28e0*/  @!P0 IMAD.WIDE R88, R89, 0x4, R48 ;  /* 0x0000000459588825 */ /* 0x008fe400078e0230 */
[----:B------:R-:W2:Y:S02]  /*28f0*/  @!P0 LDG.E R83, desc[UR8][R82.64] ;  /* 0x0000000852538981 */ /* 0x000ea4000c1e1900 */
[C---:B------:R-:W-:Y:S01]  /*2900*/  IMAD.IADD R26, R0.reuse, 0x1, R21 ;  /* 0x00000001001a7824 */ /* 0x040fe200078e0215 */
[----:B------:R-:W-:Y:S01]  /*2910*/  LOP3.LUT R11, R11, 0xffffffdf, RZ, 0xc0, !PT ;  /* 0xffffffdf0b0b7812 */ /* 0x000fe200078ec0ff */
[----:B-1----:R-:W-:Y:S01]  /*2920*/  @!P0 IMAD.WIDE R90, R29, 0x4, R46 ;  /* 0x000000041d5a8825 */ /* 0x002fe200078e022e */
[----:B------:R-:W3:Y:S01]  /*2930*/  @!P0 LDG.E R89, desc[UR8][R88.64] ;  /* 0x0000000858598981 */ /* 0x000ee2000c1e1900 */
[----:B------:R-:W0:Y:S03]  /*2940*/  LDC.64 R48, c[0x0][0x388] ;  /* 0x0000e200ff307b82 */ /* 0x000e260000000a00 */
[----:B----4-:R-:W4:Y:S04]  /*2950*/  @!P0 LDG.E R51, desc[UR8][R90.64+-0x4] ;  /* 0xfffffc085a338981 */ /* 0x010f28000c1e1900 */
[----:B------:R-:W5:Y:S01]  /*2960*/  @!P0 LDG.E R18, desc[UR8][R90.64+0x4] ;  /* 0x000004085a128981 */ /* 0x000f62000c1e1900 */
[----:B------:R-:W-:Y:S01]  /*2970*/  @P4 LOP3.LUT R11, R11, 0x20, RZ, 0xfc, !PT ;  /* 0x000000200b0b4812 */ /* 0x000fe200078efcff */
[----:B------:R-:W1:Y:S01]  /*2980*/  LDC.64 R46, c[0x0][0x380] ;  /* 0x0000e000ff2e7b82 */ /* 0x000e620000000a00 */
[----:B------:R-:W-:Y:S01]  /*2990*/  IADD3 R29, PT, PT, R0, R29, RZ ;  /* 0x0000001d001d7210 */ /* 0x000fe20007ffe0ff */
        /* <DEDUP_REMOVED lines=12> */
[C---:B------:R-:W-:Y:S01]  /*2a60*/  IADD3 R21, PT, PT, R0.reuse, R21, R0 ;  /* 0x0000001500157210 */ /* 0x040fe20007ffe000 */
        /* <DEDUP_REMOVED lines=8> */
[----:B------:R-:W-:Y:S01]  /*2af0*/  IADD3 R29, PT, PT, R0, R29, RZ ;  /* 0x0000001d001d7210 */ /* 0x000fe20007ffe0ff */
[----:B--2---:R2:W-:Y:S04]  /*2b00*/  @!P0 STS [R56+0x4], R83 ;  /* 0x0000045338008388 */ /* 0x0045e80000000800 */
[----:B---3--:R3:W-:Y:S04]  /*2b10*/  @!P0 STS [R55+0x4], R88 ;  /* 0x0000045837008388 */ /* 0x0087e80000000800 */
[----:B----4-:R-:W-:Y:S04]  /*2b20*/  @!P0 STS [R16+0x4], R51 ;  /* 0x0000043310008388 */ /* 0x010fe80000000800 */
[----:B-----5:R4:W-:Y:S01]  /*2b30*/  @!P0 STS [R19+0x4], R18 ;  /* 0x0000041213008388 */ /* 0x0209e20000000800 */
[----:B------:R-:W-:-:S04]  /*2b40*/  ISETP.GT.AND P0, PT, R21, R23, PT ;  /* 0x000000171500720c */ /* 0x000fc80003f04270 */
[----:B------:R-:W-:-:S04]  /*2b50*/  ISETP.LT.OR P4, PT, R21, 0x1, P0 ;  /* 0x000000011500780c */ /* 0x000fc80000781670 */
[----:B------:R-:W-:-:S13]  /*2b60*/  ISETP.GT.U32.OR P0, PT, R80, R23, P4 ;  /* 0x000000175000720c */ /* 0x000fda0002704470 */
[C---:B--2---:R-:W-:Y:S01]  /*2b70*/  @!P0 IADD3 R83, PT, PT, R29.reuse, -0x2, -R23 ;  /* 0xfffffffe1d538810 */ /* 0x044fe20007ffe817 */
[----:B------:R-:W-:-:S04]  /*2b80*/  @!P0 VIADD R89, R29, UR4 ;  /* 0x000000041d598c36 */ /* 0x000fc80008000000 */
[----:B0-----:R-:W-:-:S04]  /*2b90*/  @!P0 IMAD.WIDE R82, R83, 0x4, R48 ;  /* 0x0000000453528825 */ /* 0x001fc800078e0230 */
[----:B---3--:R-:W-:Y:S02]  /*2ba0*/  @!P0 IMAD.WIDE R88, R89, 0x4, R48 ;  /* 0x0000000459588825 */ /* 0x008fe400078e0230 */
[----:B------:R-:W2:Y:S01]  /*2bb0*/  @!P0 LDG.E R82, desc[UR8][R82.64] ;  /* 0x0000000852528981 */ /* 0x000ea2000c1e1900 */
[----:B------:R-:W-:Y:S01]  /*2bc0*/  LOP3.LUT R11, R11, 0xfffffff7, RZ, 0xc0, !PT ;  /* 0xfffffff70b0b7812 */ /* 0x000fe200078ec0ff */
[----:B-1----:R-:W-:Y:S01]  /*2bd0*/  @!P0 IMAD.WIDE R90, R29, 0x4, R46 ;  /* 0x000000041d5a8825 */ /* 0x002fe200078e022e */
[----:B------:R-:W0:Y:S01]  /*2be0*/  LDC.64 R48, c[0x0][0x388] ;  /* 0x0000e200ff307b82 */ /* 0x000e220000000a00 */
[----:B------:R-:W3:Y:S04]  /*2bf0*/  @!P0 LDG.E R88, desc[UR8][R88.64] ;  /* 0x0000000858588981 */ /* 0x000ee8000c1e1900 */
[----:B----4-:R-:W4:Y:S04]  /*2c00*/  @!P0 LDG.E R18, desc[UR8][R90.64+-0x4] ;  /* 0xfffffc085a128981 */ /* 0x010f28000c1e1900 */
[----:B------:R-:W5:Y:S01]  /*2c10*/  @!P0 LDG.E R26, desc[UR8][R90.64+0x4] ;  /* 0x000004085a1a8981 */ /* 0x000f62000c1e1900 */
[----:B------:R-:W-:-:S02]  /*2c20*/  IADD3 R46, PT, PT, R0, R21, RZ ;  /* 0x00000015002e7210 */ /* 0x000fc40007ffe0ff */
[----:B------:R-:W-:Y:S02]  /*2c30*/  @P4 LOP3.LUT R11, R11, 0x8, RZ, 0xfc, !PT ;  /* 0x000000080b0b4812 */ /* 0x000fe400078efcff */
[----:B------:R-:W-:Y:S01]  /*2c40*/  IADD3 R29, PT, PT, R0, R29, RZ ;  /* 0x0000001d001d7210 */ /* 0x000fe20007ffe0ff */
[----:B--2---:R0:W-:Y:S04]  /*2c50*/  @!P0 STS [R13+0x4], R82 ;  /* 0x000004520d008388 */ /* 0x0041e80000000800 */
[----:B---3--:R1:W-:Y:S04]  /*2c60*/  @!P0 STS [R15+0x4], R88 ;  /* 0x000004580f008388 */ /* 0x0083e80000000800 */
[----:B----4-:R2:W-:Y:S04]  /*2c70*/  @!P0 STS [R31+0x4], R18 ;  /* 0x000004121f008388 */ /* 0x0105e80000000800 */
[----:B-----5:R3:W-:Y:S01]  /*2c80*/  @!P0 STS [R27+0x4], R26 ;  /* 0x0000041a1b008388 */ /* 0x0207e20000000800 */
[----:B------:R-:W-:-:S04]  /*2c90*/  ISETP.GT.AND P0, PT, R46, R23, PT ;  /* 0x000000172e00720c */ /* 0x000fc80003f04270 */
[----:B------:R-:W-:Y:S02]  /*2ca0*/  ISETP.LT.OR P4, PT, R46, 0x1, P0 ;  /* 0x000000012e00780c */ /* 0x000fe40000781670 */
[----:B------:R-:W4:Y:S02]  /*2cb0*/  LDC.64 R46, c[0x0][0x380] ;  /* 0x0000e000ff2e7b82 */ /* 0x000f240000000a00 */
[----:B------:R-:W-:-:S13]  /*2cc0*/  ISETP.GT.U32.OR P0, PT, R80, R23, P4 ;  /* 0x000000175000720c */ /* 0x000fda0002704470 */
[C---:B------:R-:W-:Y:S02]  /*2cd0*/  @!P0 IADD3 R83, PT, PT, R29.reuse, -0x2, -R23 ;  /* 0xfffffffe1d538810 */ /* 0x040fe40007ffe817 */
[----:B------:R-:W-:-:S03]  /*2ce0*/  @!P0 IADD3 R89, PT, PT, R29, UR4, RZ ;  /* 0x000000041d598c10 */ /* 0x000fc6000fffe0ff */
[----:B0-----:R-:W-:-:S04]  /*2cf0*/  @!P0 IMAD.WIDE R82, R83, 0x4, R48 ;  /* 0x0000000453528825 */ /* 0x001fc800078e0230 */
[----:B-1----:R-:W-:Y:S02]  /*2d00*/  @!P0 IMAD.WIDE R88, R89, 0x4, R48 ;  /* 0x0000000459588825 */ /* 0x002fe400078e0230 */
[----:B------:R-:W5:Y:S01]  /*2d10*/  @!P0 LDG.E R82, desc[UR8][R82.64] ;  /* 0x0000000852528981 */ /* 0x000f62000c1e1900 */
[----:B------:R-:W-:Y:S01]  /*2d20*/  IADD3 R21, PT, PT, R0, R21, R0 ;  /* 0x0000001500157210 */ /* 0x000fe20007ffe000 */
[----:B----4-:R-:W-:Y:S01]  /*2d30*/  @!P0 IMAD.WIDE R90, R29, 0x4, R46 ;  /* 0x000000041d5a8825 */ /* 0x010fe200078e022e */
[----:B------:R-:W0:Y:S01]  /*2d40*/  LDC.64 R48, c[0x0][0x388] ;  /* 0x0000e200ff307b82 */ /* 0x000e220000000a00 */
[----:B------:R-:W4:Y:S04]  /*2d50*/  @!P0 LDG.E R89, desc[UR8][R88.64] ;  /* 0x0000000858598981 */ /* 0x000f28000c1e1900 */
[----:B--2---:R-:W2:Y:S01]  /*2d60*/  @!P0 LDG.E R18, desc[UR8][R90.64+-0x4] ;  /* 0xfffffc085a128981 */ /* 0x004ea2000c1e1900 */
[----:B------:R-:W-:-:S02]  /*2d70*/  LOP3.LUT R11, R11, 0xfffffffb, RZ, 0xc0, !PT ;  /* 0xfffffffb0b0b7812 */ /* 0x000fc400078ec0ff */
[----:B------:R-:W1:Y:S01]  /*2d80*/  LDC.64 R46, c[0x0][0x380] ;  /* 0x0000e000ff2e7b82 */ /* 0x000e620000000a00 */
[----:B---3--:R-:W3:Y:S01]  /*2d90*/  @!P0 LDG.E R26, desc[UR8][R90.64+0x4] ;  /* 0x000004085a1a8981 */ /* 0x008ee2000c1e1900 */
[----:B------:R-:W-:Y:S01]  /*2da0*/  @P4 LOP3.LUT R11, R11, 0x4, RZ, 0xfc, !PT ;  /* 0x000000040b0b4812 */ /* 0x000fe200078efcff */
[----:B------:R-:W-:Y:S02]  /*2db0*/  IMAD.IADD R29, R0, 0x1, R29 ;  /* 0x00000001001d7824 */ /* 0x000fe400078e021d */
[----:B-----5:R-:W-:Y:S04]  /*2dc0*/  @!P0 STS [R43+0x4], R82 ;  /* 0x000004522b008388 */ /* 0x020fe80000000800 */
[----:B----4-:R4:W-:Y:S04]  /*2dd0*/  @!P0 STS [R32+0x4], R89 ;  /* 0x0000045920008388 */ /* 0x0109e80000000800 */
[----:B--2---:R2:W-:Y:S04]  /*2de0*/  @!P0 STS [R41+0x4], R18 ;  /* 0x0000041229008388 */ /* 0x0045e80000000800 */
[----:B---3--:R-:W-:Y:S01]  /*2df0*/  @!P0 STS [R39+0x4], R26 ;  /* 0x0000041a27008388 */ /* 0x008fe20000000800 */
[----:B------:R-:W-:-:S04]  /*2e00*/  ISETP.GT.AND P0, PT, R21, R23, PT ;  /* 0x000000171500720c */ /* 0x000fc80003f04270 */
[----:B------:R-:W-:-:S04]  /*2e10*/  ISETP.LT.OR P0, PT, R21, 0x1, P0 ;  /* 0x000000011500780c */ /* 0x000fc80000701670 */
[----:B------:R-:W-:-:S13]  /*2e20*/  ISETP.GT.U32.OR P4, PT, R80, R23, P0 ;  /* 0x000000175000720c */ /* 0x000fda0000784470 */
[C---:B------:R-:W-:Y:S02]  /*2e30*/  @!P4 IADD3 R83, PT, PT, R29.reuse, -0x2, -R23 ;  /* 0xfffffffe1d53c810 */ /* 0x040fe40007ffe817 */
[----:B----4-:R-:W-:-:S03]  /*2e40*/  @!P4 IADD3 R89, PT, PT, R29, UR4, RZ ;  /* 0x000000041d59cc10 */ /* 0x010fc6000fffe0ff */
[----:B0-----:R-:W-:-:S04]  /*2e50*/  @!P4 IMAD.WIDE R82, R83, 0x4, R48 ;  /* 0x000000045352c825 */ /* 0x001fc800078e0230 */
[----:B------:R-:W-:Y:S02]  /*2e60*/  @!P4 IMAD.WIDE R88, R89, 0x4, R48 ;  /* 0x000000045958c825 */ /* 0x000fe400078e0230 */
[----:B------:R-:W3:Y:S01]  /*2e70*/  @!P4 LDG.E R82, desc[UR8][R82.64] ;  /* 0x000000085252c981 */ /* 0x000ee2000c1e1900 */
[C---:B--2---:R-:W-:Y:S01]  /*2e80*/  IADD3 R18, PT, PT, R0.reuse, R21, RZ ;  /* 0x0000001500127210 */ /* 0x044fe20007ffe0ff */
[----:B-1----:R-:W-:Y:S01]  /*2e90*/  @!P4 IMAD.WIDE R90, R29, 0x4, R46 ;  /* 0x000000041d5ac825 */ /* 0x002fe200078e022e */
[----:B------:R-:W0:Y:S01]  /*2ea0*/  LDC.64 R48, c[0x0][0x388] ;  /* 0x0000e200ff307b82 */ /* 0x000e220000000a00 */
[----:B------:R-:W2:Y:S04]  /*2eb0*/  @!P4 LDG.E R89, desc[UR8][R88.64] ;  /* 0x000000085859c981 */ /* 0x000ea8000c1e1900 */
[----:B------:R-:W4:Y:S03]  /*2ec0*/  @!P4 LDG.E R51, desc[UR8][R90.64+-0x4] ;  /* 0xfffffc085a33c981 */ /* 0x000f26000c1e1900 */
[----:B------:R-:W1:Y:S01]  /*2ed0*/  LDC.64 R46, c[0x0][0x380] ;  /* 0x0000e000ff2e7b82 */ /* 0x000e620000000a00 */
[----:B------:R-:W5:Y:S01]  /*2ee0*/  @!P4 LDG.E R57, desc[UR8][R90.64+0x4] ;  /* 0x000004085a39c981 */ /* 0x000f62000c1e1900 */
[----:B------:R-:W-:-:S03]  /*2ef0*/  IADD3 R29, PT, PT, R0, R29, RZ ;  /* 0x0000001d001d7210 */ /* 0x000fc60007ffe0ff */
[----:B---3--:R-:W-:Y:S04]  /*2f00*/  @!P4 STS [R35+0x4], R82 ;  /* 0x000004522300c388 */ /* 0x008fe80000000800 */
[----:B--2---:R2:W-:Y:S04]  /*2f10*/  @!P4 STS [R28+0x4], R89 ;  /* 0x000004591c00c388 */ /* 0x0045e80000000800 */
[----:B----4-:R3:W-:Y:S04]  /*2f20*/  @!P4 STS [R24+0x4], R51 ;  /* 0x000004331800c388 */ /* 0x0107e80000000800 */
[----:B-----5:R4:W-:Y:S01]  /*2f30*/  @!P4 STS [R44+0x4], R57 ;  /* 0x000004392c00c388 */ /* 0x0209e20000000800 */
[----:B------:R-:W-:-:S04]  /*2f40*/  ISETP.GT.AND P4, PT, R18, R23, PT ;  /* 0x000000171200720c */ /* 0x000fc80003f84270 */
[----:B------:R-:W-:-:S04]  /*2f50*/  ISETP.LT.OR P4, PT, R18, 0x1, P4 ;  /* 0x000000011200780c */ /* 0x000fc80002781670 */
[----:B------:R-:W-:-:S13]  /*2f60*/  ISETP.GT.U32.OR P6, PT, R80, R23, P4 ;  /* 0x000000175000720c */ /* 0x000fda00027c4470 */
[C---:B------:R-:W-:Y:S01]  /*2f70*/  @!P6 IADD3 R83, PT, PT, R29.reuse, -0x2, -R23 ;  /* 0xfffffffe1d53e810 */ /* 0x040fe20007ffe817 */
[C---:B--2---:R-:W-:Y:S02]  /*2f80*/  @!P6 VIADD R89, R29.reuse, UR4 ;  /* 0x000000041d59ec36 */ /* 0x044fe40008000000 */
[----:B-1----:R-:W-:Y:S02]  /*2f90*/  @!P6 IMAD.WIDE R90, R29, 0x4, R46 ;  /* 0x000000041d5ae825 */ /* 0x002fe400078e022e */
[----:B------:R-:W1:Y:S02]  /*2fa0*/  LDC.64 R46, c[0x0][0x380] ;  /* 0x0000e000ff2e7b82 */ /* 0x000e640000000a00 */
[--C-:B0-----:R-:W-:Y:S01]  /*2fb0*/  @!P6 IMAD.WIDE R82, R83, 0x4, R48.reuse ;  /* 0x000000045352e825 */ /* 0x101fe200078e0230 */
[----:B---3--:R-:W2:Y:S03]  /*2fc0*/  @!P6 LDG.E R51, desc[UR8][R90.64+-0x4] ;  /* 0xfffffc085a33e981 */ /* 0x008ea6000c1e1900 */
[----:B------:R-:W-:Y:S01]  /*2fd0*/  @!P6 IMAD.WIDE R88, R89, 0x4, R48 ;  /* 0x000000045958e825 */ /* 0x000fe200078e0230 */
[----:B------:R-:W3:Y:S01]  /*2fe0*/  @!P6 LDG.E R18, desc[UR8][R82.64] ;  /* 0x000000085212e981 */ /* 0x000ee2000c1e1900 */
[----:B------:R-:W0:Y:S03]  /*2ff0*/  LDC.64 R48, c[0x0][0x388] ;  /* 0x0000e200ff307b82 */ /* 0x000e260000000a00 */
[----:B------:R-:W5:Y:S04]  /*3000*/  @!P6 LDG.E R21, desc[UR8][R88.64] ;  /* 0x000000085815e981 */ /* 0x000f68000c1e1900 */
[----:B----4-:R-:W4:Y:S01]  /*3010*/  @!P6 LDG.E R57, desc[UR8][R90.64+0x4] ;  /* 0x000004085a39e981 */ /* 0x010f22000c1e1900 */
[----:B------:R-:W-:-:S03]  /*3020*/  IADD3 R29, PT, PT, R0, R29, RZ ;  /* 0x0000001d001d7210 */ /* 0x000fc60007ffe0ff */
[----:B---3--:R3:W-:Y:S04]  /*3030*/  @!P6 STS [R45+0x4], R18 ;  /* 0x000004122d00e388 */ /* 0x0087e80000000800 */
[----:B-----5:R5:W-:Y:S04]  /*3040*/  @!P6 STS [R42+0x4], R21 ;  /* 0x000004152a00e388 */ /* 0x020be80000000800 */
[----:B--2---:R2:W-:Y:S04]  /*3050*/  @!P6 STS [R40+0x4], R51 ;  /* 0x000004332800e388 */ /* 0x0045e80000000800 */
[----:B----4-:R-:W-:Y:S01]  /*3060*/  @!P6 STS [R38+0x4], R57 ;  /* 0x000004392600e388 */ /* 0x010fe20000000800 */
[----:B------:R-:W-:-:S13]  /*3070*/  ISETP.GT.U32.OR P6, PT, R80, R23, P3 ;  /* 0x000000175000720c */ /* 0x000fda0001fc4470 */
[C---:B------:R-:W-:Y:S02]  /*3080*/  @!P6 IADD3 R83, PT, PT, R29.reuse, -0x2, -R23 ;  /* 0xfffffffe1d53e810 */ /* 0x040fe40007ffe817 */
[C---:B------:R-:W-:Y:S01]  /*3090*/  @!P6 IADD3 R89, PT, PT, R29.reuse, UR4, RZ ;  /* 0x000000041d59ec10 */ /* 0x040fe2000fffe0ff */
[----:B-1----:R-:W-:Y:S02]  /*30a0*/  @!P6 IMAD.WIDE R90, R29, 0x4, R46 ;  /* 0x000000041d5ae825 */ /* 0x002fe400078e022e */
[----:B------:R-:W1:Y:S02]  /*30b0*/  LDC.64 R46, c[0x0][0x380] ;  /* 0x0000e000ff2e7b82 */ /* 0x000e640000000a00 */
[--C-:B0-----:R-:W-:Y:S01]  /*30c0*/  @!P6 IMAD.WIDE R82, R83, 0x4, R48.reuse ;  /* 0x000000045352e825 */ /* 0x101fe200078e0230 */
[----:B------:R-:W4:Y:S03]  /*30d0*/  @!P6 LDG.E R26, desc[UR8][R90.64+-0x4] ;  /* 0xfffffc085a1ae981 */ /* 0x000f26000c1e1900 */
[----:B------:R-:W-:Y:S01]  /*30e0*/  @!P6 IMAD.WIDE R88, R89, 0x4, R48 ;  /* 0x000000045958e825 */ /* 0x000fe200078e0230 */
[----:B---3--:R-:W3:Y:S01]  /*30f0*/  @!P6 LDG.E R18, desc[UR8][R82.64] ;  /* 0x000000085212e981 */ /* 0x008ee2000c1e1900 */
[----:B------:R-:W0:Y:S03]  /*3100*/  LDC.64 R48, c[0x0][0x388] ;  /* 0x0000e200ff307b82 */ /* 0x000e260000000a00 */
[----:B-----5:R-:W5:Y:S04]  /*3110*/  @!P6 LDG.E R21, desc[UR8][R90.64+0x4] ;  /* 0x000004085a15e981 */ /* 0x020f68000c1e1900 */
[----:B------:R-:W2:Y:S01]  /*3120*/  @!P6 LDG.E R89, desc[UR8][R88.64] ;  /* 0x000000085859e981 */ /* 0x000ea2000c1e1900 */
[----:B------:R-:W-:-:S03]  /*3130*/  IADD3 R29, PT, PT, R0, R29, RZ ;  /* 0x0000001d001d7210 */ /* 0x000fc60007ffe0ff */
[----:B---3--:R-:W-:Y:S04]  /*3140*/  @!P6 STS [R37+0x4], R18 ;  /* 0x000004122500e388 */ /* 0x008fe80000000800 */
[----:B--2---:R2:W-:Y:S04]  /*3150*/  @!P6 STS [R34+0x4], R89 ;  /* 0x000004592200e388 */ /* 0x0045e80000000800 */
[----:B----4-:R-:W-:Y:S04]  /*3160*/  @!P6 STS [R33+0x4], R26 ;  /* 0x0000041a2100e388 */ /* 0x010fe80000000800 */
[----:B-----5:R3:W-:Y:S01]  /*3170*/  @!P6 STS [R30+0x4], R21 ;  /* 0x000004151e00e388 */ /* 0x0207e20000000800 */
[----:B------:R-:W-:-:S13]  /*3180*/  ISETP.GT.U32.OR P6, PT, R80, R23, P2 ;  /* 0x000000175000720c */ /* 0x000fda00017c4470 */
[C---:B------:R-:W-:Y:S01]  /*3190*/  @!P6 IADD3 R83, PT, PT, R29.reuse, -0x2, -R23 ;  /* 0xfffffffe1d53e810 */ /* 0x040fe20007ffe817 */
[C---:B------:R-:W-:Y:S02]  /*31a0*/  @!P6 VIADD R51, R29.reuse, UR4 ;  /* 0x000000041d33ec36 */ /* 0x040fe40008000000 */
[----:B-1----:R-:W-:Y:S01]  /*31b0*/  @!P6 IMAD.WIDE R92, R29, 0x4, R46 ;  /* 0x000000041d5ce825 */ /* 0x002fe200078e022e */
[C---:B--2---:R-:W-:Y:S01]  /*31c0*/  LEA R89, R6.reuse, R25, 0x3 ;  /* 0x0000001906597211 */ /* 0x044fe200078e18ff */
[----:B------:R-:W1:Y:S02]  /*31d0*/  LDC.64 R46, c[0x0][0x380] ;  /* 0x0000e000ff2e7b82 */ /* 0x000e640000000a00 */
[--C-:B0-----:R-:W-:Y:S01]  /*31e0*/  @!P6 IMAD.WIDE R82, R83, 0x4, R48.reuse ;  /* 0x000000045352e825 */ /* 0x101fe200078e0230 */
[----:B------:R-:W2:Y:S03]  /*31f0*/  @!P6 LDG.E R84, desc[UR8][R92.64+-0x4] ;  /* 0xfffffc085c54e981 */ /* 0x000ea6000c1e1900 */
[----:B------:R-:W-:Y:S01]  /*3200*/  @!P6 IMAD.WIDE R90, R51, 0x4, R48 ;  /* 0x00000004335ae825 */ /* 0x000fe200078e0230 */
[----:B------:R-:W4:Y:S04]  /*3210*/  @!P6 LDG.E R18, desc[UR8][R82.64] ;  /* 0x000000085212e981 */ /* 0x000f28000c1e1900 */
[----:B---3--:R-:W3:Y:S01]  /*3220*/  @!P6 LDG.E R21, desc[UR8][R92.64+0x4] ;  /* 0x000004085c15e981 */ /* 0x008ee2000c1e1900 */
[----:B------:R-:W-:Y:S01]  /*3230*/  LEA R79, R6, R89, 0x2 ;  /* 0x00000059064f7211 */ /* 0x000fe200078e10ff */
[----:B------:R-:W0:Y:S02]  /*3240*/  LDC.64 R48, c[0x0][0x388] ;  /* 0x0000e200ff307b82 */ /* 0x000e240000000a00 */
[----:B------:R-:W5:Y:S04]  /*3250*/  @!P6 LDG.E R26, desc[UR8][R90.64] ;  /* 0x000000085a1ae981 */ /* 0x000f68000c1e1900 */
[----:B----4-:R4:W-:Y:S04]  /*3260*/  @!P6 STS [R89+0x4], R18 ;  /* 0x000004125900e388 */ /* 0x0109e80000000800 */
[----:B-----5:R-:W-:Y:S04]  /*3270*/  @!P6 STS [R79+0x4], R26 ;  /* 0x0000041a4f00e388 */ /* 0x020fe80000000800 */
[----:B--2---:R-:W-:Y:S04]  /*3280*/  @!P6 STS [R25+0x4], R84 ;  /* 0x000004541900e388 */ /* 0x004fe80000000800 */
[----:B---3--:R2:W-:Y:S01]  /*3290*/  @!P6 STS [R22+0x4], R21 ;  /* 0x000004151600e388 */ /* 0x0085e20000000800 */
[----:B------:R-:W-:-:S13]  /*32a0*/  ISETP.GT.U32.OR P6, PT, R80, R23, P1 ;  /* 0x000000175000720c */ /* 0x000fda0000fc4470 */
[----:B------:R-:W-:-:S04]  /*32b0*/  @!P6 IADD3 R29, PT, PT, R0, R29, RZ ;  /* 0x0000001d001de210 */ /* 0x000fc80007ffe0ff */
[C---:B------:R-:W-:Y:S01]  /*32c0*/  @!P6 IADD3 R83, PT, PT, R29.reuse, -0x2, -R23 ;  /* 0xfffffffe1d53e810 */ /* 0x040fe20007ffe817 */
[----:B------:R-:W-:-:S04]  /*32d0*/  @!P6 VIADD R91, R29, UR4 ;  /* 0x000000041d5bec36 */ /* 0x000fc80008000000 */
[----:B0-----:R-:W-:-:S04]  /*32e0*/  @!P6 IMAD.WIDE R82, R83, 0x4, R48 ;  /* 0x000000045352e825 */ /* 0x001fc800078e0230 */
[----:B------:R-:W-:Y:S02]  /*32f0*/  @!P6 IMAD.WIDE R90, R91, 0x4, R48 ;  /* 0x000000045b5ae825 */ /* 0x000fe400078e0230 */
[----:B------:R-:W3:Y:S01]  /*3300*/  @!P6 LDG.E R82, desc[UR8][R82.64] ;  /* 0x000000085252e981 */ /* 0x000ee2000c1e1900 */
[C---:B------:R-:W-:Y:S01]  /*3310*/  LEA R65, R6.reuse, R17, 0x3 ;  /* 0x0000001106417211 */ /* 0x040fe200078e18ff */
[----:B-1----:R-:W-:Y:S01]  /*3320*/  @!P6 IMAD.WIDE R94, R29, 0x4, R46 ;  /* 0x000000041d5ee825 */ /* 0x002fe200078e022e */
[----:B------:R-:W0:Y:S01]  /*3330*/  LDC.64 R48, c[0x0][0x388] ;  /* 0x0000e200ff307b82 */ /* 0x000e220000000a00 */
[----:B------:R-:W5:Y:S04]  /*3340*/  @!P6 LDG.E R90, desc[UR8][R90.64] ;  /* 0x000000085a5ae981 */ /* 0x000f68000c1e1900 */
[----:B----4-:R-:W4:Y:S01]  /*3350*/  @!P6 LDG.E R18, desc[UR8][R94.64+-0x4] ;  /* 0xfffffc085e12e981 */ /* 0x010f22000c1e1900 */
[----:B------:R-:W-:-:S02]  /*3360*/  LEA R75, R6, R65, 0x2 ;  /* 0x00000041064b7211 */ /* 0x000fc400078e10ff */
[----:B------:R-:W-:Y:S01]  /*3370*/  IADD3 R80, PT, PT, R2, R80, RZ ;  /* 0x0000005002507210 */ /* 0x000fe20007ffe0ff */
[----:B--2---:R-:W2:Y:S01]  /*3380*/  @!P6 LDG.E R21, desc[UR8][R94.64+0x4] ;  /* 0x000004085e15e981 */ /* 0x004ea2000c1e1900 */
[----:B------:R-:W1:Y:S03]  /*3390*/  LDC.64 R46, c[0x0][0x380] ;  /* 0x0000e000ff2e7b82 */ /* 0x000e660000000a00 */
[----:B------:R-:W-:Y:S01]  /*33a0*/  IMAD R93, R80, UR4, R5 ;  /* 0x00000004505d7c24 */ /* 0x000fe2000f8e0205 */
[----:B---3--:R0:W-:Y:S04]  /*33b0*/  @!P6 STS [R65+0x4], R82 ;  /* 0x000004524100e388 */ /* 0x0081e80000000800 */
[----:B-----5:R-:W-:Y:S04]  /*33c0*/  @!P6 STS [R75+0x4], R90 ;  /* 0x0000045a4b00e388 */ /* 0x020fe80000000800 */
[----:B----4-:R-:W-:Y:S04]  /*33d0*/  @!P6 STS [R17+0x4], R18 ;  /* 0x000004121100e388 */ /* 0x010fe80000000800 */
[----:B--2---:R2:W-:Y:S01]  /*33e0*/  @!P6 STS [R14+0x4], R21 ;  /* 0x000004150e00e388 */ /* 0x0045e20000000800 */
[----:B------:R-:W-:-:S04]  /*33f0*/  LOP3.LUT P6, RZ, R11, 0x1, RZ, 0xc0, !PT ;  /* 0x000000010bff7812 */ /* 0x000fc800078cc0ff */
[----:B------:R-:W-:-:S13]  /*3400*/  ISETP.GT.U32.OR P6, PT, R80, R23, P6 ;  /* 0x000000175000720c */ /* 0x000fda00037c4470 */
[C---:B------:R-:W-:Y:S01]  /*3410*/  @!P6 IADD3 R83, PT, PT, R93.reuse, -0x2, -R23 ;  /* 0xfffffffe5d53e810 */ /* 0x040fe20007ffe817 */
[C---:B------:R-:W-:Y:S02]  /*3420*/  @!P6 VIADD R29, R93.reuse, UR4 ;  /* 0x000000045d1dec36 */ /* 0x040fe40008000000 */
[----:B-1----:R-:W-:-:S04]  /*3430*/  @!P6 IMAD.WIDE R46, R93, 0x4, R46 ;  /* 0x000000045d2ee825 */ /* 0x002fc800078e022e */
[--C-:B0-----:R-:W-:Y:S01]  /*3440*/  @!P6 IMAD.WIDE R82, R83, 0x4, R48.reuse ;  /* 0x000000045352e825 */ /* 0x101fe200078e0230 */
[----:B------:R-:W3:Y:S03]  /*3450*/  @!P6 LDG.E R84, desc[UR8][R46.64+-0x4] ;  /* 0xfffffc082e54e981 */ /* 0x000ee6000c1e1900 */
[----:B------:R-:W-:Y:S01]  /*3460*/  @!P6 IMAD.WIDE R48, R29, 0x4, R48 ;  /* 0x000000041d30e825 */ /* 0x000fe200078e0230 */
[----:B------:R-:W4:Y:S04]  /*3470*/  @!P6 LDG.E R26, desc[UR8][R82.64] ;  /* 0x00000008521ae981 */ /* 0x000f28000c1e1900 */
[----:B--2---:R0:W2:Y:S04]  /*3480*/  @!P6 LDG.E R21, desc[UR8][R48.64] ;  /* 0x000000083015e981 */ /* 0x0040a8000c1e1900 */
[----:B------:R1:W5:Y:S01]  /*3490*/  @!P6 LDG.E R86, desc[UR8][R46.64+0x4] ;  /* 0x000004082e56e981 */ /* 0x000362000c1e1900 */
[----:B------:R-:W1:Y:S01]  /*34a0*/  S2R R29, SR_CgaCtaId ;  /* 0x00000000001d7919 */ /* 0x000e620000008800 */
[----:B------:R-:W-:Y:S01]  /*34b0*/  MOV R18, 0x400 ;  /* 0x0000040000127802 */ /* 0x000fe20000000f00 */
[----:B0-----:R-:W0:Y:S08]  /*34c0*/  LDC.64 R48, c[0x0][0x388] ;  /* 0x0000e200ff307b82 */ /* 0x001e300000000a00 */
[----:B-1----:R-:W1:Y:S01]  /*34d0*/  LDC.64 R46, c[0x0][0x380] ;  /* 0x0000e000ff2e7b82 */ /* 0x002e620000000a00 */
[----:B------:R-:W-:Y:S01]  /*34e0*/  LEA R57, R29, R18, 0x18 ;  /* 0x000000121d397211 */ /* 0x000fe200078ec0ff */
[----:B------:R-:W-:-:S03]  /*34f0*/  IMAD R18, R4, R9, RZ ;  /* 0x0000000904127224 */ /* 0x000fc600078e02ff */
[----:B------:R-:W-:-:S04]  /*3500*/  LEA R29, R6, R57, 0x3 ;  /* 0x00000039061d7211 */ /* 0x000fc800078e18ff */
[C---:B------:R-:W-:Y:S02]  /*3510*/  LEA R29, R18.reuse, R29, 0x2 ;  /* 0x0000001d121d7211 */ /* 0x040fe400078e10ff */
[----:B------:R-:W-:-:S03]  /*3520*/  LEA R57, R18, R57, 0x2 ;  /* 0x0000003912397211 */ /* 0x000fc600078e10ff */
[C---:B------:R-:W-:Y:S01]  /*3530*/  IMAD R18, R6.reuse, 0x4, R29 ;  /* 0x0000000406127824 */ /* 0x040fe200078e021d */
[----:B------:R-:W-:Y:S01]  /*3540*/  LEA R51, R6, R57, 0x2 ;  /* 0x0000003906337211 */ /* 0x000fe200078e10ff */
[----:B----4-:R4:W-:Y:S04]  /*3550*/  @!P6 STS [R29+0x8], R26 ;  /* 0x0000081a1d00e388 */ /* 0x0109e80000000800 */
[----:B--2---:R-:W-:Y:S04]  /*3560*/  @!P6 STS [R18+0x8], R21 ;  /* 0x000008151200e388 */ /* 0x004fe80000000800 */
[----:B---3--:R-:W-:Y:S04]  /*3570*/  @!P6 STS [R57+0x8], R84 ;  /* 0x000008543900e388 */ /* 0x008fe80000000800 */
[----:B-----5:R2:W-:Y:S01]  /*3580*/  @!P6 STS [R51+0x8], R86 ;  /* 0x000008563300e388 */ /* 0x0205e20000000800 */
[----:B------:R-:W-:-:S04]  /*3590*/  LOP3.LUT P6, RZ, R11, 0x2, RZ, 0xc0, !PT ;  /* 0x000000020bff7812 */ /* 0x000fc800078cc0ff */
[----:B------:R-:W-:-:S13]  /*35a0*/  ISETP.GT.U32.OR P6, PT, R80, R23, P6 ;  /* 0x000000175000720c */ /* 0x000fda00037c4470 */
[----:B------:R-:W-:-:S04]  /*35b0*/  @!P6 IADD3 R94, PT, PT, R0, R93, RZ ;  /* 0x0000005d005ee210 */ /* 0x000fc80007ffe0ff */
[C---:B------:R-:W-:Y:S02]  /*35c0*/  @!P6 IADD3 R83, PT, PT, R94.reuse, -0x2, -R23 ;  /* 0xfffffffe5e53e810 */ /* 0x040fe40007ffe817 */
[C---:B------:R-:W-:Y:S01]  /*35d0*/  @!P6 IADD3 R91, PT, PT, R94.reuse, UR4, RZ ;  /* 0x000000045e5bec10 */ /* 0x040fe2000fffe0ff */
[----:B-1----:R-:W-:Y:S01]  /*35e0*/  @!P6 IMAD.WIDE R94, R94, 0x4, R46 ;  /* 0x000000045e5ee825 */ /* 0x002fe200078e022e */
[C---:B----4-:R-:W-:Y:S01]  /*35f0*/  LEA R26, R6.reuse, R85, 0x2 ;  /* 0x00000055061a7211 */ /* 0x050fe200078e10ff */
[----:B------:R-:W1:Y:S02]  /*3600*/  LDC.64 R46, c[0x0][0x380] ;  /* 0x0000e000ff2e7b82 */ /* 0x000e640000000a00 */
[--C-:B0-----:R-:W-:Y:S01]  /*3610*/  @!P6 IMAD.WIDE R82, R83, 0x4, R48.reuse ;  /* 0x000000045352e825 */ /* 0x101fe200078e0230 */
[----:B--2---:R-:W2:Y:S03]  /*3620*/  @!P6 LDG.E R86, desc[UR8][R94.64+-0x4] ;  /* 0xfffffc085e56e981 */ /* 0x004ea6000c1e1900 */
[----:B------:R-:W-:Y:S01]  /*3630*/  @!P6 IMAD.WIDE R90, R91, 0x4, R48 ;  /* 0x000000045b5ae825 */ /* 0x000fe200078e0230 */
[----:B------:R-:W3:Y:S01]  /*3640*/  @!P6 LDG.E R84, desc[UR8][R82.64] ;  /* 0x000000085254e981 */ /* 0x000ee2000c1e1900 */
[----:B------:R-:W0:Y:S03]  /*3650*/  LDC.64 R48, c[0x0][0x388] ;  /* 0x0000e200ff307b82 */ /* 0x000e260000000a00 */
[----:B------:R4:W5:Y:S04]  /*3660*/  @!P6 LDG.E R97, desc[UR8][R94.64+0x4] ;  /* 0x000004085e61e981 */ /* 0x000968000c1e1900 */
[----:B------:R-:W2:Y:S01]  /*3670*/  @!P6 LDG.E R90, desc[UR8][R90.64] ;  /* 0x000000085a5ae981 */ /* 0x000ea2000c1e1900 */
[----:B------:R-:W-:Y:S01]  /*3680*/  IMAD R21, R6, 0x4, R87 ;  /* 0x0000000406157824 */ /* 0x000fe200078e0257 */
[----:B------:R-:W-:Y:S01]  /*3690*/  IADD3 R93, PT, PT, R0, R93, R0 ;  /* 0x0000005d005d7210 */ /* 0x000fe20007ffe000 */
[----:B----4-:R-:W4:Y:S01]  /*36a0*/  LDC.64 R94, c[0x0][0x388] ;  /* 0x0000e200ff5e7b82 */ /* 0x010f220000000a00 */
[----:B---3--:R-:W-:Y:S04]  /*36b0*/  @!P6 STS [R87+0xc], R84 ;  /* 0x00000c545700e388 */ /* 0x008fe80000000800 */
[----:B--2---:R2:W-:Y:S04]  /*36c0*/  @!P6 STS [R21+0xc], R90 ;  /* 0x00000c5a1500e388 */ /* 0x0045e80000000800 */
[----:B------:R-:W-:Y:S04]  /*36d0*/  @!P6 STS [R85+0xc], R86 ;  /* 0x00000c565500e388 */ /* 0x000fe80000000800 */
[----:B-----5:R3:W-:Y:S01]  /*36e0*/  @!P6 STS [R26+0xc], R97 ;  /* 0x00000c611a00e388 */ /* 0x0207e20000000800 */
[----:B------:R-:W-:-:S13]  /*36f0*/  ISETP.GT.U32.OR P6, PT, R80, R23, P5 ;  /* 0x000000175000720c */ /* 0x000fda0002fc4470 */
[C---:B------:R-:W-:Y:S02]  /*3700*/  @!P6 IADD3 R83, PT, PT, R93.reuse, -0x2, -R23 ;  /* 0xfffffffe5d53e810 */ /* 0x040fe40007ffe817 */
[----:B------:R-:W-:-:S03]  /*3710*/  @!P6 IADD3 R91, PT, PT, R93, UR4, RZ ;  /* 0x000000045d5bec10 */ /* 0x000fc6000fffe0ff */
[----:B0-----:R-:W-:-:S04]  /*3720*/  @!P6 IMAD.WIDE R82, R83, 0x4, R48 ;  /* 0x000000045352e825 */ /* 0x001fc800078e0230 */
[----:B------:R-:W-:Y:S02]  /*3730*/  @!P6 IMAD.WIDE R48, R91, 0x4, R48 ;  /* 0x000000045b30e825 */ /* 0x000fe400078e0230 */
[----:B------:R-:W5:Y:S01]  /*3740*/  @!P6 LDG.E R82, desc[UR8][R82.64] ;  /* 0x000000085252e981 */ /* 0x000f62000c1e1900 */
[----:B--2---:R-:W0:Y:S01]  /*3750*/  LDC.64 R90, c[0x0][0x380] ;  /* 0x0000e000ff5a7b82 */ /* 0x004e220000000a00 */
[----:B-1----:R-:W-:Y:S02]  /*3760*/  @!P6 IMAD.WIDE R46, R93, 0x4, R46 ;  /* 0x000000045d2ee825 */ /* 0x002fe400078e022e */
[----:B------:R-:W2:Y:S04]  /*3770*/  @!P6 LDG.E R48, desc[UR8][R48.64] ;  /* 0x000000083030e981 */ /* 0x000ea8000c1e1900 */
[----:B------:R-:W4:Y:S04]  /*3780*/  @!P6 LDG.E R84, desc[UR8][R46.64+-0x4] ;  /* 0xfffffc082e54e981 */ /* 0x000f28000c1e1900 */
[----:B---3--:R-:W3:Y:S01]  /*3790*/  @!P6 LDG.E R97, desc[UR8][R46.64+0x4] ;  /* 0x000004082e61e981 */ /* 0x008ee2000c1e1900 */
[----:B------:R-:W-:-:S03]  /*37a0*/  IADD3 R93, PT, PT, R0, R93, RZ ;  /* 0x0000005d005d7210 */ /* 0x000fc60007ffe0ff */
[----:B-----5:R-:W-:Y:S04]  /*37b0*/  @!P6 STS [R81+0x8], R82 ;  /* 0x000008525100e388 */ /* 0x020fe80000000800 */
[----:B--2---:R1:W-:Y:S04]  /*37c0*/  @!P6 STS [R67+0x8], R48 ;  /* 0x000008304300e388 */ /* 0x0043e80000000800 */
[----:B----4-:R2:W-:Y:S04]  /*37d0*/  @!P6 STS [R63+0x8], R84 ;  /* 0x000008543f00e388 */ /* 0x0105e80000000800 */
[----:B---3--:R3:W-:Y:S01]  /*37e0*/  @!P6 STS [R78+0x8], R97 ;  /* 0x000008614e00e388 */ /* 0x0087e20000000800 */
[----:B------:R-:W-:-:S04]  /*37f0*/  LOP3.LUT P6, RZ, R11, 0x200, RZ, 0xc0, !PT ;  /* 0x000002000bff7812 */ /* 0x000fc800078cc0ff */
[----:B------:R-:W-:-:S13]  /*3800*/  ISETP.GT.U32.OR P6, PT, R80, R23, P6 ;  /* 0x000000175000720c */ /* 0x000fda00037c4470 */
[C---:B------:R-:W-:Y:S01]  /*3810*/  @!P6 IADD3 R49, PT, PT, R93.reuse, -0x2, -R23 ;  /* 0xfffffffe5d31e810 */ /* 0x040fe20007ffe817 */
[----:B------:R-:W-:-:S04]  /*3820*/  @!P6 VIADD R83, R93, UR4 ;  /* 0x000000045d53ec36 */ /* 0x000fc80008000000 */
[--C-:B------:R-:W-:Y:S02]  /*3830*/  @!P6 IMAD.WIDE R46, R49, 0x4, R94.reuse ;  /* 0x00000004312ee825 */ /* 0x100fe400078e025e */
[----:B-1----:R-:W1:Y:S02]  /*3840*/  LDC.64 R48, c[0x0][0x380] ;  /* 0x0000e000ff307b82 */ /* 0x002e640000000a00 */
[----:B------:R-:W-:Y:S01]  /*3850*/  @!P6 IMAD.WIDE R94, R83, 0x4, R94 ;  /* 0x00000004535ee825 */ /* 0x000fe200078e025e */
[----:B------:R-:W4:Y:S03]  /*3860*/  @!P6 LDG.E R99, desc[UR8][R46.64] ;  /* 0x000000082e63e981 */ /* 0x000f26000c1e1900 */
[----:B0-----:R-:W-:Y:S02]  /*3870*/  @!P6 IMAD.WIDE R90, R93, 0x4, R90 ;  /* 0x000000045d5ae825 */ /* 0x001fe400078e025a */
[----:B------:R-:W5:Y:S01]  /*3880*/  @!P6 LDG.E R94, desc[UR8][R94.64] ;  /* 0x000000085e5ee981 */ /* 0x000f62000c1e1900 */
[----:B------:R-:W0:Y:S03]  /*3890*/  LDC.64 R82, c[0x0][0x388] ;  /* 0x0000e200ff527b82 */ /* 0x000e260000000a00 */
[----:B--2---:R-:W2:Y:S04]  /*38a0*/  @!P6 LDG.E R84, desc[UR8][R90.64+-0x4] ;  /* 0xfffffc085a54e981 */ /* 0x004ea8000c1e1900 */
[----:B------:R3:W2:Y:S01]  /*38b0*/  @!P6 LDG.E R86, desc[UR8][R90.64+0x4] ;  /* 0x000004085a56e981 */ /* 0x0006a2000c1e1900 */
[----:B------:R-:W-:Y:S01]  /*38c0*/  IADD3 R93, PT, PT, R0, R93, RZ ;  /* 0x0000005d005d7210 */ /* 0x000fe20007ffe0ff */
[----:B---3--:R-:W3:Y:S02]  /*38d0*/  LDC.64 R90, c[0x0][0x380] ;  /* 0x0000e000ff5a7b82 */ /* 0x008ee40000000a00 */
[----:B----4-:R-:W-:Y:S04]  /*38e0*/  @!P6 STS [R64+0x8], R99 ;  /* 0x000008634000e388 */ /* 0x010fe80000000800 */
[----:B-----5:R4:W-:Y:S04]  /*38f0*/  @!P6 STS [R69+0x8], R94 ;  /* 0x0000085e4500e388 */ /* 0x0209e80000000800 */
[----:B--2---:R-:W-:Y:S04]  /*3900*/  @!P6 STS [R71+0x8], R84 ;  /* 0x000008544700e388 */ /* 0x004fe80000000800 */
[----:B------:R-:W-:Y:S01]  /*3910*/  @!P6 STS [R73+0x8], R86 ;  /* 0x000008564900e388 */ /* 0x000fe20000000800 */
[----:B------:R-:W-:-:S04]  /*3920*/  LOP3.LUT P6, RZ, R11, 0x100, RZ, 0xc0, !PT ;  /* 0x000001000bff7812 */ /* 0x000fc800078cc0ff */
[----:B------:R-:W-:-:S13]  /*3930*/  ISETP.GT.U32.OR P6, PT, R80, R23, P6 ;  /* 0x000000175000720c */ /* 0x000fda00037c4470 */
[C---:B------:R-:W-:Y:S02]  /*3940*/  @!P6 IADD3 R47, PT, PT, R93.reuse, -0x2, -R23 ;  /* 0xfffffffe5d2fe810 */ /* 0x040fe40007ffe817 */
[----:B------:R-:W-:-:S03]  /*3950*/  @!P6 IADD3 R95, PT, PT, R93, UR4, RZ ;  /* 0x000000045d5fec10 */ /* 0x000fc6000fffe0ff */
[----:B0-----:R-:W-:-:S04]  /*3960*/  @!P6 IMAD.WIDE R46, R47, 0x4, R82 ;  /* 0x000000042f2ee825 */ /* 0x001fc800078e0252 */
[----:B------:R-:W-:Y:S01]  /*3970*/  @!P6 IMAD.WIDE R82, R95, 0x4, R82 ;  /* 0x000000045f52e825 */ /* 0x000fe200078e0252 */
[----:B------:R-:W2:Y:S01]  /*3980*/  @!P6 LDG.E R97, desc[UR8][R46.64] ;  /* 0x000000082e61e981 */ /* 0x000ea2000c1e1900 */
[----:B----4-:R-:W0:Y:S02]  /*3990*/  LDC.64 R94, c[0x0][0x388] ;  /* 0x0000e200ff5e7b82 */ /* 0x010e240000000a00 */
[----:B-1----:R-:W-:Y:S02]  /*39a0*/  @!P6 IMAD.WIDE R48, R93, 0x4, R48 ;  /* 0x000000045d30e825 */ /* 0x002fe400078e0230 */
[----:B------:R-:W4:Y:S04]  /*39b0*/  @!P6 LDG.E R83, desc[UR8][R82.64] ;  /* 0x000000085253e981 */ /* 0x000f28000c1e1900 */
[----:B------:R-:W5:Y:S04]  /*39c0*/  @!P6 LDG.E R99, desc[UR8][R48.64+-0x4] ;  /* 0xfffffc083063e981 */ /* 0x000f68000c1e1900 */
[----:B------:R1:W3:Y:S01]  /*39d0*/  @!P6 LDG.E R101, desc[UR8][R48.64+0x4] ;  /* 0x000004083065e981 */ /* 0x0002e2000c1e1900 */
[----:B------:R-:W-:Y:S01]  /*39e0*/  IADD3 R93, PT, PT, R0, R93, RZ ;  /* 0x0000005d005d7210 */ /* 0x000fe20007ffe0ff */
[----:B-1----:R-:W1:Y:S02]  /*39f0*/  LDC.64 R48, c[0x0][0x380] ;  /* 0x0000e000ff307b82 */ /* 0x002e640000000a00 */
[----:B--2---:R-:W-:Y:S04]  /*3a00*/  @!P6 STS [R76+0x8], R97 ;  /* 0x000008614c00e388 */ /* 0x004fe80000000800 */
[----:B----4-:R2:W-:Y:S04]  /*3a10*/  @!P6 STS [R74+0x8], R83 ;  /* 0x000008534a00e388 */ /* 0x0105e80000000800 */
[----:B-----5:R4:W-:Y:S04]  /*3a20*/  @!P6 STS [R72+0x8], R99 ;  /* 0x000008634800e388 */ /* 0x0209e80000000800 */
[----:B---3--:R3:W-:Y:S01]  /*3a30*/  @!P6 STS [R70+0x8], R101 ;  /* 0x000008654600e388 */ /* 0x0087e20000000800 */
[----:B------:R-:W-:Y:S01]  /*3a40*/  LOP3.LUT P6, RZ, R11, 0x80, RZ, 0xc0, !PT ;  /* 0x000000800bff7812 */ /* 0x000fe200078cc0ff */
[----:B--2---:R-:W2:Y:S03]  /*3a50*/  LDC.64 R82, c[0x0][0x388] ;  /* 0x0000e200ff527b82 */ /* 0x004ea60000000a00 */
[----:B------:R-:W-:-:S13]  /*3a60*/  ISETP.GT.U32.OR P6, PT, R80, R23, P6 ;  /* 0x000000175000720c */ /* 0x000fda00037c4470 */
[C---:B------:R-:W-:Y:S01]  /*3a70*/  @!P6 IADD3 R47, PT, PT, R93.reuse, -0x2, -R23 ;  /* 0xfffffffe5d2fe810 */ /* 0x040fe20007ffe817 */
[----:B------:R-:W-:-:S04]  /*3a80*/  @!P6 VIADD R103, R93, UR4 ;  /* 0x000000045d67ec36 */ /* 0x000fc80008000000 */
[----:B0-----:R-:W-:-:S04]  /*3a90*/  @!P6 IMAD.WIDE R46, R47, 0x4, R94 ;  /* 0x000000042f2ee825 */ /* 0x001fc800078e025e */
[----:B------:R-:W-:Y:S01]  /*3aa0*/  @!P6 IMAD.WIDE R94, R103, 0x4, R94 ;  /* 0x00000004675ee825 */ /* 0x000fe200078e025e */
[----:B------:R-:W5:Y:S03]  /*3ab0*/  @!P6 LDG.E R97, desc[UR8][R46.64] ;  /* 0x000000082e61e981 */ /* 0x000f66000c1e1900 */
[----:B------:R-:W-:Y:S02]  /*3ac0*/  @!P6 IMAD.WIDE R90, R93, 0x4, R90 ;  /* 0x000000045d5ae825 */ /* 0x000fe400078e025a */
[----:B------:R-:W2:Y:S04]  /*3ad0*/  @!P6 LDG.E R95, desc[UR8][R94.64] ;  /* 0x000000085e5fe981 */ /* 0x000ea8000c1e1900 */
[----:B----4-:R-:W4:Y:S04]  /*3ae0*/  @!P6 LDG.E R99, desc[UR8][R90.64+-0x4] ;  /* 0xfffffc085a63e981 */ /* 0x010f28000c1e1900 */
[----:B---3--:R0:W3:Y:S01]  /*3af0*/  @!P6 LDG.E R101, desc[UR8][R90.64+0x4] ;  /* 0x000004085a65e981 */ /* 0x0080e2000c1e1900 */
[----:B------:R-:W-:Y:S01]  /*3b00*/  IADD3 R93, PT, PT, R0, R93, RZ ;  /* 0x0000005d005d7210 */ /* 0x000fe20007ffe0ff */
[----:B0-----:R-:W0:Y:S02]  /*3b10*/  LDC.64 R90, c[0x0][0x380] ;  /* 0x0000e000ff5a7b82 */ /* 0x001e240000000a00 */
[----:B-----5:R-:W-:Y:S04]  /*3b20*/  @!P6 STS [R60+0x8], R97 ;  /* 0x000008613c00e388 */ /* 0x020fe80000000800 */
[----:B--2---:R2:W-:Y:S04]  /*3b30*/  @!P6 STS [R68+0x8], R95 ;  /* 0x0000085f4400e388 */ /* 0x0045e80000000800 */
[----:B----4-:R4:W-:Y:S04]  /*3b40*/  @!P6 STS [R66+0x8], R99 ;  /* 0x000008634200e388 */ /* 0x0109e80000000800 */
[----:B---3--:R3:W-:Y:S01]  /*3b50*/  @!P6 STS [R58+0x8], R101 ;  /* 0x000008653a00e388 */ /* 0x0087e20000000800 */
[----:B------:R-:W-:Y:S01]  /*3b60*/  LOP3.LUT P6, RZ, R11, 0x40, RZ, 0xc0, !PT ;  /* 0x000000400bff7812 */ /* 0x000fe200078cc0ff */
[----:B--2---:R-:W2:Y:S03]  /*3b70*/  LDC.64 R94, c[0x0][0x388] ;  /* 0x0000e200ff5e7b82 */ /* 0x004ea60000000a00 */
[----:B------:R-:W-:-:S13]  /*3b80*/  ISETP.GT.U32.OR P6, PT, R80, R23, P6 ;  /* 0x000000175000720c */ /* 0x000fda00037c4470 */
[C---:B------:R-:W-:Y:S02]  /*3b90*/  @!P6 IADD3 R47, PT, PT, R93.reuse, -0x2, -R23 ;  /* 0xfffffffe5d2fe810 */ /* 0x040fe40007ffe817 */
[----:B------:R-:W-:-:S03]  /*3ba0*/  @!P6 IADD3 R103, PT, PT, R93, UR4, RZ ;  /* 0x000000045d67ec10 */ /* 0x000fc6000fffe0ff */
[----:B------:R-:W-:-:S04]  /*3bb0*/  @!P6 IMAD.WIDE R46, R47, 0x4, R82 ;  /* 0x000000042f2ee825 */ /* 0x000fc800078e0252 */
[----:B------:R-:W-:Y:S01]  /*3bc0*/  @!P6 IMAD.WIDE R82, R103, 0x4, R82 ;  /* 0x000000046752e825 */ /* 0x000fe200078e0252 */
[----:B------:R-:W5:Y:S03]  /*3bd0*/  @!P6 LDG.E R97, desc[UR8][R46.64] ;  /* 0x000000082e61e981 */ /* 0x000f66000c1e1900 */
[----:B-1----:R-:W-:Y:S02]  /*3be0*/  @!P6 IMAD.WIDE R48, R93, 0x4, R48 ;  /* 0x000000045d30e825 */ /* 0x002fe400078e0230 */
[----:B------:R-:W2:Y:S04]  /*3bf0*/  @!P6 LDG.E R82, desc[UR8][R82.64] ;  /* 0x000000085252e981 */ /* 0x000ea8000c1e1900 */
[----:B----4-:R-:W4:Y:S04]  /*3c00*/  @!P6 LDG.E R99, desc[UR8][R48.64+-0x4] ;  /* 0xfffffc083063e981 */ /* 0x010f28000c1e1900 */
[----:B---3--:R1:W3:Y:S01]  /*3c10*/  @!P6 LDG.E R101, desc[UR8][R48.64+0x4] ;  /* 0x000004083065e981 */ /* 0x0082e2000c1e1900 */
[----:B------:R-:W-:Y:S01]  /*3c20*/  IADD3 R93, PT, PT, R0, R93, RZ ;  /* 0x0000005d005d7210 */ /* 0x000fe20007ffe0ff */
[----:B-1----:R-:W1:Y:S02]  /*3c30*/  LDC.64 R48, c[0x0][0x380] ;  /* 0x0000e000ff307b82 */ /* 0x002e640000000a00 */
[----:B-----5:R5:W-:Y:S04]  /*3c40*/  @!P6 STS [R50+0x8], R97 ;  /* 0x000008613200e388 */ /* 0x020be80000000800 */
[----:B--2---:R2:W-:Y:S04]  /*3c50*/  @!P6 STS [R61+0x8], R82 ;  /* 0x000008523d00e388 */ /* 0x0045e80000000800 */
[----:B----4-:R4:W-:Y:S04]  /*3c60*/  @!P6 STS [R54+0x8], R99 ;  /* 0x000008633600e388 */ /* 0x0109e80000000800 */
[----:B---3--:R-:W-:Y:S01]  /*3c70*/  @!P6 STS [R52+0x8], R101 ;  /* 0x000008653400e388 */ /* 0x008fe20000000800 */
[----:B------:R-:W-:-:S04]  /*3c80*/  LOP3.LUT P6, RZ, R11, 0x20, RZ, 0xc0, !PT ;  /* 0x000000200bff7812 */ /* 0x000fc800078cc0ff */
[----:B------:R-:W-:-:S13]  /*3c90*/  ISETP.GT.U32.OR P6, PT, R80, R23, P6 ;  /* 0x000000175000720c */ /* 0x000fda00037c4470 */
[C---:B------:R-:W-:Y:S01]  /*3ca0*/  @!P6 IADD3 R47, PT, PT, R93.reuse, -0x2, -R23 ;  /* 0xfffffffe5d2fe810 */ /* 0x040fe20007ffe817 */
[----:B------:R-:W-:-:S04]  /*3cb0*/  @!P6 VIADD R83, R93, UR4 ;  /* 0x000000045d53ec36 */ /* 0x000fc80008000000 */
[----:B------:R-:W-:-:S04]  /*3cc0*/  @!P6 IMAD.WIDE R46, R47, 0x4, R94 ;  /* 0x000000042f2ee825 */ /* 0x000fc800078e025e */
[----:B------:R-:W-:Y:S01]  /*3cd0*/  @!P6 IMAD.WIDE R94, R83, 0x4, R94 ;  /* 0x00000004535ee825 */ /* 0x000fe200078e025e */
[----:B-----5:R-:W3:Y:S01]  /*3ce0*/  @!P6 LDG.E R97, desc[UR8][R46.64] ;  /* 0x000000082e61e981 */ /* 0x020ee2000c1e1900 */
[----:B--2---:R-:W2:Y:S02]  /*3cf0*/  LDC.64 R82, c[0x0][0x388] ;  /* 0x0000e200ff527b82 */ /* 0x004ea40000000a00 */
[----:B0-----:R-:W-:Y:S02]  /*3d00*/  @!P6 IMAD.WIDE R90, R93, 0x4, R90 ;  /* 0x000000045d5ae825 */ /* 0x001fe400078e025a */
[----:B------:R-:W5:Y:S04]  /*3d10*/  @!P6 LDG.E R95, desc[UR8][R94.64] ;  /* 0x000000085e5fe981 */ /* 0x000f68000c1e1900 */
[----:B----4-:R-:W4:Y:S04]  /*3d20*/  @!P6 LDG.E R99, desc[UR8][R90.64+-0x4] ;  /* 0xfffffc085a63e981 */ /* 0x010f28000c1e1900 */
[----:B------:R0:W2:Y:S01]  /*3d30*/  @!P6 LDG.E R84, desc[UR8][R90.64+0x4] ;  /* 0x000004085a54e981 */ /* 0x0000a2000c1e1900 */
[----:B------:R-:W-:Y:S01]  /*3d40*/  IADD3 R93, PT, PT, R0, R93, RZ ;  /* 0x0000005d005d7210 */ /* 0x000fe20007ffe0ff */
[----:B0-----:R-:W0:Y:S02]  /*3d50*/  LDC.64 R90, c[0x0][0x380] ;  /* 0x0000e000ff5a7b82 */ /* 0x001e240000000a00 */
[----:B---3--:R-:W-:Y:S04]  /*3d60*/  @!P6 STS [R20+0x8], R97 ;  /* 0x000008611400e388 */ /* 0x008fe80000000800 */
[----:B-----5:R3:W-:Y:S04]  /*3d70*/  @!P6 STS [R62+0x8], R95 ;  /* 0x0000085f3e00e388 */ /* 0x0207e80000000800 */
[----:B----4-:R4:W-:Y:S04]  /*3d80*/  @!P6 STS [R36+0x8], R99 ;  /* 0x000008632400e388 */ /* 0x0109e80000000800 */
[----:B--2---:R2:W-:Y:S01]  /*3d90*/  @!P6 STS [R59+0x8], R84 ;  /* 0x000008543b00e388 */ /* 0x0045e20000000800 */
[----:B------:R-:W-:Y:S01]  /*3da0*/  LOP3.LUT P6, RZ, R11, 0x10, RZ, 0xc0, !PT ;  /* 0x000000100bff7812 */ /* 0x000fe200078cc0ff */
[----:B---3--:R-:W3:Y:S03]  /*3db0*/  LDC.64 R94, c[0x0][0x388] ;  /* 0x0000e200ff5e7b82 */ /* 0x008ee60000000a00 */
[----:B------:R-:W-:-:S13]  /*3dc0*/  ISETP.GT.U32.OR P6, PT, R80, R23, P6 ;  /* 0x000000175000720c */ /* 0x000fda00037c4470 */
[C---:B------:R-:W-:Y:S02]  /*3dd0*/  @!P6 IADD3 R47, PT, PT, R93.reuse, -0x2, -R23 ;  /* 0xfffffffe5d2fe810 */ /* 0x040fe40007ffe817 */
[----:B------:R-:W-:-:S03]  /*3de0*/  @!P6 IADD3 R101, PT, PT, R93, UR4, RZ ;  /* 0x000000045d65ec10 */ /* 0x000fc6000fffe0ff */
[----:B------:R-:W-:-:S04]  /*3df0*/  @!P6 IMAD.WIDE R46, R47, 0x4, R82 ;  /* 0x000000042f2ee825 */ /* 0x000fc800078e0252 */
[----:B------:R-:W-:Y:S01]  /*3e00*/  @!P6 IMAD.WIDE R82, R101, 0x4, R82 ;  /* 0x000000046552e825 */ /* 0x000fe200078e0252 */
[----:B------:R-:W5:Y:S03]  /*3e10*/  @!P6 LDG.E R97, desc[UR8][R46.64] ;  /* 0x000000082e61e981 */ /* 0x000f66000c1e1900 */
[----:B-1----:R-:W-:Y:S02]  /*3e20*/  @!P6 IMAD.WIDE R48, R93, 0x4, R48 ;  /* 0x000000045d30e825 */ /* 0x002fe400078e0230 */
[----:B------:R-:W3:Y:S04]  /*3e30*/  @!P6 LDG.E R82, desc[UR8][R82.64] ;  /* 0x000000085252e981 */ /* 0x000ee8000c1e1900 */
[----:B----4-:R-:W4:Y:S04]  /*3e40*/  @!P6 LDG.E R99, desc[UR8][R48.64+-0x4] ;  /* 0xfffffc083063e981 */ /* 0x010f28000c1e1900 */
[----:B--2---:R1:W2:Y:S01]  /*3e50*/  @!P6 LDG.E R84, desc[UR8][R48.64+0x4] ;  /* 0x000004083054e981 */ /* 0x0042a2000c1e1900 */
[----:B------:R-:W-:Y:S01]  /*3e60*/  IADD3 R93, PT, PT, R0, R93, RZ ;  /* 0x0000005d005d7210 */ /* 0x000fe20007ffe0ff */
[----:B-1----:R-:W1:Y:S02]  /*3e70*/  LDC.64 R48, c[0x0][0x380] ;  /* 0x0000e000ff307b82 */ /* 0x002e640000000a00 */
[----:B-----5:R-:W-:Y:S04]  /*3e80*/  @!P6 STS [R56+0x8], R97 ;  /* 0x000008613800e388 */ /* 0x020fe80000000800 */
[----:B---3--:R3:W-:Y:S04]  /*3e90*/  @!P6 STS [R55+0x8], R82 ;  /* 0x000008523700e388 */ /* 0x0087e80000000800 */
[----:B----4-:R-:W-:Y:S04]  /*3ea0*/  @!P6 STS [R16+0x8], R99 ;  /* 0x000008631000e388 */ /* 0x010fe80000000800 */
[----:B--2---:R2:W-:Y:S01]  /*3eb0*/  @!P6 STS [R19+0x8], R84 ;  /* 0x000008541300e388 */ /* 0x0045e20000000800 */
[----:B------:R-:W-:-:S04]  /*3ec0*/  LOP3.LUT P6, RZ, R11, 0x8, RZ, 0xc0, !PT ;  /* 0x000000080bff7812 */ /* 0x000fc800078cc0ff */
[----:B------:R-:W-:-:S13]  /*3ed0*/  ISETP.GT.U32.OR P6, PT, R80, R23, P6 ;  /* 0x000000175000720c */ /* 0x000fda00037c4470 */
[C---:B------:R-:W-:Y:S01]  /*3ee0*/  @!P6 IADD3 R47, PT, PT, R93.reuse, -0x2, -R23 ;  /* 0xfffffffe5d2fe810 */ /* 0x040fe20007ffe817 */
[----:B------:R-:W-:-:S04]  /*3ef0*/  @!P6 VIADD R83, R93, UR4 ;  /* 0x000000045d53ec36 */ /* 0x000fc80008000000 */
[----:B------:R-:W-:-:S04]  /*3f00*/  @!P6 IMAD.WIDE R46, R47, 0x4, R94 ;  /* 0x000000042f2ee825 */ /* 0x000fc800078e025e */
[----:B------:R-:W-:Y:S01]  /*3f10*/  @!P6 IMAD.WIDE R94, R83, 0x4, R94 ;  /* 0x00000004535ee825 */ /* 0x000fe200078e025e */
[----:B------:R-:W4:Y:S01]  /*3f20*/  @!P6 LDG.E R86, desc[UR8][R46.64] ;  /* 0x000000082e56e981 */ /* 0x000f22000c1e1900 */
[----:B---3--:R-:W3:Y:S02]  /*3f30*/  LDC.64 R82, c[0x0][0x388] ;  /* 0x0000e200ff527b82 */ /* 0x008ee40000000a00 */
[----:B0-----:R-:W-:Y:S02]  /*3f40*/  @!P6 IMAD.WIDE R90, R93, 0x4, R90 ;  /* 0x000000045d5ae825 */ /* 0x001fe400078e025a */
[----:B------:R-:W5:Y:S04]  /*3f50*/  @!P6 LDG.E R94, desc[UR8][R94.64] ;  /* 0x000000085e5ee981 */ /* 0x000f68000c1e1900 */
[----:B--2---:R-:W2:Y:S04]  /*3f60*/  @!P6 LDG.E R84, desc[UR8][R90.64+-0x4] ;  /* 0xfffffc085a54e981 */ /* 0x004ea8000c1e1900 */
[----:B------:R0:W3:Y:S01]  /*3f70*/  @!P6 LDG.E R88, desc[UR8][R90.64+0x4] ;  /* 0x000004085a58e981 */ /* 0x0000e2000c1e1900 */
[----:B------:R-:W-:Y:S01]  /*3f80*/  IADD3 R93, PT, PT, R0, R93, RZ ;  /* 0x0000005d005d7210 */ /* 0x000fe20007ffe0ff */
[----:B0-----:R-:W0:Y:S02]  /*3f90*/  LDC.64 R90, c[0x0][0x380] ;  /* 0x0000e000ff5a7b82 */ /* 0x001e240000000a00 */
[----:B----4-:R-:W-:Y:S04]  /*3fa0*/  @!P6 STS [R13+0x8], R86 ;  /* 0x000008560d00e388 */ /* 0x010fe80000000800 */
[----:B-----5:R-:W-:Y:S04]  /*3fb0*/  @!P6 STS [R15+0x8], R94 ;  /* 0x0000085e0f00e388 */ /* 0x020fe80000000800 */
[----:B--2---:R2:W-:Y:S04]  /*3fc0*/  @!P6 STS [R31+0x8], R84 ;  /* 0x000008541f00e388 */ /* 0x0045e80000000800 */
[----:B---3--:R3:W-:Y:S01]  /*3fd0*/  @!P6 STS [R27+0x8], R88 ;  /* 0x000008581b00e388 */ /* 0x0087e20000000800 */
[----:B------:R-:W-:-:S04]  /*3fe0*/  LOP3.LUT P6, RZ, R11, 0x4, RZ, 0xc0, !PT ;  /* 0x000000040bff7812 */ /* 0x000fc800078cc0ff */
[----:B------:R-:W-:-:S13]  /*3ff0*/  ISETP.GT.U32.OR P6, PT, R80, R23, P6 ;  /* 0x000000175000720c */ /* 0x000fda00037c4470 */
[C---:B------:R-:W-:Y:S02]  /*4000*/  @!P6 IADD3 R47, PT, PT, R93.reuse, -0x2, -R23 ;  /* 0xfffffffe5d2fe810 */ /* 0x040fe40007ffe817 */
[----:B------:R-:W-:-:S03]  /*4010*/  @!P6 IADD3 R95, PT, PT, R93, UR4, RZ ;  /* 0x000000045d5fec10 */ /* 0x000fc6000fffe0ff */
[----:B------:R-:W-:-:S04]  /*4020*/  @!P6 IMAD.WIDE R46, R47, 0x4, R82 ;  /* 0x000000042f2ee825 */ /* 0x000fc800078e0252 */
[----:B------:R-:W-:Y:S01]  /*4030*/  @!P6 IMAD.WIDE R82, R95, 0x4, R82 ;  /* 0x000000045f52e825 */ /* 0x000fe200078e0252 */
[----:B--2---:R-:W2:Y:S01]  /*4040*/  @!P6 LDG.E R84, desc[UR8][R46.64] ;  /* 0x000000082e54e981 */ /* 0x004ea2000c1e1900 */
[----:B------:R-:W4:Y:S02]  /*4050*/  LDC.64 R94, c[0x0][0x388] ;  /* 0x0000e200ff5e7b82 */ /* 0x000f240000000a00 */
[----:B-1----:R-:W-:Y:S02]  /*4060*/  @!P6 IMAD.WIDE R48, R93, 0x4, R48 ;  /* 0x000000045d30e825 */ /* 0x002fe400078e0230 */
[----:B------:R-:W5:Y:S04]  /*4070*/  @!P6 LDG.E R83, desc[UR8][R82.64] ;  /* 0x000000085253e981 */ /* 0x000f68000c1e1900 */
[----:B------:R-:W4:Y:S04]  /*4080*/  @!P6 LDG.E R86, desc[UR8][R48.64+-0x4] ;  /* 0xfffffc083056e981 */ /* 0x000f28000c1e1900 */
[----:B---3--:R1:W3:Y:S01]  /*4090*/  @!P6 LDG.E R88, desc[UR8][R48.64+0x4] ;  /* 0x000004083058e981 */ /* 0x0082e2000c1e1900 */
[----:B------:R-:W-:Y:S01]  /*40a0*/  IADD3 R93, PT, PT, R0, R93, RZ ;  /* 0x0000005d005d7210 */ /* 0x000fe20007ffe0ff */
[----:B-1----:R-:W1:Y:S02]  /*40b0*/  LDC.64 R48, c[0x0][0x380] ;  /* 0x0000e000ff307b82 */ /* 0x002e640000000a00 */
[----:B--2---:R-:W-:Y:S04]  /*40c0*/  @!P6 STS [R43+0x8], R84 ;  /* 0x000008542b00e388 */ /* 0x004fe80000000800 */
[----:B-----5:R2:W-:Y:S04]  /*40d0*/  @!P6 STS [R32+0x8], R83 ;  /* 0x000008532000e388 */ /* 0x0205e80000000800 */
[----:B----4-:R-:W-:Y:S04]  /*40e0*/  @!P6 STS [R41+0x8], R86 ;  /* 0x000008562900e388 */ /* 0x010fe80000000800 */
[----:B---3--:R-:W-:Y:S01]  /*40f0*/  @!P6 STS [R39+0x8], R88 ;  /* 0x000008582700e388 */ /* 0x008fe20000000800 */
[----:B------:R-:W-:Y:S01]  /*4100*/  ISETP.GT.U32.OR P6, PT, R80, R23, P0 ;  /* 0x000000175000720c */ /* 0x000fe200007c4470 */
[----:B--2---:R-:W2:-:S12]  /*4110*/  LDC.64 R82, c[0x0][0x388] ;  /* 0x0000e200ff527b82 */ /* 0x004e980000000a00 */
[C---:B------:R-:W-:Y:S01]  /*4120*/  @!P6 IADD3 R47, PT, PT, R93.reuse, -0x2, -R23 ;  /* 0xfffffffe5d2fe810 */ /* 0x040fe20007ffe817 */
[----:B------:R-:W-:-:S04]  /*4130*/  @!P6 VIADD R97, R93, UR4 ;  /* 0x000000045d61ec36 */ /* 0x000fc80008000000 */
[----:B------:R-:W-:-:S04]  /*4140*/  @!P6 IMAD.WIDE R46, R47, 0x4, R94 ;  /* 0x000000042f2ee825 */ /* 0x000fc800078e025e */
[----:B------:R-:W-:Y:S01]  /*4150*/  @!P6 IMAD.WIDE R94, R97, 0x4, R94 ;  /* 0x00000004615ee825 */ /* 0x000fe200078e025e */
[----:B------:R-:W3:Y:S03]  /*4160*/  @!P6 LDG.E R84, desc[UR8][R46.64] ;  /* 0x000000082e54e981 */ /* 0x000ee6000c1e1900 */
[----:B0-----:R-:W-:Y:S02]  /*4170*/  @!P6 IMAD.WIDE R90, R93, 0x4, R90 ;  /* 0x000000045d5ae825 */ /* 0x001fe400078e025a */
[----:B------:R-:W4:Y:S04]  /*4180*/  @!P6 LDG.E R95, desc[UR8][R94.64] ;  /* 0x000000085e5fe981 */ /* 0x000f28000c1e1900 */
[----:B------:R-:W5:Y:S04]  /*4190*/  @!P6 LDG.E R97, desc[UR8][R90.64+-0x4] ;  /* 0xfffffc085a61e981 */ /* 0x000f68000c1e1900 */
[----:B------:R0:W2:Y:S01]  /*41a0*/  @!P6 LDG.E R99, desc[UR8][R90.64+0x4] ;  /* 0x000004085a63e981 */ /* 0x0000a2000c1e1900 */
[----:B------:R-:W-:Y:S01]  /*41b0*/  IADD3 R93, PT, PT, R0, R93, RZ ;  /* 0x0000005d005d7210 */ /* 0x000fe20007ffe0ff */
[----:B0-----:R-:W0:Y:S02]  /*41c0*/  LDC.64 R90, c[0x0][0x380] ;  /* 0x0000e000ff5a7b82 */ /* 0x001e240000000a00 */
[----:B---3--:R-:W-:Y:S04]  /*41d0*/  @!P6 STS [R35+0x8], R84 ;  /* 0x000008542300e388 */ /* 0x008fe80000000800 */
[----:B----4-:R3:W-:Y:S04]  /*41e0*/  @!P6 STS [R28+0x8], R95 ;  /* 0x0000085f1c00e388 */ /* 0x0107e80000000800 */
[----:B-----5:R4:W-:Y:S04]  /*41f0*/  @!P6 STS [R24+0x8], R97 ;  /* 0x000008611800e388 */ /* 0x0209e80000000800 */
[----:B--2---:R2:W-:Y:S01]  /*4200*/  @!P6 STS [R44+0x8], R99 ;  /* 0x000008632c00e388 */ /* 0x0045e20000000800 */
[----:B------:R-:W-:Y:S01]  /*4210*/  ISETP.GT.U32.OR P6, PT, R80, R23, P4 ;  /* 0x000000175000720c */ /* 0x000fe200027c4470 */
[----:B---3--:R-:W3:-:S12]  /*4220*/  LDC.64 R94, c[0x0][0x388] ;  /* 0x0000e200ff5e7b82 */ /* 0x008ed80000000a00 */
        /* <DEDUP_REMOVED lines=13> */
[----:B----4-:R4:W-:Y:S04]  /*4300*/  @!P6 STS [R40+0x8], R97 ;  /* 0x000008612800e388 */ /* 0x0109e80000000800 */
[----:B--2---:R-:W-:Y:S01]  /*4310*/  @!P6 STS [R38+0x8], R99 ;  /* 0x000008632600e388 */ /* 0x004fe20000000800 */
[----:B------:R-:W-:Y:S01]  /*4320*/  ISETP.GT.U32.OR P6, PT, R80, R23, P3 ;  /* 0x000000175000720c */ /* 0x000fe20001fc4470 */
[----:B---3--:R-:W2:-:S12]  /*4330*/  LDC.64 R82, c[0x0][0x388] ;  /* 0x0000e200ff527b82 */ /* 0x008e980000000a00 */
[C---:B------:R-:W-:Y:S01]  /*4340*/  @!P6 IADD3 R47, PT, PT, R93.reuse, -0x2, -R23 ;  /* 0xfffffffe5d2fe810 */ /* 0x040fe20007ffe817 */
[----:B------:R-:W-:-:S04]  /*4350*/  @!P6 VIADD R101, R93, UR4 ;  /* 0x000000045d65ec36 */ /* 0x000fc80008000000 */
[----:B------:R-:W-:-:S04]  /*4360*/  @!P6 IMAD.WIDE R46, R47, 0x4, R94 ;  /* 0x000000042f2ee825 */ /* 0x000fc800078e025e */
[----:B------:R-:W-:Y:S01]  /*4370*/  @!P6 IMAD.WIDE R94, R101, 0x4, R94 ;  /* 0x00000004655ee825 */ /* 0x000fe200078e025e */
[----:B------:R-:W3:Y:S03]  /*4380*/  @!P6 LDG.E R84, desc[UR8][R46.64] ;  /* 0x000000082e54e981 */ /* 0x000ee6000c1e1900 */
[----:B0-----:R-:W-:Y:S02]  /*4390*/  @!P6 IMAD.WIDE R90, R93, 0x4, R90 ;  /* 0x000000045d5ae825 */ /* 0x001fe400078e025a */
[----:B------:R-:W5:Y:S04]  /*43a0*/  @!P6 LDG.E R95, desc[UR8][R94.64] ;  /* 0x000000085e5fe981 */ /* 0x000f68000c1e1900 */
[----:B------:R-:W2:Y:S04]  /*43b0*/  @!P6 LDG.E R86, desc[UR8][R90.64+-0x4] ;  /* 0xfffffc085a56e981 */ /* 0x000ea8000c1e1900 */
[----:B----4-:R0:W4:Y:S01]  /*43c0*/  @!P6 LDG.E R97, desc[UR8][R90.64+0x4] ;  /* 0x000004085a61e981 */ /* 0x010122000c1e1900 */
[----:B------:R-:W-:Y:S01]  /*43d0*/  IADD3 R93, PT, PT, R0, R93, RZ ;  /* 0x0000005d005d7210 */ /* 0x000fe20007ffe0ff */
[----:B0-----:R-:W0:Y:S02]  /*43e0*/  LDC.64 R90, c[0x0][0x380] ;  /* 0x0000e000ff5a7b82 */ /* 0x001e240000000a00 */
[----:B---3--:R-:W-:Y:S04]  /*43f0*/  @!P6 STS [R37+0x8], R84 ;  /* 0x000008542500e388 */ /* 0x008fe80000000800 */
[----:B-----5:R3:W-:Y:S04]  /*4400*/  @!P6 STS [R34+0x8], R95 ;  /* 0x0000085f2200e388 */ /* 0x0207e80000000800 */
[----:B--2---:R2:W-:Y:S04]  /*4410*/  @!P6 STS [R33+0x8], R86 ;  /* 0x000008562100e388 */ /* 0x0045e80000000800 */
[----:B----4-:R4:W-:Y:S01]  /*4420*/  @!P6 STS [R30+0x8], R97 ;  /* 0x000008611e00e388 */ /* 0x0109e20000000800 */
[----:B------:R-:W-:Y:S01]  /*4430*/  ISETP.GT.U32.OR P6, PT, R80, R23, P2 ;  /* 0x000000175000720c */ /* 0x000fe200017c4470 */
[----:B---3--:R-:W3:-:S12]  /*4440*/  LDC.64 R94, c[0x0][0x388] ;  /* 0x0000e200ff5e7b82 */ /* 0x008ed80000000a00 */
[C---:B------:R-:W-:Y:S02]  /*4450*/  @!P6 IADD3 R47, PT, PT, R93.reuse, -0x2, -R23 ;  /* 0xfffffffe5d2fe810 */ /* 0x040fe40007ffe817 */
[----:B------:R-:W-:-:S03]  /*4460*/  @!P6 IADD3 R99, PT, PT, R93, UR4, RZ ;  /* 0x000000045d63ec10 */ /* 0x000fc6000fffe0ff */
[----:B------:R-:W-:-:S04]  /*4470*/  @!P6 IMAD.WIDE R46, R47, 0x4, R82 ;  /* 0x000000042f2ee825 */ /* 0x000fc800078e0252 */
[----:B------:R-:W-:Y:S02]  /*4480*/  @!P6 IMAD.WIDE R82, R99, 0x4, R82 ;  /* 0x000000046352e825 */ /* 0x000fe400078e0252 */
[----:B------:R-:W5:Y:S02]  /*4490*/  @!P6 LDG.E R46, desc[UR8][R46.64] ;  /* 0x000000082e2ee981 */ /* 0x000f64000c1e1900 */
[----:B-1----:R-:W-:Y:S02]  /*44a0*/  @!P6 IMAD.WIDE R48, R93, 0x4, R48 ;  /* 0x000000045d30e825 */ /* 0x002fe400078e0230 */
[----:B------:R-:W3:Y:S04]  /*44b0*/  @!P6 LDG.E R84, desc[UR8][R82.64] ;  /* 0x000000085254e981 */ /* 0x000ee8000c1e1900 */
[----:B--2---:R-:W2:Y:S04]  /*44c0*/  @!P6 LDG.E R86, desc[UR8][R48.64+-0x4] ;  /* 0xfffffc083056e981 */ /* 0x004ea8000c1e1900 */
[----:B----4-:R1:W4:Y:S02]  /*44d0*/  @!P6 LDG.E R97, desc[UR8][R48.64+0x4] ;  /* 0x000004083061e981 */ /* 0x010324000c1e1900 */
[----:B-1----:R-:W1:Y:S02]  /*44e0*/  LDC.64 R48, c[0x0][0x388] ;  /* 0x0000e200ff307b82 */ /* 0x002e640000000a00 */
[----:B-----5:R5:W-:Y:S04]  /*44f0*/  @!P6 STS [R89+0x8], R46 ;  /* 0x0000082e5900e388 */ /* 0x020be80000000800 */
[----:B---3--:R3:W-:Y:S04]  /*4500*/  @!P6 STS [R79+0x8], R84 ;  /* 0x000008544f00e388 */ /* 0x0087e80000000800 */
[----:B--2---:R-:W-:Y:S04]  /*4510*/  @!P6 STS [R25+0x8], R86 ;  /* 0x000008561900e388 */ /* 0x004fe80000000800 */
[----:B----4-:R2:W-:Y:S01]  /*4520*/  @!P6 STS [R22+0x8], R97 ;  /* 0x000008611600e388 */ /* 0x0105e20000000800 */
[----:B------:R-:W-:-:S13]  /*4530*/  ISETP.GT.U32.OR P6, PT, R80, R23, P1 ;  /* 0x000000175000720c */ /* 0x000fda0000fc4470 */
[----:B------:R-:W-:-:S04]  /*4540*/  @!P6 IADD3 R93, PT, PT, R0, R93, RZ ;  /* 0x0000005d005de210 */ /* 0x000fc80007ffe0ff */
[C---:B------:R-:W-:Y:S01]  /*4550*/  @!P6 IADD3 R83, PT, PT, R93.reuse, -0x2, -R23 ;  /* 0xfffffffe5d53e810 */ /* 0x040fe20007ffe817 */
[----:B------:R-:W-:-:S04]  /*4560*/  @!P6 VIADD R47, R93, UR4 ;  /* 0x000000045d2fec36 */ /* 0x000fc80008000000 */
[----:B------:R-:W-:-:S04]  /*4570*/  @!P6 IMAD.WIDE R82, R83, 0x4, R94 ;  /* 0x000000045352e825 */ /* 0x000fc800078e025e */
[----:B------:R-:W-:Y:S02]  /*4580*/  @!P6 IMAD.WIDE R94, R47, 0x4, R94 ;  /* 0x000000042f5ee825 */ /* 0x000fe400078e025e */
[----:B------:R-:W4:Y:S01]  /*4590*/  @!P6 LDG.E R82, desc[UR8][R82.64] ;  /* 0x000000085252e981 */ /* 0x000f22000c1e1900 */
[----:B------:R-:W-:Y:S01]  /*45a0*/  IADD3 R80, PT, PT, R2, R80, RZ ;  /* 0x0000005002507210 */ /* 0x000fe20007ffe0ff */
[----:B0-----:R-:W-:Y:S01]  /*45b0*/  @!P6 IMAD.WIDE R92, R93, 0x4, R90 ;  /* 0x000000045d5ce825 */ /* 0x001fe200078e025a */
[----:B-----5:R-:W0:Y:S01]  /*45c0*/  LDC.64 R46, c[0x0][0x380] ;  /* 0x0000e000ff2e7b82 */ /* 0x020e220000000a00 */
[----:B------:R-:W5:Y:S04]  /*45d0*/  @!P6 LDG.E R94, desc[UR8][R94.64] ;  /* 0x000000085e5ee981 */ /* 0x000f68000c1e1900 */
[----:B---3--:R-:W3:Y:S04]  /*45e0*/  @!P6 LDG.E R84, desc[UR8][R92.64+-0x4] ;  /* 0xfffffc085c54e981 */ /* 0x008ee8000c1e1900 */
[----:B--2---:R-:W2:Y:S01]  /*45f0*/  @!P6 LDG.E R97, desc[UR8][R92.64+0x4] ;  /* 0x000004085c61e981 */ /* 0x004ea2000c1e1900 */
[----:B------:R-:W-:-:S03]  /*4600*/  IMAD R91, R80, UR4, R5 ;  /* 0x00000004505b7c24 */ /* 0x000fc6000f8e0205 */
[----:B----4-:R-:W-:Y:S04]  /*4610*/  @!P6 STS [R65+0x8], R82 ;  /* 0x000008524100e388 */ /* 0x010fe80000000800 */
[----:B-----5:R0:W-:Y:S04]  /*4620*/  @!P6 STS [R75+0x8], R94 ;  /* 0x0000085e4b00e388 */ /* 0x0201e80000000800 */
[----:B---3--:R3:W-:Y:S04]  /*4630*/  @!P6 STS [R17+0x8], R84 ;  /* 0x000008541100e388 */ /* 0x0087e80000000800 */
[----:B--2---:R-:W-:Y:S01]  /*4640*/  @!P6 STS [R14+0x8], R97 ;  /* 0x000008610e00e388 */ /* 0x004fe20000000800 */
[----:B------:R-:W-:-:S04]  /*4650*/  LOP3.LUT P6, RZ, R11, 0x1, RZ, 0xc0, !PT ;  /* 0x000000010bff7812 */ /* 0x000fc800078cc0ff */
[----:B------:R-:W-:-:S13]  /*4660*/  ISETP.GT.U32.OR P6, PT, R80, R23, P6 ;  /* 0x000000175000720c */ /* 0x000fda00037c4470 */
[C---:B------:R-:W-:Y:S02]  /*4670*/  @!P6 IADD3 R83, PT, PT, R91.reuse, -0x2, -R23 ;  /* 0xfffffffe5b53e810 */ /* 0x040fe40007ffe817 */
[C---:B------:R-:W-:Y:S01]  /*4680*/  @!P6 IADD3 R93, PT, PT, R91.reuse, UR4, RZ ;  /* 0x000000045b5dec10 */ /* 0x040fe2000fffe0ff */
[----:B0-----:R-:W-:Y:S02]  /*4690*/  @!P6 IMAD.WIDE R94, R91, 0x4, R46 ;  /* 0x000000045b5ee825 */ /* 0x001fe400078e022e */
[----:B------:R-:W0:Y:S02]  /*46a0*/  LDC.64 R46, c[0x0][0x380] ;  /* 0x0000e000ff2e7b82 */ /* 0x000e240000000a00 */
[--C-:B-1----:R-:W-:Y:S01]  /*46b0*/  @!P6 IMAD.WIDE R82, R83, 0x4, R48.reuse ;  /* 0x000000045352e825 */ /* 0x102fe200078e0230 */
[----:B------:R-:W2:Y:S03]  /*46c0*/  @!P6 LDG.E R86, desc[UR8][R94.64+-0x4] ;  /* 0xfffffc085e56e981 */ /* 0x000ea6000c1e1900 */
[----:B------:R-:W-:Y:S01]  /*46d0*/  @!P6 IMAD.WIDE R92, R93, 0x4, R48 ;  /* 0x000000045d5ce825 */ /* 0x000fe200078e0230 */
[----:B---3--:R-:W3:Y:S01]  /*46e0*/  @!P6 LDG.E R84, desc[UR8][R82.64] ;  /* 0x000000085254e981 */ /* 0x008ee2000c1e1900 */
[----:B------:R-:W1:Y:S03]  /*46f0*/  LDC.64 R48, c[0x0][0x388] ;  /* 0x0000e200ff307b82 */ /* 0x000e660000000a00 */
[----:B------:R4:W5:Y:S04]  /*4700*/  @!P6 LDG.E R88, desc[UR8][R94.64+0x4] ;  /* 0x000004085e58e981 */ /* 0x000968000c1e1900 */
[----:B------:R-:W2:Y:S01]  /*4710*/  @!P6 LDG.E R93, desc[UR8][R92.64] ;  /* 0x000000085c5de981 */ /* 0x000ea2000c1e1900 */
[----:B----4-:R-:W4:Y:S03]  /*4720*/  LDC.64 R94, c[0x0][0x388] ;  /* 0x0000e200ff5e7b82 */ /* 0x010f260000000a00 */
[----:B---3--:R-:W-:Y:S04]  /*4730*/  @!P6 STS [R29+0xc], R84 ;  /* 0x00000c541d00e388 */ /* 0x008fe80000000800 */
[----:B--2---:R2:W-:Y:S04]  /*4740*/  @!P6 STS [R18+0xc], R93 ;  /* 0x00000c5d1200e388 */ /* 0x0045e80000000800 */
[----:B------:R-:W-:Y:S04]  /*4750*/  @!P6 STS [R57+0xc], R86 ;  /* 0x00000c563900e388 */ /* 0x000fe80000000800 */
[----:B-----5:R-:W-:Y:S01]  /*4760*/  @!P6 STS [R51+0xc], R88 ;  /* 0x00000c583300e388 */ /* 0x020fe20000000800 */
[----:B------:R-:W-:Y:S01]  /*4770*/  LOP3.LUT P6, RZ, R11, 0x2, RZ, 0xc0, !PT ;  /* 0x000000020bff7812 */ /* 0x000fe200078cc0ff */
[----:B--2---:R-:W2:Y:S03]  /*4780*/  LDC.64 R92, c[0x0][0x380] ;  /* 0x0000e000ff5c7b82 */ /* 0x004ea60000000a00 */
[----:B------:R-:W-:-:S13]  /*4790*/  ISETP.GT.U32.OR P6, PT, R80, R23, P6 ;  /* 0x000000175000720c */ /* 0x000fda00037c4470 */
[----:B------:R-:W-:-:S04]  /*47a0*/  @!P6 IADD3 R90, PT, PT, R0, R91, RZ ;  /* 0x0000005b005ae210 */ /* 0x000fc80007ffe0ff */
[C---:B------:R-:W-:Y:S01]  /*47b0*/  @!P6 IADD3 R83, PT, PT, R90.reuse, -0x2, -R23 ;  /* 0xfffffffe5a53e810 */ /* 0x040fe20007ffe817 */
[----:B------:R-:W-:-:S04]  /*47c0*/  @!P6 VIADD R97, R90, UR4 ;  /* 0x000000045a61ec36 */ /* 0x000fc80008000000 */
[----:B-1----:R-:W-:-:S04]  /*47d0*/  @!P6 IMAD.WIDE R82, R83, 0x4, R48 ;  /* 0x000000045352e825 */ /* 0x002fc800078e0230 */
[----:B------:R-:W-:Y:S02]  /*47e0*/  @!P6 IMAD.WIDE R48, R97, 0x4, R48 ;  /* 0x000000046130e825 */ /* 0x000fe400078e0230 */
[----:B------:R-:W3:Y:S02]  /*47f0*/  @!P6 LDG.E R82, desc[UR8][R82.64] ;  /* 0x000000085252e981 */ /* 0x000ee4000c1e1900 */
[----:B0-----:R-:W-:Y:S02]  /*4800*/  @!P6 IMAD.WIDE R46, R90, 0x4, R46 ;  /* 0x000000045a2ee825 */ /* 0x001fe400078e022e */
[----:B------:R-:W5:Y:S04]  /*4810*/  @!P6 LDG.E R48, desc[UR8][R48.64] ;  /* 0x000000083030e981 */ /* 0x000f68000c1e1900 */
[----:B------:R-:W4:Y:S04]  /*4820*/  @!P6 LDG.E R84, desc[UR8][R46.64+-0x4] ;  /* 0xfffffc082e54e981 */ /* 0x000f28000c1e1900 */
[----:B------:R-:W2:Y:S01]  /*4830*/  @!P6 LDG.E R97, desc[UR8][R46.64+0x4] ;  /* 0x000004082e61e981 */ /* 0x000ea2000c1e1900 */
[----:B------:R-:W-:-:S03]  /*4840*/  IADD3 R91, PT, PT, R0, R91, R0 ;  /* 0x0000005b005b7210 */ /* 0x000fc60007ffe000 */
[----:B---3--:R-:W-:Y:S04]  /*4850*/  @!P6 STS [R87+0x10], R82 ;  /* 0x000010525700e388 */ /* 0x008fe80000000800 */
[----:B-----5:R0:W-:Y:S04]  /*4860*/  @!P6 STS [R21+0x10], R48 ;  /* 0x000010301500e388 */ /* 0x0201e80000000800 */
[----:B----4-:R1:W-:Y:S04]  /*4870*/  @!P6 STS [R85+0x10], R84 ;  /* 0x000010545500e388 */ /* 0x0103e80000000800 */
[----:B--2---:R2:W-:Y:S01]  /*4880*/  @!P6 STS [R26+0x10], R97 ;  /* 0x000010611a00e388 */ /* 0x0045e20000000800 */
[----:B------:R-:W-:-:S13]  /*4890*/  ISETP.GT.U32.OR P6, PT, R80, R23, P5 ;  /* 0x000000175000720c */ /* 0x000fda0002fc4470 */
[C---:B------:R-:W-:Y:S02]  /*48a0*/  @!P6 IADD3 R49, PT, PT, R91.reuse, -0x2, -R23 ;  /* 0xfffffffe5b31e810 */ /* 0x040fe40007ffe817 */
[----:B------:R-:W-:-:S03]  /*48b0*/  @!P6 IADD3 R83, PT, PT, R91, UR4, RZ ;  /* 0x000000045b53ec10 */ /* 0x000fc6000fffe0ff */
[--C-:B------:R-:W-:Y:S02]  /*48c0*/  @!P6 IMAD.WIDE R46, R49, 0x4, R94.reuse ;  /* 0x00000004312ee825 */ /* 0x100fe400078e025e */
[----:B0-----:R-:W0:Y:S02]  /*48d0*/  LDC.64 R48, c[0x0][0x380] ;  /* 0x0000e000ff307b82 */ /* 0x001e240000000a00 */
[----:B------:R-:W-:Y:S01]  /*48e0*/  @!P6 IMAD.WIDE R94, R83, 0x4, R94 ;  /* 0x00000004535ee825 */ /* 0x000fe200078e025e */
[----:B-1----:R-:W3:Y:S03]  /*48f0*/  @!P6 LDG.E R84, desc[UR8][R46.64] ;  /* 0x000000082e54e981 */ /* 0x002ee6000c1e1900 */
[----:B------:R-:W-:Y:S02]  /*4900*/  @!P6 IMAD.WIDE R92, R91, 0x4, R92 ;  /* 0x000000045b5ce825 */ /* 0x000fe400078e025c */
[----:B------:R-:W4:Y:S01]  /*4910*/  @!P6 LDG.E R94, desc[UR8][R94.64] ;  /* 0x000000085e5ee981 */ /* 0x000f22000c1e1900 */
[----:B------:R-:W1:Y:S03]  /*4920*/  LDC.64 R82, c[0x0][0x388] ;  /* 0x0000e200ff527b82 */ /* 0x000e660000000a00 */
[----:B------:R-:W5:Y:S04]  /*4930*/  @!P6 LDG.E R86, desc[UR8][R92.64+-0x4] ;  /* 0xfffffc085c56e981 */ /* 0x000f68000c1e1900 */
[----:B------:R2:W5:Y:S02]  /*4940*/  @!P6 LDG.E R99, desc[UR8][R92.64+0x4] ;  /* 0x000004085c63e981 */ /* 0x000564000c1e1900 */
[----:B--2---:R-:W-:Y:S01]  /*4950*/  IADD3 R97, PT, PT, R0, R91, RZ ;  /* 0x0000005b00617210 */ /* 0x004fe20007ffe0ff */
[----:B------:R-:W2:Y:S01]  /*4960*/  LDC.64 R92, c[0x0][0x388] ;  /* 0x0000e200ff5c7b82 */ /* 0x000ea20000000a00 */
[----:B---3--:R3:W-:Y:S04]  /*4970*/  @!P6 STS [R81+0xc], R84 ;  /* 0x00000c545100e388 */ /* 0x0087e80000000800 */
[----:B----4-:R-:W-:Y:S04]  /*4980*/  @!P6 STS [R67+0xc], R94 ;  /* 0x00000c5e4300e388 */ /* 0x010fe80000000800 */
[----:B-----5:R4:W-:Y:S04]  /*4990*/  @!P6 STS [R63+0xc], R86 ;  /* 0x00000c563f00e388 */ /* 0x0209e80000000800 */
[----:B------:R-:W-:Y:S01]  /*49a0*/  @!P6 STS [R78+0xc], R99 ;  /* 0x00000c634e00e388 */ /* 0x000fe20000000800 */
[----:B------:R-:W-:-:S04]  /*49b0*/  LOP3.LUT P6, RZ, R11, 0x200, RZ, 0xc0, !PT ;  /* 0x000002000bff7812 */ /* 0x000fc800078cc0ff */
[----:B------:R-:W-:-:S13]  /*49c0*/  ISETP.GT.U32.OR P6, PT, R80, R23, P6 ;  /* 0x000000175000720c */ /* 0x000fda00037c4470 */
[C---:B------:R-:W-:Y:S02]  /*49d0*/  @!P6 IADD3 R47, PT, PT, R97.reuse, -0x2, -R23 ;  /* 0xfffffffe612fe810 */ /* 0x040fe40007ffe817 */
[----:B------:R-:W-:-:S03]  /*49e0*/  @!P6 IADD3 R91, PT, PT, R97, UR4, RZ ;  /* 0x00000004615bec10 */ /* 0x000fc6000fffe0ff */
[----:B-1----:R-:W-:-:S04]  /*49f0*/  @!P6 IMAD.WIDE R46, R47, 0x4, R82 ;  /* 0x000000042f2ee825 */ /* 0x002fc800078e0252 */
[----:B------:R-:W-:Y:S01]  /*4a00*/  @!P6 IMAD.WIDE R82, R91, 0x4, R82 ;  /* 0x000000045b52e825 */ /* 0x000fe200078e0252 */
[----:B------:R-:W5:Y:S01]  /*4a10*/  @!P6 LDG.E R95, desc[UR8][R46.64] ;  /* 0x000000082e5fe981 */ /* 0x000f62000c1e1900 */
[----:B------:R-:W1:Y:S02]  /*4a20*/  LDC.64 R90, c[0x0][0x380] ;  /* 0x0000e000ff5a7b82 */ /* 0x000e640000000a00 */
[----:B0-----:R-:W-:Y:S02]  /*4a30*/  @!P6 IMAD.WIDE R48, R97, 0x4, R48 ;  /* 0x000000046130e825 */ /* 0x001fe400078e0230 */
[----:B------:R-:W2:Y:S04]  /*4a40*/  @!P6 LDG.E R82, desc[UR8][R82.64] ;  /* 0x000000085252e981 */ /* 0x000ea8000c1e1900 */
[----:B---3--:R-:W3:Y:S04]  /*4a50*/  @!P6 LDG.E R84, desc[UR8][R48.64+-0x4] ;  /* 0xfffffc083054e981 */ /* 0x008ee8000c1e1900 */
[----:B----4-:R0:W4:Y:S01]  /*4a60*/  @!P6 LDG.E R86, desc[UR8][R48.64+0x4] ;  /* 0x000004083056e981 */ /* 0x010122000c1e1900 */
[----:B------:R-:W-:Y:S01]  /*4a70*/  IMAD.IADD R97, R0, 0x1, R97 ;  /* 0x0000000100617824 */ /* 0x000fe200078e0261 */
[----:B0-----:R-:W0:Y:S02]  /*4a80*/  LDC.64 R48, c[0x0][0x380] ;  /* 0x0000e000ff307b82 */ /* 0x001e240000000a00 */
[----:B-----5:R5:W-:Y:S04]  /*4a90*/  @!P6 STS [R64+0xc], R95 ;  /* 0x00000c5f4000e388 */ /* 0x020be80000000800 */
[----:B--2---:R2:W-:Y:S04]  /*4aa0*/  @!P6 STS [R69+0xc], R82 ;  /* 0x00000c524500e388 */ /* 0x0045e80000000800 */
[----:B---3--:R-:W-:Y:S04]  /*4ab0*/  @!P6 STS [R71+0xc], R84 ;  /* 0x00000c544700e388 */ /* 0x008fe80000000800 */
[----:B----4-:R-:W-:Y:S01]  /*4ac0*/  @!P6 STS [R73+0xc], R86 ;  /* 0x00000c564900e388 */ /* 0x010fe20000000800 */
[----:B------:R-:W-:-:S04]  /*4ad0*/  LOP3.LUT P6, RZ, R11, 0x100, RZ, 0xc0, !PT ;  /* 0x000001000bff7812 */ /* 0x000fc800078cc0ff */
[----:B------:R-:W-:-:S13]  /*4ae0*/  ISETP.GT.U32.OR P6, PT, R80, R23, P6 ;  /* 0x000000175000720c */ /* 0x000fda00037c4470 */
[C---:B------:R-:W-:Y:S02]  /*4af0*/  @!P6 IADD3 R47, PT, PT, R97.reuse, -0x2, -R23 ;  /* 0xfffffffe612fe810 */ /* 0x040fe40007ffe817 */
[----:B------:R-:W-:-:S03]  /*4b00*/  @!P6 IADD3 R83, PT, PT, R97, UR4, RZ ;  /* 0x000000046153ec10 */ /* 0x000fc6000fffe0ff */
[----:B------:R-:W-:-:S04]  /*4b10*/  @!P6 IMAD.WIDE R46, R47, 0x4, R92 ;  /* 0x000000042f2ee825 */ /* 0x000fc800078e025c */
[----:B------:R-:W-:Y:S01]  /*4b20*/  @!P6 IMAD.WIDE R92, R83, 0x4, R92 ;  /* 0x00000004535ce825 */ /* 0x000fe200078e025c */
[----:B-----5:R-:W3:Y:S01]  /*4b30*/  @!P6 LDG.E R95, desc[UR8][R46.64] ;  /* 0x000000082e5fe981 */ /* 0x020ee2000c1e1900 */
[----:B--2---:R-:W2:Y:S02]  /*4b40*/  LDC.64 R82, c[0x0][0x388] ;  /* 0x0000e200ff527b82 */ /* 0x004ea40000000a00 */
[----:B-1----:R-:W-:Y:S02]  /*4b50*/  @!P6 IMAD.WIDE R90, R97, 0x4, R90 ;  /* 0x00000004615ae825 */ /* 0x002fe400078e025a */
[----:B------:R-:W4:Y:S04]  /*4b60*/  @!P6 LDG.E R93, desc[UR8][R92.64] ;  /* 0x000000085c5de981 */ /* 0x000f28000c1e1900 */
[----:B------:R-:W5:Y:S04]  /*4b70*/  @!P6 LDG.E R99, desc[UR8][R90.64+-0x4] ;  /* 0xfffffc085a63e981 */ /* 0x000f68000c1e1900 */
[----:B------:R1:W2:Y:S01]  /*4b80*/  @!P6 LDG.E R101, desc[UR8][R90.64+0x4] ;  /* 0x000004085a65e981 */ /* 0x0002a2000c1e1900 */
[----:B------:R-:W-:Y:S01]  /*4b90*/  IADD3 R97, PT, PT, R0, R97, RZ ;  /* 0x0000006100617210 */ /* 0x000fe20007ffe0ff */
[----:B-1----:R-:W1:Y:S02]  /*4ba0*/  LDC.64 R90, c[0x0][0x380] ;  /* 0x0000e000ff5a7b82 */ /* 0x002e640000000a00 */
[----:B---3--:R-:W-:Y:S04]  /*4bb0*/  @!P6 STS [R76+0xc], R95 ;  /* 0x00000c5f4c00e388 */ /* 0x008fe80000000800 */
[----:B----4-:R3:W-:Y:S04]  /*4bc0*/  @!P6 STS [R74+0xc], R93 ;  /* 0x00000c5d4a00e388 */ /* 0x0107e80000000800 */
[----:B-----5:R4:W-:Y:S04]  /*4bd0*/  @!P6 STS [R72+0xc], R99 ;  /* 0x00000c634800e388 */ /* 0x0209e80000000800 */
        /* <DEDUP_REMOVED lines=9> */
[----:B0-----:R-:W-:Y:S02]  /*4c70*/  @!P6 IMAD.WIDE R48, R97, 0x4, R48 ;  /* 0x000000046130e825 */ /* 0x001fe400078e0230 */
[----:B------:R-:W3:Y:S04]  /*4c80*/  @!P6 LDG.E R83, desc[UR8][R82.64] ;  /* 0x000000085253e981 */ /* 0x000ee8000c1e1900 */
[----:B----4-:R-:W4:Y:S04]  /*4c90*/  @!P6 LDG.E R99, desc[UR8][R48.64+-0x4] ;  /* 0xfffffc083063e981 */ /* 0x010f28000c1e1900 */
[----:B--2---:R0:W2:Y:S01]  /*4ca0*/  @!P6 LDG.E R101, desc[UR8][R48.64+0x4] ;  /* 0x000004083065e981 */ /* 0x0040a2000c1e1900 */
[----:B------:R-:W-:Y:S01]  /*4cb0*/  IMAD.IADD R97, R0, 0x1, R97 ;  /* 0x0000000100617824 */ /* 0x000fe200078e0261 */
[----:B0-----:R-:W0:Y:S02]  /*4cc0*/  LDC.64 R48, c[0x0][0x380] ;  /* 0x0000e000ff307b82 */ /* 0x001e240000000a00 */
[----:B-----5:R-:W-:Y:S04]  /*4cd0*/  @!P6 STS [R60+0xc], R95 ;  /* 0x00000c5f3c00e388 */ /* 0x020fe80000000800 */
[----:B---3--:R3:W-:Y:S04]  /*4ce0*/  @!P6 STS [R68+0xc], R83 ;  /* 0x00000c534400e388 */ /* 0x0087e80000000800 */
        /* <DEDUP_REMOVED lines=16> */
[----:B-----5:R5:W-:Y:S04]  /*4df0*/  @!P6 STS [R50+0xc], R95 ;  /* 0x00000c5f3200e388 */ /* 0x020be80000000800 */
[----:B---3--:R3:W-:Y:S04]  /*4e00*/  @!P6 STS [R61+0xc], R92 ;  /* 0x00000c5c3d00e388 */ /* 0x0087e80000000800 */
[----:B----4-:R4:W-:Y:S04]  /*4e10*/  @!P6 STS [R54+0xc], R99 ;  /* 0x00000c633600e388 */ /* 0x0109e80000000800 */
[----:B--2---:R-:W-:Y:S01]  /*4e20*/  @!P6 STS [R52+0xc], R101 ;  /* 0x00000c653400e388 */ /* 0x004fe20000000800 */
[----:B------:R-:W-:-:S04]  /*4e30*/  LOP3.LUT P6, RZ, R11, 0x20, RZ, 0xc0, !PT ;  /* 0x000000200bff7812 */ /* 0x000fc800078cc0ff */
[----:B------:R-:W-:-:S13]  /*4e40*/  ISETP.GT.U32.OR P6, PT, R80, R23, P6 ;  /* 0x000000175000720c */ /* 0x000fda00037c4470 */
[C---:B------:R-:W-:Y:S02]  /*4e50*/  @!P6 IADD3 R47, PT, PT, R97.reuse, -0x2, -R23 ;  /* 0xfffffffe612fe810 */ /* 0x040fe40007ffe817 */
[----:B------:R-:W-:-:S03]  /*4e60*/  @!P6 IADD3 R93, PT, PT, R97, UR4, RZ ;  /* 0x00000004615dec10 */ /* 0x000fc6000fffe0ff */
[----:B------:R-:W-:-:S04]  /*4e70*/  @!P6 IMAD.WIDE R46, R47, 0x4, R82 ;  /* 0x000000042f2ee825 */ /* 0x000fc800078e0252 */
[----:B------:R-:W-:Y:S01]  /*4e80*/  @!P6 IMAD.WIDE R82, R93, 0x4, R82 ;  /* 0x000000045d52e825 */ /* 0x000fe200078e0252 */
[----:B-----5:R-:W2:Y:S01]  /*4e90*/  @!P6 LDG.E R95, desc[UR8][R46.64] ;  /* 0x000000082e5fe981 */ /* 0x020ea2000c1e1900 */
[----:B---3--:R-:W3:Y:S02]  /*4ea0*/  LDC.64 R92, c[0x0][0x388] ;  /* 0x0000e200ff5c7b82 */ /* 0x008ee40000000a00 */
[----:B0-----:R-:W-:Y:S02]  /*4eb0*/  @!P6 IMAD.WIDE R48, R97, 0x4, R48 ;  /* 0x000000046130e825 */ /* 0x001fe400078e0230 */
[----:B------:R-:W5:Y:S04]  /*4ec0*/  @!P6 LDG.E R83, desc[UR8][R82.64] ;  /* 0x000000085253e981 */ /* 0x000f68000c1e1900 */
[----:B----4-:R-:W4:Y:S04]  /*4ed0*/  @!P6 LDG.E R99, desc[UR8][R48.64+-0x4] ;  /* 0xfffffc083063e981 */ /* 0x010f28000c1e1900 */
[----:B------:R0:W3:Y:S01]  /*4ee0*/  @!P6 LDG.E R84, desc[UR8][R48.64+0x4] ;  /* 0x000004083054e981 */ /* 0x0000e2000c1e1900 */
[----:B------:R-:W-:Y:S01]  /*4ef0*/  IMAD.IADD R97, R0, 0x1, R97 ;  /* 0x0000000100617824 */ /* 0x000fe200078e0261 */
[----:B0-----:R-:W0:Y:S02]  /*4f00*/  LDC.64 R48, c[0x0][0x380] ;  /* 0x0000e000ff307b82 */ /* 0x001e240000000a00 */
[----:B--2---:R-:W-:Y:S04]  /*4f10*/  @!P6 STS [R20+0xc], R95 ;  /* 0x00000c5f1400e388 */ /* 0x004fe80000000800 */
[----:B-----5:R2:W-:Y:S04]  /*4f20*/  @!P6 STS [R62+0xc], R83 ;  /* 0x00000c533e00e388 */ /* 0x0205e80000000800 */
        /* <DEDUP_REMOVED lines=16> */
[----:B-----5:R-:W-:Y:S04]  /*5030*/  @!P6 STS [R56+0xc], R95 ;  /* 0x00000c5f3800e388 */ /* 0x020fe80000000800 */
[----:B--2---:R2:W-:Y:S04]  /*5040*/  @!P6 STS [R55+0xc], R92 ;  /* 0x00000c5c3700e388 */ /* 0x0045e80000000800 */
[----:B----4-:R-:W-:Y:S04]  /*5050*/  @!P6 STS [R16+0xc], R99 ;  /* 0x00000c631000e388 */ /* 0x010fe80000000800 */
[----:B---3--:R3:W-:Y:S01]  /*5060*/  @!P6 STS [R19+0xc], R84 ;  /* 0x00000c541300e388 */ /* 0x0087e20000000800 */
[----:B------:R-:W-:-:S04]  /*5070*/  LOP3.LUT P6, RZ, R11, 0x8, RZ, 0xc0, !PT ;  /* 0x000000080bff7812 */ /* 0x000fc800078cc0ff */
[----:B------:R-:W-:-:S13]  /*5080*/  ISETP.GT.U32.OR P6, PT, R80, R23, P6 ;  /* 0x000000175000720c */ /* 0x000fda00037c4470 */
[C---:B------:R-:W-:Y:S02]  /*5090*/  @!P6 IADD3 R47, PT, PT, R97.reuse, -0x2, -R23 ;  /* 0xfffffffe612fe810 */ /* 0x040fe40007ffe817 */
[----:B------:R-:W-:-:S03]  /*50a0*/  @!P6 IADD3 R93, PT, PT, R97, UR4, RZ ;  /* 0x00000004615dec10 */ /* 0x000fc6000fffe0ff */
[----:B------:R-:W-:-:S04]  /*50b0*/  @!P6 IMAD.WIDE R46, R47, 0x4, R82 ;  /* 0x000000042f2ee825 */ /* 0x000fc800078e0252 */
[----:B------:R-:W-:Y:S01]  /*50c0*/  @!P6 IMAD.WIDE R82, R93, 0x4, R82 ;  /* 0x000000045d52e825 */ /* 0x000fe200078e0252 */
[----:B------:R-:W4:Y:S01]  /*50d0*/  @!P6 LDG.E R86, desc[UR8][R46.64] ;  /* 0x000000082e56e981 */ /* 0x000f22000c1e1900 */
[----:B--2---:R-:W2:Y:S02]  /*50e0*/  LDC.64 R92, c[0x0][0x388] ;  /* 0x0000e200ff5c7b82 */ /* 0x004ea40000000a00 */
[----:B0-----:R-:W-:Y:S02]  /*50f0*/  @!P6 IMAD.WIDE R48, R97, 0x4, R48 ;  /* 0x000000046130e825 */ /* 0x001fe400078e0230 */
[----:B------:R-:W5:Y:S04]  /*5100*/  @!P6 LDG.E R82, desc[UR8][R82.64] ;  /* 0x000000085252e981 */ /* 0x000f68000c1e1900 */
[----:B---3--:R-:W3:Y:S04]  /*5110*/  @!P6 LDG.E R84, desc[UR8][R48.64+-0x4] ;  /* 0xfffffc083054e981 */ /* 0x008ee8000c1e1900 */
[----:B------:R0:W2:Y:S01]  /*5120*/  @!P6 LDG.E R88, desc[UR8][R48.64+0x4] ;  /* 0x000004083058e981 */ /* 0x0000a2000c1e1900 */
[----:B------:R-:W-:Y:S01]  /*5130*/  IMAD.IADD R97, R0, 0x1, R97 ;  /* 0x0000000100617824 */ /* 0x000fe200078e0261 */
[----:B0-----:R-:W0:Y:S02]  /*5140*/  LDC.64 R48, c[0x0][0x380] ;  /* 0x0000e000ff307b82 */ /* 0x001e240000000a00 */
[----:B----4-:R-:W-:Y:S04]  /*5150*/  @!P6 STS [R13+0xc], R86 ;  /* 0x00000c560d00e388 */ /* 0x010fe80000000800 */
[----:B-----5:R-:W-:Y:S04]  /*5160*/  @!P6 STS [R15+0xc], R82 ;  /* 0x00000c520f00e388 */ /* 0x020fe80000000800 */
[----:B---3--:R3:W-:Y:S04]  /*5170*/  @!P6 STS [R31+0xc], R84 ;  /* 0x00000c541f00e388 */ /* 0x0087e80000000800 */
[----:B--2---:R2:W-:Y:S01]  /*5180*/  @!P6 STS [R27+0xc], R88 ;  /* 0x00000c581b00e388 */ /* 0x0045e20000000800 */
[----:B------:R-:W-:-:S04]  /*5190*/  LOP3.LUT P6, RZ, R11, 0x4, RZ, 0xc0, !PT ;  /* 0x000000040bff7812 */ /* 0x000fc800078cc0ff */
[----:B------:R-:W-:-:S13]  /*51a0*/  ISETP.GT.U32.OR P6, PT, R80, R23, P6 ;  /* 0x000000175000720c */ /* 0x000fda00037c4470 */
[C---:B------:R-:W-:Y:S02]  /*51b0*/  @!P6 IADD3 R47, PT, PT, R97.reuse, -0x2, -R23 ;  /* 0xfffffffe612fe810 */ /* 0x040fe40007ffe817 */
[----:B------:R-:W-:-:S03]  /*51c0*/  @!P6 IADD3 R83, PT, PT, R97, UR4, RZ ;  /* 0x000000046153ec10 */ /* 0x000fc6000fffe0ff */
[----:B------:R-:W-:-:S04]  /*51d0*/  @!P6 IMAD.WIDE R46, R47, 0x4, R92 ;  /* 0x000000042f2ee825 */ /* 0x000fc800078e025c */
[----:B------:R-:W-:Y:S01]  /*51e0*/  @!P6 IMAD.WIDE R92, R83, 0x4, R92 ;  /* 0x00000004535ce825 */ /* 0x000fe200078e025c */
[----:B---3--:R-:W3:Y:S01]  /*51f0*/  @!P6 LDG.E R84, desc[UR8][R46.64] ;  /* 0x000000082e54e981 */ /* 0x008ee2000c1e1900 */
[----:B------:R-:W4:Y:S02]  /*5200*/  LDC.64 R82, c[0x0][0x388] ;  /* 0x0000e200ff527b82 */ /* 0x000f240000000a00 */
[----:B-1----:R-:W-:Y:S02]  /*5210*/  @!P6 IMAD.WIDE R90, R97, 0x4, R90 ;  /* 0x00000004615ae825 */ /* 0x002fe400078e025a */
[----:B------:R-:W5:Y:S04]  /*5220*/  @!P6 LDG.E R93, desc[UR8][R92.64] ;  /* 0x000000085c5de981 */ /* 0x000f68000c1e1900 */
[----:B------:R-:W4:Y:S04]  /*5230*/  @!P6 LDG.E R86, desc[UR8][R90.64+-0x4] ;  /* 0xfffffc085a56e981 */ /* 0x000f28000c1e1900 */
[----:B--2---:R1:W2:Y:S01]  /*5240*/  @!P6 LDG.E R88, desc[UR8][R90.64+0x4] ;  /* 0x000004085a58e981 */ /* 0x0042a2000c1e1900 */
[----:B------:R-:W-:Y:S01]  /*5250*/  IADD3 R97, PT, PT, R0, R97, RZ ;  /* 0x0000006100617210 */ /* 0x000fe20007ffe0ff */
[----:B-1----:R-:W1:Y:S02]  /*5260*/  LDC.64 R90, c[0x0][0x380] ;  /* 0x0000e000ff5a7b82 */ /* 0x002e640000000a00 */
[----:B---3--:R-:W-:Y:S04]  /*5270*/  @!P6 STS [R43+0xc], R84 ;  /* 0x00000c542b00e388 */ /* 0x008fe80000000800 */
[----:B-----5:R3:W-:Y:S04]  /*5280*/  @!P6 STS [R32+0xc], R93 ;  /* 0x00000c5d2000e388 */ /* 0x0207e80000000800 */
[----:B----4-:R-:W-:Y:S04]  /*5290*/  @!P6 STS [R41+0xc], R86 ;  /* 0x00000c562900e388 */ /* 0x010fe80000000800 */
[----:B--2---:R-:W-:Y:S01]  /*52a0*/  @!P6 STS [R39+0xc], R88 ;  /* 0x00000c582700e388 */ /* 0x004fe20000000800 */
[----:B------:R-:W-:Y:S01]  /*52b0*/  ISETP.GT.U32.OR P6, PT, R80, R23, P0 ;  /* 0x000000175000720c */ /* 0x000fe200007c4470 */
[----:B---3--:R-:W2:-:S12]  /*52c0*/  LDC.64 R92, c[0x0][0x388] ;  /* 0x0000e200ff5c7b82 */ /* 0x008e980000000a00 */
[C---:B------:R-:W-:Y:S02]  /*52d0*/  @!P6 IADD3 R47, PT, PT, R97.reuse, -0x2, -R23 ;  /* 0xfffffffe612fe810 */ /* 0x040fe40007ffe817 */
[----:B------:R-:W-:-:S03]  /*52e0*/  @!P6 IADD3 R95, PT, PT, R97, UR4, RZ ;  /* 0x00000004615fec10 */ /* 0x000fc6000fffe0ff */
[----:B------:R-:W-:-:S04]  /*52f0*/  @!P6 IMAD.WIDE R46, R47, 0x4, R82 ;  /* 0x000000042f2ee825 */ /* 0x000fc800078e0252 */
[----:B------:R-:W-:Y:S01]  /*5300*/  @!P6 IMAD.WIDE R82, R95, 0x4, R82 ;  /* 0x000000045f52e825 */ /* 0x000fe200078e0252 */
[----:B------:R-:W3:Y:S03]  /*5310*/  @!P6 LDG.E R84, desc[UR8][R46.64] ;  /* 0x000000082e54e981 */ /* 0x000ee6000c1e1900 */
[----:B0-----:R-:W-:Y:S02]  /*5320*/  @!P6 IMAD.WIDE R48, R97, 0x4, R48 ;  /* 0x000000046130e825 */ /* 0x001fe400078e0230 */
[----:B------:R-:W4:Y:S04]  /*5330*/  @!P6 LDG.E R83, desc[UR8][R82.64] ;  /* 0x000000085253e981 */ /* 0x000f28000c1e1900 */
[----:B------:R-:W5:Y:S04]  /*5340*/  @!P6 LDG.E R95, desc[UR8][R48.64+-0x4] ;  /* 0xfffffc08305fe981 */ /* 0x000f68000c1e1900 */
[----:B------:R0:W2:Y:S01]  /*5350*/  @!P6 LDG.E R99, desc[UR8][R48.64+0x4] ;  /* 0x000004083063e981 */ /* 0x0000a2000c1e1900 */
[----:B------:R-:W-:Y:S01]  /*5360*/  IMAD.IADD R97, R0, 0x1, R97 ;  /* 0x0000000100617824 */ /* 0x000fe200078e0261 */
        /* <DEDUP_REMOVED lines=30> */
[----:B------:R-:W5:Y:S04]  /*5550*/  @!P6 LDG.E R83, desc[UR8][R82.64] ;  /* 0x000000085253e981 */ /* 0x000f68000c1e1900 */
[----:B------:R-:W2:Y:S04]  /*5560*/  @!P6 LDG.E R86, desc[UR8][R48.64+-0x4] ;  /* 0xfffffc083056e981 */ /* 0x000ea8000c1e1900 */
[----:B----4-:R0:W4:Y:S01]  /*5570*/  @!P6 LDG.E R95, desc[UR8][R48.64+0x4] ;  /* 0x00000408305fe981 */ /* 0x010122000c1e1900 */
[----:B------:R-:W-:Y:S01]  /*5580*/  IMAD.IADD R97, R0, 0x1, R97 ;  /* 0x0000000100617824 */ /* 0x000fe200078e0261 */
[----:B0-----:R-:W0:Y:S02]  /*5590*/  LDC.64 R48, c[0x0][0x380] ;  /* 0x0000e000ff307b82 */ /* 0x001e240000000a00 */
[----:B---3--:R-:W-:Y:S04]  /*55a0*/  @!P6 STS [R37+0xc], R84 ;  /* 0x00000c542500e388 */ /* 0x008fe80000000800 */
[----:B-----5:R3:W-:Y:S04]  /*55b0*/  @!P6 STS [R34+0xc], R83 ;  /* 0x00000c532200e388 */ /* 0x0207e80000000800 */
[----:B--2---:R-:W-:Y:S04]  /*55c0*/  @!P6 STS [R33+0xc], R86 ;  /* 0x00000c562100e388 */ /* 0x004fe80000000800 */
[----:B----4-:R2:W-:Y:S01]  /*55d0*/  @!P6 STS [R30+0xc], R95 ;  /* 0x00000c5f1e00e388 */ /* 0x0105e20000000800 */
[----:B------:R-:W-:Y:S01]  /*55e0*/  ISETP.GT.U32.OR P6, PT, R80, R23, P2 ;  /* 0x000000175000720c */ /* 0x000fe200017c4470 */
[----:B---3--:R-:W3:-:S12]  /*55f0*/  LDC.64 R82, c[0x0][0x388] ;  /* 0x0000e200ff527b82 */ /* 0x008ed80000000a00 */
[C---:B------:R-:W-:Y:S02]  /*5600*/  @!P6 IADD3 R47, PT, PT, R97.reuse, -0x2, -R23 ;  /* 0xfffffffe612fe810 */ /* 0x040fe40007ffe817 */
[----:B------:R-:W-:-:S03]  /*5610*/  @!P6 IADD3 R99, PT, PT, R97, UR4, RZ ;  /* 0x000000046163ec10 */ /* 0x000fc6000fffe0ff */
[----:B------:R-:W-:-:S04]  /*5620*/  @!P6 IMAD.WIDE R46, R47, 0x4, R92 ;  /* 0x000000042f2ee825 */ /* 0x000fc800078e025c */
[----:B------:R-:W-:Y:S02]  /*5630*/  @!P6 IMAD.WIDE R92, R99, 0x4, R92 ;  /* 0x00000004635ce825 */ /* 0x000fe400078e025c */
[----:B------:R-:W4:Y:S02]  /*5640*/  @!P6 LDG.E R46, desc[UR8][R46.64] ;  /* 0x000000082e2ee981 */ /* 0x000f24000c1e1900 */
[----:B-1----:R-:W-:Y:S02]  /*5650*/  @!P6 IMAD.WIDE R90, R97, 0x4, R90 ;  /* 0x00000004615ae825 */ /* 0x002fe400078e025a */
[----:B------:R-:W5:Y:S04]  /*5660*/  @!P6 LDG.E R92, desc[UR8][R92.64] ;  /* 0x000000085c5ce981 */ /* 0x000f68000c1e1900 */
[----:B------:R-:W3:Y:S04]  /*5670*/  @!P6 LDG.E R84, desc[UR8][R90.64+-0x4] ;  /* 0xfffffc085a54e981 */ /* 0x000ee8000c1e1900 */
[----:B--2---:R-:W2:Y:S04]  /*5680*/  @!P6 LDG.E R95, desc[UR8][R90.64+0x4] ;  /* 0x000004085a5fe981 */ /* 0x004ea8000c1e1900 */
[----:B----4-:R1:W-:Y:S04]  /*5690*/  @!P6 STS [R89+0xc], R46 ;  /* 0x00000c2e5900e388 */ /* 0x0103e80000000800 */
[----:B-----5:R0:W-:Y:S04]  /*56a0*/  @!P6 STS [R79+0xc], R92 ;  /* 0x00000c5c4f00e388 */ /* 0x0201e80000000800 */
[----:B---3--:R3:W-:Y:S04]  /*56b0*/  @!P6 STS [R25+0xc], R84 ;  /* 0x00000c541900e388 */ /* 0x0087e80000000800 */
[----:B--2---:R2:W-:Y:S01]  /*56c0*/  @!P6 STS [R22+0xc], R95 ;  /* 0x00000c5f1600e388 */ /* 0x0045e20000000800 */
[----:B------:R-:W-:-:S13]  /*56d0*/  ISETP.GT.U32.OR P6, PT, R80, R23, P1 ;  /* 0x000000175000720c */ /* 0x000fda0000fc4470 */
[----:B------:R-:W-:-:S04]  /*56e0*/  @!P6 IADD3 R97, PT, PT, R0, R97, RZ ;  /* 0x000000610061e210 */ /* 0x000fc80007ffe0ff */
[C---:B------:R-:W-:Y:S02]  /*56f0*/  @!P6 IADD3 R47, PT, PT, R97.reuse, -0x2, -R23 ;  /* 0xfffffffe612fe810 */ /* 0x040fe40007ffe817 */
[----:B------:R-:W-:-:S03]  /*5700*/  @!P6 IADD3 R93, PT, PT, R97, UR4, RZ ;  /* 0x00000004615dec10 */ /* 0x000fc6000fffe0ff */
[--C-:B------:R-:W-:Y:S02]  /*5710*/  @!P6 IMAD.WIDE R90, R47, 0x4, R82.reuse ;  /* 0x000000042f5ae825 */ /* 0x100fe400078e0252 */
[----:B-1----:R-:W1:Y:S02]  /*5720*/  LDC.64 R46, c[0x0][0x388] ;  /* 0x0000e200ff2e7b82 */ /* 0x002e640000000a00 */
[----:B------:R-:W-:Y:S02]  /*5730*/  @!P6 IMAD.WIDE R82, R93, 0x4, R82 ;  /* 0x000000045d52e825 */ /* 0x000fe400078e0252 */
[----:B------:R4:W5:Y:S02]  /*5740*/  @!P6 LDG.E R90, desc[UR8][R90.64] ;  /* 0x000000085a5ae981 */ /* 0x000964000c1e1900 */
[----:B0-----:R-:W-:Y:S02]  /*5750*/  @!P6 IMAD.WIDE R92, R97, 0x4, R48 ;  /* 0x00000004615ce825 */ /* 0x001fe400078e0230 */
[----:B---3--:R-:W3:Y:S01]  /*5760*/  @!P6 LDG.E R84, desc[UR8][R82.64] ;  /* 0x000000085254e981 */ /* 0x008ee2000c1e1900 */
[----:B------:R-:W0:Y:S03]  /*5770*/  LDC.64 R48, c[0x0][0x380] ;  /* 0x0000e000ff307b82 */ /* 0x000e260000000a00 */
[----:B------:R-:W3:Y:S04]  /*5780*/  @!P6 LDG.E R86, desc[UR8][R92.64+-0x4] ;  /* 0xfffffc085c56e981 */ /* 0x000ee8000c1e1900 */
[----:B--2---:R-:W2:Y:S01]  /*5790*/  @!P6 LDG.E R95, desc[UR8][R92.64+0x4] ;  /* 0x000004085c5fe981 */ /* 0x004ea2000c1e1900 */
[----:B------:R-:W-:-:S04]  /*57a0*/  IMAD.IADD R80, R2, 0x1, R80 ;  /* 0x0000000102507824 */ /* 0x000fc800078e0250 */
[----:B----4-:R-:W-:Y:S01]  /*57b0*/  IMAD R91, R80, UR4, R5 ;  /* 0x00000004505b7c24 */ /* 0x010fe2000f8e0205 */
[----:B-----5:R-:W-:Y:S04]  /*57c0*/  @!P6 STS [R65+0xc], R90 ;  /* 0x00000c5a4100e388 */ /* 0x020fe80000000800 */
[----:B---3--:R-:W-:Y:S04]  /*57d0*/  @!P6 STS [R75+0xc], R84 ;  /* 0x00000c544b00e388 */ /* 0x008fe80000000800 */
[----:B------:R-:W-:Y:S04]  /*57e0*/  @!P6 STS [R17+0xc], R86 ;  /* 0x00000c561100e388 */ /* 0x000fe80000000800 */
[----:B--2---:R2:W-:Y:S01]  /*57f0*/  @!P6 STS [R14+0xc], R95 ;  /* 0x00000c5f0e00e388 */ /* 0x0045e20000000800 */
[----:B------:R-:W-:-:S04]  /*5800*/  LOP3.LUT P6, RZ, R11, 0x1, RZ, 0xc0, !PT ;  /* 0x000000010bff7812 */ /* 0x000fc800078cc0ff */
[----:B------:R-:W-:-:S13]  /*5810*/  ISETP.GT.U32.OR P6, PT, R80, R23, P6 ;  /* 0x000000175000720c */ /* 0x000fda00037c4470 */
[C---:B------:R-:W-:Y:S02]  /*5820*/  @!P6 IADD3 R83, PT, PT, R91.reuse, -0x2, -R23 ;  /* 0xfffffffe5b53e810 */ /* 0x040fe40007ffe817 */
[----:B------:R-:W-:-:S03]  /*5830*/  @!P6 IADD3 R93, PT, PT, R91, UR4, RZ ;  /* 0x000000045b5dec10 */ /* 0x000fc6000fffe0ff */
[----:B-1----:R-:W-:-:S04]  /*5840*/  @!P6 IMAD.WIDE R82, R83, 0x4, R46 ;  /* 0x000000045352e825 */ /* 0x002fc800078e022e */
[----:B------:R-:W-:Y:S02]  /*5850*/  @!P6 IMAD.WIDE R46, R93, 0x4, R46 ;  /* 0x000000045d2ee825 */ /* 0x000fe400078e022e */
[----:B------:R-:W3:Y:S01]  /*5860*/  @!P6 LDG.E R82, desc[UR8][R82.64] ;  /* 0x000000085252e981 */ /* 0x000ee2000c1e1900 */
[----:B------:R-:W1:Y:S01]  /*5870*/  LDC.64 R92, c[0x0][0x388] ;  /* 0x0000e200ff5c7b82 */ /* 0x000e620000000a00 */
[----:B0-----:R-:W-:Y:S02]  /*5880*/  @!P6 IMAD.WIDE R48, R91, 0x4, R48 ;  /* 0x000000045b30e825 */ /* 0x001fe400078e0230 */
[----:B--2---:R-:W2:Y:S04]  /*5890*/  @!P6 LDG.E R95, desc[UR8][R46.64] ;  /* 0x000000082e5fe981 */ /* 0x004ea8000c1e1900 */
[----:B------:R-:W4:Y:S04]  /*58a0*/  @!P6 LDG.E R84, desc[UR8][R48.64+-0x4] ;  /* 0xfffffc083054e981 */ /* 0x000f28000c1e1900 */
[----:B------:R0:W5:Y:S02]  /*58b0*/  @!P6 LDG.E R86, desc[UR8][R48.64+0x4] ;  /* 0x000004083056e981 */ /* 0x000164000c1e1900 */
[----:B0-----:R-:W0:Y:S02]  /*58c0*/  LDC.64 R48, c[0x0][0x380] ;  /* 0x0000e000ff307b82 */ /* 0x001e240000000a00 */
[----:B---3--:R3:W-:Y:S04]  /*58d0*/  @!P6 STS [R29+0x10], R82 ;  /* 0x000010521d00e388 */ /* 0x0087e80000000800 */
[----:B--2---:R0:W-:Y:S04]  /*58e0*/  @!P6 STS [R18+0x10], R95 ;  /* 0x0000105f1200e388 */ /* 0x0041e80000000800 */
[----:B----4-:R2:W-:Y:S04]  /*58f0*/  @!P6 STS [R57+0x10], R84 ;  /* 0x000010543900e388 */ /* 0x0105e80000000800 */
[----:B-----5:R-:W-:Y:S01]  /*5900*/  @!P6 STS [R51+0x10], R86 ;  /* 0x000010563300e388 */ /* 0x020fe20000000800 */
[----:B------:R-:W-:-:S04]  /*5910*/  LOP3.LUT P6, RZ, R11, 0x2, RZ, 0xc0, !PT ;  /* 0x000000020bff7812 */ /* 0x000fc800078cc0ff */
[----:B------:R-:W-:-:S13]  /*5920*/  ISETP.GT.U32.OR P6, PT, R80, R23, P6 ;  /* 0x000000175000720c */ /* 0x000fda00037c4470 */
[----:B------:R-:W-:-:S04]  /*5930*/  @!P6 IADD3 R94, PT, PT, R0, R91, RZ ;  /* 0x0000005b005ee210 */ /* 0x000fc80007ffe0ff */
[----:B------:R-:W-:-:S05]  /*5940*/  @!P6 IADD3 R83, PT, PT, R94, -0x2, -R23 ;  /* 0xfffffffe5e53e810 */ /* 0x000fca0007ffe817 */
[----:B-1----:R-:W-:-:S05]  /*5950*/  @!P6 IMAD.WIDE R46, R83, 0x4, R92 ;  /* 0x00000004532ee825 */ /* 0x002fca00078e025c */
[----:B------:R1:W4:Y:S01]  /*5960*/  @!P6 LDG.E R88, desc[UR8][R46.64] ;  /* 0x000000082e58e981 */ /* 0x000322000c1e1900 */
[----:B------:R-:W-:-:S05]  /*5970*/  @!P6 IADD3 R83, PT, PT, R94, UR4, RZ ;  /* 0x000000045e53ec10 */ /* 0x000fca000fffe0ff */
[----:B---3--:R-:W-:Y:S01]  /*5980*/  @!P6 IMAD.WIDE R82, R83, 0x4, R92 ;  /* 0x000000045352e825 */ /* 0x008fe200078e025c */
[----:B-1----:R-:W1:Y:S01]  /*5990*/  LDC.64 R46, c[0x0][0x380] ;  /* 0x0000e000ff2e7b82 */ /* 0x002e620000000a00 */
[----:B----4-:R-:W-:Y:S04]  /*59a0*/  @!P6 STS [R87+0x14], R88 ;  /* 0x000014585700e388 */ /* 0x010fe80000000800 */
[----:B------:R-:W3:Y:S01]  /*59b0*/  @!P6 LDG.E R82, desc[UR8][R82.64] ;  /* 0x000000085252e981 */ /* 0x000ee2000c1e1900 */
[----:B0-----:R-:W-:Y:S02]  /*59c0*/  @!P6 IMAD.WIDE R94, R94, 0x4, R48 ;  /* 0x000000045e5ee825 */ /* 0x001fe400078e0230 */
[----:B------:R-:W0:Y:S01]  /*59d0*/  LDC.64 R48, c[0x0][0x388] ;  /* 0x0000e200ff307b82 */ /* 0x000e220000000a00 */
[----:B---3--:R0:W-:Y:S04]  /*59e0*/  @!P6 STS [R21+0x14], R82 ;  /* 0x000014521500e388 */ /* 0x0081e80000000800 */
[----:B--2---:R-:W2:Y:S04]  /*59f0*/  @!P6 LDG.E R84, desc[UR8][R94.64+-0x4] ;  /* 0xfffffc085e54e981 */ /* 0x004ea8000c1e1900 */
[----:B------:R3:W4:Y:S01]  /*5a00*/  @!P6 LDG.E R97, desc[UR8][R94.64+0x4] ;  /* 0x000004085e61e981 */ /* 0x000722000c1e1900 */
[----:B------:R-:W-:Y:S01]  /*5a10*/  IADD3 R93, PT, PT, R0, R91, R0 ;  /* 0x0000005b005d7210 */ /* 0x000fe20007ffe000 */
[----:B---3--:R-:W3:Y:S02]  /*5a20*/  LDC.64 R94, c[0x0][0x388] ;  /* 0x0000e200ff5e7b82 */ /* 0x008ee40000000a00 */
[----:B--2---:R2:W-:Y:S04]  /*5a30*/  @!P6 STS [R85+0x14], R84 ;  /* 0x000014545500e388 */ /* 0x0045e80000000800 */
[----:B----4-:R4:W-:Y:S01]  /*5a40*/  @!P6 STS [R26+0x14], R97 ;  /* 0x000014611a00e388 */ /* 0x0109e20000000800 */
[----:B------:R-:W-:-:S13]  /*5a50*/  ISETP.GT.U32.OR P6, PT, R80, R23, P5 ;  /* 0x000000175000720c */ /* 0x000fda0002fc4470 */
[C---:B------:R-:W-:Y:S01]  /*5a60*/  @!P6 IADD3 R83, PT, PT, R93.reuse, -0x2, -R23 ;  /* 0xfffffffe5d53e810 */ /* 0x040fe20007ffe817 */
[----:B------:R-:W-:-:S04]  /*5a70*/  @!P6 VIADD R91, R93, UR4 ;  /* 0x000000045d5bec36 */ /* 0x000fc80008000000 */
[----:B0-----:R-:W-:-:S04]  /*5a80*/  @!P6 IMAD.WIDE R82, R83, 0x4, R48 ;  /* 0x000000045352e825 */ /* 0x001fc800078e0230 */
[----:B------:R-:W-:Y:S02]  /*5a90*/  @!P6 IMAD.WIDE R48, R91, 0x4, R48 ;  /* 0x000000045b30e825 */ /* 0x000fe400078e0230 */
[----:B------:R-:W5:Y:S01]  /*5aa0*/  @!P6 LDG.E R82, desc[UR8][R82.64] ;  /* 0x000000085252e981 */ /* 0x000f62000c1e1900 */
[----:B------:R-:W0:Y:S01]  /*5ab0*/  LDC.64 R90, c[0x0][0x380] ;  /* 0x0000e000ff5a7b82 */ /* 0x000e220000000a00 */
[----:B-1----:R-:W-:Y:S02]  /*5ac0*/  @!P6 IMAD.WIDE R46, R93, 0x4, R46 ;  /* 0x000000045d2ee825 */ /* 0x002fe400078e022e */
[----:B------:R-:W3:Y:S04]  /*5ad0*/  @!P6 LDG.E R48, desc[UR8][R48.64] ;  /* 0x000000083030e981 */ /* 0x000ee8000c1e1900 */
[----:B--2---:R-:W2:Y:S04]  /*5ae0*/  @!P6 LDG.E R84, desc[UR8][R46.64+-0x4] ;  /* 0xfffffc082e54e981 */ /* 0x004ea8000c1e1900 */
[----:B----4-:R-:W4:Y:S01]  /*5af0*/  @!P6 LDG.E R97, desc[UR8][R46.64+0x4] ;  /* 0x000004082e61e981 */ /* 0x010f22000c1e1900 */
[----:B------:R-:W-:-:S03]  /*5b00*/  IADD3 R93, PT, PT, R0, R93, RZ ;  /* 0x0000005d005d7210 */ /* 0x000fc60007ffe0ff */
[----:B-----5:R-:W-:Y:S04]  /*5b10*/  @!P6 STS [R81+0x10], R82 ;  /* 0x000010525100e388 */ /* 0x020fe80000000800 */
[----:B---3--:R1:W-:Y:S04]  /*5b20*/  @!P6 STS [R67+0x10], R48 ;  /* 0x000010304300e388 */ /* 0x0083e80000000800 */
[----:B--2---:R2:W-:Y:S04]  /*5b30*/  @!P6 STS [R63+0x10], R84 ;  /* 0x000010543f00e388 */ /* 0x0045e80000000800 */
[----:B----4-:R3:W-:Y:S01]  /*5b40*/  @!P6 STS [R78+0x10], R97 ;  /* 0x000010614e00e388 */ /* 0x0107e20000000800 */
[----:B------:R-:W-:-:S04]  /*5b50*/  LOP3.LUT P6, RZ, R11, 0x200, RZ, 0xc0, !PT ;  /* 0x000002000bff7812 */ /* 0x000fc800078cc0ff */
[----:B------:R-:W-:-:S13]  /*5b60*/  ISETP.GT.U32.OR P6, PT, R80, R23, P6 ;  /* 0x000000175000720c */ /* 0x000fda00037c4470 */
[C---:B------:R-:W-:Y:S02]  /*5b70*/  @!P6 IADD3 R49, PT, PT, R93.reuse, -0x2, -R23 ;  /* 0xfffffffe5d31e810 */ /* 0x040fe40007ffe817 */
[----:B------:R-:W-:-:S03]  /*5b80*/  @!P6 IADD3 R83, PT, PT, R93, UR4, RZ ;  /* 0x000000045d53ec10 */ /* 0x000fc6000fffe0ff */
        /* <DEDUP_REMOVED lines=17> */
[C---:B------:R-:W-:Y:S01]  /*5ca0*/  @!P6 IADD3 R47, PT, PT, R93.reuse, -0x2, -R23 ;  /* 0xfffffffe5d2fe810 */ /* 0x040fe20007ffe817 */
[----:B------:R-:W-:-:S04]  /*5cb0*/  @!P6 VIADD R95, R93, UR4 ;  /* 0x000000045d5fec36 */ /* 0x000fc80008000000 */
        /* <DEDUP_REMOVED lines=17> */
[C---:B------:R-:W-:Y:S02]  /*5dd0*/  @!P6 IADD3 R47, PT, PT, R93.reuse, -0x2, -R23 ;  /* 0xfffffffe5d2fe810 */ /* 0x040fe40007ffe817 */
[----:B------:R-:W-:-:S03]  /*5de0*/  @!P6 IADD3 R103, PT, PT, R93, UR4, RZ ;  /* 0x000000045d67ec10 */ /* 0x000fc6000fffe0ff */
        /* <DEDUP_REMOVED lines=16> */
[C---:B------:R-:W-:Y:S01]  /*5ef0*/  @!P6 IADD3 R47, PT, PT, R93.reuse, -0x2, -R23 ;  /* 0xfffffffe5d2fe810 */ /* 0x040fe20007ffe817 */
[----:B------:R-:W-:-:S04]  /*5f00*/  @!P6 VIADD R103, R93, UR4 ;  /* 0x000000045d67ec36 */ /* 0x000fc80008000000 */
        /* <DEDUP_REMOVED lines=34> */
[C---:B------:R-:W-:Y:S01]  /*6130*/  @!P6 IADD3 R47, PT, PT, R93.reuse, -0x2, -R23 ;  /* 0xfffffffe5d2fe810 */ /* 0x040fe20007ffe817 */
[----:B------:R-:W-:-:S04]  /*6140*/  @!P6 VIADD R101, R93, UR4 ;  /* 0x000000045d65ec36 */ /* 0x000fc80008000000 */
        /* <DEDUP_REMOVED lines=15> */
[C---:B------:R-:W-:Y:S02]  /*6240*/  @!P6 IADD3 R47, PT, PT, R93.reuse, -0x2, -R23 ;  /* 0xfffffffe5d2fe810 */ /* 0x040fe40007ffe817 */
[----:B------:R-:W-:-:S03]  /*6250*/  @!P6 IADD3 R83, PT, PT, R93, UR4, RZ ;  /* 0x000000045d53ec10 */ /* 0x000fc6000fffe0ff */
        /* <DEDUP_REMOVED lines=16> */
[C---:B------:R-:W-:Y:S01]  /*6360*/  @!P6 IADD3 R47, PT, PT, R93.reuse, -0x2, -R23 ;  /* 0xfffffffe5d2fe810 */ /* 0x040fe20007ffe817 */
[----:B------:R-:W-:-:S04]  /*6370*/  @!P6 VIADD R95, R93, UR4 ;  /* 0x000000045d5fec36 */ /* 0x000fc80008000000 */
        /* <DEDUP_REMOVED lines=67> */
[C---:B------:R-:W-:Y:S01]  /*67b0*/  @!P6 IADD3 R47, PT, PT, R93.reuse, -0x2, -R23 ;  /* 0xfffffffe5d2fe810 */ /* 0x040fe20007ffe817 */
[----:B------:R-:W-:-:S04]  /*67c0*/  @!P6 VIADD R99, R93, UR4 ;  /* 0x000000045d63ec36 */ /* 0x000fc80008000000 */
        /* <DEDUP_REMOVED lines=14> */
[C---:B------:R-:W-:Y:S02]  /*68b0*/  @!P6 IADD3 R83, PT, PT, R93.reuse, -0x2, -R23 ;  /* 0xfffffffe5d53e810 */ /* 0x040fe40007ffe817 */
[----:B------:R-:W-:-:S03]  /*68c0*/  @!P6 IADD3 R47, PT, PT, R93, UR4, RZ ;  /* 0x000000045d2fec10 */ /* 0x000fc6000fffe0ff */
        /* <DEDUP_REMOVED lines=16> */
[C---:B------:R-:W-:Y:S01]  /*69d0*/  @!P6 IADD3 R83, PT, PT, R91.reuse, -0x2, -R23 ;  /* 0xfffffffe5b53e810 */ /* 0x040fe20007ffe817 */
[C---:B------:R-:W-:Y:S02]  /*69e0*/  @!P6 VIADD R93, R91.reuse, UR4 ;  /* 0x000000045b5dec36 */ /* 0x040fe40008000000 */
        /* <DEDUP_REMOVED lines=18> */
[C---:B------:R-:W-:Y:S02]  /*6b10*/  @!P6 IADD3 R83, PT, PT, R90.reuse, -0x2, -R23 ;  /* 0xfffffffe5a53e810 */ /* 0x040fe40007ffe817 */
[----:B------:R-:W-:-:S03]  /*6b20*/  @!P6 IADD3 R97, PT, PT, R90, UR4, RZ ;  /* 0x000000045a61ec10 */ /* 0x000fc6000fffe0ff */
        /* <DEDUP_REMOVED lines=24> */
[----:B--2---:R-:W-:Y:S01]  /*6cb0*/  IMAD.IADD R97, R0, 0x1, R91 ;  /* 0x0000000100617824 */ /* 0x004fe200078e025b */
        /* <DEDUP_REMOVED lines=17> */
[----:B------:R-:W-:Y:S01]  /*6dd0*/  IADD3 R97, PT, PT, R0, R97, RZ ;  /* 0x0000006100617210 */ /* 0x000fe20007ffe0ff */
        /* <DEDUP_REMOVED lines=17> */
[----:B------:R-:W-:Y:S01]  /*6ef0*/  IMAD.IADD R97, R0, 0x1, R97 ;  /* 0x0000000100617824 */ /* 0x000fe200078e0261 */
        /* <DEDUP_REMOVED lines=17> */
[----:B------:R-:W-:Y:S01]  /*7010*/  IADD3 R97, PT, PT, R0, R97, RZ ;  /* 0x0000006100617210 */ /* 0x000fe20007ffe0ff */
        /* <DEDUP_REMOVED lines=17> */
[----:B------:R-:W-:Y:S01]  /*7130*/  IMAD.IADD R97, R0, 0x1, R97 ;  /* 0x0000000100617824 */ /* 0x000fe200078e0261 */
        /* <DEDUP_REMOVED lines=17> */
[----:B------:R-:W-:Y:S01]  /*7250*/  IADD3 R97, PT, PT, R0, R97, RZ ;  /* 0x0000006100617210 */ /* 0x000fe20007ffe0ff */
        /* <DEDUP_REMOVED lines=17> */
[----:B------:R-:W-:Y:S01]  /*7370*/  IMAD.IADD R97, R0, 0x1, R97 ;  /* 0x0000000100617824 */ /* 0x000fe200078e0261 */
        /* <DEDUP_REMOVED lines=17> */
[----:B------:R-:W-:Y:S01]  /*7490*/  IADD3 R97, PT, PT, R0, R97, RZ ;  /* 0x0000006100617210 */ /* 0x000fe20007ffe0ff */
        /* <DEDUP_REMOVED lines=17> */
[----:B------:R-:W-:Y:S01]  /*75b0*/  IMAD.IADD R97, R0, 0x1, R97 ;  /* 0x0000000100617824 */ /* 0x000fe200078e0261 */
        /* <DEDUP_REMOVED lines=72> */
[----:B------:R-:W-:-:S05]  /*7a40*/  @!P6 IMAD.IADD R97, R0, 0x1, R97 ;  /* 0x000000010061e824 */ /* 0x000fca00078e0261 */
[C---:B------:R-:W-:Y:S02]  /*7a50*/  @!P6 IADD3 R47, PT, PT, R97.reuse, -0x2, -R23 ;  /* 0xfffffffe612fe810 */ /* 0x040fe40007ffe817 */
[----:B------:R-:W-:-:S03]  /*7a60*/  @!P6 IADD3 R93, PT, PT, R97, UR4, RZ ;  /* 0x00000004615dec10 */ /* 0x000fc6000fffe0ff */
[--C-:B------:R-:W-:Y:S01]  /*7a70*/  @!P6 IMAD.WIDE R90, R47, 0x4, R82.reuse ;  /* 0x000000042f5ae825 */ /* 0x100fe200078e0252 */
[----:B------:R-:W-:Y:S01]  /*7a80*/  IADD3 R80, PT, PT, R2, R80, RZ ;  /* 0x0000005002507210 */ /* 0x000fe20007ffe0ff */
[----:B-1----:R-:W2:Y:S02]  /*7a90*/  LDC.64 R46, c[0x0][0x380] ;  /* 0x0000e000ff2e7b82 */ /* 0x002ea40000000a00 */
[----:B------:R-:W-:Y:S02]  /*7aa0*/  @!P6 IMAD.WIDE R82, R93, 0x4, R82 ;  /* 0x000000045d52e825 */ /* 0x000fe400078e0252 */
[----:B------:R1:W4:Y:S02]  /*7ab0*/  @!P6 LDG.E R90, desc[UR8][R90.64] ;  /* 0x000000085a5ae981 */ /* 0x000324000c1e1900 */
[----:B0-----:R-:W-:Y:S02]  /*7ac0*/  @!P6 IMAD.WIDE R92, R97, 0x4, R48 ;  /* 0x00000004615ce825 */ /* 0x001fe400078e0230 */
[----:B---3--:R-:W3:Y:S01]  /*7ad0*/  @!P6 LDG.E R84, desc[UR8][R82.64] ;  /* 0x000000085254e981 */ /* 0x008ee2000c1e1900 */
[----:B------:R-:W0:Y:S03]  /*7ae0*/  LDC.64 R48, c[0x0][0x388] ;  /* 0x0000e200ff307b82 */ /* 0x000e260000000a00 */
[----:B------:R-:W5:Y:S04]  /*7af0*/  @!P6 LDG.E R86, desc[UR8][R92.64+-0x4] ;  /* 0xfffffc085c56e981 */ /* 0x000f68000c1e1900 */
[----:B------:R-:W2:Y:S01]  /*7b00*/  @!P6 LDG.E R97, desc[UR8][R92.64+0x4] ;  /* 0x000004085c61e981 */ /* 0x000ea2000c1e1900 */
[----:B-1----:R-:W-:-:S03]  /*7b10*/  IMAD R91, R80, UR4, R5 ;  /* 0x00000004505b7c24 */ /* 0x002fc6000f8e0205 */
[----:B----4-:R-:W-:Y:S04]  /*7b20*/  @!P6 STS [R65+0x14], R90 ;  /* 0x0000145a4100e388 */ /* 0x010fe80000000800 */
[----:B---3--:R-:W-:Y:S04]  /*7b30*/  @!P6 STS [R75+0x14], R84 ;  /* 0x000014544b00e388 */ /* 0x008fe80000000800 */
[----:B-----5:R1:W-:Y:S04]  /*7b40*/  @!P6 STS [R17+0x14], R86 ;  /* 0x000014561100e388 */ /* 0x0203e80000000800 */
[----:B--2---:R-:W-:Y:S01]  /*7b50*/  @!P6 STS [R14+0x14], R97 ;  /* 0x000014610e00e388 */ /* 0x004fe20000000800 */
[----:B------:R-:W-:-:S04]  /*7b60*/  LOP3.LUT P6, RZ, R11, 0x1, RZ, 0xc0, !PT ;  /* 0x000000010bff7812 */ /* 0x000fc800078cc0ff */
[----:B------:R-:W-:-:S13]  /*7b70*/  ISETP.GT.U32.OR P6, PT, R80, R23, P6 ;  /* 0x000000175000720c */ /* 0x000fda00037c4470 */
[C---:B------:R-:W-:Y:S02]  /*7b80*/  @!P6 IADD3 R83, PT, PT, R91.reuse, -0x2, -R23 ;  /* 0xfffffffe5b53e810 */ /* 0x040fe40007ffe817 */
[C---:B------:R-:W-:Y:S01]  /*7b90*/  @!P6 IADD3 R93, PT, PT, R91.reuse, UR4, RZ ;  /* 0x000000045b5dec10 */ /* 0x040fe2000fffe0ff */
[----:B------:R-:W-:Y:S02]  /*7ba0*/  @!P6 IMAD.WIDE R94, R91, 0x4, R46 ;  /* 0x000000045b5ee825 */ /* 0x000fe400078e022e */
[----:B------:R-:W2:Y:S02]  /*7bb0*/  LDC.64 R46, c[0x0][0x380] ;  /* 0x0000e000ff2e7b82 */ /* 0x000ea40000000a00 */
[--C-:B0-----:R-:W-:Y:S01]  /*7bc0*/  @!P6 IMAD.WIDE R82, R83, 0x4, R48.reuse ;  /* 0x000000045352e825 */ /* 0x101fe200078e0230 */
[----:B-1----:R-:W3:Y:S03]  /*7bd0*/  @!P6 LDG.E R86, desc[UR8][R94.64+-0x4] ;  /* 0xfffffc085e56e981 */ /* 0x002ee6000c1e1900 */
[----:B------:R-:W-:Y:S01]  /*7be0*/  @!P6 IMAD.WIDE R92, R93, 0x4, R48 ;  /* 0x000000045d5ce825 */ /* 0x000fe200078e0230 */
[----:B------:R-:W4:Y:S01]  /*7bf0*/  @!P6 LDG.E R84, desc[UR8][R82.64] ;  /* 0x000000085254e981 */ /* 0x000f22000c1e1900 */
[----:B------:R-:W0:Y:S03]  /*7c00*/  LDC.64 R48, c[0x0][0x388] ;  /* 0x0000e200ff307b82 */ /* 0x000e260000000a00 */
[----:B------:R1:W5:Y:S04]  /*7c10*/  @!P6 LDG.E R88, desc[UR8][R94.64+0x4] ;  /* 0x000004085e58e981 */ /* 0x000368000c1e1900 */
[----:B------:R-:W2:Y:S01]  /*7c20*/  @!P6 LDG.E R93, desc[UR8][R92.64] ;  /* 0x000000085c5de981 */ /* 0x000ea2000c1e1900 */
[----:B-1----:R-:W1:Y:S03]  /*7c30*/  LDC.64 R94, c[0x0][0x388] ;  /* 0x0000e200ff5e7b82 */ /* 0x002e660000000a00 */
[----:B----4-:R-:W-:Y:S04]  /*7c40*/  @!P6 STS [R29+0x18], R84 ;  /* 0x000018541d00e388 */ /* 0x010fe80000000800 */
[----:B--2---:R2:W-:Y:S04]  /*7c50*/  @!P6 STS [R18+0x18], R93 ;  /* 0x0000185d1200e388 */ /* 0x0045e80000000800 */
[----:B---3--:R-:W-:Y:S04]  /*7c60*/  @!P6 STS [R57+0x18], R86 ;  /* 0x000018563900e388 */ /* 0x008fe80000000800 */
[----:B-----5:R-:W-:Y:S01]  /*7c70*/  @!P6 STS [R51+0x18], R88 ;  /* 0x000018583300e388 */ /* 0x020fe20000000800 */
[----:B------:R-:W-:Y:S01]  /*7c80*/  LOP3.LUT P6, RZ, R11, 0x2, RZ, 0xc0, !PT ;  /* 0x000000020bff7812 */ /* 0x000fe200078cc0ff */
[----:B--2---:R-:W2:Y:S03]  /*7c90*/  LDC.64 R92, c[0x0][0x380] ;  /* 0x0000e000ff5c7b82 */ /* 0x004ea60000000a00 */
[----:B------:R-:W-:-:S13]  /*7ca0*/  ISETP.GT.U32.OR P6, PT, R80, R23, P6 ;  /* 0x000000175000720c */ /* 0x000fda00037c4470 */
[----:B------:R-:W-:-:S05]  /*7cb0*/  @!P6 IMAD.IADD R90, R0, 0x1, R91 ;  /* 0x00000001005ae824 */ /* 0x000fca00078e025b */
[C---:B------:R-:W-:Y:S02]  /*7cc0*/  @!P6 IADD3 R83, PT, PT, R90.reuse, -0x2, -R23 ;  /* 0xfffffffe5a53e810 */ /* 0x040fe40007ffe817 */
[----:B------:R-:W-:-:S03]  /*7cd0*/  @!P6 IADD3 R97, PT, PT, R90, UR4, RZ ;  /* 0x000000045a61ec10 */ /* 0x000fc6000fffe0ff */
[----:B0-----:R-:W-:-:S04]  /*7ce0*/  @!P6 IMAD.WIDE R82, R83, 0x4, R48 ;  /* 0x000000045352e825 */ /* 0x001fc800078e0230 */
[----:B------:R-:W-:Y:S02]  /*7cf0*/  @!P6 IMAD.WIDE R48, R97, 0x4, R48 ;  /* 0x000000046130e825 */ /* 0x000fe400078e0230 */
[----:B------:R-:W3:Y:S02]  /*7d00*/  @!P6 LDG.E R82, desc[UR8][R82.64] ;  /* 0x000000085252e981 */ /* 0x000ee4000c1e1900 */
[----:B------:R-:W-:Y:S02]  /*7d10*/  @!P6 IMAD.WIDE R46, R90, 0x4, R46 ;  /* 0x000000045a2ee825 */ /* 0x000fe400078e022e */
[----:B------:R-:W4:Y:S04]  /*7d20*/  @!P6 LDG.E R48, desc[UR8][R48.64] ;  /* 0x000000083030e981 */ /* 0x000f28000c1e1900 */
[----:B------:R-:W5:Y:S04]  /*7d30*/  @!P6 LDG.E R84, desc[UR8][R46.64+-0x4] ;  /* 0xfffffc082e54e981 */ /* 0x000f68000c1e1900 */
[----:B------:R-:W2:Y:S01]  /*7d40*/  @!P6 LDG.E R97, desc[UR8][R46.64+0x4] ;  /* 0x000004082e61e981 */ /* 0x000ea2000c1e1900 */
[----:B------:R-:W-:-:S03]  /*7d50*/  IADD3 R91, PT, PT, R0, R91, R0 ;  /* 0x0000005b005b7210 */ /* 0x000fc60007ffe000 */
[----:B---3--:R-:W-:Y:S04]  /*7d60*/  @!P6 STS [R87+0x1c], R82 ;  /* 0x00001c525700e388 */ /* 0x008fe80000000800 */
[----:B----4-:R0:W-:Y:S04]  /*7d70*/  @!P6 STS [R21+0x1c], R48 ;  /* 0x00001c301500e388 */ /* 0x0101e80000000800 */
[----:B-----5:R3:W-:Y:S04]  /*7d80*/  @!P6 STS [R85+0x1c], R84 ;  /* 0x00001c545500e388 */ /* 0x0207e80000000800 */
[----:B--2---:R2:W-:Y:S01]  /*7d90*/  @!P6 STS [R26+0x1c], R97 ;  /* 0x00001c611a00e388 */ /* 0x0045e20000000800 */
[----:B------:R-:W-:-:S13]  /*7da0*/  ISETP.GT.U32.OR P6, PT, R80, R23, P5 ;  /* 0x000000175000720c */ /* 0x000fda0002fc4470 */
[C---:B------:R-:W-:Y:S02]  /*7db0*/  @!P6 IADD3 R49, PT, PT, R91.reuse, -0x2, -R23 ;  /* 0xfffffffe5b31e810 */ /* 0x040fe40007ffe817 */
[----:B------:R-:W-:-:S03]  /*7dc0*/  @!P6 IADD3 R83, PT, PT, R91, UR4, RZ ;  /* 0x000000045b53ec10 */ /* 0x000fc6000fffe0ff */
[--C-:B-1----:R-:W-:Y:S02]  /*7dd0*/  @!P6 IMAD.WIDE R46, R49, 0x4, R94.reuse ;  /* 0x00000004312ee825 */ /* 0x102fe400078e025e */
[----:B0-----:R-:W0:Y:S02]  /*7de0*/  LDC.64 R48, c[0x0][0x380] ;  /* 0x0000e000ff307b82 */ /* 0x001e240000000a00 */
[----:B------:R-:W-:Y:S01]  /*7df0*/  @!P6 IMAD.WIDE R94, R83, 0x4, R94 ;  /* 0x00000004535ee825 */ /* 0x000fe200078e025e */
[----:B---3--:R-:W3:Y:S03]  /*7e00*/  @!P6 LDG.E R84, desc[UR8][R46.64] ;  /* 0x000000082e54e981 */ /* 0x008ee6000c1e1900 */
        /* <DEDUP_REMOVED lines=13> */
[C---:B------:R-:W-:Y:S01]  /*7ee0*/  @!P6 IADD3 R47, PT, PT, R97.reuse, -0x2, -R23 ;  /* 0xfffffffe612fe810 */ /* 0x040fe20007ffe817 */
[----:B------:R-:W-:-:S04]  /*7ef0*/  @!P6 VIADD R91, R97, UR4 ;  /* 0x00000004615bec36 */ /* 0x000fc80008000000 */
        /* <DEDUP_REMOVED lines=70> */
[C---:B------:R-:W-:Y:S01]  /*8360*/  @!P6 IADD3 R47, PT, PT, R97.reuse, -0x2, -R23 ;  /* 0xfffffffe612fe810 */ /* 0x040fe20007ffe817 */
[----:B------:R-:W-:-:S04]  /*8370*/  @!P6 VIADD R93, R97, UR4 ;  /* 0x00000004615dec36 */ /* 0x000fc80008000000 */
        /* <DEDUP_REMOVED lines=34> */
[C---:B------:R-:W-:Y:S01]  /*85a0*/  @!P6 IADD3 R47, PT, PT, R97.reuse, -0x2, -R23 ;  /* 0xfffffffe612fe810 */ /* 0x040fe20007ffe817 */
[----:B------:R-:W-:-:S04]  /*85b0*/  @!P6 VIADD R93, R97, UR4 ;  /* 0x00000004615dec36 */ /* 0x000fc80008000000 */
        /* <DEDUP_REMOVED lines=100> */
[C---:B------:R-:W-:Y:S01]  /*8c00*/  @!P6 IADD3 R47, PT, PT, R97.reuse, -0x2, -R23 ;  /* 0xfffffffe612fe810 */ /* 0x040fe20007ffe817 */
[----:B------:R-:W-:-:S04]  /*8c10*/  @!P6 VIADD R93, R97, UR4 ;  /* 0x00000004615dec36 */ /* 0x000fc80008000000 */
        /* <DEDUP_REMOVED lines=36> */
[----:B------:R-:W-:-:S04]  /*8e60*/  @!P6 IADD3 R90, PT, PT, R0, R91, RZ ;  /* 0x0000005b005ae210 */ /* 0x000fc80007ffe0ff */
        /* <DEDUP_REMOVED lines=22> */
[----:B------:R-:W4:Y:S04]  /*8fd0*/  @!P6 LDG.E R94, desc[UR8][R94.64] ;  /* 0x000000085e5ee981 */ /* 0x000f28000c1e1900 */
[----:B------:R-:W5:Y:S04]  /*8fe0*/  @!P6 LDG.E R86, desc[UR8][R92.64+-0x4] ;  /* 0xfffffc085c56e981 */ /* 0x000f68000c1e1900 */
[----:B--2---:R-:W2:Y:S01]  /*8ff0*/  @!P6 LDG.E R97, desc[UR8][R92.64+0x4] ;  /* 0x000004085c61e981 */ /* 0x004ea2000c1e1900 */
[----:B------:R-:W-:-:S03]  /*9000*/  IADD3 R91, PT, PT, R0, R91, RZ ;  /* 0x0000005b005b7210 */ /* 0x000fc60007ffe0ff */
[----:B---3--:R-:W-:Y:S04]  /*9010*/  @!P6 STS [R81+0x1c], R84 ;  /* 0x00001c545100e388 */ /* 0x008fe80000000800 */
[----:B----4-:R1:W-:Y:S04]  /*9020*/  @!P6 STS [R67+0x1c], R94 ;  /* 0x00001c5e4300e388 */ /* 0x0103e80000000800 */
[----:B-----5:R3:W-:Y:S04]  /*9030*/  @!P6 STS [R63+0x1c], R86 ;  /* 0x00001c563f00e388 */ /* 0x0207e80000000800 */
[----:B--2---:R-:W-:Y:S01]  /*9040*/  @!P6 STS [R78+0x1c], R97 ;  /* 0x00001c614e00e388 */ /* 0x004fe20000000800 */
[----:B------:R-:W-:-:S04]  /*9050*/  LOP3.LUT P6, RZ, R11, 0x200, RZ, 0xc0, !PT ;  /* 0x000002000bff7812 */ /* 0x000fc800078cc0ff */
[----:B------:R-:W-:-:S13]  /*9060*/  ISETP.GT.U32.OR P6, PT, R80, R23, P6 ;  /* 0x000000175000720c */ /* 0x000fda00037c4470 */
[C---:B------:R-:W-:Y:S02]  /*9070*/  @!P6 IADD3 R47, PT, PT, R91.reuse, -0x2, -R23 ;  /* 0xfffffffe5b2fe810 */ /* 0x040fe40007ffe817 */
[----:B------:R-:W-:-:S03]  /*9080*/  @!P6 IADD3 R83, PT, PT, R91, UR4, RZ ;  /* 0x000000045b53ec10 */ /* 0x000fc6000fffe0ff */
[----:B0-----:R-:W-:-:S04]  /*9090*/  @!P6 IMAD.WIDE R46, R47, 0x4, R48 ;  /* 0x000000042f2ee825 */ /* 0x001fc800078e0230 */
[----:B------:R-:W-:Y:S01]  /*90a0*/  @!P6 IMAD.WIDE R82, R83, 0x4, R48 ;  /* 0x000000045352e825 */ /* 0x000fe200078e0230 */
[----:B------:R0:W2:Y:S01]  /*90b0*/  @!P6 LDG.E R99, desc[UR8][R46.64] ;  /* 0x000000082e63e981 */ /* 0x0000a2000c1e1900 */
[----:B------:R-:W1:Y:S04]  /*90c0*/  LDC.64 R48, c[0x0][0x380] ;  /* 0x0000e000ff307b82 */ /* 0x000e680000000a00 */
[----:B------:R-:W4:Y:S04]  /*90d0*/  @!P6 LDG.E R82, desc[UR8][R82.64] ;  /* 0x000000085252e981 */ /* 0x000f28000c1e1900 */
[----:B0-----:R-:W0:Y:S01]  /*90e0*/  LDC.64 R46, c[0x0][0x380] ;  /* 0x0000e000ff2e7b82 */ /* 0x001e220000000a00 */
[----:B-1----:R-:W-:-:S07]  /*90f0*/  @!P6 IMAD.WIDE R94, R91, 0x4, R48 ;  /* 0x000000045b5ee825 */ /* 0x002fce00078e0230 */
[----:B------:R-:W1:Y:S01]  /*9100*/  LDC.64 R48, c[0x0][0x388] ;  /* 0x0000e200ff307b82 */ /* 0x000e620000000a00 */
[----:B--2---:R-:W-:Y:S04]  /*9110*/  @!P6 STS [R64+0x1c], R99 ;  /* 0x00001c634000e388 */ /* 0x004fe80000000800 */
[----:B----4-:R1:W-:Y:S04]  /*9120*/  @!P6 STS [R69+0x1c], R82 ;  /* 0x00001c524500e388 */ /* 0x0103e80000000800 */
[----:B------:R-:W2:Y:S04]  /*9130*/  @!P6 LDG.E R84, desc[UR8][R94.64+-0x4] ;  /* 0xfffffc085e54e981 */ /* 0x000ea8000c1e1900 */
[----:B--2---:R-:W-:Y:S04]  /*9140*/  @!P6 STS [R71+0x1c], R84 ;  /* 0x00001c544700e388 */ /* 0x004fe80000000800 */
[----:B---3--:R2:W3:Y:S01]  /*9150*/  @!P6 LDG.E R86, desc[UR8][R94.64+0x4] ;  /* 0x000004085e56e981 */ /* 0x0084e2000c1e1900 */
[----:B------:R-:W-:Y:S01]  /*9160*/  IMAD.IADD R93, R0, 0x1, R91 ;  /* 0x00000001005d7824 */ /* 0x000fe200078e025b */
[----:B--2---:R-:W2:Y:S02]  /*9170*/  LDC.64 R94, c[0x0][0x388] ;  /* 0x0000e200ff5e7b82 */ /* 0x004ea40000000a00 */
[----:B---3--:R-:W-:Y:S01]  /*9180*/  @!P6 STS [R73+0x1c], R86 ;  /* 0x00001c564900e388 */ /* 0x008fe20000000800 */
        /* <DEDUP_REMOVED lines=9> */
[----:B------:R-:W4:Y:S04]  /*9220*/  @!P6 LDG.E R49, desc[UR8][R48.64] ;  /* 0x000000083031e981 */ /* 0x000f28000c1e1900 */
[----:B------:R-:W5:Y:S04]  /*9230*/  @!P6 LDG.E R97, desc[UR8][R46.64+-0x4] ;  /* 0xfffffc082e61e981 */ /* 0x000f68000c1e1900 */
[----:B------:R-:W2:Y:S01]  /*9240*/  @!P6 LDG.E R99, desc[UR8][R46.64+0x4] ;  /* 0x000004082e63e981 */ /* 0x000ea2000c1e1900 */
[----:B------:R-:W-:-:S03]  /*9250*/  IADD3 R93, PT, PT, R0, R93, RZ ;  /* 0x0000005d005d7210 */ /* 0x000fc60007ffe0ff */
[----:B---3--:R0:W-:Y:S04]  /*9260*/  @!P6 STS [R76+0x1c], R83 ;  /* 0x00001c534c00e388 */ /* 0x0081e80000000800 */
[----:B----4-:R3:W-:Y:S04]  /*9270*/  @!P6 STS [R74+0x1c], R49 ;  /* 0x00001c314a00e388 */ /* 0x0107e80000000800 */
[----:B-----5:R4:W-:Y:S01]  /*9280*/  @!P6 STS [R72+0x1c], R97 ;  /* 0x00001c614800e388 */ /* 0x0209e20000000800 */
[----:B0-----:R-:W0:Y:S03]  /*9290*/  LDC.64 R82, c[0x0][0x388] ;  /* 0x0000e200ff527b82 */ /* 0x001e260000000a00 */
[----:B--2---:R2:W-:Y:S01]  /*92a0*/  @!P6 STS [R70+0x1c], R99 ;  /* 0x00001c634600e388 */ /* 0x0045e20000000800 */
[----:B------:R-:W-:-:S04]  /*92b0*/  LOP3.LUT P6, RZ, R11, 0x80, RZ, 0xc0, !PT ;  /* 0x000000800bff7812 */ /* 0x000fc800078cc0ff */
[----:B------:R-:W-:Y:S01]  /*92c0*/  ISETP.GT.U32.OR P6, PT, R80, R23, P6 ;  /* 0x000000175000720c */ /* 0x000fe200037c4470 */
[----:B---3--:R-:W3:-:S12]  /*92d0*/  LDC.64 R48, c[0x0][0x380] ;  /* 0x0000e000ff307b82 */ /* 0x008ed80000000a00 */
[C---:B------:R-:W-:Y:S02]  /*92e0*/  @!P6 IADD3 R101, PT, PT, R93.reuse, -0x2, -R23 ;  /* 0xfffffffe5d65e810 */ /* 0x040fe40007ffe817 */
[----:B------:R-:W-:-:S03]  /*92f0*/  @!P6 IADD3 R103, PT, PT, R93, UR4, RZ ;  /* 0x000000045d67ec10 */ /* 0x000fc6000fffe0ff */
[----:B------:R-:W-:-:S04]  /*9300*/  @!P6 IMAD.WIDE R46, R101, 0x4, R94 ;  /* 0x00000004652ee825 */ /* 0x000fc800078e025e */
[----:B------:R-:W-:Y:S01]  /*9310*/  @!P6 IMAD.WIDE R94, R103, 0x4, R94 ;  /* 0x00000004675ee825 */ /* 0x000fe200078e025e */
[----:B----4-:R-:W4:Y:S03]  /*9320*/  @!P6 LDG.E R97, desc[UR8][R46.64] ;  /* 0x000000082e61e981 */ /* 0x010f26000c1e1900 */
[----:B-1----:R-:W-:Y:S02]  /*9330*/  @!P6 IMAD.WIDE R90, R93, 0x4, R90 ;  /* 0x000000045d5ae825 */ /* 0x002fe400078e025a */
[----:B------:R-:W5:Y:S04]  /*9340*/  @!P6 LDG.E R95, desc[UR8][R94.64] ;  /* 0x000000085e5fe981 */ /* 0x000f68000c1e1900 */
[----:B--2---:R-:W2:Y:S04]  /*9350*/  @!P6 LDG.E R99, desc[UR8][R90.64+-0x4] ;  /* 0xfffffc085a63e981 */ /* 0x004ea8000c1e1900 */
[----:B------:R1:W3:Y:S01]  /*9360*/  @!P6 LDG.E R101, desc[UR8][R90.64+0x4] ;  /* 0x000004085a65e981 */ /* 0x0002e2000c1e1900 */
[----:B------:R-:W-:Y:S01]  /*9370*/  IMAD.IADD R93, R0, 0x1, R93 ;  /* 0x00000001005d7824 */ /* 0x000fe200078e025d */
[----:B-1----:R-:W1:Y:S02]  /*9380*/  LDC.64 R90, c[0x0][0x380] ;  /* 0x0000e000ff5a7b82 */ /* 0x002e640000000a00 */
[----:B----4-:R-:W-:Y:S04]  /*9390*/  @!P6 STS [R60+0x1c], R97 ;  /* 0x00001c613c00e388 */ /* 0x010fe80000000800 */
[----:B-----5:R4:W-:Y:S04]  /*93a0*/  @!P6 STS [R68+0x1c], R95 ;  /* 0x00001c5f4400e388 */ /* 0x0209e80000000800 */
[----:B--2---:R2:W-:Y:S04]  /*93b0*/  @!P6 STS [R66+0x1c], R99 ;  /* 0x00001c634200e388 */ /* 0x0045e80000000800 */
[----:B---3--:R3:W-:Y:S01]  /*93c0*/  @!P6 STS [R58+0x1c], R101 ;  /* 0x00001c653a00e388 */ /* 0x0087e20000000800 */
[----:B------:R-:W-:Y:S01]  /*93d0*/  LOP3.LUT P6, RZ, R11, 0x40, RZ, 0xc0, !PT ;  /* 0x000000400bff7812 */ /* 0x000fe200078cc0ff */
[----:B----4-:R-:W4:Y:S03]  /*93e0*/  LDC.64 R94, c[0x0][0x388] ;  /* 0x0000e200ff5e7b82 */ /* 0x010f260000000a00 */
[----:B------:R-:W-:-:S13]  /*93f0*/  ISETP.GT.U32.OR P6, PT, R80, R23, P6 ;  /* 0x000000175000720c */ /* 0x000fda00037c4470 */
[C---:B------:R-:W-:Y:S02]  /*9400*/  @!P6 IADD3 R47, PT, PT, R93.reuse, -0x2, -R23 ;  /* 0xfffffffe5d2fe810 */ /* 0x040fe40007ffe817 */
[----:B------:R-:W-:-:S03]  /*9410*/  @!P6 IADD3 R103, PT, PT, R93, UR4, RZ ;  /* 0x000000045d67ec10 */ /* 0x000fc6000fffe0ff */
[----:B0-----:R-:W-:-:S04]  /*9420*/  @!P6 IMAD.WIDE R46, R47, 0x4, R82 ;  /* 0x000000042f2ee825 */ /* 0x001fc800078e0252 */
[----:B------:R-:W-:Y:S01]  /*9430*/  @!P6 IMAD.WIDE R82, R103, 0x4, R82 ;  /* 0x000000046752e825 */ /* 0x000fe200078e0252 */
[----:B------:R-:W5:Y:S03]  /*9440*/  @!P6 LDG.E R97, desc[UR8][R46.64] ;  /* 0x000000082e61e981 */ /* 0x000f66000c1e1900 */
[----:B------:R-:W-:Y:S02]  /*9450*/  @!P6 IMAD.WIDE R48, R93, 0x4, R48 ;  /* 0x000000045d30e825 */ /* 0x000fe400078e0230 */
[----:B------:R-:W4:Y:S04]  /*9460*/  @!P6 LDG.E R82, desc[UR8][R82.64] ;  /* 0x000000085252e981 */ /* 0x000f28000c1e1900 */
[----:B--2---:R-:W2:Y:S04]  /*9470*/  @!P6 LDG.E R99, desc[UR8][R48.64+-0x4] ;  /* 0xfffffc083063e981 */ /* 0x004ea8000c1e1900 */
[----:B---3--:R0:W3:Y:S01]  /*9480*/  @!P6 LDG.E R101, desc[UR8][R48.64+0x4] ;  /* 0x000004083065e981 */ /* 0x0080e2000c1e1900 */
[----:B------:R-:W-:Y:S01]  /*9490*/  IADD3 R93, PT, PT, R0, R93, RZ ;  /* 0x0000005d005d7210 */ /* 0x000fe20007ffe0ff */
[----:B0-----:R-:W0:Y:S02]  /*94a0*/  LDC.64 R48, c[0x0][0x380] ;  /* 0x0000e000ff307b82 */ /* 0x001e240000000a00 */
[----:B-----5:R5:W-:Y:S04]  /*94b0*/  @!P6 STS [R50+0x1c], R97 ;  /* 0x00001c613200e388 */ /* 0x020be80000000800 */
[----:B----4-:R4:W-:Y:S04]  /*94c0*/  @!P6 STS [R61+0x1c], R82 ;  /* 0x00001c523d00e388 */ /* 0x0109e80000000800 */
[----:B--2---:R2:W-:Y:S04]  /*94d0*/  @!P6 STS [R54+0x1c], R99 ;  /* 0x00001c633600e388 */ /* 0x0045e80000000800 */
        /* <DEDUP_REMOVED lines=8> */
[----:B----4-:R-:W4:Y:S02]  /*9560*/  LDC.64 R82, c[0x0][0x388] ;  /* 0x0000e200ff527b82 */ /* 0x010f240000000a00 */
[----:B-1----:R-:W-:Y:S02]  /*9570*/  @!P6 IMAD.WIDE R90, R93, 0x4, R90 ;  /* 0x000000045d5ae825 */ /* 0x002fe400078e025a */
[----:B------:R-:W5:Y:S04]  /*9580*/  @!P6 LDG.E R95, desc[UR8][R94.64] ;  /* 0x000000085e5fe981 */ /* 0x000f68000c1e1900 */
[----:B--2---:R-:W2:Y:S04]  /*9590*/  @!P6 LDG.E R99, desc[UR8][R90.64+-0x4] ;  /* 0xfffffc085a63e981 */ /* 0x004ea8000c1e1900 */
[----:B------:R1:W4:Y:S01]  /*95a0*/  @!P6 LDG.E R84, desc[UR8][R90.64+0x4] ;  /* 0x000004085a54e981 */ /* 0x000322000c1e1900 */
[----:B------:R-:W-:Y:S01]  /*95b0*/  IMAD.IADD R93, R0, 0x1, R93 ;  /* 0x00000001005d7824 */ /* 0x000fe200078e025d */
[----:B-1----:R-:W1:Y:S02]  /*95c0*/  LDC.64 R90, c[0x0][0x380] ;  /* 0x0000e000ff5a7b82 */ /* 0x002e640000000a00 */
[----:B---3--:R-:W-:Y:S04]  /*95d0*/  @!P6 STS [R20+0x1c], R97 ;  /* 0x00001c611400e388 */ /* 0x008fe80000000800 */
[----:B-----5:R3:W-:Y:S04]  /*95e0*/  @!P6 STS [R62+0x1c], R95 ;  /* 0x00001c5f3e00e388 */ /* 0x0207e80000000800 */
[----:B--2---:R2:W-:Y:S04]  /*95f0*/  @!P6 STS [R36+0x1c], R99 ;  /* 0x00001c632400e388 */ /* 0x0045e80000000800 */
[----:B----4-:R4:W-:Y:S01]  /*9600*/  @!P6 STS [R59+0x1c], R84 ;  /* 0x00001c543b00e388 */ /* 0x0109e20000000800 */
        /* <DEDUP_REMOVED lines=10> */
[----:B--2---:R-:W2:Y:S04]  /*96b0*/  @!P6 LDG.E R99, desc[UR8][R48.64+-0x4] ;  /* 0xfffffc083063e981 */ /* 0x004ea8000c1e1900 */
[----:B----4-:R0:W4:Y:S01]  /*96c0*/  @!P6 LDG.E R84, desc[UR8][R48.64+0x4] ;  /* 0x000004083054e981 */ /* 0x010122000c1e1900 */
[----:B------:R-:W-:Y:S01]  /*96d0*/  IADD3 R93, PT, PT, R0, R93, RZ ;  /* 0x0000005d005d7210 */ /* 0x000fe20007ffe0ff */
[----:B0-----:R-:W0:Y:S02]  /*96e0*/  LDC.64 R48, c[0x0][0x380] ;  /* 0x0000e000ff307b82 */ /* 0x001e240000000a00 */
[----:B-----5:R-:W-:Y:S04]  /*96f0*/  @!P6 STS [R56+0x1c], R97 ;  /* 0x00001c613800e388 */ /* 0x020fe80000000800 */
[----:B---3--:R3:W-:Y:S04]  /*9700*/  @!P6 STS [R55+0x1c], R82 ;  /* 0x00001c523700e388 */ /* 0x0087e80000000800 */
[----:B--2---:R-:W-:Y:S04]  /*9710*/  @!P6 STS [R16+0x1c], R99 ;  /* 0x00001c631000e388 */ /* 0x004fe80000000800 */
[----:B----4-:R2:W-:Y:S01]  /*9720*/  @!P6 STS [R19+0x1c], R84 ;  /* 0x00001c541300e388 */ /* 0x0105e20000000800 */
        /* <DEDUP_REMOVED lines=8> */
[----:B-1----:R-:W-:Y:S02]  /*97b0*/  @!P6 IMAD.WIDE R90, R93, 0x4, R90 ;  /* 0x000000045d5ae825 */ /* 0x002fe400078e025a */
[----:B------:R-:W5:Y:S04]  /*97c0*/  @!P6 LDG.E R94, desc[UR8][R94.64] ;  /* 0x000000085e5ee981 */ /* 0x000f68000c1e1900 */
[----:B--2---:R-:W2:Y:S04]  /*97d0*/  @!P6 LDG.E R84, desc[UR8][R90.64+-0x4] ;  /* 0xfffffc085a54e981 */ /* 0x004ea8000c1e1900 */
[----:B------:R1:W3:Y:S01]  /*97e0*/  @!P6 LDG.E R88, desc[UR8][R90.64+0x4] ;  /* 0x000004085a58e981 */ /* 0x0002e2000c1e1900 */
[----:B------:R-:W-:Y:S01]  /*97f0*/  IMAD.IADD R93, R0, 0x1, R93 ;  /* 0x00000001005d7824 */ /* 0x000fe200078e025d */
[----:B-1----:R-:W1:Y:S02]  /*9800*/  LDC.64 R90, c[0x0][0x380] ;  /* 0x0000e000ff5a7b82 */ /* 0x002e640000000a00 */
        /* <DEDUP_REMOVED lines=12> */
[----:B0-----:R-:W-:Y:S02]  /*98d0*/  @!P6 IMAD.WIDE R48, R93, 0x4, R48 ;  /* 0x000000045d30e825 */ /* 0x001fe400078e0230 */
[----:B------:R-:W5:Y:S04]  /*98e0*/  @!P6 LDG.E R83, desc[UR8][R82.64] ;  /* 0x000000085253e981 */ /* 0x000f68000c1e1900 */
[----:B------:R-:W4:Y:S04]  /*98f0*/  @!P6 LDG.E R86, desc[UR8][R48.64+-0x4] ;  /* 0xfffffc083056e981 */ /* 0x000f28000c1e1900 */
[----:B---3--:R0:W3:Y:S01]  /*9900*/  @!P6 LDG.E R88, desc[UR8][R48.64+0x4] ;  /* 0x000004083058e981 */ /* 0x0080e2000c1e1900 */
[----:B------:R-:W-:Y:S01]  /*9910*/  IADD3 R93, PT, PT, R0, R93, RZ ;  /* 0x0000005d005d7210 */ /* 0x000fe20007ffe0ff */
[----:B0-----:R-:W0:Y:S02]  /*9920*/  LDC.64 R48, c[0x0][0x380] ;  /* 0x0000e000ff307b82 */ /* 0x001e240000000a00 */
        /* <DEDUP_REMOVED lines=45> */
[----:B-1----:R-:W-:Y:S02]  /*9c00*/  @!P6 IMAD.WIDE R90, R93, 0x4, R90 ;  /* 0x000000045d5ae825 */ /* 0x002fe400078e025a */
[----:B------:R-:W5:Y:S04]  /*9c10*/  @!P6 LDG.E R95, desc[UR8][R94.64] ;  /* 0x000000085e5fe981 */ /* 0x000f68000c1e1900 */
[----:B------:R-:W2:Y:S04]  /*9c20*/  @!P6 LDG.E R86, desc[UR8][R90.64+-0x4] ;  /* 0xfffffc085a56e981 */ /* 0x000ea8000c1e1900 */
[----:B----4-:R1:W4:Y:S01]  /*9c30*/  @!P6 LDG.E R97, desc[UR8][R90.64+0x4] ;  /* 0x000004085a61e981 */ /* 0x010322000c1e1900 */
[----:B------:R-:W-:Y:S01]  /*9c40*/  IMAD.IADD R93, R0, 0x1, R93 ;  /* 0x00000001005d7824 */ /* 0x000fe200078e025d */
[----:B-1----:R-:W1:Y:S02]  /*9c50*/  LDC.64 R90, c[0x0][0x380] ;  /* 0x0000e000ff5a7b82 */ /* 0x002e640000000a00 */
        /* <DEDUP_REMOVED lines=11> */
[----:B0-----:R-:W-:Y:S02]  /*9d10*/  @!P6 IMAD.WIDE R48, R93, 0x4, R48 ;  /* 0x000000045d30e825 */ /* 0x001fe400078e0230 */
[----:B------:R-:W3:Y:S04]  /*9d20*/  @!P6 LDG.E R84, desc[UR8][R82.64] ;  /* 0x000000085254e981 */ /* 0x000ee8000c1e1900 */
[----:B--2---:R-:W2:Y:S04]  /*9d30*/  @!P6 LDG.E R86, desc[UR8][R48.64+-0x4] ;  /* 0xfffffc083056e981 */ /* 0x004ea8000c1e1900 */
[----:B----4-:R0:W4:Y:S02]  /*9d40*/  @!P6 LDG.E R97, desc[UR8][R48.64+0x4] ;  /* 0x000004083061e981 */ /* 0x010124000c1e1900 */
[----:B0-----:R-:W0:Y:S02]  /*9d50*/  LDC.64 R48, c[0x0][0x388] ;  /* 0x0000e200ff307b82 */ /* 0x001e240000000a00 */
        /* <DEDUP_REMOVED lines=11> */
[----:B-----5:R-:W5:Y:S01]  /*9e10*/  LDC.64 R46, c[0x0][0x380] ;  /* 0x0000e000ff2e7b82 */ /* 0x020f620000000a00 */
[----:B-1----:R-:W-:Y:S02]  /*9e20*/  @!P6 IMAD.WIDE R92, R93, 0x4, R90 ;  /* 0x000000045d5ce825 */ /* 0x002fe400078e025a */
[----:B------:R-:W5:Y:S04]  /*9e30*/  @!P6 LDG.E R94, desc[UR8][R94.64] ;  /* 0x000000085e5ee981 */ /* 0x000f68000c1e1900 */
[----:B---3--:R-:W3:Y:S04]  /*9e40*/  @!P6 LDG.E R84, desc[UR8][R92.64+-0x4] ;  /* 0xfffffc085c54e981 */ /* 0x008ee8000c1e1900 */
[----:B--2---:R-:W2:Y:S01]  /*9e50*/  @!P6 LDG.E R97, desc[UR8][R92.64+0x4] ;  /* 0x000004085c61e981 */ /* 0x004ea2000c1e1900 */
[----:B------:R-:W-:-:S04]  /*9e60*/  IMAD.IADD R80, R2, 0x1, R80 ;  /* 0x0000000102507824 */ /* 0x000fc800078e0250 */
[----:B------:R-:W-:Y:S01]  /*9e70*/  IMAD R91, R80, UR4, R5 ;  /* 0x00000004505b7c24 */ /* 0x000fe2000f8e0205 */
        /* <DEDUP_REMOVED lines=8> */
[----:B-1----:R-:W-:Y:S02]  /*9f00*/  @!P6 IMAD.WIDE R94, R91, 0x4, R46 ;  /* 0x000000045b5ee825 */ /* 0x002fe400078e022e */
[----:B------:R-:W1:Y:S02]  /*9f10*/  LDC.64 R46, c[0x0][0x380] ;  /* 0x0000e000ff2e7b82 */ /* 0x000e640000000a00 */
[--C-:B0-----:R-:W-:Y:S01]  /*9f20*/  @!P6 IMAD.WIDE R82, R83, 0x4, R48.reuse ;  /* 0x000000045352e825 */ /* 0x101fe200078e0230 */
[----:B------:R-:W2:Y:S03]  /*9f30*/  @!P6 LDG.E R86, desc[UR8][R94.64+-0x4] ;  /* 0xfffffc085e56e981 */ /* 0x000ea6000c1e1900 */
[----:B------:R-:W-:Y:S01]  /*9f40*/  @!P6 IMAD.WIDE R92, R93, 0x4, R48 ;  /* 0x000000045d5ce825 */ /* 0x000fe200078e0230 */
[----:B---3--:R-:W3:Y:S01]  /*9f50*/  @!P6 LDG.E R84, desc[UR8][R82.64] ;  /* 0x000000085254e981 */ /* 0x008ee2000c1e1900 */
[----:B------:R-:W0:Y:S03]  /*9f60*/  LDC.64 R48, c[0x0][0x388] ;  /* 0x0000e200ff307b82 */ /* 0x000e260000000a00 */
        /* <DEDUP_REMOVED lines=13> */
[----:B0-----:R-:W-:-:S04]  /*a040*/  @!P6 IMAD.WIDE R82, R83, 0x4, R48 ;  /* 0x000000045352e825 */ /* 0x001fc800078e0230 */
[----:B------:R-:W-:Y:S02]  /*a050*/  @!P6 IMAD.WIDE R48, R97, 0x4, R48 ;  /* 0x000000046130e825 */ /* 0x000fe400078e0230 */
[----:B------:R-:W3:Y:S02]  /*a060*/  @!P6 LDG.E R82, desc[UR8][R82.64] ;  /* 0x000000085252e981 */ /* 0x000ee4000c1e1900 */
[----:B-1----:R-:W-:Y:S02]  /*a070*/  @!P6 IMAD.WIDE R46, R90, 0x4, R46 ;  /* 0x000000045a2ee825 */ /* 0x002fe400078e022e */
        /* <DEDUP_REMOVED lines=9> */
[C---:B------:R-:W-:Y:S01]  /*a110*/  @!P6 IADD3 R49, PT, PT, R91.reuse, -0x2, -R23 ;  /* 0xfffffffe5b31e810 */ /* 0x040fe20007ffe817 */
[----:B------:R-:W-:-:S04]  /*a120*/  @!P6 VIADD R83, R91, UR4 ;  /* 0x000000045b53ec36 */ /* 0x000fc80008000000 */
        /* <DEDUP_REMOVED lines=143> */
[C---:B------:R-:W-:Y:S01]  /*aa20*/  @!P6 IADD3 R47, PT, PT, R97.reuse, -0x2, -R23 ;  /* 0xfffffffe612fe810 */ /* 0x040fe20007ffe817 */
[----:B------:R-:W-:-:S04]  /*aa30*/  @!P6 VIADD R83, R97, UR4 ;  /* 0x000000046153ec36 */ /* 0x000fc80008000000 */
        /* <DEDUP_REMOVED lines=67> */
[C---:B------:R-:W-:Y:S01]  /*ae70*/  @!P6 IADD3 R47, PT, PT, R97.reuse, -0x2, -R23 ;  /* 0xfffffffe612fe810 */ /* 0x040fe20007ffe817 */
[----:B------:R-:W-:-:S04]  /*ae80*/  @!P6 VIADD R99, R97, UR4 ;  /* 0x000000046163ec36 */ /* 0x000fc80008000000 */
        /* <DEDUP_REMOVED lines=32> */
[C---:B------:R-:W-:Y:S01]  /*b090*/  @!P6 IADD3 R83, PT, PT, R91.reuse, -0x2, -R23 ;  /* 0xfffffffe5b53e810 */ /* 0x040fe20007ffe817 */
[C---:B------:R-:W-:Y:S02]  /*b0a0*/  @!P6 VIADD R93, R91.reuse, UR4 ;  /* 0x000000045b5dec36 */ /* 0x040fe40008000000 */
        /* <DEDUP_REMOVED lines=368> */
[----:B--2---:R-:W-:Y:S01]  /*c7b0*/  @!P6 STS [R70+0x28], R101 ;  /* 0x000028654600e388 */ /* 0x004fe20000000800 */
[----:B------:R-:W-:Y:S01]  /*c7c0*/  LOP3.LUT P6, RZ, R11, 0x80, RZ, 0xc0, !PT ;  /* 0x000000800bff7812 */ /* 0x000fe200078cc0ff */
[----:B---3--:R-:W2:Y:S03]  /*c7d0*/  LDC.64 R92, c[0x0][0x388] ;  /* 0x0000e200ff5c7b82 */ /* 0x008ea60000000a00 */
[----:B------:R-:W-:-:S13]  /*c7e0*/  ISETP.GT.U32.OR P6, PT, R80, R23, P6 ;  /* 0x000000175000720c */ /* 0x000fda00037c4470 */
[C---:B------:R-:W-:Y:S01]  /*c7f0*/  @!P6 IADD3 R47, PT, PT, R97.reuse, -0x2, -R23 ;  /* 0xfffffffe612fe810 */ /* 0x040fe20007ffe817 */
[----:B------:R-:W-:-:S04]  /*c800*/  @!P6 VIADD R103, R97, UR4 ;  /* 0x000000046167ec36 */ /* 0x000fc80008000000 */
[----:B------:R-:W-:-:S04]  /*c810*/  @!P6 IMAD.WIDE R46, R47, 0x4, R82 ;  /* 0x000000042f2ee825 */ /* 0x000fc800078e0252 */
[----:B------:R-:W-:Y:S02]  /*c820*/  @!P6 IMAD.WIDE R82, R103, 0x4, R82 ;  /* 0x000000046752e825 */ /* 0x000fe400078e0252 */
[----:B------:R-:W3:Y:S02]  /*c830*/  @!P6 LDG.E R47, desc[UR8][R46.64] ;  /* 0x000000082e2fe981 */ /* 0x000ee4000c1e1900 */
[----:B0-----:R-:W-:Y:S02]  /*c840*/  @!P6 IMAD.WIDE R48, R97, 0x4, R48 ;  /* 0x000000046130e825 */ /* 0x001fe400078e0230 */
[----:B------:R-:W5:Y:S04]  /*c850*/  @!P6 LDG.E R83, desc[UR8][R82.64] ;  /* 0x000000085253e981 */ /* 0x000f68000c1e1900 */
[----:B------:R-:W4:Y:S04]  /*c860*/  @!P6 LDG.E R95, desc[UR8][R48.64+-0x4] ;  /* 0xfffffc08305fe981 */ /* 0x000f28000c1e1900 */
[----:B---3--:R-:W-:Y:S04]  /*c870*/  @!P6 STS [R60+0x28], R47 ;  /* 0x0000282f3c00e388 */ /* 0x008fe80000000800 */
[----:B-----5:R0:W-:Y:S04]  /*c880*/  @!P6 STS [R68+0x28], R83 ;  /* 0x000028534400e388 */ /* 0x0201e80000000800 */
[----:B----4-:R3:W-:Y:S04]  /*c890*/  @!P6 STS [R66+0x28], R95 ;  /* 0x0000285f4200e388 */ /* 0x0107e80000000800 */
[----:B------:R4:W5:Y:S01]  /*c8a0*/  @!P6 LDG.E R99, desc[UR8][R48.64+0x4] ;  /* 0x000004083063e981 */ /* 0x000962000c1e1900 */
[----:B------:R-:W-:Y:S01]  /*c8b0*/  IADD3 R97, PT, PT, R0, R97, RZ ;  /* 0x0000006100617210 */ /* 0x000fe20007ffe0ff */
[----:B0-----:R-:W0:Y:S08]  /*c8c0*/  LDC.64 R82, c[0x0][0x388] ;  /* 0x0000e200ff527b82 */ /* 0x001e300000000a00 */
[----:B----4-:R-:W4:Y:S01]  /*c8d0*/  LDC.64 R48, c[0x0][0x380] ;  /* 0x0000e000ff307b82 */ /* 0x010f220000000a00 */
[----:B-----5:R5:W-:Y:S01]  /*c8e0*/  @!P6 STS [R58+0x28], R99 ;  /* 0x000028633a00e388 */ /* 0x020be20000000800 */
[----:B------:R-:W-:-:S04]  /*c8f0*/  LOP3.LUT P6, RZ, R11, 0x40, RZ, 0xc0, !PT ;  /* 0x000000400bff7812 */ /* 0x000fc800078cc0ff */
[----:B------:R-:W-:-:S13]  /*c900*/  ISETP.GT.U32.OR P6, PT, R80, R23, P6 ;  /* 0x000000175000720c */ /* 0x000fda00037c4470 */
[C---:B------:R-:W-:Y:S02]  /*c910*/  @!P6 IADD3 R101, PT, PT, R97.reuse, -0x2, -R23 ;  /* 0xfffffffe6165e810 */ /* 0x040fe40007ffe817 */
[----:B------:R-:W-:-:S03]  /*c920*/  @!P6 IADD3 R103, PT, PT, R97, UR4, RZ ;  /* 0x000000046167ec10 */ /* 0x000fc6000fffe0ff */
[----:B--2---:R-:W-:-:S04]  /*c930*/  @!P6 IMAD.WIDE R46, R101, 0x4, R92 ;  /* 0x00000004652ee825 */ /* 0x004fc800078e025c */
[----:B------:R-:W-:Y:S01]  /*c940*/  @!P6 IMAD.WIDE R92, R103, 0x4, R92 ;  /* 0x00000004675ce825 */ /* 0x000fe200078e025c */
[----:B---3--:R-:W2:Y:S03]  /*c950*/  @!P6 LDG.E R95, desc[UR8][R46.64] ;  /* 0x000000082e5fe981 */ /* 0x008ea6000c1e1900 */
[----:B-1----:R-:W-:Y:S02]  /*c960*/  @!P6 IMAD.WIDE R90, R97, 0x4, R90 ;  /* 0x00000004615ae825 */ /* 0x002fe400078e025a */
[----:B------:R-:W3:Y:S04]  /*c970*/  @!P6 LDG.E R92, desc[UR8][R92.64] ;  /* 0x000000085c5ce981 */ /* 0x000ee8000c1e1900 */
[----:B-----5:R-:W5:Y:S04]  /*c980*/  @!P6 LDG.E R99, desc[UR8][R90.64+-0x4] ;  /* 0xfffffc085a63e981 */ /* 0x020f68000c1e1900 */
[----:B------:R1:W4:Y:S01]  /*c990*/  @!P6 LDG.E R101, desc[UR8][R90.64+0x4] ;  /* 0x000004085a65e981 */ /* 0x000322000c1e1900 */
[----:B------:R-:W-:Y:S01]  /*c9a0*/  IADD3 R97, PT, PT, R0, R97, RZ ;  /* 0x0000006100617210 */ /* 0x000fe20007ffe0ff */
[----:B-1----:R-:W1:Y:S02]  /*c9b0*/  LDC.64 R90, c[0x0][0x380] ;  /* 0x0000e000ff5a7b82 */ /* 0x002e640000000a00 */
[----:B--2---:R2:W-:Y:S04]  /*c9c0*/  @!P6 STS [R50+0x28], R95 ;  /* 0x0000285f3200e388 */ /* 0x0045e80000000800 */
[----:B---3--:R3:W-:Y:S04]  /*c9d0*/  @!P6 STS [R61+0x28], R92 ;  /* 0x0000285c3d00e388 */ /* 0x0087e80000000800 */
[----:B-----5:R5:W-:Y:S04]  /*c9e0*/  @!P6 STS [R54+0x28], R99 ;  /* 0x000028633600e388 */ /* 0x020be80000000800 */
[----:B----4-:R-:W-:Y:S01]  /*c9f0*/  @!P6 STS [R52+0x28], R101 ;  /* 0x000028653400e388 */ /* 0x010fe20000000800 */
[----:B------:R-:W-:-:S04]  /*ca00*/  LOP3.LUT P6, RZ, R11, 0x20, RZ, 0xc0, !PT ;  /* 0x000000200bff7812 */ /* 0x000fc800078cc0ff */
[----:B------:R-:W-:-:S13]  /*ca10*/  ISETP.GT.U32.OR P6, PT, R80, R23, P6 ;  /* 0x000000175000720c */ /* 0x000fda00037c4470 */
[C---:B------:R-:W-:Y:S01]  /*ca20*/  @!P6 IADD3 R47, PT, PT, R97.reuse, -0x2, -R23 ;  /* 0xfffffffe612fe810 */ /* 0x040fe20007ffe817 */
[----:B------:R-:W-:-:S04]  /*ca30*/  @!P6 VIADD R93, R97, UR4 ;  /* 0x00000004615dec36 */ /* 0x000fc80008000000 */
[----:B0-----:R-:W-:-:S04]  /*ca40*/  @!P6 IMAD.WIDE R46, R47, 0x4, R82 ;  /* 0x000000042f2ee825 */ /* 0x001fc800078e0252 */
[----:B------:R-:W-:Y:S01]  /*ca50*/  @!P6 IMAD.WIDE R82, R93, 0x4, R82 ;  /* 0x000000045d52e825 */ /* 0x000fe200078e0252 */
[----:B--2---:R-:W2:Y:S01]  /*ca60*/  @!P6 LDG.E R95, desc[UR8][R46.64] ;  /* 0x000000082e5fe981 */ /* 0x004ea2000c1e1900 */
[----:B---3--:R-:W0:Y:S02]  /*ca70*/  LDC.64 R92, c[0x0][0x388] ;  /* 0x0000e200ff5c7b82 */ /* 0x008e240000000a00 */
[----:B------:R-:W-:Y:S02]  /*ca80*/  @!P6 IMAD.WIDE R48, R97, 0x4, R48 ;  /* 0x000000046130e825 */ /* 0x000fe400078e0230 */
[----:B------:R-:W3:Y:S04]  /*ca90*/  @!P6 LDG.E R83, desc[UR8][R82.64] ;  /* 0x000000085253e981 */ /* 0x000ee8000c1e1900 */
[----:B-----5:R-:W4:Y:S04]  /*caa0*/  @!P6 LDG.E R99, desc[UR8][R48.64+-0x4] ;  /* 0xfffffc083063e981 */ /* 0x020f28000c1e1900 */
[----:B------:R5:W4:Y:S01]  /*cab0*/  @!P6 LDG.E R84, desc[UR8][R48.64+0x4] ;  /* 0x000004083054e981 */ /* 0x000b22000c1e1900 */
[----:B------:R-:W-:Y:S01]  /*cac0*/  IADD3 R97, PT, PT, R0, R97, RZ ;  /* 0x0000006100617210 */ /* 0x000fe20007ffe0ff */
[----:B-----5:R-:W5:Y:S02]  /*cad0*/  LDC.64 R48, c[0x0][0x380] ;  /* 0x0000e000ff307b82 */ /* 0x020f640000000a00 */
[----:B--2---:R-:W-:Y:S04]  /*cae0*/  @!P6 STS [R20+0x28], R95 ;  /* 0x0000285f1400e388 */ /* 0x004fe80000000800 */
[----:B---3--:R2:W-:Y:S04]  /*caf0*/  @!P6 STS [R62+0x28], R83 ;  /* 0x000028533e00e388 */ /* 0x0085e80000000800 */
[----:B----4-:R3:W-:Y:S04]  /*cb00*/  @!P6 STS [R36+0x28], R99 ;  /* 0x000028632400e388 */ /* 0x0107e80000000800 */
[----:B------:R4:W-:Y:S01]  /*cb10*/  @!P6 STS [R59+0x28], R84 ;  /* 0x000028543b00e388 */ /* 0x0009e20000000800 */
        /* <DEDUP_REMOVED lines=8> */
[----:B-1----:R-:W-:Y:S02]  /*cba0*/  @!P6 IMAD.WIDE R90, R97, 0x4, R90 ;  /* 0x00000004615ae825 */ /* 0x002fe400078e025a */
[----:B------:R-:W2:Y:S04]  /*cbb0*/  @!P6 LDG.E R92, desc[UR8][R92.64] ;  /* 0x000000085c5ce981 */ /* 0x000ea8000c1e1900 */
[----:B---3--:R-:W3:Y:S04]  /*cbc0*/  @!P6 LDG.E R99, desc[UR8][R90.64+-0x4] ;  /* 0xfffffc085a63e981 */ /* 0x008ee8000c1e1900 */
[----:B----4-:R0:W4:Y:S01]  /*cbd0*/  @!P6 LDG.E R84, desc[UR8][R90.64+0x4] ;  /* 0x000004085a54e981 */ /* 0x010122000c1e1900 */
[----:B------:R-:W-:Y:S01]  /*cbe0*/  IADD3 R97, PT, PT, R0, R97, RZ ;  /* 0x0000006100617210 */ /* 0x000fe20007ffe0ff */
[----:B0-----:R-:W0:Y:S02]  /*cbf0*/  LDC.64 R90, c[0x0][0x380] ;  /* 0x0000e000ff5a7b82 */ /* 0x001e240000000a00 */
[----:B-----5:R-:W-:Y:S04]  /*cc00*/  @!P6 STS [R56+0x28], R95 ;  /* 0x0000285f3800e388 */ /* 0x020fe80000000800 */
[----:B--2---:R1:W-:Y:S04]  /*cc10*/  @!P6 STS [R55+0x28], R92 ;  /* 0x0000285c3700e388 */ /* 0x0043e80000000800 */
[----:B---3--:R-:W-:Y:S04]  /*cc20*/  @!P6 STS [R16+0x28], R99 ;  /* 0x000028631000e388 */ /* 0x008fe80000000800 */
[----:B----4-:R2:W-:Y:S01]  /*cc30*/  @!P6 STS [R19+0x28], R84 ;  /* 0x000028541300e388 */ /* 0x0105e20000000800 */
[----:B------:R-:W-:-:S04]  /*cc40*/  LOP3.LUT P6, RZ, R11, 0x8, RZ, 0xc0, !PT ;  /* 0x000000080bff7812 */ /* 0x000fc800078cc0ff */
[----:B------:R-:W-:-:S13]  /*cc50*/  ISETP.GT.U32.OR P6, PT, R80, R23, P6 ;  /* 0x000000175000720c */ /* 0x000fda00037c4470 */
[C---:B------:R-:W-:Y:S01]  /*cc60*/  @!P6 IADD3 R47, PT, PT, R97.reuse, -0x2, -R23 ;  /* 0xfffffffe612fe810 */ /* 0x040fe20007ffe817 */
[----:B------:R-:W-:-:S04]  /*cc70*/  @!P6 VIADD R93, R97, UR4 ;  /* 0x00000004615dec36 */ /* 0x000fc80008000000 */
[----:B------:R-:W-:-:S04]  /*cc80*/  @!P6 IMAD.WIDE R46, R47, 0x4, R82 ;  /* 0x000000042f2ee825 */ /* 0x000fc800078e0252 */
[----:B------:R-:W-:Y:S01]  /*cc90*/  @!P6 IMAD.WIDE R82, R93, 0x4, R82 ;  /* 0x000000045d52e825 */ /* 0x000fe200078e0252 */
[----:B------:R-:W3:Y:S01]  /*cca0*/  @!P6 LDG.E R86, desc[UR8][R46.64] ;  /* 0x000000082e56e981 */ /* 0x000ee2000c1e1900 */
[----:B-1----:R-:W1:Y:S02]  /*ccb0*/  LDC.64 R92, c[0x0][0x388] ;  /* 0x0000e200ff5c7b82 */ /* 0x002e640000000a00 */
[----:B------:R-:W-:Y:S02]  /*ccc0*/  @!P6 IMAD.WIDE R48, R97, 0x4, R48 ;  /* 0x000000046130e825 */ /* 0x000fe400078e0230 */
[----:B------:R-:W4:Y:S04]  /*ccd0*/  @!P6 LDG.E R82, desc[UR8][R82.64] ;  /* 0x000000085252e981 */ /* 0x000f28000c1e1900 */
[----:B--2---:R-:W2:Y:S04]  /*cce0*/  @!P6 LDG.E R84, desc[UR8][R48.64+-0x4] ;  /* 0xfffffc083054e981 */ /* 0x004ea8000c1e1900 */
[----:B------:R5:W2:Y:S01]  /*ccf0*/  @!P6 LDG.E R88, desc[UR8][R48.64+0x4] ;  /* 0x000004083058e981 */ /* 0x000aa2000c1e1900 */
[----:B------:R-:W-:Y:S01]  /*cd00*/  IADD3 R97, PT, PT, R0, R97, RZ ;  /* 0x0000006100617210 */ /* 0x000fe20007ffe0ff */
[----:B-----5:R-:W5:Y:S02]  /*cd10*/  LDC.64 R48, c[0x0][0x380] ;  /* 0x0000e000ff307b82 */ /* 0x020f640000000a00 */
[----:B---3--:R-:W-:Y:S04]  /*cd20*/  @!P6 STS [R13+0x28], R86 ;  /* 0x000028560d00e388 */ /* 0x008fe80000000800 */
[----:B----4-:R-:W-:Y:S04]  /*cd30*/  @!P6 STS [R15+0x28], R82 ;  /* 0x000028520f00e388 */ /* 0x010fe80000000800 */
[----:B--2---:R2:W-:Y:S04]  /*cd40*/  @!P6 STS [R31+0x28], R84 ;  /* 0x000028541f00e388 */ /* 0x0045e80000000800 */
[----:B------:R3:W-:Y:S01]  /*cd50*/  @!P6 STS [R27+0x28], R88 ;  /* 0x000028581b00e388 */ /* 0x0007e20000000800 */
[----:B------:R-:W-:-:S04]  /*cd60*/  LOP3.LUT P6, RZ, R11, 0x4, RZ, 0xc0, !PT ;  /* 0x000000040bff7812 */ /* 0x000fc800078cc0ff */
[----:B------:R-:W-:-:S13]  /*cd70*/  ISETP.GT.U32.OR P6, PT, R80, R23, P6 ;  /* 0x000000175000720c */ /* 0x000fda00037c4470 */
[C---:B------:R-:W-:Y:S02]  /*cd80*/  @!P6 IADD3 R47, PT, PT, R97.reuse, -0x2, -R23 ;  /* 0xfffffffe612fe810 */ /* 0x040fe40007ffe817 */
[----:B------:R-:W-:-:S03]  /*cd90*/  @!P6 IADD3 R83, PT, PT, R97, UR4, RZ ;  /* 0x000000046153ec10 */ /* 0x000fc6000fffe0ff */
[----:B-1----:R-:W-:-:S04]  /*cda0*/  @!P6 IMAD.WIDE R46, R47, 0x4, R92 ;  /* 0x000000042f2ee825 */ /* 0x002fc800078e025c */
[----:B------:R-:W-:Y:S01]  /*cdb0*/  @!P6 IMAD.WIDE R92, R83, 0x4, R92 ;  /* 0x00000004535ce825 */ /* 0x000fe200078e025c */
[----:B--2---:R-:W2:Y:S01]  /*cdc0*/  @!P6 LDG.E R84, desc[UR8][R46.64] ;  /* 0x000000082e54e981 */ /* 0x004ea2000c1e1900 */
[----:B------:R-:W1:Y:S02]  /*cdd0*/  LDC.64 R82, c[0x0][0x388] ;  /* 0x0000e200ff527b82 */ /* 0x000e640000000a00 */
[----:B0-----:R-:W-:Y:S02]  /*cde0*/  @!P6 IMAD.WIDE R90, R97, 0x4, R90 ;  /* 0x00000004615ae825 */ /* 0x001fe400078e025a */
[----:B------:R-:W4:Y:S04]  /*cdf0*/  @!P6 LDG.E R93, desc[UR8][R92.64] ;  /* 0x000000085c5de981 */ /* 0x000f28000c1e1900 */
[----:B------:R-:W5:Y:S04]  /*ce00*/  @!P6 LDG.E R86, desc[UR8][R90.64+-0x4] ;  /* 0xfffffc085a56e981 */ /* 0x000f68000c1e1900 */
[----:B---3--:R0:W3:Y:S01]  /*ce10*/  @!P6 LDG.E R88, desc[UR8][R90.64+0x4] ;  /* 0x000004085a58e981 */ /* 0x0080e2000c1e1900 */
[----:B------:R-:W-:Y:S01]  /*ce20*/  IADD3 R97, PT, PT, R0, R97, RZ ;  /* 0x0000006100617210 */ /* 0x000fe20007ffe0ff */
[----:B0-----:R-:W0:Y:S02]  /*ce30*/  LDC.64 R90, c[0x0][0x380] ;  /* 0x0000e000ff5a7b82 */ /* 0x001e240000000a00 */
[----:B--2---:R-:W-:Y:S04]  /*ce40*/  @!P6 STS [R43+0x28], R84 ;  /* 0x000028542b00e388 */ /* 0x004fe80000000800 */
[----:B----4-:R2:W-:Y:S04]  /*ce50*/  @!P6 STS [R32+0x28], R93 ;  /* 0x0000285d2000e388 */ /* 0x0105e80000000800 */
[----:B-----5:R-:W-:Y:S04]  /*ce60*/  @!P6 STS [R41+0x28], R86 ;  /* 0x000028562900e388 */ /* 0x020fe80000000800 */
[----:B---3--:R-:W-:Y:S01]  /*ce70*/  @!P6 STS [R39+0x28], R88 ;  /* 0x000028582700e388 */ /* 0x008fe20000000800 */
[----:B------:R-:W-:Y:S01]  /*ce80*/  ISETP.GT.U32.OR P6, PT, R80, R23, P0 ;  /* 0x000000175000720c */ /* 0x000fe200007c4470 */
[----:B--2---:R-:W2:-:S12]  /*ce90*/  LDC.64 R92, c[0x0][0x388] ;  /* 0x0000e200ff5c7b82 */ /* 0x004e980000000a00 */
[C---:B------:R-:W-:Y:S01]  /*cea0*/  @!P6 IADD3 R47, PT, PT, R97.reuse, -0x2, -R23 ;  /* 0xfffffffe612fe810 */ /* 0x040fe20007ffe817 */
[----:B------:R-:W-:-:S04]  /*ceb0*/  @!P6 VIADD R95, R97, UR4 ;  /* 0x00000004615fec36 */ /* 0x000fc80008000000 */
[----:B-1----:R-:W-:-:S04]  /*cec0*/  @!P6 IMAD.WIDE R46, R47, 0x4, R82 ;  /* 0x000000042f2ee825 */ /* 0x002fc800078e0252 */
[----:B------:R-:W-:Y:S01]  /*ced0*/  @!P6 IMAD.WIDE R82, R95, 0x4, R82 ;  /* 0x000000045f52e825 */ /* 0x000fe200078e0252 */
[----:B------:R-:W3:Y:S03]  /*cee0*/  @!P6 LDG.E R84, desc[UR8][R46.64] ;  /* 0x000000082e54e981 */ /* 0x000ee6000c1e1900 */
[----:B------:R-:W-:Y:S02]  /*cef0*/  @!P6 IMAD.WIDE R48, R97, 0x4, R48 ;  /* 0x000000046130e825 */ /* 0x000fe400078e0230 */
        /* <DEDUP_REMOVED lines=33> */
[----:B-1----:R-:W-:Y:S02]  /*d110*/  @!P6 IMAD.WIDE R48, R97, 0x4, R48 ;  /* 0x000000046130e825 */ /* 0x002fe400078e0230 */
[----:B------:R-:W5:Y:S04]  /*d120*/  @!P6 LDG.E R83, desc[UR8][R82.64] ;  /* 0x000000085253e981 */ /* 0x000f68000c1e1900 */
[----:B------:R-:W2:Y:S04]  /*d130*/  @!P6 LDG.E R86, desc[UR8][R48.64+-0x4] ;  /* 0xfffffc083056e981 */ /* 0x000ea8000c1e1900 */
[----:B----4-:R1:W4:Y:S01]  /*d140*/  @!P6 LDG.E R95, desc[UR8][R48.64+0x4] ;  /* 0x00000408305fe981 */ /* 0x010322000c1e1900 */
[----:B------:R-:W-:Y:S01]  /*d150*/  IADD3 R97, PT, PT, R0, R97, RZ ;  /* 0x0000006100617210 */ /* 0x000fe20007ffe0ff */
[----:B-1----:R-:W1:Y:S02]  /*d160*/  LDC.64 R48, c[0x0][0x380] ;  /* 0x0000e000ff307b82 */ /* 0x002e640000000a00 */
        /* <DEDUP_REMOVED lines=11> */
[----:B0-----:R-:W-:Y:S02]  /*d220*/  @!P6 IMAD.WIDE R90, R97, 0x4, R90 ;  /* 0x00000004615ae825 */ /* 0x001fe400078e025a */
        /* <DEDUP_REMOVED lines=13> */
[----:B0-----:R-:W2:Y:S02]  /*d300*/  LDC.64 R46, c[0x0][0x380] ;  /* 0x0000e000ff2e7b82 */ /* 0x001ea40000000a00 */
[----:B------:R-:W-:Y:S02]  /*d310*/  @!P6 IMAD.WIDE R82, R93, 0x4, R82 ;  /* 0x000000045d52e825 */ /* 0x000fe400078e0252 */
[----:B------:R0:W4:Y:S02]  /*d320*/  @!P6 LDG.E R90, desc[UR8][R90.64] ;  /* 0x000000085a5ae981 */ /* 0x000124000c1e1900 */
[----:B-1----:R-:W-:Y:S02]  /*d330*/  @!P6 IMAD.WIDE R92, R97, 0x4, R48 ;  /* 0x00000004615ce825 */ /* 0x002fe400078e0230 */
[----:B---3--:R-:W3:Y:S01]  /*d340*/  @!P6 LDG.E R84, desc[UR8][R82.64] ;  /* 0x000000085254e981 */ /* 0x008ee2000c1e1900 */
[----:B------:R-:W1:Y:S03]  /*d350*/  LDC.64 R48, c[0x0][0x388] ;  /* 0x0000e200ff307b82 */ /* 0x000e660000000a00 */
[----:B------:R-:W5:Y:S04]  /*d360*/  @!P6 LDG.E R86, desc[UR8][R92.64+-0x4] ;  /* 0xfffffc085c56e981 */ /* 0x000f68000c1e1900 */
[----:B------:R-:W2:Y:S01]  /*d370*/  @!P6 LDG.E R97, desc[UR8][R92.64+0x4] ;  /* 0x000004085c61e981 */ /* 0x000ea2000c1e1900 */
[----:B0-----:R-:W-:-:S03]  /*d380*/  IMAD R91, R80, UR4, R5 ;  /* 0x00000004505b7c24 */ /* 0x001fc6000f8e0205 */
        /* <DEDUP_REMOVED lines=10> */
[--C-:B-1----:R-:W-:Y:S01]  /*d430*/  @!P6 IMAD.WIDE R82, R83, 0x4, R48.reuse ;  /* 0x000000045352e825 */ /* 0x102fe200078e0230 */
[----:B0-----:R-:W3:Y:S03]  /*d440*/  @!P6 LDG.E R86, desc[UR8][R94.64+-0x4] ;  /* 0xfffffc085e56e981 */ /* 0x001ee6000c1e1900 */
        /* <DEDUP_REMOVED lines=269> */
[----:B------:R-:W-:-:S04]  /*e520*/  IMAD.IADD R80, R2, 0x1, R80 ;  /* 0x0000000102507824 */ /* 0x000fc800078e0250 */
[----:B-1----:R-:W-:Y:S01]  /*e530*/  IMAD R91, R80, UR4, R5 ;  /* 0x00000004505b7c24 */ /* 0x002fe2000f8e0205 */
        /* <DEDUP_REMOVED lines=41> */
[C---:B------:R-:W-:Y:S01]  /*e7d0*/  @!P6 IADD3 R49, PT, PT, R91.reuse, -0x2, -R23 ;  /* 0xfffffffe5b31e810 */ /* 0x040fe20007ffe817 */
[----:B------:R-:W-:-:S04]  /*e7e0*/  @!P6 VIADD R83, R91, UR4 ;  /* 0x000000045b53ec36 */ /* 0x000fc80008000000 */
        /* <DEDUP_REMOVED lines=363> */
[----:B--2---:R-:W2:Y:S01]  /*fea0*/  @!P6 LDG.E R101, desc[UR8][R90.64+0x4] ;  /* 0x000004085a65e981 */ /* 0x004ea2000c1e1900 */
[----:B------:R-:W-:-:S03]  /*feb0*/  IMAD.IADD R97, R0, 0x1, R97 ;  /* 0x0000000100617824 */ /* 0x000fc600078e0261 */
[----:B-----5:R-:W-:Y:S04]  /*fec0*/  @!P6 STS [R50+0x34], R95 ;  /* 0x0000345f3200e388 */ /* 0x020fe80000000800 */
[----:B---3--:R-:W-:Y:S04]  /*fed0*/  @!P6 STS [R61+0x34], R92 ;  /* 0x0000345c3d00e388 */ /* 0x008fe80000000800 */
[----:B----4-:R1:W-:Y:S04]  /*fee0*/  @!P6 STS [R54+0x34], R99 ;  /* 0x000034633600e388 */ /* 0x0103e80000000800 */
[----:B--2---:R2:W-:Y:S01]  /*fef0*/  @!P6 STS [R52+0x34], R101 ;  /* 0x000034653400e388 */ /* 0x0045e20000000800 */
[----:B------:R-:W-:-:S04]  /*ff00*/  LOP3.LUT P6, RZ, R11, 0x20, RZ, 0xc0, !PT ;  /* 0x000000200bff7812 */ /* 0x000fc800078cc0ff */
[----:B------:R-:W-:-:S13]  /*ff10*/  ISETP.GT.U32.OR P6, PT, R80, R23, P6 ;  /* 0x000000175000720c */ /* 0x000fda00037c4470 */
[C---:B------:R-:W-:Y:S02]  /*ff20*/  @!P6 IADD3 R47, PT, PT, R97.reuse, -0x2, -R23 ;  /* 0xfffffffe612fe810 */ /* 0x040fe40007ffe817 */
[----:B------:R-:W-:-:S03]  /*ff30*/  @!P6 IADD3 R93, PT, PT, R97, UR4, RZ ;  /* 0x00000004615dec10 */ /* 0x000fc6000fffe0ff */
[----:B------:R-:W-:-:S04]  /*ff40*/  @!P6 IMAD.WIDE R46, R47, 0x4, R82 ;  /* 0x000000042f2ee825 */ /* 0x000fc800078e0252 */
[----:B------:R-:W-:Y:S01]  /*ff50*/  @!P6 IMAD.WIDE R82, R93, 0x4, R82 ;  /* 0x000000045d52e825 */ /* 0x000fe200078e0252 */
[----:B-1----:R1:W3:Y:S03]  /*ff60*/  @!P6 LDG.E R99, desc[UR8][R46.64] ;  /* 0x000000082e63e981 */ /* 0x0022e6000c1e1900 */
[----:B0-----:R-:W-:Y:S02]  /*ff70*/  @!P6 IMAD.WIDE R90, R97, 0x4, R48 ;  /* 0x00000004615ae825 */ /* 0x001fe400078e0230 */
[----:B------:R-:W4:Y:S01]  /*ff80*/  @!P6 LDG.E R83, desc[UR8][R82.64] ;  /* 0x000000085253e981 */ /* 0x000f22000c1e1900 */
[----:B------:R-:W0:Y:S03]  /*ff90*/  LDC.64 R48, c[0x0][0x388] ;  /* 0x0000e200ff307b82 */ /* 0x000e260000000a00 */
[----:B--2---:R-:W2:Y:S04]  /*ffa0*/  @!P6 LDG.E R101, desc[UR8][R90.64+-0x4] ;  /* 0xfffffc085a65e981 */ /* 0x004ea8000c1e1900 */
[----:B------:R-:W5:Y:S01]  /*ffb0*/  @!P6 LDG.E R84, desc[UR8][R90.64+0x4] ;  /* 0x000004085a54e981 */ /* 0x000f62000c1e1900 */
[----:B------:R-:W-:Y:S01]  /*ffc0*/  IADD3 R93, PT, PT, R0, R97, RZ ;  /* 0x00000061005d7210 */ /* 0x000fe20007ffe0ff */
[----:B-1----:R-:W1:Y:S02]  /*ffd0*/  LDC.64 R46, c[0x0][0x380] ;  /* 0x0000e000ff2e7b82 */ /* 0x002e640000000a00 */
[----:B---3--:R-:W-:Y:S04]  /*ffe0*/  @!P6 STS [R20+0x34], R99 ;  /* 0x000034631400e388 */ /* 0x008fe80000000800 */
[----:B----4-:R3:W-:Y:S04]  /*fff0*/  @!P6 STS [R62+0x34], R83 ;  /* 0x000034533e00e388 */ /* 0x0107e80000000800 */
[----:B--2---:R-:W-:Y:S04]  /*10000*/  @!P6 STS [R36+0x34], R101 ;  /* 0x000034652400e388 */ /* 0x004fe80000000800 */
[----:B-----5:R2:W-:Y:S01]  /*10010*/  @!P6 STS [R59+0x34], R84 ;  /* 0x000034543b00e388 */ /* 0x0205e20000000800 */
[----:B------:R-:W-:-:S04]  /*10020*/  LOP3.LUT P6, RZ, R11, 0x10, RZ, 0xc0, !PT ;  /* 0x000000100bff7812 */ /* 0x000fc800078cc0ff */
[----:B------:R-:W-:-:S13]  /*10030*/  ISETP.GT.U32.OR P6, PT, R80, R23, P6 ;  /* 0x000000175000720c */ /* 0x000fda00037c4470 */
[----:B------:R-:W-:-:S05]  /*10040*/  @!P6 IADD3 R95, PT, PT, R93, -0x2, -R23 ;  /* 0xfffffffe5d5fe810 */ /* 0x000fca0007ffe817 */
[----:B0-----:R-:W-:-:S06]  /*10050*/  @!P6 IMAD.WIDE R94, R95, 0x4, R48 ;  /* 0x000000045f5ee825 */ /* 0x001fcc00078e0230 */
[----:B------:R-:W4:Y:S01]  /*10060*/  @!P6 LDG.E R95, desc[UR8][R94.64] ;  /* 0x000000085e5fe981 */ /* 0x000f22000c1e1900 */
[----:B------:R-:W-:-:S05]  /*10070*/  @!P6 IADD3 R91, PT, PT, R93, UR4, RZ ;  /* 0x000000045d5bec10 */ /* 0x000fca000fffe0ff */
[----:B---3--:R-:W-:Y:S02]  /*10080*/  @!P6 IMAD.WIDE R82, R91, 0x4, R48 ;  /* 0x000000045b52e825 */ /* 0x008fe400078e0230 */
[----:B------:R-:W0:Y:S02]  /*10090*/  LDC.64 R48, c[0x0][0x388] ;  /* 0x0000e200ff307b82 */ /* 0x000e240000000a00 */
[----:B-1----:R-:W-:-:S06]  /*100a0*/  @!P6 IMAD.WIDE R90, R93, 0x4, R46 ;  /* 0x000000045d5ae825 */ /* 0x002fcc00078e022e */
[----:B------:R-:W1:Y:S01]  /*100b0*/  LDC.64 R46, c[0x0][0x380] ;  /* 0x0000e000ff2e7b82 */ /* 0x000e620000000a00 */
[----:B----4-:R3:W-:Y:S04]  /*100c0*/  @!P6 STS [R56+0x34], R95 ;  /* 0x0000345f3800e388 */ /* 0x0107e80000000800 */
[----:B--2---:R-:W2:Y:S04]  /*100d0*/  @!P6 LDG.E R84, desc[UR8][R82.64] ;  /* 0x000000085254e981 */ /* 0x004ea8000c1e1900 */
[----:B------:R-:W4:Y:S04]  /*100e0*/  @!P6 LDG.E R97, desc[UR8][R90.64+-0x4] ;  /* 0xfffffc085a61e981 */ /* 0x000f28000c1e1900 */
[----:B------:R5:W3:Y:S01]  /*100f0*/  @!P6 LDG.E R86, desc[UR8][R90.64+0x4] ;  /* 0x000004085a56e981 */ /* 0x000ae2000c1e1900 */
[----:B------:R-:W-:Y:S01]  /*10100*/  IMAD.IADD R93, R0, 0x1, R93 ;  /* 0x00000001005d7824 */ /* 0x000fe200078e025d */
[----:B-----5:R-:W5:Y:S02]  /*10110*/  LDC.64 R90, c[0x0][0x380] ;  /* 0x0000e000ff5a7b82 */ /* 0x020f640000000a00 */
[----:B--2---:R2:W-:Y:S04]  /*10120*/  @!P6 STS [R55+0x34], R84 ;  /* 0x000034543700e388 */ /* 0x0045e80000000800 */
[----:B----4-:R-:W-:Y:S04]  /*10130*/  @!P6 STS [R16+0x34], R97 ;  /* 0x000034611000e388 */ /* 0x010fe80000000800 */
[----:B---3--:R3:W-:Y:S01]  /*10140*/  @!P6 STS [R19+0x34], R86 ;  /* 0x000034561300e388 */ /* 0x0087e20000000800 */
[----:B------:R-:W-:-:S04]  /*10150*/  LOP3.LUT P6, RZ, R11, 0x8, RZ, 0xc0, !PT ;  /* 0x000000080bff7812 */ /* 0x000fc800078cc0ff */
[----:B------:R-:W-:-:S13]  /*10160*/  ISETP.GT.U32.OR P6, PT, R80, R23, P6 ;  /* 0x000000175000720c */ /* 0x000fda00037c4470 */
[C---:B------:R-:W-:Y:S02]  /*10170*/  @!P6 IADD3 R95, PT, PT, R93.reuse, -0x2, -R23 ;  /* 0xfffffffe5d5fe810 */ /* 0x040fe40007ffe817 */
[----:B------:R-:W-:-:S03]  /*10180*/  @!P6 IADD3 R99, PT, PT, R93, UR4, RZ ;  /* 0x000000045d63ec10 */ /* 0x000fc6000fffe0ff */
[--C-:B0-----:R-:W-:Y:S02]  /*10190*/  @!P6 IMAD.WIDE R82, R95, 0x4, R48.reuse ;  /* 0x000000045f52e825 */ /* 0x101fe400078e0230 */
[----:B------:R-:W0:Y:S02]  /*101a0*/  LDC.64 R94, c[0x0][0x388] ;  /* 0x0000e200ff5e7b82 */ /* 0x000e240000000a00 */
[----:B------:R-:W-:Y:S02]  /*101b0*/  @!P6 IMAD.WIDE R48, R99, 0x4, R48 ;  /* 0x000000046330e825 */ /* 0x000fe400078e0230 */
[----:B------:R-:W4:Y:S02]  /*101c0*/  @!P6 LDG.E R82, desc[UR8][R82.64] ;  /* 0x000000085252e981 */ /* 0x000f24000c1e1900 */
[----:B-1----:R-:W-:Y:S02]  /*101d0*/  @!P6 IMAD.WIDE R46, R93, 0x4, R46 ;  /* 0x000000045d2ee825 */ /* 0x002fe400078e022e */
[----:B------:R-:W5:Y:S04]  /*101e0*/  @!P6 LDG.E R48, desc[UR8][R48.64] ;  /* 0x000000083030e981 */ /* 0x000f68000c1e1900 */
[----:B--2---:R-:W2:Y:S04]  /*101f0*/  @!P6 LDG.E R84, desc[UR8][R46.64+-0x4] ;  /* 0xfffffc082e54e981 */ /* 0x004ea8000c1e1900 */
[----:B---3--:R-:W3:Y:S01]  /*10200*/  @!P6 LDG.E R86, desc[UR8][R46.64+0x4] ;  /* 0x000004082e56e981 */ /* 0x008ee2000c1e1900 */
[----:B------:R-:W-:-:S03]  /*10210*/  IADD3 R93, PT, PT, R0, R93, RZ ;  /* 0x0000005d005d7210 */ /* 0x000fc60007ffe0ff */
[----:B----4-:R-:W-:Y:S04]  /*10220*/  @!P6 STS [R13+0x34], R82 ;  /* 0x000034520d00e388 */ /* 0x010fe80000000800 */
[----:B-----5:R1:W-:Y:S04]  /*10230*/  @!P6 STS [R15+0x34], R48 ;  /* 0x000034300f00e388 */ /* 0x0203e80000000800 */
[----:B--2---:R2:W-:Y:S04]  /*10240*/  @!P6 STS [R31+0x34], R84 ;  /* 0x000034541f00e388 */ /* 0x0045e80000000800 */
[----:B---3--:R3:W-:Y:S01]  /*10250*/  @!P6 STS [R27+0x34], R86 ;  /* 0x000034561b00e388 */ /* 0x0087e20000000800 */
[----:B------:R-:W-:-:S04]  /*10260*/  LOP3.LUT P6, RZ, R11, 0x4, RZ, 0xc0, !PT ;  /* 0x000000040bff7812 */ /* 0x000fc800078cc0ff */
[----:B------:R-:W-:-:S13]  /*10270*/  ISETP.GT.U32.OR P6, PT, R80, R23, P6 ;  /* 0x000000175000720c */ /* 0x000fda00037c4470 */
[C---:B------:R-:W-:Y:S02]  /*10280*/  @!P6 IADD3 R49, PT, PT, R93.reuse, -0x2, -R23 ;  /* 0xfffffffe5d31e810 */ /* 0x040fe40007ffe817 */
[----:B------:R-:W-:-:S03]  /*10290*/  @!P6 IADD3 R83, PT, PT, R93, UR4, RZ ;  /* 0x000000045d53ec10 */ /* 0x000fc6000fffe0ff */
[--C-:B0-----:R-:W-:Y:S02]  /*102a0*/  @!P6 IMAD.WIDE R46, R49, 0x4, R94.reuse ;  /* 0x00000004312ee825 */ /* 0x101fe400078e025e */
[----:B-1----:R-:W0:Y:S02]  /*102b0*/  LDC.64 R48, c[0x0][0x380] ;  /* 0x0000e000ff307b82 */ /* 0x002e240000000a00 */
[----:B------:R-:W-:Y:S01]  /*102c0*/  @!P6 IMAD.WIDE R94, R83, 0x4, R94 ;  /* 0x00000004535ee825 */ /* 0x000fe200078e025e */
[----:B--2---:R-:W2:Y:S03]  /*102d0*/  @!P6 LDG.E R84, desc[UR8][R46.64] ;  /* 0x000000082e54e981 */ /* 0x004ea6000c1e1900 */
[----:B------:R-:W-:Y:S02]  /*102e0*/  @!P6 IMAD.WIDE R90, R93, 0x4, R90 ;  /* 0x000000045d5ae825 */ /* 0x000fe400078e025a */
[----:B------:R-:W4:Y:S01]  /*102f0*/  @!P6 LDG.E R95, desc[UR8][R94.64] ;  /* 0x000000085e5fe981 */ /* 0x000f22000c1e1900 */
[----:B------:R-:W1:Y:S03]  /*10300*/  LDC.64 R82, c[0x0][0x388] ;  /* 0x0000e200ff527b82 */ /* 0x000e660000000a00 */
[----:B---3--:R-:W3:Y:S04]  /*10310*/  @!P6 LDG.E R86, desc[UR8][R90.64+-0x4] ;  /* 0xfffffc085a56e981 */ /* 0x008ee8000c1e1900 */
[----:B------:R5:W3:Y:S01]  /*10320*/  @!P6 LDG.E R88, desc[UR8][R90.64+0x4] ;  /* 0x000004085a58e981 */ /* 0x000ae2000c1e1900 */
[----:B------:R-:W-:Y:S01]  /*10330*/  IMAD.IADD R93, R0, 0x1, R93 ;  /* 0x00000001005d7824 */ /* 0x000fe200078e025d */
[----:B-----5:R-:W5:Y:S02]  /*10340*/  LDC.64 R90, c[0x0][0x380] ;  /* 0x0000e000ff5a7b82 */ /* 0x020f640000000a00 */
[----:B--2---:R-:W-:Y:S04]  /*10350*/  @!P6 STS [R43+0x34], R84 ;  /* 0x000034542b00e388 */ /* 0x004fe80000000800 */
[----:B----4-:R2:W-:Y:S04]  /*10360*/  @!P6 STS [R32+0x34], R95 ;  /* 0x0000345f2000e388 */ /* 0x0105e80000000800 */
[----:B---3--:R-:W-:Y:S04]  /*10370*/  @!P6 STS [R41+0x34], R86 ;  /* 0x000034562900e388 */ /* 0x008fe80000000800 */
[----:B------:R-:W-:Y:S01]  /*10380*/  @!P6 STS [R39+0x34], R88 ;  /* 0x000034582700e388 */ /* 0x000fe20000000800 */
[----:B------:R-:W-:Y:S01]  /*10390*/  ISETP.GT.U32.OR P6, PT, R80, R23, P0 ;  /* 0x000000175000720c */ /* 0x000fe200007c4470 */
[----:B--2---:R-:W2:-:S12]  /*103a0*/  LDC.64 R94, c[0x0][0x388] ;  /* 0x0000e200ff5e7b82 */ /* 0x004e980000000a00 */
[C---:B------:R-:W-:Y:S02]  /*103b0*/  @!P6 IADD3 R47, PT, PT, R93.reuse, -0x2, -R23 ;  /* 0xfffffffe5d2fe810 */ /* 0x040fe40007ffe817 */
[----:B------:R-:W-:-:S03]  /*103c0*/  @!P6 IADD3 R97, PT, PT, R93, UR4, RZ ;  /* 0x000000045d61ec10 */ /* 0x000fc6000fffe0ff */
[----:B-1----:R-:W-:-:S04]  /*103d0*/  @!P6 IMAD.WIDE R46, R47, 0x4, R82 ;  /* 0x000000042f2ee825 */ /* 0x002fc800078e0252 */
        /* <DEDUP_REMOVED lines=13> */
[----:B-1----:R-:W1:-:S12]  /*104b0*/  LDC.64 R82, c[0x0][0x388] ;  /* 0x0000e200ff527b82 */ /* 0x002e580000000a00 */
[C---:B------:R-:W-:Y:S02]  /*104c0*/  @!P6 IADD3 R47, PT, PT, R93.reuse, -0x2, -R23 ;  /* 0xfffffffe5d2fe810 */ /* 0x040fe40007ffe817 */
[----:B------:R-:W-:-:S03]  /*104d0*/  @!P6 IADD3 R101, PT, PT, R93, UR4, RZ ;  /* 0x000000045d65ec10 */ /* 0x000fc6000fffe0ff */
[----:B------:R-:W-:-:S04]  /*104e0*/  @!P6 IMAD.WIDE R46, R47, 0x4, R94 ;  /* 0x000000042f2ee825 */ /* 0x000fc800078e025e */
[----:B------:R-:W-:Y:S01]  /*104f0*/  @!P6 IMAD.WIDE R94, R101, 0x4, R94 ;  /* 0x00000004655ee825 */ /* 0x000fe200078e025e */
[----:B------:R-:W4:Y:S03]  /*10500*/  @!P6 LDG.E R84, desc[UR8][R46.64] ;  /* 0x000000082e54e981 */ /* 0x000f26000c1e1900 */
[----:B------:R-:W-:Y:S02]  /*10510*/  @!P6 IMAD.WIDE R90, R93, 0x4, R90 ;  /* 0x000000045d5ae825 */ /* 0x000fe400078e025a */
[----:B------:R-:W5:Y:S04]  /*10520*/  @!P6 LDG.E R95, desc[UR8][R94.64] ;  /* 0x000000085e5fe981 */ /* 0x000f68000c1e1900 */
[----:B---3--:R-:W3:Y:S04]  /*10530*/  @!P6 LDG.E R97, desc[UR8][R90.64+-0x4] ;  /* 0xfffffc085a61e981 */ /* 0x008ee8000c1e1900 */
[----:B--2---:R2:W3:Y:S01]  /*10540*/  @!P6 LDG.E R99, desc[UR8][R90.64+0x4] ;  /* 0x000004085a63e981 */ /* 0x0044e2000c1e1900 */
[----:B------:R-:W-:Y:S01]  /*10550*/  IMAD.IADD R93, R0, 0x1, R93 ;  /* 0x00000001005d7824 */ /* 0x000fe200078e025d */
[----:B--2---:R-:W2:Y:S02]  /*10560*/  LDC.64 R90, c[0x0][0x380] ;  /* 0x0000e000ff5a7b82 */ /* 0x004ea40000000a00 */
[----:B----4-:R-:W-:Y:S04]  /*10570*/  @!P6 STS [R45+0x34], R84 ;  /* 0x000034542d00e388 */ /* 0x010fe80000000800 */
[----:B-----5:R4:W-:Y:S04]  /*10580*/  @!P6 STS [R42+0x34], R95 ;  /* 0x0000345f2a00e388 */ /* 0x0209e80000000800 */
[----:B---3--:R3:W-:Y:S04]  /*10590*/  @!P6 STS [R40+0x34], R97 ;  /* 0x000034612800e388 */ /* 0x0087e80000000800 */
[----:B------:R-:W-:Y:S01]  /*105a0*/  @!P6 STS [R38+0x34], R99 ;  /* 0x000034632600e388 */ /* 0x000fe20000000800 */
[----:B------:R-:W-:Y:S01]  /*105b0*/  ISETP.GT.U32.OR P6, PT, R80, R23, P3 ;  /* 0x000000175000720c */ /* 0x000fe20001fc4470 */
[----:B----4-:R-:W4:-:S12]  /*105c0*/  LDC.64 R94, c[0x0][0x388] ;  /* 0x0000e200ff5e7b82 */ /* 0x010f180000000a00 */
        /* <DEDUP_REMOVED lines=8> */
[----:B------:R-:W4:Y:S04]  /*10650*/  @!P6 LDG.E R86, desc[UR8][R48.64+-0x4] ;  /* 0xfffffc083056e981 */ /* 0x000f28000c1e1900 */
[----:B---3--:R0:W3:Y:S01]  /*10660*/  @!P6 LDG.E R97, desc[UR8][R48.64+0x4] ;  /* 0x000004083061e981 */ /* 0x0080e2000c1e1900 */
[----:B------:R-:W-:Y:S01]  /*10670*/  IADD3 R93, PT, PT, R0, R93, RZ ;  /* 0x0000005d005d7210 */ /* 0x000fe20007ffe0ff */
[----:B0-----:R-:W0:Y:S02]  /*10680*/  LDC.64 R48, c[0x0][0x380] ;  /* 0x0000e000ff307b82 */ /* 0x001e240000000a00 */
[----:B-----5:R-:W-:Y:S04]  /*10690*/  @!P6 STS [R37+0x34], R84 ;  /* 0x000034542500e388 */ /* 0x020fe80000000800 */
[----:B--2---:R2:W-:Y:S04]  /*106a0*/  @!P6 STS [R34+0x34], R83 ;  /* 0x000034532200e388 */ /* 0x0045e80000000800 */
[----:B----4-:R4:W-:Y:S04]  /*106b0*/  @!P6 STS [R33+0x34], R86 ;  /* 0x000034562100e388 */ /* 0x0109e80000000800 */
[----:B---3--:R3:W-:Y:S01]  /*106c0*/  @!P6 STS [R30+0x34], R97 ;  /* 0x000034611e00e388 */ /* 0x0087e20000000800 */
[----:B------:R-:W-:Y:S01]  /*106d0*/  ISETP.GT.U32.OR P6, PT, R80, R23, P2 ;  /* 0x000000175000720c */ /* 0x000fe200017c4470 */
[----:B--2---:R-:W2:-:S12]  /*106e0*/  LDC.64 R82, c[0x0][0x388] ;  /* 0x0000e200ff527b82 */ /* 0x004e980000000a00 */
[C---:B------:R-:W-:Y:S02]  /*106f0*/  @!P6 IADD3 R47, PT, PT, R93.reuse, -0x2, -R23 ;  /* 0xfffffffe5d2fe810 */ /* 0x040fe40007ffe817 */
[----:B------:R-:W-:-:S03]  /*10700*/  @!P6 IADD3 R99, PT, PT, R93, UR4, RZ ;  /* 0x000000045d63ec10 */ /* 0x000fc6000fffe0ff */
[----:B------:R-:W-:-:S04]  /*10710*/  @!P6 IMAD.WIDE R46, R47, 0x4, R94 ;  /* 0x000000042f2ee825 */ /* 0x000fc800078e025e */
[----:B------:R-:W-:Y:S01]  /*10720*/  @!P6 IMAD.WIDE R94, R99, 0x4, R94 ;  /* 0x00000004635ee825 */ /* 0x000fe200078e025e */
[----:B------:R-:W5:Y:S03]  /*10730*/  @!P6 LDG.E R84, desc[UR8][R46.64] ;  /* 0x000000082e54e981 */ /* 0x000f66000c1e1900 */
[----:B------:R-:W-:Y:S02]  /*10740*/  @!P6 IMAD.WIDE R90, R93, 0x4, R90 ;  /* 0x000000045d5ae825 */ /* 0x000fe400078e025a */
[----:B------:R-:W2:Y:S04]  /*10750*/  @!P6 LDG.E R94, desc[UR8][R94.64] ;  /* 0x000000085e5ee981 */ /* 0x000ea8000c1e1900 */
[----:B----4-:R-:W4:Y:S04]  /*10760*/  @!P6 LDG.E R86, desc[UR8][R90.64+-0x4] ;  /* 0xfffffc085a56e981 */ /* 0x010f28000c1e1900 */
[----:B---3--:R3:W4:Y:S02]  /*10770*/  @!P6 LDG.E R97, desc[UR8][R90.64+0x4] ;  /* 0x000004085a61e981 */ /* 0x008724000c1e1900 */
[----:B---3--:R-:W3:Y:S02]  /*10780*/  LDC.64 R90, c[0x0][0x388] ;  /* 0x0000e200ff5a7b82 */ /* 0x008ee40000000a00 */
[----:B-----5:R5:W-:Y:S04]  /*10790*/  @!P6 STS [R89+0x34], R84 ;  /* 0x000034545900e388 */ /* 0x020be80000000800 */
[----:B--2---:R-:W-:Y:S04]  /*107a0*/  @!P6 STS [R79+0x34], R94 ;  /* 0x0000345e4f00e388 */ /* 0x004fe80000000800 */
[----:B----4-:R-:W-:Y:S01]  /*107b0*/  @!P6 STS [R25+0x34], R86 ;  /* 0x000034561900e388 */ /* 0x010fe20000000800 */
[----:B-----5:R-:W2:Y:S03]  /*107c0*/  LDC.64 R88, c[0x0][0x380] ;  /* 0x0000e000ff587b82 */ /* 0x020ea60000000a00 */
[----:B------:R4:W-:Y:S01]  /*107d0*/  @!P6 STS [R22+0x34], R97 ;  /* 0x000034611600e388 */ /* 0x0009e20000000800 */
[----:B------:R-:W-:-:S04]  /*107e0*/  ISETP.GT.U32.OR P6, PT, R80, R23, P1 ;  /* 0x000000175000720c */ /* 0x000fc80000fc4470 */
[----:B----4-:R-:W4:Y:S09]  /*107f0*/  LDC.64 R96, c[0x0][0x388] ;  /* 0x0000e200ff607b82 */ /* 0x010f320000000a00 */
[----:B------:R-:W-:-:S05]  /*10800*/  @!P6 IMAD.IADD R93, R0, 0x1, R93 ;  /* 0x00000001005de824 */ /* 0x000fca00078e025d */
[C---:B------:R-:W-:Y:S02]  /*10810*/  @!P6 IADD3 R47, PT, PT, R93.reuse, -0x2, -R23 ;  /* 0xfffffffe5d2fe810 */ /* 0x040fe40007ffe817 */
[----:B------:R-:W-:-:S03]  /*10820*/  @!P6 IADD3 R95, PT, PT, R93, UR4, RZ ;  /* 0x000000045d5fec10 */ /* 0x000fc6000fffe0ff */
[----:B------:R-:W-:-:S04]  /*10830*/  @!P6 IMAD.WIDE R46, R47, 0x4, R82 ;  /* 0x000000042f2ee825 */ /* 0x000fc800078e0252 */
[----:B------:R-:W-:Y:S02]  /*10840*/  @!P6 IMAD.WIDE R82, R95, 0x4, R82 ;  /* 0x000000045f52e825 */ /* 0x000fe400078e0252 */
[----:B------:R-:W5:Y:S02]  /*10850*/  @!P6 LDG.E R46, desc[UR8][R46.64] ;  /* 0x000000082e2ee981 */ /* 0x000f64000c1e1900 */
[----:B0-----:R-:W-:Y:S02]  /*10860*/  @!P6 IMAD.WIDE R48, R93, 0x4, R48 ;  /* 0x000000045d30e825 */ /* 0x001fe400078e0230 */
[----:B------:R-:W3:Y:S04]  /*10870*/  @!P6 LDG.E R82, desc[UR8][R82.64] ;  /* 0x000000085252e981 */ /* 0x000ee8000c1e1900 */
[----:B------:R-:W2:Y:S04]  /*10880*/  @!P6 LDG.E R84, desc[UR8][R48.64+-0x4] ;  /* 0xfffffc083054e981 */ /* 0x000ea8000c1e1900 */
[----:B------:R-:W4:Y:S01]  /*10890*/  @!P6 LDG.E R93, desc[UR8][R48.64+0x4] ;  /* 0x00000408305de981 */ /* 0x000f22000c1e1900 */
[----:B------:R-:W-:-:S05]  /*108a0*/  IADD3 R80, PT, PT, R2, R80, RZ ;  /* 0x0000005002507210 */ /* 0x000fca0007ffe0ff */
[C---:B------:R-:W-:Y:S01]  /*108b0*/  IMAD R79, R80.reuse, UR4, R5 ;  /* 0x00000004504f7c24 */ /* 0x040fe2000f8e0205 */
[----:B-----5:R-:W-:Y:S04]  /*108c0*/  @!P6 STS [R65+0x34], R46 ;  /* 0x0000342e4100e388 */ /* 0x020fe80000000800 */
[----:B---3--:R0:W-:Y:S04]  /*108d0*/  @!P6 STS [R75+0x34], R82 ;  /* 0x000034524b00e388 */ /* 0x0081e80000000800 */
[----:B--2---:R2:W-:Y:S04]  /*108e0*/  @!P6 STS [R17+0x34], R84 ;  /* 0x000034541100e388 */ /* 0x0045e80000000800 */
[----:B----4-:R-:W-:Y:S01]  /*108f0*/  @!P6 STS [R14+0x34], R93 ;  /* 0x0000345d0e00e388 */ /* 0x010fe20000000800 */
[----:B------:R-:W-:Y:S01]  /*10900*/  LOP3.LUT P6, RZ, R11, 0x1, RZ, 0xc0, !PT ;  /* 0x000000010bff7812 */ /* 0x000fe200078cc0ff */
[----:B0-----:R-:W0:Y:S03]  /*10910*/  LDC.64 R82, c[0x0][0x388] ;  /* 0x0000e200ff527b82 */ /* 0x001e260000000a00 */
[----:B------:R-:W-:-:S13]  /*10920*/  ISETP.GT.U32.OR P6, PT, R80, R23, P6 ;  /* 0x000000175000720c */ /* 0x000fda00037c4470 */
[C---:B------:R-:W-:Y:S02]  /*10930*/  @!P6 IADD3 R47, PT, PT, R79.reuse, -0x2, -R23 ;  /* 0xfffffffe4f2fe810 */ /* 0x040fe40007ffe817 */
[----:B------:R-:W-:-:S03]  /*10940*/  @!P6 IADD3 R49, PT, PT, R79, UR4, RZ ;  /* 0x000000044f31ec10 */ /* 0x000fc6000fffe0ff */
[----:B------:R-:W-:-:S04]  /*10950*/  @!P6 IMAD.WIDE R46, R47, 0x4, R90 ;  /* 0x000000042f2ee825 */ /* 0x000fc800078e025a */
[----:B------:R-:W-:Y:S01]  /*10960*/  @!P6 IMAD.WIDE R90, R49, 0x4, R90 ;  /* 0x00000004315ae825 */ /* 0x000fe200078e025a */
[----:B--2---:R-:W2:Y:S01]  /*10970*/  @!P6 LDG.E R84, desc[UR8][R46.64] ;  /* 0x000000082e54e981 */ /* 0x004ea2000c1e1900 */
[----:B------:R-:W3:Y:S02]  /*10980*/  LDC.64 R48, c[0x0][0x380] ;  /* 0x0000e000ff307b82 */ /* 0x000ee40000000a00 */
[----:B------:R-:W-:Y:S02]  /*10990*/  @!P6 IMAD.WIDE R88, R79, 0x4, R88 ;  /* 0x000000044f58e825 */ /* 0x000fe400078e0258 */
[----:B------:R-:W4:Y:S04]  /*109a0*/  @!P6 LDG.E R91, desc[UR8][R90.64] ;  /* 0x000000085a5be981 */ /* 0x000f28000c1e1900 */
[----:B------:R-:W5:Y:S04]  /*109b0*/  @!P6 LDG.E R86, desc[UR8][R88.64+-0x4] ;  /* 0xfffffc085856e981 */ /* 0x000f68000c1e1900 */
[----:B------:R1:W3:Y:S01]  /*109c0*/  @!P6 LDG.E R92, desc[UR8][R88.64+0x4] ;  /* 0x00000408585ce981 */ /* 0x0002e2000c1e1900 */
[CC--:B------:R-:W-:Y:S01]  /*109d0*/  ISETP.GT.U32.OR P5, PT, R80.reuse, R23.reuse, P5 ;  /* 0x000000175000720c */ /* 0x0c0fe20002fa4470 */
[----:B-1----:R-:W1:Y:S02]  /*109e0*/  LDC.64 R88, c[0x0][0x380] ;  /* 0x0000e000ff587b82 */ /* 0x002e640000000a00 */
[----:B--2---:R-:W-:Y:S04]  /*109f0*/  @!P6 STS [R29+0x38], R84 ;  /* 0x000038541d00e388 */ /* 0x004fe80000000800 */
[----:B----4-:R2:W-:Y:S04]  /*10a00*/  @!P6 STS [R18+0x38], R91 ;  /* 0x0000385b1200e388 */ /* 0x0105e80000000800 */
[----:B-----5:R-:W-:Y:S04]  /*10a10*/  @!P6 STS [R57+0x38], R86 ;  /* 0x000038563900e388 */ /* 0x020fe80000000800 */
[----:B---3--:R-:W-:Y:S01]  /*10a20*/  @!P6 STS [R51+0x38], R92 ;  /* 0x0000385c3300e388 */ /* 0x008fe20000000800 */
        /* <DEDUP_REMOVED lines=10> */
[----:B------:R0:W4:Y:S04]  /*10ad0*/  @!P6 LDG.E R18, desc[UR8][R82.64] ;  /* 0x000000085212e981 */ /* 0x000128000c1e1900 */
[----:B------:R-:W5:Y:S04]  /*10ae0*/  @!P6 LDG.E R84, desc[UR8][R48.64+-0x4] ;  /* 0xfffffc083054e981 */ /* 0x000f68000c1e1900 */
[----:B------:R1:W5:Y:S01]  /*10af0*/  @!P6 LDG.E R29, desc[UR8][R48.64+0x4] ;  /* 0x00000408301de981 */ /* 0x000362000c1e1900 */
[----:B------:R-:W-:-:S04]  /*10b00*/  IADD3 R79, PT, PT, R0, R79, R0 ;  /* 0x0000004f004f7210 */ /* 0x000fc80007ffe000 */
[C---:B0-----:R-:W-:Y:S02]  /*10b10*/  @!P5 IADD3 R83, PT, PT, R79.reuse, -0x2, -R23 ;  /* 0xfffffffe4f53d810 */ /* 0x041fe40007ffe817 */
[----:B------:R-:W-:-:S03]  /*10b20*/  @!P5 IADD3 R47, PT, PT, R79, UR4, RZ ;  /* 0x000000044f2fdc10 */ /* 0x000fc6000fffe0ff */
[--C-:B--2---:R-:W-:Y:S01]  /*10b30*/  @!P5 IMAD.WIDE R82, R83, 0x4, R90.reuse ;  /* 0x000000045352d825 */ /* 0x104fe200078e025a */
[----:B-1----:R-:W0:Y:S03]  /*10b40*/  LDC.64 R48, c[0x0][0x388] ;  /* 0x0000e200ff307b82 */ /* 0x002e260000000a00 */
[----:B------:R-:W-:-:S04]  /*10b50*/  @!P5 IMAD.WIDE R90, R47, 0x4, R90 ;  /* 0x000000042f5ad825 */ /* 0x000fc800078e025a */
[----:B------:R-:W-:Y:S02]  /*10b60*/  @!P5 IMAD.WIDE R88, R79, 0x4, R88 ;  /* 0x000000044f58d825 */ /* 0x000fe400078e0258 */
[----:B------:R-:W2:Y:S04]  /*10b70*/  @!P5 LDG.E R90, desc[UR8][R90.64] ;  /* 0x000000085a5ad981 */ /* 0x000ea8000c1e1900 */
[----:B---3--:R1:W-:Y:S04]  /*10b80*/  @!P6 STS [R87+0x3c], R46 ;  /* 0x00003c2e5700e388 */ /* 0x0083e80000000800 */
[----:B----4-:R3:W-:Y:S04]  /*10b90*/  @!P6 STS [R21+0x3c], R18 ;  /* 0x00003c121500e388 */ /* 0x0107e80000000800 */
[----:B-----5:R-:W-:Y:S01]  /*10ba0*/  @!P6 STS [R85+0x3c], R84 ;  /* 0x00003c545500e388 */ /* 0x020fe20000000800 */
[----:B-1----:R-:W1:Y:S03]  /*10bb0*/  LDC.64 R46, c[0x0][0x380] ;  /* 0x0000e000ff2e7b82 */ /* 0x002e660000000a00 */
[----:B------:R4:W-:Y:S04]  /*10bc0*/  @!P6 STS [R26+0x3c], R29 ;  /* 0x00003c1d1a00e388 */ /* 0x0009e80000000800 */
[----:B---3--:R-:W3:Y:S04]  /*10bd0*/  @!P5 LDG.E R18, desc[UR8][R82.64] ;  /* 0x000000085212d981 */ /* 0x008ee8000c1e1900 */
[----:B------:R-:W5:Y:S04]  /*10be0*/  @!P5 LDG.E R21, desc[UR8][R88.64+0x4] ;  /* 0x000004085815d981 */ /* 0x000f68000c1e1900 */
[----:B----4-:R-:W4:Y:S01]  /*10bf0*/  @!P5 LDG.E R26, desc[UR8][R88.64+-0x4] ;  /* 0xfffffc08581ad981 */ /* 0x010f22000c1e1900 */
[----:B------:R-:W-:-:S02]  /*10c00*/  LOP3.LUT P6, RZ, R11, 0x200, RZ, 0xc0, !PT ;  /* 0x000002000bff7812 */ /* 0x000fc400078cc0ff */
[----:B------:R-:W-:Y:S01]  /*10c10*/  IADD3 R79, PT, PT, R0, R79, RZ ;  /* 0x0000004f004f7210 */ /* 0x000fe20007ffe0ff */
[----:B---3--:R-:W-:Y:S04]  /*10c20*/  @!P5 STS [R81+0x38], R18 ;  /* 0x000038125100d388 */ /* 0x008fe80000000800 */
[----:B--2---:R1:W-:Y:S04]  /*10c30*/  @!P5 STS [R67+0x38], R90 ;  /* 0x0000385a4300d388 */ /* 0x0043e80000000800 */
[----:B----4-:R2:W-:Y:S04]  /*10c40*/  @!P5 STS [R63+0x38], R26 ;  /* 0x0000381a3f00d388 */ /* 0x0105e80000000800 */
[----:B-----5:R3:W-:Y:S01]  /*10c50*/  @!P5 STS [R78+0x38], R21 ;  /* 0x000038154e00d388 */ /* 0x0207e20000000800 */
[----:B------:R-:W-:-:S13]  /*10c60*/  ISETP.GT.U32.OR P5, PT, R80, R23, P6 ;  /* 0x000000175000720c */ /* 0x000fda00037a4470 */
[C---:B------:R-:W-:Y:S01]  /*10c70*/  @!P5 IADD3 R83, PT, PT, R79.reuse, -0x2, -R23 ;  /* 0xfffffffe4f53d810 */ /* 0x040fe20007ffe817 */
[C---:B------:R-:W-:Y:S02]  /*10c80*/  @!P5 VIADD R29, R79.reuse, UR4 ;  /* 0x000000044f1ddc36 */ /* 0x040fe40008000000 */
[----:B-1----:R-:W-:Y:S02]  /*10c90*/  @!P5 IMAD.WIDE R90, R79, 0x4, R46 ;  /* 0x000000044f5ad825 */ /* 0x002fe400078e022e */
[----:B------:R-:W1:Y:S02]  /*10ca0*/  LDC.64 R46, c[0x0][0x380] ;  /* 0x0000e000ff2e7b82 */ /* 0x000e640000000a00 */
[--C-:B0-----:R-:W-:Y:S01]  /*10cb0*/  @!P5 IMAD.WIDE R82, R83, 0x4, R48.reuse ;  /* 0x000000045352d825 */ /* 0x101fe200078e0230 */
[----:B--2---:R-:W2:Y:S03]  /*10cc0*/  @!P5 LDG.E R26, desc[UR8][R90.64+-0x4] ;  /* 0xfffffc085a1ad981 */ /* 0x004ea6000c1e1900 */
[----:B------:R-:W-:Y:S01]  /*10cd0*/  @!P5 IMAD.WIDE R88, R29, 0x4, R48 ;  /* 0x000000041d58d825 */ /* 0x000fe200078e0230 */
[----:B------:R-:W4:Y:S01]  /*10ce0*/  @!P5 LDG.E R84, desc[UR8][R90.64+0x4] ;  /* 0x000004085a54d981 */ /* 0x000f22000c1e1900 */
[----:B------:R-:W0:Y:S03]  /*10cf0*/  LDC.64 R48, c[0x0][0x388] ;  /* 0x0000e200ff307b82 */ /* 0x000e260000000a00 */
[----:B------:R-:W5:Y:S04]  /*10d00*/  @!P5 LDG.E R29, desc[UR8][R82.64] ;  /* 0x00000008521dd981 */ /* 0x000f68000c1e1900 */
[----:B------:R-:W3:Y:S01]  /*10d10*/  @!P5 LDG.E R18, desc[UR8][R88.64] ;  /* 0x000000085812d981 */ /* 0x000ee2000c1e1900 */
[----:B------:R-:W-:-:S03]  /*10d20*/  IADD3 R79, PT, PT, R0, R79, RZ ;  /* 0x0000004f004f7210 */ /* 0x000fc60007ffe0ff */
[----:B-----5:R5:W-:Y:S04]  /*10d30*/  @!P5 STS [R64+0x38], R29 ;  /* 0x0000381d4000d388 */ /* 0x020be80000000800 */
[----:B---3--:R-:W-:Y:S04]  /*10d40*/  @!P5 STS [R69+0x38], R18 ;  /* 0x000038124500d388 */ /* 0x008fe80000000800 */
[----:B--2---:R-:W-:Y:S04]  /*10d50*/  @!P5 STS [R71+0x38], R26 ;  /* 0x0000381a4700d388 */ /* 0x004fe80000000800 */
[----:B----4-:R-:W-:Y:S01]  /*10d60*/  @!P5 STS [R73+0x38], R84 ;  /* 0x000038544900d388 */ /* 0x010fe20000000800 */
[----:B------:R-:W-:-:S04]  /*10d70*/  LOP3.LUT P5, RZ, R11, 0x100, RZ, 0xc0, !PT ;  /* 0x000001000bff7812 */ /* 0x000fc800078ac0ff */
[----:B------:R-:W-:-:S13]  /*10d80*/  ISETP.GT.U32.OR P5, PT, R80, R23, P5 ;  /* 0x000000175000720c */ /* 0x000fda0002fa4470 */
[C---:B------:R-:W-:Y:S02]  /*10d90*/  @!P5 IADD3 R83, PT, PT, R79.reuse, -0x2, -R23 ;  /* 0xfffffffe4f53d810 */ /* 0x040fe40007ffe817 */
[C---:B------:R-:W-:Y:S01]  /*10da0*/  @!P5 IADD3 R89, PT, PT, R79.reuse, UR4, RZ ;  /* 0x000000044f59dc10 */ /* 0x040fe2000fffe0ff */
[----:B-1----:R-:W-:Y:S01]  /*10db0*/  @!P5 IMAD.WIDE R90, R79, 0x4, R46 ;  /* 0x000000044f5ad825 */ /* 0x002fe200078e022e */
[----:B------:R-:W-:Y:S01]  /*10dc0*/  LOP3.LUT P6, RZ, R11, 0x80, RZ, 0xc0, !PT ;  /* 0x000000800bff7812 */ /* 0x000fe200078cc0ff */
[----:B------:R-:W1:Y:S02]  /*10dd0*/  LDC.64 R46, c[0x0][0x380] ;  /* 0x0000e000ff2e7b82 */ /* 0x000e640000000a00 */
[--C-:B0-----:R-:W-:Y:S01]  /*10de0*/  @!P5 IMAD.WIDE R82, R83, 0x4, R48.reuse ;  /* 0x000000045352d825 */ /* 0x101fe200078e0230 */
[----:B------:R-:W2:Y:S03]  /*10df0*/  @!P5 LDG.E R51, desc[UR8][R90.64+-0x4] ;  /* 0xfffffc085a33d981 */ /* 0x000ea6000c1e1900 */
[----:B------:R-:W-:Y:S01]  /*10e00*/  @!P5 IMAD.WIDE R88, R89, 0x4, R48 ;  /* 0x000000045958d825 */ /* 0x000fe200078e0230 */
[----:B------:R-:W3:Y:S01]  /*10e10*/  @!P5 LDG.E R21, desc[UR8][R82.64] ;  /* 0x000000085215d981 */ /* 0x000ee2000c1e1900 */
[----:B------:R-:W0:Y:S03]  /*10e20*/  LDC.64 R48, c[0x0][0x388] ;  /* 0x0000e200ff307b82 */ /* 0x000e260000000a00 */
[----:B-----5:R-:W4:Y:S04]  /*10e30*/  @!P5 LDG.E R29, desc[UR8][R88.64] ;  /* 0x00000008581dd981 */ /* 0x020f28000c1e1900 */
[----:B------:R-:W5:Y:S01]  /*10e40*/  @!P5 LDG.E R57, desc[UR8][R90.64+0x4] ;  /* 0x000004085a39d981 */ /* 0x000f62000c1e1900 */
[----:B------:R-:W-:-:S03]  /*10e50*/  IADD3 R79, PT, PT, R0, R79, RZ ;  /* 0x0000004f004f7210 */ /* 0x000fc60007ffe0ff */
[----:B---3--:R-:W-:Y:S04]  /*10e60*/  @!P5 STS [R76+0x38], R21 ;  /* 0x000038154c00d388 */ /* 0x008fe80000000800 */
[----:B----4-:R-:W-:Y:S04]  /*10e70*/  @!P5 STS [R74+0x38], R29 ;  /* 0x0000381d4a00d388 */ /* 0x010fe80000000800 */
[----:B--2---:R2:W-:Y:S04]  /*10e80*/  @!P5 STS [R72+0x38], R51 ;  /* 0x000038334800d388 */ /* 0x0045e80000000800 */
        /* <DEDUP_REMOVED lines=12> */
[----:B---3--:R-:W3:Y:S01]  /*10f50*/  @!P5 LDG.E R57, desc[UR8][R90.64+0x4] ;  /* 0x000004085a39d981 */ /* 0x008ee2000c1e1900 */
[----:B------:R-:W-:-:S03]  /*10f60*/  IADD3 R79, PT, PT, R0, R79, RZ ;  /* 0x0000004f004f7210 */ /* 0x000fc60007ffe0ff */
[----:B----4-:R-:W-:Y:S04]  /*10f70*/  @!P5 STS [R60+0x38], R21 ;  /* 0x000038153c00d388 */ /* 0x010fe80000000800 */
[----:B-----5:R4:W-:Y:S04]  /*10f80*/  @!P5 STS [R68+0x38], R29 ;  /* 0x0000381d4400d388 */ /* 0x0209e80000000800 */
[----:B--2---:R2:W-:Y:S04]  /*10f90*/  @!P5 STS [R66+0x38], R51 ;  /* 0x000038334200d388 */ /* 0x0045e80000000800 */
[----:B---3--:R-:W-:Y:S01]  /*10fa0*/  @!P5 STS [R58+0x38], R57 ;  /* 0x000038393a00d388 */ /* 0x008fe20000000800 */
        /* <DEDUP_REMOVED lines=8> */
[----:B----4-:R-:W3:Y:S03]  /*11030*/  @!P5 LDG.E R29, desc[UR8][R90.64+-0x4] ;  /* 0xfffffc085a1dd981 */ /* 0x010ee6000c1e1900 */
[----:B------:R-:W-:Y:S01]  /*11040*/  @!P5 IMAD.WIDE R88, R89, 0x4, R48 ;  /* 0x000000045958d825 */ /* 0x000fe200078e0230 */
[----:B------:R-:W4:Y:S01]  /*11050*/  @!P5 LDG.E R21, desc[UR8][R82.64] ;  /* 0x000000085215d981 */ /* 0x000f22000c1e1900 */
[----:B------:R-:W0:Y:S03]  /*11060*/  LDC.64 R48, c[0x0][0x388] ;  /* 0x0000e200ff307b82 */ /* 0x000e260000000a00 */
[----:B------:R-:W5:Y:S04]  /*11070*/  @!P5 LDG.E R18, desc[UR8][R88.64] ;  /* 0x000000085812d981 */ /* 0x000f68000c1e1900 */
[----:B--2---:R-:W2:Y:S01]  /*11080*/  @!P5 LDG.E R51, desc[UR8][R90.64+0x4] ;  /* 0x000004085a33d981 */ /* 0x004ea2000c1e1900 */
[----:B------:R-:W-:-:S03]  /*11090*/  IADD3 R79, PT, PT, R0, R79, RZ ;  /* 0x0000004f004f7210 */ /* 0x000fc60007ffe0ff */
[----:B----4-:R-:W-:Y:S04]  /*110a0*/  @!P5 STS [R50+0x38], R21 ;  /* 0x000038153200d388 */ /* 0x010fe80000000800 */
[----:B-----5:R-:W-:Y:S04]  /*110b0*/  @!P5 STS [R61+0x38], R18 ;  /* 0x000038123d00d388 */ /* 0x020fe80000000800 */
[----:B---3--:R-:W-:Y:S04]  /*110c0*/  @!P5 STS [R54+0x38], R29 ;  /* 0x0000381d3600d388 */ /* 0x008fe80000000800 */
[----:B--2---:R2:W-:Y:S01]  /*110d0*/  @!P5 STS [R52+0x38], R51 ;  /* 0x000038333400d388 */ /* 0x0045e20000000800 */
        /* <DEDUP_REMOVED lines=8> */
[----:B------:R-:W3:Y:S01]  /*11160*/  @!P5 LDG.E R21, desc[UR8][R82.64] ;  /* 0x000000085215d981 */ /* 0x000ee2000c1e1900 */
[----:B------:R-:W0:Y:S03]  /*11170*/  LDC.64 R48, c[0x0][0x388] ;  /* 0x0000e200ff307b82 */ /* 0x000e260000000a00 */
[----:B------:R-:W4:Y:S04]  /*11180*/  @!P5 LDG.E R29, desc[UR8][R88.64] ;  /* 0x00000008581dd981 */ /* 0x000f28000c1e1900 */
[----:B------:R-:W5:Y:S01]  /*11190*/  @!P5 LDG.E R18, desc[UR8][R90.64+0x4] ;  /* 0x000004085a12d981 */ /* 0x000f62000c1e1900 */
[----:B------:R-:W-:-:S03]  /*111a0*/  IADD3 R79, PT, PT, R0, R79, RZ ;  /* 0x0000004f004f7210 */ /* 0x000fc60007ffe0ff */
[----:B---3--:R3:W-:Y:S04]  /*111b0*/  @!P5 STS [R20+0x38], R21 ;  /* 0x000038151400d388 */ /* 0x0087e80000000800 */
[----:B----4-:R-:W-:Y:S04]  /*111c0*/  @!P5 STS [R62+0x38], R29 ;  /* 0x0000381d3e00d388 */ /* 0x010fe80000000800 */
[----:B--2---:R-:W-:Y:S04]  /*111d0*/  @!P5 STS [R36+0x38], R51 ;  /* 0x000038332400d388 */ /* 0x004fe80000000800 */
[----:B-----5:R2:W-:Y:S01]  /*111e0*/  @!P5 STS [R59+0x38], R18 ;  /* 0x000038123b00d388 */ /* 0x0205e20000000800 */
[----:B------:R-:W-:-:S04]  /*111f0*/  LOP3.LUT P5, RZ, R11, 0x10, RZ, 0xc0, !PT ;  /* 0x000000100bff7812 */ /* 0x000fc800078ac0ff */
[----:B------:R-:W-:-:S13]  /*11200*/  ISETP.GT.U32.OR P5, PT, R80, R23, P5 ;  /* 0x000000175000720c */ /* 0x000fda0002fa4470 */
[C---:B------:R-:W-:Y:S02]  /*11210*/  @!P5 IADD3 R83, PT, PT, R79.reuse, -0x2, -R23 ;  /* 0xfffffffe4f53d810 */ /* 0x040fe40007ffe817 */
[----:B------:R-:W-:-:S03]  /*11220*/  @!P5 IADD3 R89, PT, PT, R79, UR4, RZ ;  /* 0x000000044f59dc10 */ /* 0x000fc6000fffe0ff */
[----:B0-----:R-:W-:-:S04]  /*11230*/  @!P5 IMAD.WIDE R82, R83, 0x4, R48 ;  /* 0x000000045352d825 */ /* 0x001fc800078e0230 */
[----:B------:R-:W-:Y:S02]  /*11240*/  @!P5 IMAD.WIDE R88, R89, 0x4, R48 ;  /* 0x000000045958d825 */ /* 0x000fe400078e0230 */
[----:B------:R-:W4:Y:S01]  /*11250*/  @!P5 LDG.E R83, desc[UR8][R82.64] ;  /* 0x000000085253d981 */ /* 0x000f22000c1e1900 */
[----:B------:R-:W0:Y:S01]  /*11260*/  LDC.64 R48, c[0x0][0x388] ;  /* 0x0000e200ff307b82 */ /* 0x000e220000000a00 */
[----:B-1----:R-:W-:Y:S02]  /*11270*/  @!P5 IMAD.WIDE R90, R79, 0x4, R46 ;  /* 0x000000044f5ad825 */ /* 0x002fe400078e022e */
[----:B------:R-:W5:Y:S04]  /*11280*/  @!P5 LDG.E R88, desc[UR8][R88.64] ;  /* 0x000000085858d981 */ /* 0x000f68000c1e1900 */
[----:B---3--:R-:W3:Y:S01]  /*11290*/  @!P5 LDG.E R21, desc[UR8][R90.64+-0x4] ;  /* 0xfffffc085a15d981 */ /* 0x008ee2000c1e1900 */
[----:B------:R-:W1:Y:S03]  /*112a0*/  LDC.64 R46, c[0x0][0x380] ;  /* 0x0000e000ff2e7b82 */ /* 0x000e660000000a00 */
[----:B--2---:R-:W2:Y:S01]  /*112b0*/  @!P5 LDG.E R18, desc[UR8][R90.64+0x4] ;  /* 0x000004085a12d981 */ /* 0x004ea2000c1e1900 */
[----:B------:R-:W-:-:S03]  /*112c0*/  IADD3 R79, PT, PT, R0, R79, RZ ;  /* 0x0000004f004f7210 */ /* 0x000fc60007ffe0ff */
[----:B----4-:R4:W-:Y:S04]  /*112d0*/  @!P5 STS [R56+0x38], R83 ;  /* 0x000038533800d388 */ /* 0x0109e80000000800 */
[----:B-----5:R5:W-:Y:S04]  /*112e0*/  @!P5 STS [R55+0x38], R88 ;  /* 0x000038583700d388 */ /* 0x020be80000000800 */
[----:B---3--:R-:W-:Y:S01]  /*112f0*/  @!P5 STS [R16+0x38], R21 ;  /* 0x000038151000d388 */ /* 0x008fe20000000800 */
[C---:B------:R-:W-:Y:S01]  /*11300*/  LOP3.LUT P6, RZ, R11.reuse, 0x4, RZ, 0xc0, !PT ;  /* 0x000000040bff7812 */ /* 0x040fe200078cc0ff */
[----:B----4-:R-:W3:Y:S02]  /*11310*/  LDC.64 R82, c[0x0][0x380] ;  /* 0x0000e000ff527b82 */ /* 0x010ee40000000a00 */
[----:B--2---:R2:W-:Y:S01]  /*11320*/  @!P5 STS [R19+0x38], R18 ;  /* 0x000038121300d388 */ /* 0x0045e20000000800 */
[----:B------:R-:W-:-:S04]  /*11330*/  LOP3.LUT P5, RZ, R11, 0x8, RZ, 0xc0, !PT ;  /* 0x000000080bff7812 */ /* 0x000fc800078ac0ff */
[----:B------:R-:W-:Y:S01]  /*11340*/  ISETP.GT.U32.OR P5, PT, R80, R23, P5 ;  /* 0x000000175000720c */ /* 0x000fe20002fa4470 */
[----:B-----5:R-:W4:-:S12]  /*11350*/  LDC.64 R88, c[0x0][0x388] ;  /* 0x0000e200ff587b82 */ /* 0x020f180000000a00 */
[C---:B------:R-:W-:Y:S01]  /*11360*/  @!P5 IADD3 R29, PT, PT, R79.reuse, -0x2, -R23 ;  /* 0xfffffffe4f1dd810 */ /* 0x040fe20007ffe817 */
[C---:B------:R-:W-:Y:S02]  /*11370*/  @!P5 VIADD R93, R79.reuse, UR4 ;  /* 0x000000044f5ddc36 */ /* 0x040fe40008000000 */
[----:B-1----:R-:W-:Y:S01]  /*11380*/  @!P5 IMAD.WIDE R94, R79, 0x4, R46 ;  /* 0x000000044f5ed825 */ /* 0x002fe200078e022e */
[----:B------:R-:W-:Y:S01]  /*11390*/  ISETP.GT.U32.OR P6, PT, R80, R23, P6 ;  /* 0x000000175000720c */ /* 0x000fe200037c4470 */
[----:B------:R-:W1:Y:S02]  /*113a0*/  LDC.64 R46, c[0x0][0x380] ;  /* 0x0000e000ff2e7b82 */ /* 0x000e640000000a00 */
[--C-:B0-----:R-:W-:Y:S01]  /*113b0*/  @!P5 IMAD.WIDE R90, R29, 0x4, R48.reuse ;  /* 0x000000041d5ad825 */ /* 0x101fe200078e0230 */
[----:B--2---:R-:W2:Y:S03]  /*113c0*/  @!P5 LDG.E R18, desc[UR8][R94.64+-0x4] ;  /* 0xfffffc085e12d981 */ /* 0x004ea6000c1e1900 */
[----:B------:R-:W-:Y:S01]  /*113d0*/  @!P5 IMAD.WIDE R92, R93, 0x4, R48 ;  /* 0x000000045d5cd825 */ /* 0x000fe200078e0230 */
[----:B------:R0:W5:Y:S01]  /*113e0*/  @!P5 LDG.E R26, desc[UR8][R90.64] ;  /* 0x000000085a1ad981 */ /* 0x000162000c1e1900 */
[----:B------:R-:W-:Y:S01]  /*113f0*/  IADD3 R21, PT, PT, R0, R79, RZ ;  /* 0x0000004f00157210 */ /* 0x000fe20007ffe0ff */
[----:B------:R-:W1:Y:S02]  /*11400*/  LDC.64 R48, c[0x0][0x388] ;  /* 0x0000e200ff307b82 */ /* 0x000e640000000a00 */
[----:B------:R-:W2:Y:S04]  /*11410*/  @!P5 LDG.E R84, desc[UR8][R94.64+0x4] ;  /* 0x000004085e54d981 */ /* 0x000ea8000c1e1900 */
[----:B------:R-:W2:Y:S01]  /*11420*/  @!P5 LDG.E R92, desc[UR8][R92.64] ;  /* 0x000000085c5cd981 */ /* 0x000ea2000c1e1900 */
[----:B0-----:R-:W-:-:S02]  /*11430*/  @!P6 IADD3 R91, PT, PT, R21, -0x2, -R23 ;  /* 0xfffffffe155be810 */ /* 0x001fc40007ffe817 */
[----:B------:R-:W-:-:S03]  /*11440*/  @!P6 IADD3 R29, PT, PT, R21, UR4, RZ ;  /* 0x00000004151dec10 */ /* 0x000fc6000fffe0ff */
[----:B----4-:R-:W-:-:S04]  /*11450*/  @!P6 IMAD.WIDE R90, R91, 0x4, R88 ;  /* 0x000000045b5ae825 */ /* 0x010fc800078e0258 */
[----:B------:R-:W-:Y:S02]  /*11460*/  @!P6 IMAD.WIDE R88, R29, 0x4, R88 ;  /* 0x000000041d58e825 */ /* 0x000fe400078e0258 */
[----:B------:R-:W4:Y:S02]  /*11470*/  @!P6 LDG.E R90, desc[UR8][R90.64] ;  /* 0x000000085a5ae981 */ /* 0x000f24000c1e1900 */
[----:B---3--:R-:W-:Y:S02]  /*11480*/  @!P6 IMAD.WIDE R82, R21, 0x4, R82 ;  /* 0x000000041552e825 */ /* 0x008fe400078e0252 */
[----:B------:R0:W3:Y:S01]  /*11490*/  @!P6 LDG.E R29, desc[UR8][R88.64] ;  /* 0x00000008581de981 */ /* 0x0000e2000c1e1900 */
[----:B------:R-:W-:Y:S01]  /*114a0*/  IADD3 R21, PT, PT, R0, R21, RZ ;  /* 0x0000001500157210 */ /* 0x000fe20007ffe0ff */
[----:B0-----:R-:W0:Y:S02]  /*114b0*/  LDC.64 R88, c[0x0][0x388] ;  /* 0x0000e200ff587b82 */ /* 0x001e240000000a00 */
[----:B-----5:R5:W-:Y:S04]  /*114c0*/  @!P5 STS [R13+0x38], R26 ;  /* 0x0000381a0d00d388 */ /* 0x020be80000000800 */
[----:B--2---:R-:W-:Y:S04]  /*114d0*/  @!P5 STS [R15+0x38], R92 ;  /* 0x0000385c0f00d388 */ /* 0x004fe80000000800 */
[----:B------:R2:W-:Y:S04]  /*114e0*/  @!P5 STS [R31+0x38], R18 ;  /* 0x000038121f00d388 */ /* 0x0005e80000000800 */
[----:B------:R-:W-:Y:S01]  /*114f0*/  @!P5 STS [R27+0x38], R84 ;  /* 0x000038541b00d388 */ /* 0x000fe20000000800 */
[----:B------:R-:W-:-:S03]  /*11500*/  ISETP.GT.U32.OR P5, PT, R80, R23, P0 ;  /* 0x000000175000720c */ /* 0x000fc600007a4470 */
[----:B-----5:R-:W5:Y:S04]  /*11510*/  @!P6 LDG.E R26, desc[UR8][R82.64+0x4] ;  /* 0x00000408521ae981 */ /* 0x020f68000c1e1900 */
[----:B--2---:R2:W5:Y:S06]  /*11520*/  @!P6 LDG.E R18, desc[UR8][R82.64+-0x4] ;  /* 0xfffffc085212e981 */ /* 0x00456c000c1e1900 */
[C---:B------:R-:W-:Y:S01]  /*11530*/  @!P5 IADD3 R93, PT, PT, R21.reuse, -0x2, -R23 ;  /* 0xfffffffe155dd810 */ /* 0x040fe20007ffe817 */
[----:B------:R-:W-:-:S02]  /*11540*/  @!P5 VIADD R51, R21, UR4 ;  /* 0x000000041533dc36 */ /* 0x000fc40008000000 */
[----:B-1----:R-:W-:Y:S01]  /*11550*/  @!P5 IMAD.WIDE R46, R21, 0x4, R46 ;  /* 0x00000004152ed825 */ /* 0x002fe200078e022e */
[----:B----4-:R-:W-:Y:S01]  /*11560*/  @!P6 STS [R43+0x38], R90 ;  /* 0x0000385a2b00e388 */ /* 0x010fe20000000800 */
[----:B--2---:R-:W1:Y:S02]  /*11570*/  LDC.64 R82, c[0x0][0x380] ;  /* 0x0000e000ff527b82 */ /* 0x004e640000000a00 */
[--C-:B------:R-:W-:Y:S01]  /*11580*/  @!P5 IMAD.WIDE R92, R93, 0x4, R48.reuse ;  /* 0x000000045d5cd825 */ /* 0x100fe200078e0230 */
[----:B------:R-:W2:Y:S03]  /*11590*/  @!P5 LDG.E R57, desc[UR8][R46.64+-0x4] ;  /* 0xfffffc082e39d981 */ /* 0x000ea6000c1e1900 */
[----:B------:R-:W-:Y:S01]  /*115a0*/  @!P5 IMAD.WIDE R48, R51, 0x4, R48 ;  /* 0x000000043330d825 */ /* 0x000fe200078e0230 */
[----:B------:R4:W2:Y:S04]  /*115b0*/  @!P5 LDG.E R65, desc[UR8][R46.64+0x4] ;  /* 0x000004082e41d981 */ /* 0x0008a8000c1e1900 */
[----:B------:R-:W2:Y:S04]  /*115c0*/  @!P5 LDG.E R92, desc[UR8][R92.64] ;  /* 0x000000085c5cd981 */ /* 0x000ea8000c1e1900 */
[----:B------:R0:W2:Y:S01]  /*115d0*/  @!P5 LDG.E R51, desc[UR8][R48.64] ;  /* 0x000000083033d981 */ /* 0x0000a2000c1e1900 */
[----:B------:R-:W-:Y:S01]  /*115e0*/  IADD3 R21, PT, PT, R0, R21, RZ ;  /* 0x0000001500157210 */ /* 0x000fe20007ffe0ff */
[----:B----4-:R-:W4:Y:S02]  /*115f0*/  LDC.64 R46, c[0x0][0x380] ;  /* 0x0000e000ff2e7b82 */ /* 0x010f240000000a00 */
[----:B---3--:R3:W-:Y:S06]  /*11600*/  @!P6 STS [R32+0x38], R29 ;  /* 0x0000381d2000e388 */ /* 0x0087ec0000000800 */
[----:B0-----:R-:W0:Y:S01]  /*11610*/  LDC.64 R48, c[0x0][0x388] ;  /* 0x0000e200ff307b82 */ /* 0x001e220000000a00 */
[----:B-----5:R-:W-:Y:S04]  /*11620*/  @!P6 STS [R41+0x38], R18 ;  /* 0x000038122900e388 */ /* 0x020fe80000000800 */
[----:B------:R-:W-:Y:S01]  /*11630*/  @!P6 STS [R39+0x38], R26 ;  /* 0x0000381a2700e388 */ /* 0x000fe20000000800 */
[----:B------:R-:W-:-:S13]  /*11640*/  ISETP.GT.U32.OR P6, PT, R80, R23, P4 ;  /* 0x000000175000720c */ /* 0x000fda00027c4470 */
[C---:B------:R-:W-:Y:S02]  /*11650*/  @!P6 IADD3 R91, PT, PT, R21.reuse, -0x2, -R23 ;  /* 0xfffffffe155be810 */ /* 0x040fe40007ffe817 */
[----:B---3--:R-:W-:-:S03]  /*11660*/  @!P6 IADD3 R29, PT, PT, R21, UR4, RZ ;  /* 0x00000004151dec10 */ /* 0x008fc6000fffe0ff */
[--C-:B------:R-:W-:Y:S01]  /*11670*/  @!P6 IMAD.WIDE R90, R91, 0x4, R88.reuse ;  /* 0x000000045b5ae825 */ /* 0x100fe200078e0258 */
[----:B--2---:R-:W-:Y:S03]  /*11680*/  @!P5 STS [R35+0x38], R92 ;  /* 0x0000385c2300d388 */ /* 0x004fe60000000800 */
[----:B------:R-:W-:Y:S01]  /*11690*/  @!P6 IMAD.WIDE R88, R29, 0x4, R88 ;  /* 0x000000041d58e825 */ /* 0x000fe200078e0258 */
[----:B------:R2:W-:Y:S03]  /*116a0*/  @!P5 STS [R28+0x38], R51 ;  /* 0x000038331c00d388 */ /* 0x0005e60000000800 */
[----:B-1----:R-:W-:Y:S01]  /*116b0*/  @!P6 IMAD.WIDE R82, R21, 0x4, R82 ;  /* 0x000000041552e825 */ /* 0x002fe200078e0252 */
[----:B------:R-:W3:Y:S04]  /*116c0*/  @!P6 LDG.E R90, desc[UR8][R90.64] ;  /* 0x000000085a5ae981 */ /* 0x000ee8000c1e1900 */
[----:B------:R1:W-:Y:S04]  /*116d0*/  @!P5 STS [R24+0x38], R57 ;  /* 0x000038391800d388 */ /* 0x0003e80000000800 */
[----:B------:R5:W3:Y:S04]  /*116e0*/  @!P6 LDG.E R29, desc[UR8][R88.64] ;  /* 0x00000008581de981 */ /* 0x000ae8000c1e1900 */
[----:B--2---:R-:W2:Y:S04]  /*116f0*/  @!P6 LDG.E R51, desc[UR8][R82.64+0x4] ;  /* 0x000004085233e981 */ /* 0x004ea8000c1e1900 */
[----:B-1----:R-:W2:Y:S01]  /*11700*/  @!P6 LDG.E R57, desc[UR8][R82.64+-0x4] ;  /* 0xfffffc085239e981 */ /* 0x002ea2000c1e1900 */
[----:B------:R-:W-:Y:S01]  /*11710*/  IADD3 R21, PT, PT, R0, R21, RZ ;  /* 0x0000001500157210 */ /* 0x000fe20007ffe0ff */
[----:B-----5:R-:W1:Y:S02]  /*11720*/  LDC.64 R88, c[0x0][0x388] ;  /* 0x0000e200ff587b82 */ /* 0x020e640000000a00 */
[----:B------:R-:W-:Y:S01]  /*11730*/  @!P5 STS [R44+0x38], R65 ;  /* 0x000038412c00d388 */ /* 0x000fe20000000800 */
[----:B------:R-:W-:-:S13]  /*11740*/  ISETP.GT.U32.OR P5, PT, R80, R23, P3 ;  /* 0x000000175000720c */ /* 0x000fda0001fa4470 */
[C---:B------:R-:W-:Y:S01]  /*11750*/  @!P5 IADD3 R93, PT, PT, R21.reuse, -0x2, -R23 ;  /* 0xfffffffe155dd810 */ /* 0x040fe20007ffe817 */
[----:B------:R-:W-:-:S04]  /*11760*/  @!P5 VIADD R95, R21, UR4 ;  /* 0x00000004155fdc36 */ /* 0x000fc80008000000 */
[----:B0-----:R-:W-:-:S04]  /*11770*/  @!P5 IMAD.WIDE R92, R93, 0x4, R48 ;  /* 0x000000045d5cd825 */ /* 0x001fc800078e0230 */
[----:B------:R-:W-:Y:S02]  /*11780*/  @!P5 IMAD.WIDE R94, R95, 0x4, R48 ;  /* 0x000000045f5ed825 */ /* 0x000fe400078e0230 */
[----:B------:R-:W5:Y:S01]  /*11790*/  @!P5 LDG.E R92, desc[UR8][R92.64] ;  /* 0x000000085c5cd981 */ /* 0x000f62000c1e1900 */
[----:B------:R-:W0:Y:S03]  /*117a0*/  LDC.64 R48, c[0x0][0x388] ;  /* 0x0000e200ff307b82 */ /* 0x000e260000000a00 */
[----:B------:R-:W5:Y:S01]  /*117b0*/  @!P5 LDG.E R95, desc[UR8][R94.64] ;  /* 0x000000085e5fd981 */ /* 0x000f62000c1e1900 */
[----:B----4-:R-:W-:-:S05]  /*117c0*/  @!P5 IMAD.WIDE R46, R21, 0x4, R46 ;  /* 0x00000004152ed825 */ /* 0x010fca00078e022e */
[----:B------:R-:W4:Y:S04]  /*117d0*/  @!P5 LDG.E R26, desc[UR8][R46.64+-0x4] ;  /* 0xfffffc082e1ad981 */ /* 0x000f28000c1e1900 */
[----:B------:R1:W4:Y:S01]  /*117e0*/  @!P5 LDG.E R75, desc[UR8][R46.64+0x4] ;  /* 0x000004082e4bd981 */ /* 0x000322000c1e1900 */
[----:B------:R-:W-:Y:S02]  /*117f0*/  IADD3 R21, PT, PT, R0, R21, RZ ;  /* 0x0000001500157210 */ /* 0x000fe40007ffe0ff */
[----:B------:R-:W-:Y:S01]  /*11800*/  ISETP.GT.U32.OR P1, PT, R80, R23, P1 ;  /* 0x000000175000720c */ /* 0x000fe20000f24470 */
[----:B-1----:R-:W1:-:S12]  /*11810*/  LDC.64 R46, c[0x0][0x380] ;  /* 0x0000e000ff2e7b82 */ /* 0x002e580000000a00 */
[----:B------:R-:W-:-:S04]  /*11820*/  @!P1 IADD3 R18, PT, PT, R0, R21, RZ ;  /* 0x0000001500129210 */ /* 0x000fc80007ffe0ff */
[----:B------:R-:W-:-:S05]  /*11830*/  @!P1 IADD3 R99, PT, PT, R18, -0x2, -R23 ;  /* 0xfffffffe12639810 */ /* 0x000fca0007ffe817 */
[----:B0-----:R-:W-:-:S05]  /*11840*/  @!P1 IMAD.WIDE R98, R99, 0x4, R48 ;  /* 0x0000000463629825 */ /* 0x001fca00078e0230 */
[----:B------:R-:W4:Y:S04]  /*11850*/  @!P1 LDG.E R86, desc[UR8][R98.64] ;  /* 0x0000000862569981 */ /* 0x000f28000c1e1900 */
[----:B---3--:R-:W-:Y:S04]  /*11860*/  @!P6 STS [R45+0x38], R90 ;  /* 0x0000385a2d00e388 */ /* 0x008fe80000000800 */
[----:B------:R0:W-:Y:S04]  /*11870*/  @!P6 STS [R42+0x38], R29 ;  /* 0x0000381d2a00e388 */ /* 0x0001e80000000800 */
[----:B--2---:R-:W-:Y:S04]  /*11880*/  @!P6 STS [R40+0x38], R57 ;  /* 0x000038392800e388 */ /* 0x004fe80000000800 */
[----:B------:R-:W-:Y:S01]  /*11890*/  @!P6 STS [R38+0x38], R51 ;  /* 0x000038332600e388 */ /* 0x000fe20000000800 */
[----:B------:R-:W-:-:S13]  /*118a0*/  ISETP.GT.U32.OR P6, PT, R80, R23, P2 ;  /* 0x000000175000720c */ /* 0x000fda00017c4470 */
[C---:B------:R-:W-:Y:S02]  /*118b0*/  @!P6 IADD3 R83, PT, PT, R21.reuse, -0x2, -R23 ;  /* 0xfffffffe1553e810 */ /* 0x040fe40007ffe817 */
[C---:B0-----:R-:W-:Y:S01]  /*118c0*/  @!P6 IADD3 R29, PT, PT, R21.reuse, UR4, RZ ;  /* 0x00000004151dec10 */ /* 0x041fe2000fffe0ff */
[----:B------:R-:W-:-:S04]  /*118d0*/  @!P6 IMAD.WIDE R100, R21, 0x4, R100 ;  /* 0x000000041564e825 */ /* 0x000fc800078e0264 */
[--C-:B------:R-:W-:Y:S01]  /*118e0*/  @!P6 IMAD.WIDE R82, R83, 0x4, R88.reuse ;  /* 0x000000045352e825 */ /* 0x100fe200078e0258 */
[----:B------:R-:W2:Y:S03]  /*118f0*/  @!P6 LDG.E R80, desc[UR8][R100.64+-0x4] ;  /* 0xfffffc086450e981 */ /* 0x000ea6000c1e1900 */
[----:B------:R-:W-:Y:S01]  /*11900*/  @!P6 IMAD.WIDE R88, R29, 0x4, R88 ;  /* 0x000000041d58e825 */ /* 0x000fe200078e0258 */
[----:B------:R1:W3:Y:S04]  /*11910*/  @!P6 LDG.E R90, desc[UR8][R82.64] ;  /* 0x00000008525ae981 */ /* 0x0002e8000c1e1900 */
[----:B------:R-:W2:Y:S04]  /*11920*/  @!P6 LDG.E R65, desc[UR8][R88.64] ;  /* 0x000000085841e981 */ /* 0x000ea8000c1e1900 */
[----:B------:R-:W2:Y:S01]  /*11930*/  @!P6 LDG.E R91, desc[UR8][R100.64+0x4] ;  /* 0x00000408645be981 */ /* 0x000ea2000c1e1900 */
[----:B------:R-:W-:-:S02]  /*11940*/  @!P1 VIADD R21, R18, UR4 ;  /* 0x0000000412159c36 */ /* 0x000fc40008000000 */
[----:B-1----:R-:W-:-:S04]  /*11950*/  @!P1 IMAD.WIDE R82, R18, 0x4, R46 ;  /* 0x0000000412529825 */ /* 0x002fc800078e022e */
[----:B------:R-:W-:Y:S01]  /*11960*/  @!P1 IMAD.WIDE R48, R21, 0x4, R48 ;  /* 0x0000000415309825 */ /* 0x000fe200078e0230 */
[----:B-----5:R-:W-:Y:S04]  /*11970*/  @!P5 STS [R37+0x38], R92 ;  /* 0x0000385c2500d388 */ /* 0x020fe80000000800 */
[----:B------:R-:W5:Y:S04]  /*11980*/  @!P1 LDG.E R93, desc[UR8][R48.64] ;  /* 0x00000008305d9981 */ /* 0x000f68000c1e1900 */
[----:B------:R0:W-:Y:S04]  /*11990*/  @!P5 STS [R34+0x38], R95 ;  /* 0x0000385f2200d388 */ /* 0x0001e80000000800 */
[----:B------:R-:W5:Y:S04]  /*119a0*/  @!P1 LDG.E R88, desc[UR8][R82.64+-0x4] ;  /* 0xfffffc0852589981 */ /* 0x000f68000c1e1900 */
[----:B0-----:R0:W5:Y:S04]  /*119b0*/  @!P1 LDG.E R95, desc[UR8][R82.64+0x4] ;  /* 0x00000408525f9981 */ /* 0x001168000c1e1900 */
[----:B----4-:R1:W-:Y:S04]  /*119c0*/  @!P5 STS [R33+0x38], R26 ;  /* 0x0000381a2100d388 */ /* 0x0103e80000000800 */
[----:B------:R4:W-:Y:S01]  /*119d0*/  @!P5 STS [R30+0x38], R75 ;  /* 0x0000384b1e00d388 */ /* 0x0009e20000000800 */
[----:B------:R-:W-:-:S02]  /*119e0*/  ISETP.GE.AND P5, PT, R5, 0x1, PT ;  /* 0x000000010500780c */ /* 0x000fc40003fa6270 */
[----:B-1----:R-:W-:-:S04]  /*119f0*/  VIMNMX R26, PT, PT, R5, R12, !PT ;  /* 0x0000000c051a7248 */ /* 0x002fc80007fe0100 */
[----:B------:R-:W-:Y:S01]  /*11a00*/  ISETP.GT.OR P5, PT, R26, R23, !P5 ;  /* 0x000000171a00720c */ /* 0x000fe20006fa4670 */
[----:B----4-:R-:W-:-:S12]  /*11a10*/  IMAD R75, R12, UR4, R5 ;  /* 0x000000040c4b7c24 */ /* 0x010fd8000f8e0205 */
[----:B------:R-:W-:-:S05]  /*11a20*/  @!P5 IADD3 R47, PT, PT, R75, -0x2, -R23 ;  /* 0xfffffffe4b2fd810 */ /* 0x000fca0007ffe817 */
[----:B------:R-:W-:-:S05]  /*11a30*/  @!P5 IMAD.WIDE R46, R47, 0x4, R96 ;  /* 0x000000042f2ed825 */ /* 0x000fca00078e0260 */
[----:B------:R1:W4:Y:S01]  /*11a40*/  @!P5 LDG.E R84, desc[UR8][R46.64] ;  /* 0x000000082e54d981 */ /* 0x000322000c1e1900 */
[----:B------:R-:W1:Y:S01]  /*11a50*/  S2R R21, SR_CgaCtaId ;  /* 0x0000000000157919 */ /* 0x000e620000008800 */
[----:B------:R-:W-:Y:S01]  /*11a60*/  LEA R29, R6, R25, 0x3 ;  /* 0x00000019061d7211 */ /* 0x000fe200078e18ff */
[----:B------:R-:W-:-:S03]  /*11a70*/  IMAD R51, R0, 0xf, R5 ;  /* 0x0000000f00337824 */ /* 0x000fc600078e0205 */
[----:B------:R-:W-:Y:S01]  /*11a80*/  LEA R26, R6, R29, 0x2 ;  /* 0x0000001d061a7211 */ /* 0x000fe200078e10ff */
[----:B0-----:R-:W-:Y:S02]  /*11a90*/  IMAD R83, R0, -0xe, R51 ;  /* 0xfffffff200537824 */ /* 0x001fe400078e0233 */
[C---:B------:R-:W-:Y:S01]  /*11aa0*/  IMAD R57, R12.reuse, UR4, R5 ;  /* 0x000000040c397c24 */ /* 0x040fe2000f8e0205 */
[----:B------:R-:W-:Y:S01]  /*11ab0*/  MOV R18, 0x400 ;  /* 0x0000040000127802 */ /* 0x000fe20000000f00 */
[----:B-1----:R-:W0:Y:S01]  /*11ac0*/  LDC.64 R46, c[0x0][0x380] ;  /* 0x0000e000ff2e7b82 */ /* 0x002e220000000a00 */
[----:B------:R-:W-:Y:S01]  /*11ad0*/  VIMNMX R48, PT, PT, R12, R83, !PT ;  /* 0x000000530c307248 */ /* 0x000fe20007fe0100 */
[----:B------:R-:W-:-:S04]  /*11ae0*/  @!P5 VIADD R49, R57, UR4 ;  /* 0x000000043931dc36 */ /* 0x000fc80008000000 */
[----:B------:R-:W-:Y:S01]  /*11af0*/  @!P5 IMAD.WIDE R96, R49, 0x4, R96 ;  /* 0x000000043160d825 */ /* 0x000fe200078e0260 */
[----:B------:R-:W-:-:S03]  /*11b00*/  LEA R21, R21, R18, 0x18 ;  /* 0x0000001215157211 */ /* 0x000fc600078ec0ff */
[----:B------:R-:W-:Y:S01]  /*11b10*/  IMAD R18, R4, R9, RZ ;  /* 0x0000000904127224 */ /* 0x000fe200078e02ff */
[----:B------:R-:W-:-:S04]  /*11b20*/  LEA R79, R6, R21, 0x3 ;  /* 0x00000015064f7211 */ /* 0x000fc800078e18ff */
[----:B------:R-:W-:Y:S02]  /*11b30*/  LEA R89, R18, R21, 0x2 ;  /* 0x0000001512597211 */ /* 0x000fe400078e10ff */
[----:B------:R-:W-:Y:S01]  /*11b40*/  LEA R21, R6, R17, 0x3 ;  /* 0x0000001106157211 */ /* 0x000fe200078e18ff */
[----:B------:R-:W-:-:S03]  /*11b50*/  IMAD R79, R18, 0x4, R79 ;  /* 0x00000004124f7824 */ /* 0x000fc600078e024f */
[----:B------:R-:W-:Y:S01]  /*11b60*/  LEA R18, R6, R21, 0x2 ;  /* 0x0000001506127211 */ /* 0x000fe200078e10ff */
[----:B0-----:R-:W-:Y:S01]  /*11b70*/  @!P5 IMAD.WIDE R46, R57, 0x4, R46 ;  /* 0x00000004392ed825 */ /* 0x001fe200078e022e */
[----:B---3--:R0:W-:Y:S04]  /*11b80*/  @!P6 STS [R29+0x38], R90 ;  /* 0x0000385a1d00e388 */ /* 0x0081e80000000800 */
[----:B--2---:R1:W-:Y:S04]  /*11b90*/  @!P6 STS [R26+0x38], R65 ;  /* 0x000038411a00e388 */ /* 0x0043e80000000800 */
[----:B------:R2:W-:Y:S04]  /*11ba0*/  @!P6 STS [R25+0x38], R80 ;  /* 0x000038501900e388 */ /* 0x0005e80000000800 */
[----:B------:R3:W-:Y:S01]  /*11bb0*/  @!P6 STS [R22+0x38], R91 ;  /* 0x0000385b1600e388 */ /* 0x0007e20000000800 */
[----:B------:R-:W-:-:S03]  /*11bc0*/  ISETP.GE.AND P6, PT, R83, 0x1, PT ;  /* 0x000000015300780c */ /* 0x000fc60003fc6270 */
[----:B0-----:R-:W4:Y:S01]  /*11bd0*/  @!P5 LDG.E R90, desc[UR8][R46.64+-0x4] ;  /* 0xfffffc082e5ad981 */ /* 0x001f22000c1e1900 */
[----:B------:R-:W-:Y:S02]  /*11be0*/  ISETP.GT.OR P6, PT, R48, R23, !P6 ;  /* 0x000000173000720c */ /* 0x000fe400077c4670 */
[----:B------:R-:W0:Y:S01]  /*11bf0*/  LDC.64 R48, c[0x0][0x388] ;  /* 0x0000e200ff307b82 */ /* 0x000e220000000a00 */
[----:B------:R-:W-:Y:S04]  /*11c00*/  @!P1 STS [R21+0x38], R86 ;  /* 0x0000385615009388 */ /* 0x000fe80000000800 */
[----:B-----5:R5:W-:Y:S04]  /*11c10*/  @!P1 STS [R18+0x38], R93 ;  /* 0x0000385d12009388 */ /* 0x020be80000000800 */
[----:B------:R5:W-:Y:S02]  /*11c20*/  @!P1 STS [R17+0x38], R88 ;  /* 0x0000385811009388 */ /* 0x000be40000000800 */
[----:B-1----:R-:W-:-:S02]  /*11c30*/  @!P6 IADD3 R65, PT, PT, R0, R75, RZ ;  /* 0x0000004b0041e210 */ /* 0x002fc40007ffe0ff */
[----:B--2---:R-:W2:Y:S02]  /*11c40*/  @!P5 LDG.E R80, desc[UR8][R96.64] ;  /* 0x000000086050d981 */ /* 0x004ea4000c1e1900 */
[C---:B---3--:R-:W-:Y:S01]  /*11c50*/  @!P6 IADD3 R91, PT, PT, R65.reuse, UR4, RZ ;  /* 0x00000004415bec10 */ /* 0x048fe2000fffe0ff */
[----:B-----5:R-:W1:Y:S01]  /*11c60*/  LDC.64 R92, c[0x0][0x380] ;  /* 0x0000e000ff5c7b82 */ /* 0x020e620000000a00 */
[----:B------:R3:W-:Y:S04]  /*11c70*/  @!P1 STS [R14+0x38], R95 ;  /* 0x0000385f0e009388 */ /* 0x0007e80000000800 */
[----:B------:R5:W2:Y:S01]  /*11c80*/  @!P5 LDG.E R88, desc[UR8][R46.64+0x4] ;  /* 0x000004082e58d981 */ /* 0x000aa2000c1e1900 */
[----:B---3--:R-:W-:Y:S02]  /*11c90*/  @!P6 IADD3 R95, PT, PT, R65, -0x2, -R23 ;  /* 0xfffffffe415fe810 */ /* 0x008fe40007ffe817 */
[----:B-----5:R-:W3:Y:S03]  /*11ca0*/  LDC.64 R46, c[0x0][0x388] ;  /* 0x0000e200ff2e7b82 */ /* 0x020ee60000000a00 */
[----:B0-----:R-:W-:-:S04]  /*11cb0*/  @!P6 IMAD.WIDE R94, R95, 0x4, R48 ;  /* 0x000000045f5ee825 */ /* 0x001fc800078e0230 */
[----:B------:R-:W-:Y:S01]  /*11cc0*/  @!P6 IMAD.WIDE R48, R91, 0x4, R48 ;  /* 0x000000045b30e825 */ /* 0x000fe200078e0230 */
[----:B------:R-:W-:Y:S01]  /*11cd0*/  IADD3 R91, PT, PT, R0, R83, RZ ;  /* 0x00000053005b7210 */ /* 0x000fe20007ffe0ff */
[----:B------:R-:W5:Y:S03]  /*11ce0*/  @!P6 LDG.E R86, desc[UR8][R94.64] ;  /* 0x000000085e56e981 */ /* 0x000f66000c1e1900 */
[----:B------:R-:W-:Y:S02]  /*11cf0*/  ISETP.GE.AND P1, PT, R91, 0x1, PT ;  /* 0x000000015b00780c */ /* 0x000fe40003f26270 */
[----:B------:R-:W-:-:S04]  /*11d00*/  VIMNMX R82, PT, PT, R12, R91, !PT ;  /* 0x0000005b0c527248 */ /* 0x000fc80007fe0100 */
[----:B------:R-:W-:Y:S01]  /*11d10*/  ISETP.GT.OR P1, PT, R82, R23, !P1 ;  /* 0x000000175200720c */ /* 0x000fe20004f24670 */
[----:B-1----:R-:W-:Y:S02]  /*11d20*/  @!P6 IMAD.WIDE R92, R65, 0x4, R92 ;  /* 0x00000004415ce825 */ /* 0x002fe400078e025c */
[----:B------:R3:W5:Y:S04]  /*11d30*/  @!P6 LDG.E R65, desc[UR8][R48.64] ;  /* 0x000000083041e981 */ /* 0x000768000c1e1900 */
[----:B------:R-:W5:Y:S06]  /*11d40*/  @!P6 LDG.E R82, desc[UR8][R92.64+0x4] ;  /* 0x000004085c52e981 */ /* 0x000f6c000c1e1900 */
[----:B------:R-:W-:-:S04]  /*11d50*/  @!P1 IADD3 R75, PT, PT, R0, R75, R0 ;  /* 0x0000004b004b9210 */ /* 0x000fc80007ffe000 */
[----:B------:R-:W-:Y:S01]  /*11d60*/  @!P1 IADD3 R91, PT, PT, R75, -0x2, -R23 ;  /* 0xfffffffe4b5b9810 */ /* 0x000fe20007ffe817 */
[----:B----4-:R0:W-:Y:S04]  /*11d70*/  @!P5 STS [R79+0x3c], R84 ;  /* 0x00003c544f00d388 */ /* 0x0101e80000000800 */
[----:B---3--:R-:W-:-:S04]  /*11d80*/  @!P1 IMAD.WIDE R48, R91, 0x4, R46 ;  /* 0x000000045b309825 */ /* 0x008fc800078e022e */
[----:B------:R-:W-:Y:S01]  /*11d90*/  @!P1 VIADD R91, R75, UR4 ;  /* 0x000000044b5b9c36 */ /* 0x000fe20008000000 */
[----:B0-----:R0:W3:Y:S04]  /*11da0*/  @!P6 LDG.E R84, desc[UR8][R92.64+-0x4] ;  /* 0xfffffc085c54e981 */ /* 0x0010e8000c1e1900 */
[----:B------:R-:W4:Y:S01]  /*11db0*/  @!P1 LDG.E R48, desc[UR8][R48.64] ;  /* 0x0000000830309981 */ /* 0x000f22000c1e1900 */
[----:B0-----:R-:W-:Y:S02]  /*11dc0*/  @!P1 IMAD.WIDE R92, R91, 0x4, R46 ;  /* 0x000000045b5c9825 */ /* 0x001fe400078e022e */
[----:B------:R-:W0:Y:S03]  /*11dd0*/  LDC.64 R46, c[0x0][0x380] ;  /* 0x0000e000ff2e7b82 */ /* 0x000e260000000a00 */
[----:B------:R1:W4:Y:S01]  /*11de0*/  @!P1 LDG.E R96, desc[UR8][R92.64] ;  /* 0x000000085c609981 */ /* 0x000322000c1e1900 */
[----:B0-----:R-:W-:-:S05]  /*11df0*/  @!P1 IMAD.WIDE R46, R75, 0x4, R46 ;  /* 0x000000044b2e9825 */ /* 0x001fca00078e022e */
[----:B------:R-:W4:Y:S04]  /*11e00*/  @!P1 LDG.E R94, desc[UR8][R46.64+-0x4] ;  /* 0xfffffc082e5e9981 */ /* 0x000f28000c1e1900 */
[----:B------:R0:W4:Y:S01]  /*11e10*/  @!P1 LDG.E R75, desc[UR8][R46.64+0x4] ;  /* 0x000004082e4b9981 */ /* 0x000122000c1e1900 */
[C---:B------:R-:W-:Y:S02]  /*11e20*/  LEA R79, R6.reuse, R79, 0x2 ;  /* 0x0000004f064f7211 */ /* 0x040fe400078e10ff */
[C---:B------:R-:W-:Y:S02]  /*11e30*/  LEA R91, R6.reuse, R89, 0x2 ;  /* 0x00000059065b7211 */ /* 0x040fe400078e10ff */
[C---:B-1----:R-:W-:Y:S01]  /*11e40*/  LEA R92, R6.reuse, R87, 0x2 ;  /* 0x00000057065c7211 */ /* 0x042fe200078e10ff */
[----:B------:R-:W-:Y:S01]  /*11e50*/  IMAD R49, R6, 0x4, R85 ;  /* 0x0000000406317824 */ /* 0x000fe200078e0255 */
[----:B------:R-:W-:Y:S01]  /*11e60*/  IADD3 R83, PT, PT, R0, R83, R0 ;  /* 0x0000005300537210 */ /* 0x000fe20007ffe000 */
[----:B0-----:R-:W0:Y:S01]  /*11e70*/  LDC.64 R46, c[0x0][0x388] ;  /* 0x0000e200ff2e7b82 */ /* 0x001e220000000a00 */
[----:B--2---:R1:W-:Y:S04]  /*11e80*/  @!P5 STS [R79+0x3c], R80 ;  /* 0x00003c504f00d388 */ /* 0x0043e80000000800 */
[----:B------:R2:W-:Y:S04]  /*11e90*/  @!P5 STS [R89+0x3c], R90 ;  /* 0x00003c5a5900d388 */ /* 0x0005e80000000800 */
[----:B------:R-:W-:Y:S01]  /*11ea0*/  @!P5 STS [R91+0x3c], R88 ;  /* 0x00003c585b00d388 */ /* 0x000fe20000000800 */
[----:B-1----:R-:W-:-:S02]  /*11eb0*/  VIMNMX R80, PT, PT, R12, R83, !PT ;  /* 0x000000530c507248 */ /* 0x002fc40007fe0100 */
[C---:B------:R-:W-:Y:S01]  /*11ec0*/  IADD3 R79, PT, PT, R0.reuse, R83, RZ ;  /* 0x00000053004f7210 */ /* 0x040fe20007ffe0ff */
[----:B-----5:R1:W-:Y:S04]  /*11ed0*/  @!P6 STS [R87+0x40], R86 ;  /* 0x000040565700e388 */ /* 0x0203e80000000800 */
[----:B------:R-:W-:Y:S01]  /*11ee0*/  @!P6 STS [R92+0x40], R65 ;  /* 0x000040415c00e388 */ /* 0x000fe20000000800 */
[----:B--2---:R-:W-:Y:S02]  /*11ef0*/  IADD3 R89, PT, PT, R0, R57, R0 ;  /* 0x0000003900597210 */ /* 0x004fe40007ffe000 */
[----:B-1----:R-:W-:Y:S02]  /*11f00*/  VIMNMX R86, PT, PT, R12, R79, !PT ;  /* 0x0000004f0c567248 */ /* 0x002fe40007fe0100 */
[----:B------:R-:W-:-:S02]  /*11f10*/  ISETP.GE.AND P5, PT, R79, 0x1, PT ;  /* 0x000000014f00780c */ /* 0x000fc40003fa6270 */
[----:B------:R-:W-:Y:S01]  /*11f20*/  IADD3 R89, PT, PT, R0, R89, RZ ;  /* 0x0000005900597210 */ /* 0x000fe20007ffe0ff */
[----:B---3--:R1:W-:Y:S04]  /*11f30*/  @!P6 STS [R85+0x40], R84 ;  /* 0x000040545500e388 */ /* 0x0083e80000000800 */
[----:B------:R2:W-:Y:S01]  /*11f40*/  @!P6 STS [R49+0x40], R82 ;  /* 0x000040523100e388 */ /* 0x0005e20000000800 */
[----:B------:R-:W-:-:S04]  /*11f50*/  ISETP.GE.AND P6, PT, R83, 0x1, PT ;  /* 0x000000015300780c */ /* 0x000fc80003fc6270 */
[-C--:B------:R-:W-:Y:S01]  /*11f60*/  ISETP.GT.OR P6, PT, R80, R23.reuse, !P6 ;  /* 0x000000175000720c */ /* 0x080fe200077c4670 */
[----:B-1----:R-:W1:Y:S01]  /*11f70*/  LDC.64 R84, c[0x0][0x380] ;  /* 0x0000e000ff547b82 */ /* 0x002e620000000a00 */
[----:B----4-:R3:W-:Y:S01]  /*11f80*/  @!P1 STS [R81+0x3c], R48 ;  /* 0x00003c3051009388 */ /* 0x0107e20000000800 */
[----:B------:R-:W-:-:S03]  /*11f90*/  ISETP.GT.OR P5, PT, R86, R23, !P5 ;  /* 0x000000175600720c */ /* 0x000fc60006fa4670 */
[----:B------:R-:W-:Y:S03]  /*11fa0*/  @!P1 STS [R67+0x3c], R96 ;  /* 0x00003c6043009388 */ /* 0x000fe60000000800 */
[----:B--2---:R-:W2:Y:S01]  /*11fb0*/  LDC.64 R82, c[0x0][0x388] ;  /* 0x0000e200ff527b82 */ /* 0x004ea20000000a00 */
[----:B------:R-:W-:-:S03]  /*11fc0*/  VIMNMX R80, PT, PT, R12, R77, !PT ;  /* 0x0000004d0c507248 */ /* 0x000fc60007fe0100 */
[C---:B------:R-:W-:Y:S02]  /*11fd0*/  @!P6 IADD3 R49, PT, PT, R89.reuse, -0x2, -R23 ;  /* 0xfffffffe5931e810 */ /* 0x040fe40007ffe817 */
[----:B---3--:R-:W-:Y:S02]  /*11fe0*/  @!P6 IADD3 R81, PT, PT, R89, UR4, RZ ;  /* 0x000000045951ec10 */ /* 0x008fe4000fffe0ff */
[----:B------:R-:W3:Y:S01]  /*11ff0*/  LDC.64 R86, c[0x0][0x380] ;  /* 0x0000e000ff567b82 */ /* 0x000ee20000000a00 */
[----:B0-----:R-:W-:-:S04]  /*12000*/  @!P6 IMAD.WIDE R48, R49, 0x4, R46 ;  /* 0x000000043130e825 */ /* 0x001fc800078e022e */
[----:B------:R-:W-:Y:S01]  /*12010*/  IMAD.IADD R65, R0, 0x1, R89 ;  /* 0x0000000100417824 */ /* 0x000fe200078e0259 */
[----:B------:R0:W4:Y:S04]  /*12020*/  @!P6 LDG.E R57, desc[UR8][R48.64] ;  /* 0x000000083039e981 */ /* 0x000128000c1e1900 */
[----:B------:R5:W-:Y:S04]  /*12030*/  @!P1 STS [R63+0x3c], R94 ;  /* 0x00003c5e3f009388 */ /* 0x000be80000000800 */
[----:B------:R0:W-:Y:S01]  /*12040*/  @!P1 STS [R78+0x3c], R75 ;  /* 0x00003c4b4e009388 */ /* 0x0001e20000000800 */
[----:B------:R-:W-:-:S04]  /*12050*/  ISETP.GE.AND P1, PT, R77, 0x1, PT ;  /* 0x000000014d00780c */ /* 0x000fc80003f26270 */
[----:B------:R-:W-:Y:S01]  /*12060*/  ISETP.GT.OR P1, PT, R80, R23, !P1 ;  /* 0x000000175000720c */ /* 0x000fe20004f24670 */
[----:B------:R-:W-:Y:S02]  /*12070*/  @!P6 IMAD.WIDE R80, R81, 0x4, R46 ;  /* 0x000000045150e825 */ /* 0x000fe400078e022e */
[----:B------:R-:W3:Y:S02]  /*12080*/  LDC.64 R46, c[0x0][0x388] ;  /* 0x0000e200ff2e7b82 */ /* 0x000ee40000000a00 */
[----:B-1----:R-:W-:Y:S01]  /*12090*/  @!P6 IMAD.WIDE R84, R89, 0x4, R84 ;  /* 0x000000045954e825 */ /* 0x002fe200078e0254 */
[C---:B-----5:R-:W-:Y:S01]  /*120a0*/  @!P5 IADD3 R63, PT, PT, R65.reuse, -0x2, -R23 ;  /* 0xfffffffe413fd810 */ /* 0x060fe20007ffe817 */
[----:B------:R-:W5:Y:S04]  /*120b0*/  @!P6 LDG.E R80, desc[UR8][R80.64] ;  /* 0x000000085050e981 */ /* 0x000f68000c1e1900 */
[----:B0-----:R-:W0:Y:S01]  /*120c0*/  LDC.64 R78, c[0x0][0x380] ;  /* 0x0000e000ff4e7b82 */ /* 0x001e220000000a00 */
[----:B------:R-:W5:Y:S01]  /*120d0*/  @!P6 LDG.E R90, desc[UR8][R84.64+-0x4] ;  /* 0xfffffc08545ae981 */ /* 0x000f62000c1e1900 */
[----:B------:R-:W-:Y:S01]  /*120e0*/  @!P5 IADD3 R67, PT, PT, R65, UR4, RZ ;  /* 0x000000044143dc10 */ /* 0x000fe2000fffe0ff */
[----:B--2---:R-:W-:-:S02]  /*120f0*/  @!P5 IMAD.WIDE R88, R63, 0x4, R82 ;  /* 0x000000043f58d825 */ /* 0x004fc400078e0252 */
[----:B------:R-:W2:Y:S01]  /*12100*/  @!P6 LDG.E R92, desc[UR8][R84.64+0x4] ;  /* 0x00000408545ce981 */ /* 0x000ea2000c1e1900 */
[----:B------:R-:W-:Y:S01]  /*12110*/  IADD3 R63, PT, PT, R0, R65, RZ ;  /* 0x00000041003f7210 */ /* 0x000fe20007ffe0ff */
[----:B------:R-:W-:Y:S02]  /*12120*/  @!P5 IMAD.WIDE R82, R67, 0x4, R82 ;  /* 0x000000044352d825 */ /* 0x000fe400078e0252 */
[----:B------:R-:W2:Y:S01]  /*12130*/  @!P5 LDG.E R89, desc[UR8][R88.64] ;  /* 0x000000085859d981 */ /* 0x000ea2000c1e1900 */
[----:B------:R-:W-:Y:S01]  /*12140*/  @!P1 IADD3 R49, PT, PT, R63, -0x2, -R23 ;  /* 0xfffffffe3f319810 */ /* 0x000fe20007ffe817 */
[----:B---3--:R-:W-:Y:S01]  /*12150*/  @!P5 IMAD.WIDE R86, R65, 0x4, R86 ;  /* 0x000000044156d825 */ /* 0x008fe200078e0256 */
[----:B------:R-:W-:Y:S01]  /*12160*/  @!P1 IADD3 R75, PT, PT, R63, UR4, RZ ;  /* 0x000000043f4b9c10 */ /* 0x000fe2000fffe0ff */
[----:B------:R-:W3:Y:S02]  /*12170*/  @!P5 LDG.E R83, desc[UR8][R82.64] ;  /* 0x000000085253d981 */ /* 0x000ee4000c1e1900 */
[----:B------:R-:W-:-:S02]  /*12180*/  @!P1 IMAD.WIDE R48, R49, 0x4, R46 ;  /* 0x0000000431309825 */ /* 0x000fc400078e022e */
[----:B------:R-:W3:Y:S02]  /*12190*/  @!P5 LDG.E R65, desc[UR8][R86.64+-0x4] ;  /* 0xfffffc085641d981 */ /* 0x000ee4000c1e1900 */
[----:B------:R-:W-:Y:S02]  /*121a0*/  @!P1 IMAD.WIDE R46, R75, 0x4, R46 ;  /* 0x000000044b2e9825 */ /* 0x000fe400078e022e */
[----:B------:R-:W3:Y:S02]  /*121b0*/  @!P5 LDG.E R67, desc[UR8][R86.64+0x4] ;  /* 0x000004085643d981 */ /* 0x000ee4000c1e1900 */
[----:B0-----:R-:W-:Y:S02]  /*121c0*/  @!P1 IMAD.WIDE R78, R63, 0x4, R78 ;  /* 0x000000043f4e9825 */ /* 0x001fe400078e024e */
[----:B------:R0:W3:Y:S04]  /*121d0*/  @!P1 LDG.E R75, desc[UR8][R48.64] ;  /* 0x00000008304b9981 */ /* 0x0000e8000c1e1900 */
[----:B------:R1:W3:Y:S04]  /*121e0*/  @!P1 LDG.E R77, desc[UR8][R46.64] ;  /* 0x000000082e4d9981 */ /* 0x0002e8000c1e1900 */
[----:B------:R-:W3:Y:S01]  /*121f0*/  @!P1 LDG.E R81, desc[UR8][R78.64+-0x4] ;  /* 0xfffffc084e519981 */ /* 0x000ee2000c1e1900 */
[----:B0-----:R-:W0:Y:S03]  /*12200*/  LDC.64 R48, c[0x0][0x388] ;  /* 0x0000e200ff307b82 */ /* 0x001e260000000a00 */
[----:B------:R1:W3:Y:S05]  /*12210*/  @!P1 LDG.E R85, desc[UR8][R78.64+0x4] ;  /* 0x000004084e559981 */ /* 0x0002ea000c1e1900 */
[----:B-1----:R-:W1:Y:S01]  /*12220*/  LDC.64 R46, c[0x0][0x380] ;  /* 0x0000e000ff2e7b82 */ /* 0x002e620000000a00 */
[C---:B------:R-:W-:Y:S01]  /*12230*/  IMAD.IADD R87, R0.reuse, 0x1, R53 ;  /* 0x0000000100577824 */ /* 0x040fe200078e0235 */
[----:B------:R-:W-:-:S04]  /*12240*/  IADD3 R63, PT, PT, R0, R63, RZ ;  /* 0x0000003f003f7210 */ /* 0x000fc80007ffe0ff */
[C---:B------:R-:W-:Y:S01]  /*12250*/  VIMNMX R78, PT, PT, R12.reuse, R87, !PT ;  /* 0x000000570c4e7248 */ /* 0x040fe20007fe0100 */
[----:B----4-:R4:W-:Y:S02]  /*12260*/  @!P6 STS [R64+0x3c], R57 ;  /* 0x00003c394000e388 */ /* 0x0109e40000000800 */
[----:B----4-:R-:W-:Y:S02]  /*12270*/  VIMNMX R64, PT, PT, R12, R53, !PT ;  /* 0x000000350c407248 */ /* 0x010fe40007fe0100 */
[----:B-----5:R-:W-:Y:S04]  /*12280*/  @!P6 STS [R69+0x3c], R80 ;  /* 0x00003c504500e388 */ /* 0x020fe80000000800 */
[----:B------:R-:W-:Y:S04]  /*12290*/  @!P6 STS [R71+0x3c], R90 ;  /* 0x00003c5a4700e388 */ /* 0x000fe80000000800 */
[----:B--2---:R-:W-:Y:S01]  /*122a0*/  @!P6 STS [R73+0x3c], R92 ;  /* 0x00003c5c4900e388 */ /* 0x004fe20000000800 */
[----:B------:R-:W-:-:S04]  /*122b0*/  ISETP.GE.AND P6, PT, R53, 0x1, PT ;  /* 0x000000013500780c */ /* 0x000fc80003fc6270 */
[----:B------:R-:W-:Y:S01]  /*122c0*/  ISETP.GT.OR P6, PT, R64, R23, !P6 ;  /* 0x000000174000720c */ /* 0x000fe200077c4670 */
[----:B------:R-:W-:Y:S04]  /*122d0*/  @!P5 STS [R76+0x3c], R89 ;  /* 0x00003c594c00d388 */ /* 0x000fe80000000800 */
[----:B---3--:R-:W-:Y:S04]  /*122e0*/  @!P5 STS [R74+0x3c], R83 ;  /* 0x00003c534a00d388 */ /* 0x008fe80000000800 */
[----:B------:R2:W-:Y:S01]  /*122f0*/  @!P5 STS [R72+0x3c], R65 ;  /* 0x00003c414800d388 */ /* 0x0005e20000000800 */
[----:B------:R-:W-:-:S03]  /*12300*/  IADD3 R53, PT, PT, R0, R87, RZ ;  /* 0x0000005700357210 */ /* 0x000fc60007ffe0ff */
[----:B------:R3:W-:Y:S01]  /*12310*/  @!P5 STS [R70+0x3c], R67 ;  /* 0x00003c434600d388 */ /* 0x0007e20000000800 */
[----:B------:R-:W-:Y:S01]  /*12320*/  ISETP.GE.AND P5, PT, R87, 0x1, PT ;  /* 0x000000015700780c */ /* 0x000fe20003fa6270 */
[----:B--2---:R-:W2:Y:S02]  /*12330*/  LDC.64 R64, c[0x0][0x388] ;  /* 0x0000e200ff407b82 */ /* 0x004ea40000000a00 */
[----:B------:R-:W-:Y:S01]  /*12340*/  @!P1 STS [R60+0x3c], R75 ;  /* 0x00003c4b3c009388 */ /* 0x000fe20000000800 */
[C---:B------:R-:W-:Y:S02]  /*12350*/  @!P6 IADD3 R69, PT, PT, R63.reuse, UR4, RZ ;  /* 0x000000043f45ec10 */ /* 0x040fe4000fffe0ff */
[----:B---3--:R-:W-:Y:S01]  /*12360*/  @!P6 IADD3 R67, PT, PT, R63, -0x2, -R23 ;  /* 0xfffffffe3f43e810 */ /* 0x008fe20007ffe817 */
[----:B------:R0:W-:Y:S01]  /*12370*/  @!P1 STS [R68+0x3c], R77 ;  /* 0x00003c4d44009388 */ /* 0x0001e20000000800 */
[----:B------:R-:W-:Y:S01]  /*12380*/  ISETP.GT.OR P5, PT, R78, R23, !P5 ;  /* 0x000000174e00720c */ /* 0x000fe20006fa4670 */
[----:B------:R-:W3:Y:S02]  /*12390*/  LDC.64 R70, c[0x0][0x380] ;  /* 0x0000e000ff467b82 */ /* 0x000ee40000000a00 */
[----:B------:R4:W-:Y:S01]  /*123a0*/  @!P1 STS [R66+0x3c], R81 ;  /* 0x00003c5142009388 */ /* 0x0009e20000000800 */
[----:B------:R-:W-:-:S03]  /*123b0*/  VIMNMX R72, PT, PT, R12, R53, !PT ;  /* 0x000000350c487248 */ /* 0x000fc60007fe0100 */
[----:B------:R5:W-:Y:S01]  /*123c0*/  @!P1 STS [R58+0x3c], R85 ;  /* 0x00003c553a009388 */ /* 0x000be20000000800 */
[----:B------:R-:W-:Y:S01]  /*123d0*/  ISETP.GE.AND P1, PT, R53, 0x1, PT ;  /* 0x000000013500780c */ /* 0x000fe20003f26270 */
[----:B0-----:R-:W-:-:S04]  /*123e0*/  @!P6 IMAD.WIDE R68, R69, 0x4, R48 ;  /* 0x000000044544e825 */ /* 0x001fc800078e0230 */
[----:B----4-:R-:W-:Y:S01]  /*123f0*/  @!P6 IMAD.WIDE R66, R67, 0x4, R48 ;  /* 0x000000044342e825 */ /* 0x010fe200078e0230 */
[----:B------:R-:W-:Y:S01]  /*12400*/  ISETP.GT.OR P1, PT, R72, R23, !P1 ;  /* 0x000000174800720c */ /* 0x000fe20004f24670 */
[----:B------:R-:W0:Y:S01]  /*12410*/  LDC.64 R48, c[0x0][0x388] ;  /* 0x0000e200ff307b82 */ /* 0x000e220000000a00 */
[----:B------:R-:W4:Y:S01]  /*12420*/  @!P6 LDG.E R68, desc[UR8][R68.64] ;  /* 0x000000084444e981 */ /* 0x000f22000c1e1900 */
[----:B-1----:R-:W-:-:S03]  /*12430*/  @!P6 IMAD.WIDE R72, R63, 0x4, R46 ;  /* 0x000000043f48e825 */ /* 0x002fc600078e022e */
[----:B------:R1:W4:Y:S01]  /*12440*/  @!P6 LDG.E R57, desc[UR8][R66.64] ;  /* 0x000000084239e981 */ /* 0x000322000c1e1900 */
[----:B------:R-:W-:Y:S02]  /*12450*/  IMAD.IADD R81, R0, 0x1, R63 ;  /* 0x0000000100517824 */ /* 0x000fe400078e023f */
[----:B------:R-:W5:Y:S01]  /*12460*/  LDC.64 R46, c[0x0][0x380] ;  /* 0x0000e000ff2e7b82 */ /* 0x000f620000000a00 */
[----:B------:R-:W4:Y:S02]  /*12470*/  @!P6 LDG.E R63, desc[UR8][R72.64+-0x4] ;  /* 0xfffffc08483fe981 */ /* 0x000f24000c1e1900 */
[C---:B------:R-:W-:Y:S02]  /*12480*/  @!P5 IADD3 R75, PT, PT, R81.reuse, -0x2, -R23 ;  /* 0xfffffffe514bd810 */ /* 0x040fe40007ffe817 */
[----:B------:R-:W-:Y:S01]  /*12490*/  @!P5 IADD3 R77, PT, PT, R81, UR4, RZ ;  /* 0x00000004514ddc10 */ /* 0x000fe2000fffe0ff */
[----:B------:R-:W4:Y:S02]  /*124a0*/  @!P6 LDG.E R79, desc[UR8][R72.64+0x4] ;  /* 0x00000408484fe981 */ /* 0x000f24000c1e1900 */
[----:B--2---:R-:W-:-:S04]  /*124b0*/  @!P5 IMAD.WIDE R74, R75, 0x4, R64 ;  /* 0x000000044b4ad825 */ /* 0x004fc800078e0240 */
[----:B------:R-:W-:Y:S01]  /*124c0*/  @!P5 IMAD.WIDE R64, R77, 0x4, R64 ;  /* 0x000000044d40d825 */ /* 0x000fe200078e0240 */
[----:B------:R-:W-:Y:S01]  /*124d0*/  IADD3 R77, PT, PT, R0, R81, RZ ;  /* 0x00000051004d7210 */ /* 0x000fe20007ffe0ff */
[----:B------:R-:W2:Y:S02]  /*124e0*/  @!P5 LDG.E R75, desc[UR8][R74.64] ;  /* 0x000000084a4bd981 */ /* 0x000ea4000c1e1900 */
[----:B---3--:R-:W-:Y:S01]  /*124f0*/  @!P5 IMAD.WIDE R70, R81, 0x4, R70 ;  /* 0x000000045146d825 */ /* 0x008fe200078e0246 */
[C---:B-1----:R-:W-:Y:S01]  /*12500*/  @!P1 IADD3 R67, PT, PT, R77.reuse, -0x2, -R23 ;  /* 0xfffffffe4d439810 */ /* 0x042fe20007ffe817 */
[----:B------:R-:W3:Y:S01]  /*12510*/  @!P5 LDG.E R65, desc[UR8][R64.64] ;  /* 0x000000084041d981 */ /* 0x000ee2000c1e1900 */
[----:B------:R-:W-:-:S03]  /*12520*/  @!P1 IADD3 R81, PT, PT, R77, UR4, RZ ;  /* 0x000000044d519c10 */ /* 0x000fc6000fffe0ff */
[--C-:B0-----:R-:W-:Y:S01]  /*12530*/  @!P1 IMAD.WIDE R66, R67, 0x4, R48.reuse ;  /* 0x0000000443429825 */ /* 0x101fe200078e0230 */
[----:B------:R-:W3:Y:S03]  /*12540*/  @!P5 LDG.E R69, desc[UR8][R70.64+-0x4] ;  /* 0xfffffc084645d981 */ /* 0x000ee6000c1e1900 */
[----:B------:R-:W-:Y:S01]  /*12550*/  @!P1 IMAD.WIDE R48, R81, 0x4, R48 ;  /* 0x0000000451309825 */ /* 0x000fe200078e0230 */
[----:B-----5:R-:W5:Y:S03]  /*12560*/  @!P5 LDG.E R58, desc[UR8][R70.64+0x4] ;  /* 0x00000408463ad981 */ /* 0x020f66000c1e1900 */
[----:B------:R-:W-:Y:S01]  /*12570*/  @!P1 IMAD.WIDE R46, R77, 0x4, R46 ;  /* 0x000000044d2e9825 */ /* 0x000fe200078e022e */
[----:B------:R-:W5:Y:S04]  /*12580*/  @!P1 LDG.E R67, desc[UR8][R66.64] ;  /* 0x0000000842439981 */ /* 0x000f68000c1e1900 */
[----:B------:R0:W5:Y:S04]  /*12590*/  @!P1 LDG.E R72, desc[UR8][R48.64] ;  /* 0x0000000830489981 */ /* 0x000168000c1e1900 */
[----:B------:R-:W5:Y:S04]  /*125a0*/  @!P1 LDG.E R73, desc[UR8][R46.64+-0x4] ;  /* 0xfffffc082e499981 */ /* 0x000f68000c1e1900 */
[----:B------:R1:W5:Y:S01]  /*125b0*/  @!P1 LDG.E R64, desc[UR8][R46.64+0x4] ;  /* 0x000004082e409981 */ /* 0x000362000c1e1900 */
[----:B------:R-:W-:Y:S01]  /*125c0*/  IMAD.IADD R53, R0, 0x1, R53 ;  /* 0x0000000100357824 */ /* 0x000fe200078e0235 */
[----:B0-----:R-:W0:Y:S04]  /*125d0*/  LDC.64 R48, c[0x0][0x388] ;  /* 0x0000e200ff307b82 */ /* 0x001e280000000a00 */
[----:B------:R-:W-:-:S02]  /*125e0*/  VIMNMX R60, PT, PT, R12, R53, !PT ;  /* 0x000000350c3c7248 */ /* 0x000fc40007fe0100 */
[----:B------:R-:W-:Y:S02]  /*125f0*/  IADD3 R77, PT, PT, R0, R77, RZ ;  /* 0x0000004d004d7210 */ /* 0x000fe40007ffe0ff */
[CC--:B------:R-:W-:Y:S02]  /*12600*/  ISETP.GT.OR P0, PT, R12.reuse, R23.reuse, P0 ;  /* 0x000000170c00720c */ /* 0x0c0fe40000704670 */
[CC--:B------:R-:W-:Y:S02]  /*12610*/  ISETP.GT.OR P4, PT, R12.reuse, R23.reuse, P4 ;  /* 0x000000170c00720c */ /* 0x0c0fe40002784670 */
[CC--:B------:R-:W-:Y:S02]  /*12620*/  ISETP.GT.OR P3, PT, R12.reuse, R23.reuse, P3 ;  /* 0x000000170c00720c */ /* 0x0c0fe40001f64670 */
[----:B------:R-:W-:Y:S01]  /*12630*/  ISETP.GT.OR P2, PT, R12, R23, P2 ;  /* 0x000000170c00720c */ /* 0x000fe20001744670 */
[----:B----4-:R-:W-:Y:S04]  /*12640*/  @!P6 STS [R50+0x3c], R57 ;  /* 0x00003c393200e388 */ /* 0x010fe80000000800 */
[----:B------:R4:W-:Y:S04]  /*12650*/  @!P6 STS [R61+0x3c], R68 ;  /* 0x00003c443d00e388 */ /* 0x0009e80000000800 */
[----:B------:R-:W-:Y:S04]  /*12660*/  @!P6 STS [R54+0x3c], R63 ;  /* 0x00003c3f3600e388 */ /* 0x000fe80000000800 */
[----:B------:R-:W-:Y:S01]  /*12670*/  @!P6 STS [R52+0x3c], R79 ;  /* 0x00003c4f3400e388 */ /* 0x000fe20000000800 */
[----:B------:R-:W-:-:S02]  /*12680*/  ISETP.GE.AND P6, PT, R53, 0x1, PT ;  /* 0x000000013500780c */ /* 0x000fc40003fc6270 */
[----:B------:R-:W-:Y:S02]  /*12690*/  IADD3 R53, PT, PT, R0, R53, RZ ;  /* 0x0000003500357210 */ /* 0x000fe40007ffe0ff */
[----:B------:R-:W-:Y:S01]  /*126a0*/  ISETP.GT.OR P6, PT, R60, R23, !P6 ;  /* 0x000000173c00720c */ /* 0x000fe200077c4670 */
[----:B--2---:R-:W-:Y:S01]  /*126b0*/  @!P5 STS [R20+0x3c], R75 ;  /* 0x00003c4b1400d388 */ /* 0x004fe20000000800 */
[C---:B-1----:R-:W-:Y:S01]  /*126c0*/  VIMNMX R46, PT, PT, R12.reuse, R53, !PT ;  /* 0x000000350c2e7248 */ /* 0x042fe20007fe0100 */
[----:B----4-:R-:W1:Y:S02]  /*126d0*/  LDC.64 R60, c[0x0][0x380] ;  /* 0x0000e000ff3c7b82 */ /* 0x010e640000000a00 */
[----:B---3--:R2:W-:Y:S04]  /*126e0*/  @!P5 STS [R62+0x3c], R65 ;  /* 0x00003c413e00d388 */ /* 0x0085e80000000800 */
[----:B------:R-:W-:Y:S04]  /*126f0*/  @!P5 STS [R36+0x3c], R69 ;  /* 0x00003c452400d388 */ /* 0x000fe80000000800 */
[----:B-----5:R3:W-:Y:S01]  /*12700*/  @!P5 STS [R59+0x3c], R58 ;  /* 0x00003c3a3b00d388 */ /* 0x0207e20000000800 */
[----:B------:R-:W-:Y:S01]  /*12710*/  ISETP.GE.AND P5, PT, R53, 0x1, PT ;  /* 0x000000013500780c */ /* 0x000fe20003fa6270 */
[----:B--2---:R-:W2:Y:S02]  /*12720*/  LDC.64 R62, c[0x0][0x388] ;  /* 0x0000e200ff3e7b82 */ /* 0x004ea40000000a00 */
[----:B------:R-:W-:Y:S01]  /*12730*/  @!P1 STS [R56+0x3c], R67 ;  /* 0x00003c4338009388 */ /* 0x000fe20000000800 */
[----:B------:R-:W-:-:S03]  /*12740*/  VIMNMX R20, PT, PT, R12, R51, !PT ;  /* 0x000000330c147248 */ /* 0x000fc60007fe0100 */
[----:B------:R0:W-:Y:S02]  /*12750*/  @!P1 STS [R55+0x3c], R72 ;  /* 0x00003c4837009388 */ /* 0x0001e40000000800 */
[----:B------:R-:W4:Y:S02]  /*12760*/  LDC.64 R52, c[0x0][0x388] ;  /* 0x0000e200ff347b82 */ /* 0x000f240000000a00 */
[----:B------:R-:W-:Y:S01]  /*12770*/  @!P1 STS [R16+0x3c], R73 ;  /* 0x00003c4910009388 */ /* 0x000fe20000000800 */
[----:B------:R-:W-:-:S03]  /*12780*/  ISETP.GT.OR P5, PT, R46, R23, !P5 ;  /* 0x000000172e00720c */ /* 0x000fc60006fa4670 */
[----:B------:R5:W-:Y:S01]  /*12790*/  @!P1 STS [R19+0x3c], R64 ;  /* 0x00003c4013009388 */ /* 0x000be20000000800 */
[----:B------:R-:W-:Y:S01]  /*127a0*/  ISETP.GE.AND P1, PT, R51, 0x1, PT ;  /* 0x000000013300780c */ /* 0x000fe20003f26270 */
[----:B------:R-:W2:Y:S01]  /*127b0*/  LDC.64 R46, c[0x0][0x380] ;  /* 0x0000e000ff2e7b82 */ /* 0x000ea20000000a00 */
[----:B---3--:R-:W-:-:S07]  /*127c0*/  @!P6 IADD3 R59, PT, PT, R77, UR4, RZ ;  /* 0x000000044d3bec10 */ /* 0x008fce000fffe0ff */
[----:B------:R-:W3:Y:S01]  /*127d0*/  LDC.64 R50, c[0x0][0x388] ;  /* 0x0000e200ff327b82 */ /* 0x000ee20000000a00 */
[----:B0-----:R-:W-:Y:S01]  /*127e0*/  @!P6 IMAD.WIDE R54, R59, 0x4, R48 ;  /* 0x000000043b36e825 */ /* 0x001fe200078e0230 */
[----:B------:R-:W-:-:S03]  /*127f0*/  @!P6 IADD3 R57, PT, PT, R77, -0x2, -R23 ;  /* 0xfffffffe4d39e810 */ /* 0x000fc60007ffe817 */
[----:B-----5:R-:W-:Y:S02]  /*12800*/  IMAD.IADD R19, R0, 0x1, R77 ;  /* 0x0000000100137824 */ /* 0x020fe400078e024d */
[----:B-1----:R-:W-:Y:S01]  /*12810*/  @!P6 IMAD.WIDE R60, R77, 0x4, R60 ;  /* 0x000000044d3ce825 */ /* 0x002fe200078e023c */
[----:B------:R-:W0:Y:S01]  /*12820*/  LDC.64 R58, c[0x0][0x380] ;  /* 0x0000e000ff3a7b82 */ /* 0x000e220000000a00 */
[----:B------:R-:W-:Y:S01]  /*12830*/  ISETP.GT.OR P1, PT, R20, R23, !P1 ;  /* 0x000000171400720c */ /* 0x000fe20004f24670 */
[----:B------:R2:W5:Y:S01]  /*12840*/  @!P6 LDG.E R36, desc[UR8][R54.64] ;  /* 0x000000083624e981 */ /* 0x000562000c1e1900 */
[----:B------:R-:W-:Y:S01]  /*12850*/  @!P6 IMAD.WIDE R56, R57, 0x4, R48 ;  /* 0x000000043938e825 */ /* 0x000fe200078e0230 */
[C---:B------:R-:W-:Y:S02]  /*12860*/  @!P5 IADD3 R75, PT, PT, R19.reuse, -0x2, -R23 ;  /* 0xfffffffe134bd810 */ /* 0x040fe40007ffe817 */
[----:B------:R-:W-:Y:S01]  /*12870*/  @!P5 IADD3 R49, PT, PT, R19, UR4, RZ ;  /* 0x000000041331dc10 */ /* 0x000fe2000fffe0ff */
[----:B------:R-:W5:Y:S01]  /*12880*/  @!P6 LDG.E R20, desc[UR8][R60.64+-0x4] ;  /* 0xfffffc083c14e981 */ /* 0x000f62000c1e1900 */
[----:B------:R-:W-:Y:S01]  /*12890*/  IADD3 R65, PT, PT, R0, R19, RZ ;  /* 0x0000001300417210 */ /* 0x000fe20007ffe0ff */
[----:B----4-:R-:W-:-:S02]  /*128a0*/  @!P5 IMAD.WIDE R74, R75, 0x4, R52 ;  /* 0x000000044b4ad825 */ /* 0x010fc400078e0234 */
[----:B------:R1:W4:Y:S02]  /*128b0*/  @!P6 LDG.E R16, desc[UR8][R56.64] ;  /* 0x000000083810e981 */ /* 0x000324000c1e1900 */
[----:B------:R-:W-:Y:S01]  /*128c0*/  @!P5 IMAD.WIDE R48, R49, 0x4, R52 ;  /* 0x000000043130d825 */ /* 0x000fe200078e0234 */
[----:B------:R-:W-:Y:S01]  /*128d0*/  @!P0 IADD3 R53, PT, PT, R65, -0x2, -R23 ;  /* 0xfffffffe41358810 */ /* 0x000fe20007ffe817 */
[----:B------:R-:W5:Y:S02]  /*128e0*/  @!P6 LDG.E R66, desc[UR8][R60.64+0x4] ;  /* 0x000004083c42e981 */ /* 0x000f64000c1e1900 */
[----:B------:R-:W-:Y:S02]  /*128f0*/  IMAD.IADD R73, R0, 0x1, R65 ;  /* 0x0000000100497824 */ /* 0x000fe400078e0241 */
[----:B--2---:R-:W-:Y:S01]  /*12900*/  @!P5 IMAD.WIDE R54, R19, 0x4, R46 ;  /* 0x000000041336d825 */ /* 0x004fe200078e022e */
[----:B------:R2:W5:Y:S01]  /*12910*/  @!P5 LDG.E R67, desc[UR8][R48.64] ;  /* 0x000000083043d981 */ /* 0x000562000c1e1900 */
[----:B-1----:R-:W-:Y:S01]  /*12920*/  @!P0 IADD3 R57, PT, PT, R65, UR4, RZ ;  /* 0x0000000441398c10 */ /* 0x002fe2000fffe0ff */
[----:B------:R-:W1:Y:S01]  /*12930*/  LDC.64 R46, c[0x0][0x380] ;  /* 0x0000e000ff2e7b82 */ /* 0x000e620000000a00 */
[--C-:B---3--:R-:W-:Y:S01]  /*12940*/  @!P0 IMAD.WIDE R52, R53, 0x4, R50.reuse ;  /* 0x0000000435348825 */ /* 0x108fe200078e0232 */
[----:B------:R3:W5:Y:S03]  /*12950*/  @!P5 LDG.E R74, desc[UR8][R74.64] ;  /* 0x000000084a4ad981 */ /* 0x000766000c1e1900 */
[----:B------:R-:W-:Y:S01]  /*12960*/  @!P0 IMAD.WIDE R50, R57, 0x4, R50 ;  /* 0x0000000439328825 */ /* 0x000fe200078e0232 */
[----:B------:R-:W5:Y:S02]  /*12970*/  @!P0 LDG.E R68, desc[UR8][R52.64] ;  /* 0x0000000834448981 */ /* 0x000f64000c1e1900 */
[----:B------:R-:W1:Y:S01]  /*12980*/  LDC.64 R56, c[0x0][0x388] ;  /* 0x0000e200ff387b82 */ /* 0x000e620000000a00 */
[----:B--2---:R-:W-:Y:S01]  /*12990*/  @!P4 IADD3 R49, PT, PT, R73, -0x2, -R23 ;  /* 0xfffffffe4931c810 */ /* 0x004fe20007ffe817 */
[----:B0-----:R-:W-:Y:S01]  /*129a0*/  @!P0 IMAD.WIDE R58, R65, 0x4, R58 ;  /* 0x00000004413a8825 */ /* 0x001fe200078e023a */
[----:B------:R0:W2:Y:S05]  /*129b0*/  @!P0 LDG.E R19, desc[UR8][R50.64] ;  /* 0x0000000832138981 */ /* 0x0000aa000c1e1900 */
[----:B------:R-:W1:Y:S01]  /*129c0*/  LDC.64 R60, c[0x0][0x380] ;  /* 0x0000e000ff3c7b82 */ /* 0x000e620000000a00 */
[----:B------:R-:W-:Y:S01]  /*129d0*/  @!P4 IMAD.WIDE R64, R49, 0x4, R62 ;  /* 0x000000043140c825 */ /* 0x000fe200078e023e */
[----:B------:R-:W2:Y:S01]  /*129e0*/  @!P5 LDG.E R72, desc[UR8][R54.64+-0x4] ;  /* 0xfffffc083648d981 */ /* 0x000ea2000c1e1900 */
[----:B---3--:R-:W-:-:S03]  /*129f0*/  @!P4 IADD3 R75, PT, PT, R73, UR4, RZ ;  /* 0x00000004494bcc10 */ /* 0x008fc6000fffe0ff */
[----:B------:R3:W2:Y:S02]  /*12a00*/  @!P5 LDG.E R70, desc[UR8][R54.64+0x4] ;  /* 0x000004083646d981 */ /* 0x0006a4000c1e1900 */
[----:B------:R-:W3:Y:S01]  /*12a10*/  LDC.64 R48, c[0x0][0x388] ;  /* 0x0000e200ff307b82 */ /* 0x000ee20000000a00 */
[----:B------:R-:W-:Y:S01]  /*12a20*/  IADD3 R77, PT, PT, R0, R73, RZ ;  /* 0x00000049004d7210 */ /* 0x000fe20007ffe0ff */
[----:B------:R-:W2:Y:S04]  /*12a30*/  @!P0 LDG.E R69, desc[UR8][R58.64+-0x4] ;  /* 0xfffffc083a458981 */ /* 0x000ea8000c1e1900 */
[----:B------:R3:W2:Y:S02]  /*12a40*/  @!P0 LDG.E R71, desc[UR8][R58.64+0x4] ;  /* 0x000004083a478981 */ /* 0x0006a4000c1e1900 */
[----:B0-----:R-:W0:Y:S01]  /*12a50*/  LDC.64 R50, c[0x0][0x380] ;  /* 0x0000e000ff327b82 */ /* 0x001e220000000a00 */
[----:B------:R-:W-:-:S07]  /*12a60*/  @!P4 IMAD.WIDE R62, R75, 0x4, R62 ;  /* 0x000000044b3ec825 */ /* 0x000fce00078e023e */
[----:B------:R-:W0:Y:S01]  /*12a70*/  LDC.64 R52, c[0x0][0x388] ;  /* 0x0000e200ff347b82 */ /* 0x000e220000000a00 */
[----:B------:R-:W-:Y:S01]  /*12a80*/  @!P3 IADD3 R75, PT, PT, R77, -0x2, -R23 ;  /* 0xfffffffe4d4bb810 */ /* 0x000fe20007ffe817 */
[----:B-1----:R-:W-:Y:S01]  /*12a90*/  @!P4 IMAD.WIDE R60, R73, 0x4, R60 ;  /* 0x00000004493cc825 */ /* 0x002fe200078e023c */
[----:B------:R-:W2:Y:S05]  /*12aa0*/  @!P4 LDG.E R64, desc[UR8][R64.64] ;  /* 0x000000084040c981 */ /* 0x000eaa000c1e1900 */
[----:B---3--:R-:W1:Y:S01]  /*12ab0*/  LDC.64 R54, c[0x0][0x380] ;  /* 0x0000e000ff367b82 */ /* 0x008e620000000a00 */
[----:B------:R-:W-:Y:S01]  /*12ac0*/  @!P3 IADD3 R79, PT, PT, R77, UR4, RZ ;  /* 0x000000044d4fbc10 */ /* 0x000fe2000fffe0ff */
[----:B------:R-:W-:Y:S01]  /*12ad0*/  IMAD.IADD R81, R0, 0x1, R77 ;  /* 0x0000000100517824 */ /* 0x000fe200078e024d */
[----:B------:R3:W2:Y:S01]  /*12ae0*/  @!P4 LDG.E R73, desc[UR8][R62.64] ;  /* 0x000000083e49c981 */ /* 0x0006a2000c1e1900 */
[----:B------:R-:W-:-:S03]  /*12af0*/  @!P3 IMAD.WIDE R58, R75, 0x4, R56 ;  /* 0x000000044b3ab825 */ /* 0x000fc600078e0238 */
[----:B------:R-:W-:Y:S01]  /*12b00*/  @!P1 IADD3 R78, PT, PT, R0, R81, RZ ;  /* 0x00000051004e9210 */ /* 0x000fe20007ffe0ff */
[----:B------:R-:W-:Y:S01]  /*12b10*/  @!P3 IMAD.WIDE R56, R79, 0x4, R56 ;  /* 0x000000044f38b825 */ /* 0x000fe200078e0238 */
[C---:B------:R-:W-:Y:S01]  /*12b20*/  @!P2 IADD3 R79, PT, PT, R81.reuse, -0x2, -R23 ;  /* 0xfffffffe514fa810 */ /* 0x040fe20007ffe817 */
[----:B------:R0:W2:Y:S01]  /*12b30*/  @!P3 LDG.E R58, desc[UR8][R58.64] ;  /* 0x000000083a3ab981 */ /* 0x0000a2000c1e1900 */
[----:B------:R-:W-:Y:S01]  /*12b40*/  @!P2 IADD3 R83, PT, PT, R81, UR4, RZ ;  /* 0x000000045153ac10 */ /* 0x000fe2000fffe0ff */
[----:B------:R-:W-:Y:S01]  /*12b50*/  @!P3 IMAD.WIDE R46, R77, 0x4, R46 ;  /* 0x000000044d2eb825 */ /* 0x000fe200078e022e */
[C---:B------:R-:W-:Y:S01]  /*12b60*/  @!P1 IADD3 R23, PT, PT, R78.reuse, -0x2, -R23 ;  /* 0xfffffffe4e179810 */ /* 0x040fe20007ffe817 */
[----:B------:R-:W2:Y:S02]  /*12b70*/  @!P4 LDG.E R65, desc[UR8][R60.64+-0x4] ;  /* 0xfffffc083c41c981 */ /* 0x000ea4000c1e1900 */
[--C-:B---3--:R-:W-:Y:S02]  /*12b80*/  @!P2 IMAD.WIDE R62, R79, 0x4, R48.reuse ;  /* 0x000000044f3ea825 */ /* 0x108fe400078e0230 */
[----:B------:R-:W3:Y:S01]  /*12b90*/  @!P4 LDG.E R75, desc[UR8][R60.64+0x4] ;  /* 0x000004083c4bc981 */ /* 0x000ee2000c1e1900 */
[----:B0-----:R-:W-:Y:S01]  /*12ba0*/  @!P1 IADD3 R59, PT, PT, R78, UR4, RZ ;  /* 0x000000044e3b9c10 */ /* 0x001fe2000fffe0ff */
[----:B------:R-:W-:-:S02]  /*12bb0*/  @!P2 IMAD.WIDE R48, R83, 0x4, R48 ;  /* 0x000000045330a825 */ /* 0x000fc400078e0230 */
[----:B------:R0:W3:Y:S02]  /*12bc0*/  @!P3 LDG.E R77, desc[UR8][R56.64] ;  /* 0x00000008384db981 */ /* 0x0000e4000c1e1900 */
[----:B------:R-:W-:Y:S02]  /*12bd0*/  @!P2 IMAD.WIDE R50, R81, 0x4, R50 ;  /* 0x000000045132a825 */ /* 0x000fe400078e0232 */
[----:B------:R-:W3:Y:S04]  /*12be0*/  @!P3 LDG.E R76, desc[UR8][R46.64+-0x4] ;  /* 0xfffffc082e4cb981 */ /* 0x000ee8000c1e1900 */
[----:B------:R-:W3:Y:S01]  /*12bf0*/  @!P3 LDG.E R79, desc[UR8][R46.64+0x4] ;  /* 0x000004082e4fb981 */ /* 0x000ee2000c1e1900 */
[----:B0-----:R-:W-:-:S03]  /*12c00*/  @!P1 IMAD.WIDE R56, R23, 0x4, R52 ;  /* 0x0000000417389825 */ /* 0x001fc600078e0234 */
[----:B------:R-:W3:Y:S01]  /*12c10*/  @!P2 LDG.E R62, desc[UR8][R62.64] ;  /* 0x000000083e3ea981 */ /* 0x000ee2000c1e1900 */
[----:B------:R-:W-:-:S03]  /*12c20*/  @!P1 IMAD.WIDE R52, R59, 0x4, R52 ;  /* 0x000000043b349825 */ /* 0x000fc600078e0234 */
[----:B------:R-:W3:Y:S01]  /*12c30*/  @!P2 LDG.E R49, desc[UR8][R48.64] ;  /* 0x000000083031a981 */ /* 0x000ee2000c1e1900 */
[----:B-1----:R-:W-:-:S03]  /*12c40*/  @!P1 IMAD.WIDE R54, R78, 0x4, R54 ;  /* 0x000000044e369825 */ /* 0x002fc600078e0236 */
[----:B------:R-:W3:Y:S04]  /*12c50*/  @!P2 LDG.E R60, desc[UR8][R50.64+-0x4] ;  /* 0xfffffc08323ca981 */ /* 0x000ee8000c1e1900 */
[----:B------:R-:W3:Y:S04]  /*12c60*/  @!P2 LDG.E R23, desc[UR8][R50.64+0x4] ;  /* 0x000004083217a981 */ /* 0x000ee8000c1e1900 */
[----:B------:R-:W3:Y:S04]  /*12c70*/  @!P1 LDG.E R56, desc[UR8][R56.64] ;  /* 0x0000000838389981 */ /* 0x000ee8000c1e1900 */
[----:B------:R-:W3:Y:S04]  /*12c80*/  @!P1 LDG.E R53, desc[UR8][R52.64] ;  /* 0x0000000834359981 */ /* 0x000ee8000c1e1900 */
[----:B------:R-:W3:Y:S04]  /*12c90*/  @!P1 LDG.E R46, desc[UR8][R54.64+-0x4] ;  /* 0xfffffc08362e9981 */ /* 0x000ee8000c1e1900 */
[----:B------:R-:W3:Y:S04]  /*12ca0*/  @!P1 LDG.E R47, desc[UR8][R54.64+0x4] ;  /* 0x00000408362f9981 */ /* 0x000ee8000c1e1900 */
[----:B----4-:R1:W-:Y:S04]  /*12cb0*/  @!P6 STS [R13+0x3c], R16 ;  /* 0x00003c100d00e388 */ /* 0x0103e80000000800 */
[----:B-----5:R1:W-:Y:S04]  /*12cc0*/  @!P6 STS [R15+0x3c], R36 ;  /* 0x00003c240f00e388 */ /* 0x0203e80000000800 */
[----:B------:R1:W-:Y:S04]  /*12cd0*/  @!P6 STS [R31+0x3c], R20 ;  /* 0x00003c141f00e388 */ /* 0x0003e80000000800 */
[----:B------:R1:W-:Y:S04]  /*12ce0*/  @!P6 STS [R27+0x3c], R66 ;  /* 0x00003c421b00e388 */ /* 0x0003e80000000800 */
[----:B------:R1:W-:Y:S04]  /*12cf0*/  @!P5 STS [R43+0x3c], R74 ;  /* 0x00003c4a2b00d388 */ /* 0x0003e80000000800 */
[----:B------:R1:W-:Y:S04]  /*12d00*/  @!P5 STS [R32+0x3c], R67 ;  /* 0x00003c432000d388 */ /* 0x0003e80000000800 */
[----:B--2---:R1:W-:Y:S04]  /*12d10*/  @!P5 STS [R41+0x3c], R72 ;  /* 0x00003c482900d388 */ /* 0x0043e80000000800 */
        /* <DEDUP_REMOVED lines=20> */
[----:B------:R1:W-:Y:S02]  /*12e60*/  @!P1 STS [R14+0x3c], R47 ;  /* 0x00003c2f0e009388 */ /* 0x0003e40000000800 */
.L_x_1574:
[----:B0-----:R-:W-:Y:S05]  /*12e70*/  BSYNC.RECONVERGENT B0 ;  /* 0x0000000000007941 */ /* 0x001fea0003800200 */
.L_x_1573:
[----:B-1----:R-:W-:Y:S01]  /*12e80*/  IMAD.IADD R33, R2, 0x1, R12 ;  /* 0x0000000102217824 */ /* 0x002fe200078e020c */
[----:B------:R-:W-:Y:S04]  /*12e90*/  BSSY.RECONVERGENT B0, `(.L_x_1575) ;  /* 0x0000036000007945 */ /* 0x000fe80003800200 */
[----:B------:R-:W-:-:S13]  /*12ea0*/  ISETP.GE.AND P0, PT, R33, UR4, PT ;  /* 0x0000000421007c0c */ /* 0x000fda000bf06270 */
[----:B------:R-:W-:Y:S05]  /*12eb0*/  @P0 BRA `(.L_x_1576) ;  /* 0x0000000000cc0947 */ /* 0x000fea0003800000 */
[----:B------:R-:W-:Y:S01]  /*12ec0*/  HFMA2 R20, -RZ, RZ, 0, 9.5367431640625e-07 ;  /* 0x00000010ff147431 */ /* 0x000fe200000001ff */
[----:B------:R-:W-:Y:S01]  /*12ed0*/  LEA R13, R0, R5, 0x4 ;  /* 0x00000005000d7211 */ /* 0x000fe200078e20ff */
[----:B------:R-:W-:Y:S01]  /*12ee0*/  IMAD R32, R4, R9, RZ ;  /* 0x0000000904207224 */ /* 0x000fe200078e02ff */
[----:B------:R-:W-:-:S07]  /*12ef0*/  MOV R21, R33 ;  /* 0x0000002100157202 */ /* 0x000fce0000000f00 */
.L_x_1582:
[----:B------:R-:W-:Y:S01]  /*12f00*/  ISETP.GE.AND P0, PT, R13, UR4, PT ;  /* 0x000000040d007c0c */ /* 0x000fe2000bf06270 */
[----:B------:R-:W-:-:S12]  /*12f10*/  BSSY.RECONVERGENT B1, `(.L_x_1577) ;  /* 0x0000029000017945 */ /* 0x000fd80003800200 */
[----:B0-----:R-:W-:Y:S05]  /*12f20*/  @P0 BRA `(.L_x_1578) ;  /* 0x00000000009c0947 */ /* 0x001fea0003800000 */
[----:B------:R-:W-:Y:S01]  /*12f30*/  IMAD R30, R21, UR4, RZ ;  /* 0x00000004151e7c24 */ /* 0x000fe2000f8e02ff */
[----:B------:R-:W-:Y:S01]  /*12f40*/  MOV R23, R13 ;  /* 0x0000000d00177202 */ /* 0x000fe20000000f00 */
[----:B------:R-:W-:Y:S02]  /*12f50*/  IMAD R31, R7, R20, R32 ;  /* 0x00000014071f7224 */ /* 0x000fe400078e0220 */
[----:B------:R-:W-:-:S07]  /*12f60*/  IMAD.MOV.U32 R22, RZ, RZ, 0x10 ;  /* 0x00000010ff167424 */ /* 0x000fce00078e00ff */
.L_x_1581:
[----:B0-----:R-:W0:Y:S01]  /*12f70*/  LDC R24, c[0x3][RZ] ;  /* 0x00c00000ff187b82 */ /* 0x001e220000000800 */
[----:B------:R-:W-:Y:S01]  /*12f80*/  VIMNMX R14, PT, PT, R23, R21, !PT ;  /* 0x00000015170e7248 */ /* 0x000fe20007fe0100 */
[----:B------:R-:W-:Y:S03]  /*12f90*/  BSSY.RECONVERGENT B2, `(.L_x_1579) ;  /* 0x000001c000027945 */ /* 0x000fe60003800200 */
[----:B0-----:R-:W-:-:S04]  /*12fa0*/  ISETP.GT.AND P0, PT, R14, R24, PT ;  /* 0x000000180e00720c */ /* 0x001fc80003f04270 */
[----:B------:R-:W-:-:S13]  /*12fb0*/  ISETP.LT.OR P0, PT, R23, 0x1, P0 ;  /* 0x000000011700780c */ /* 0x000fda0000701670 */
[----:B------:R-:W-:Y:S05]  /*12fc0*/  @P0 BRA `(.L_x_1580) ;  /* 0x0000000000600947 */ /* 0x000fea0003800000 */
[----:B------:R-:W0:Y:S01]  /*12fd0*/  LDC.64 R16, c[0x0][0x388] ;  /* 0x0000e200ff107b82 */ /* 0x000e220000000a00 */
[----:B------:R-:W-:-:S04]  /*12fe0*/  IADD3 R25, PT, PT, R30, R23, RZ ;  /* 0x000000171e197210 */ /* 0x000fc80007ffe0ff */
[C---:B------:R-:W-:Y:S02]  /*12ff0*/  IADD3 R15, PT, PT, R25.reuse, -0x2, -R24 ;  /* 0xfffffffe190f7810 */ /* 0x040fe40007ffe818 */
[----:B------:R-:W-:Y:S01]  /*13000*/  IADD3.X R27, PT, PT, R25, R24, RZ, PT, PT ;  /* 0x00000018191b7210 */ /* 0x000fe20003fee4ff */
[----:B------:R-:W1:Y:S02]  /*13010*/  LDC.64 R18, c[0x0][0x380] ;  /* 0x0000e000ff127b82 */ /* 0x000e640000000a00 */
[----:B0-----:R-:W-:-:S04]  /*13020*/  IMAD.WIDE R14, R15, 0x4, R16 ;  /* 0x000000040f0e7825 */ /* 0x001fc800078e0210 */
[----:B------:R-:W-:Y:S02]  /*13030*/  IMAD.WIDE R16, R27, 0x4, R16 ;  /* 0x000000041b107825 */ /* 0x000fe400078e0210 */
[----:B------:R0:W2:Y:S02]  /*13040*/  LDG.E R14, desc[UR8][R14.64] ;  /* 0x000000080e0e7981 */ /* 0x0000a4000c1e1900 */
[----:B-1----:R-:W-:Y:S02]  /*13050*/  IMAD.WIDE R18, R25, 0x4, R18 ;  /* 0x0000000419127825 */ /* 0x002fe400078e0212 */
[----:B------:R-:W3:Y:S04]  /*13060*/  LDG.E R16, desc[UR8][R16.64] ;  /* 0x0000000810107981 */ /* 0x000ee8000c1e1900 */
[----:B------:R-:W4:Y:S04]  /*13070*/  LDG.E R26, desc[UR8][R18.64+-0x4] ;  /* 0xfffffc08121a7981 */ /* 0x000f28000c1e1900 */
[----:B------:R-:W5:Y:S01]  /*13080*/  LDG.E R28, desc[UR8][R18.64+0x4] ;  /* 0x00000408121c7981 */ /* 0x000f62000c1e1900 */
[----:B------:R-:W1:Y:S01]  /*13090*/  S2UR UR6, SR_CgaCtaId ;  /* 0x00000000000679c3 */ /* 0x000e620000008800 */
[----:B------:R-:W-:Y:S01]  /*130a0*/  UMOV UR5, 0x400 ;  /* 0x0000040000057882 */ /* 0x000fe20000000000 */
[----:B------:R-:W-:Y:S01]  /*130b0*/  IADD3 R24, PT, PT, R31, R22, RZ ;  /* 0x000000161f187210 */ /* 0x000fe20007ffe0ff */
[----:B-1----:R-:W-:-:S06]  /*130c0*/  ULEA UR5, UR6, UR5, 0x18 ;  /* 0x0000000506057291 */ /* 0x002fcc000f8ec0ff */
[----:B------:R-:W-:-:S05]  /*130d0*/  LEA R25, R24, UR5, 0x2 ;  /* 0x0000000518197c11 */ /* 0x000fca000f8e10ff */
[C---:B------:R-:W-:Y:S01]  /*130e0*/  IMAD R27, R6.reuse, 0x8, R25 ;  /* 0x00000008061b7824 */ /* 0x040fe200078e0219 */
[----:B0-----:R-:W-:-:S04]  /*130f0*/  LEA R15, R6, R25, 0x2 ;  /* 0x00000019060f7211 */ /* 0x001fc800078e10ff */
[----:B------:R-:W-:Y:S01]  /*13100*/  LEA R29, R6, R27, 0x2 ;  /* 0x0000001b061d7211 */ /* 0x000fe200078e10ff */
[----:B--2---:R0:W-:Y:S04]  /*13110*/  STS [R27], R14 ;  /* 0x0000000e1b007388 */ /* 0x0041e80000000800 */
[----:B---3--:R0:W-:Y:S04]  /*13120*/  STS [R29], R16 ;  /* 0x000000101d007388 */ /* 0x0081e80000000800 */
[----:B----4-:R0:W-:Y:S04]  /*13130*/  STS [R25], R26 ;  /* 0x0000001a19007388 */ /* 0x0101e80000000800 */
[----:B-----5:R0:W-:Y:S02]  /*13140*/  STS [R15], R28 ;  /* 0x0000001c0f007388 */ /* 0x0201e40000000800 */
.L_x_1580:
[----:B------:R-:W-:Y:S05]  /*13150*/  BSYNC.RECONVERGENT B2 ;  /* 0x0000000000027941 */ /* 0x000fea0003800200 */
.L_x_1579:
[----:B------:R-:W-:Y:S01]  /*13160*/  IADD3 R23, PT, PT, R0, R23, RZ ;  /* 0x0000001700177210 */ /* 0x000fe20007ffe0ff */
[----:B------:R-:W-:-:S03]  /*13170*/  VIADD R22, R22, 0x1 ;  /* 0x0000000116167836 */ /* 0x000fc60000000000 */
[----:B------:R-:W-:-:S13]  /*13180*/  ISETP.GE.AND P0, PT, R23, UR4, PT ;  /* 0x0000000417007c0c */ /* 0x000fda000bf06270 */
[----:B------:R-:W-:Y:S05]  /*13190*/  @!P0 BRA `(.L_x_1581) ;  /* 0xfffffffc00748947 */ /* 0x000fea000383ffff */
.L_x_1578:
[----:B------:R-:W-:Y:S05]  /*131a0*/  BSYNC.RECONVERGENT B1 ;  /* 0x0000000000017941 */ /* 0x000fea0003800200 */
.L_x_1577:
[----:B------:R-:W-:Y:S02]  /*131b0*/  IADD3 R21, PT, PT, R2, R21, RZ ;  /* 0x0000001502157210 */ /* 0x000fe40007ffe0ff */
[----:B------:R-:W-:Y:S02]  /*131c0*/  IADD3 R20, PT, PT, R20, 0x1, RZ ;  /* 0x0000000114147810 */ /* 0x000fe40007ffe0ff */
[----:B------:R-:W-:-:S13]  /*131d0*/  ISETP.GE.AND P0, PT, R21, UR4, PT ;  /* 0x0000000415007c0c */ /* 0x000fda000bf06270 */
[----:B------:R-:W-:Y:S05]  /*131e0*/  @!P0 BRA `(.L_x_1582) ;  /* 0xfffffffc00448947 */ /* 0x000fea000383ffff */
.L_x_1576:
[----:B------:R-:W-:Y:S05]  /*131f0*/  BSYNC.RECONVERGENT B0 ;  /* 0x0000000000007941 */ /* 0x000fea0003800200 */
.L_x_1575:
[----:B------:R-:W-:Y:S01]  /*13200*/  BAR.SYNC.DEFER_BLOCKING 0x0 ;  /* 0x0000000000007b1d */ /* 0x000fe20000010000 */
[----:B------:R-:W-:-:S05]  /*13210*/  ISETP.GE.AND P0, PT, R12, UR4, PT ;  /* 0x000000040c007c0c */ /* 0x000fca000bf06270 */
[----:B------:R-:W-:Y:S08]  /*13220*/  BSSY.RECONVERGENT B0, `(.L_x_1583) ;  /* 0x000176d000007945 */ /* 0x000ff00003800200 */
[----:B------:R-:W-:Y:S05]  /*13230*/  @P0 BRA `(.L_x_1584) ;  /* 0x0000017400ac0947 */ /* 0x000fea0003800000 */
[----:B------:R-:W-:-:S05]  /*13240*/  IMAD R31, R0, 0xf, R5 ;  /* 0x0000000f001f7824 */ /* 0x000fca00078e0205 */
[----:B------:R-:W-:-:S13]  /*13250*/  ISETP.GE.AND P0, PT, R31, UR4, PT ;  /* 0x000000041f007c0c */ /* 0x000fda000bf06270 */
[----:B------:R-:W-:Y:S05]  /*13260*/  @P0 BRA `(.L_x_1584) ;  /* 0x0000017400a00947 */ /* 0x000fea0003800000 */
[----:B0-----:R-:W0:Y:S01]  /*13270*/  LDC R29, c[0x3][RZ] ;  /* 0x00c00000ff1d7b82 */ /* 0x001e220000000800 */
[----:B------:R-:W-:Y:S01]  /*13280*/  IMAD R27, R0, -0xe, R31 ;  /* 0xfffffff2001b7824 */ /* 0x000fe200078e021f */
[----:B------:R-:W1:Y:S01]  /*13290*/  S2R R13, SR_CgaCtaId ;  /* 0x00000000000d7919 */ /* 0x000e620000008800 */
[----:B------:R-:W-:Y:S01]  /*132a0*/  IMAD R50, R2, -0xf, R33 ;  /* 0xfffffff102327824 */ /* 0x000fe200078e0221 */
[----:B------:R-:W-:Y:S01]  /*132b0*/  MOV R16, 0x400 ;  /* 0x0000040000107802 */ /* 0x000fe20000000f00 */
[----:B------:R-:W-:Y:S01]  /*132c0*/  IMAD R30, R4, R9, RZ ;  /* 0x00000009041e7224 */ /* 0x000fe200078e02ff */
[----:B------:R-:W-:Y:S01]  /*132d0*/  IADD3 R25, PT, PT, R0, R27, RZ ;  /* 0x0000001b00197210 */ /* 0x000fe20007ffe0ff */
[----:B------:R-:W-:Y:S01]  /*132e0*/  BSSY.RECONVERGENT B1, `(.L_x_1585) ;  /* 0x0000037000017945 */ /* 0x000fe20003800200 */
[----:B------:R-:W-:Y:S01]  /*132f0*/  LOP3.LUT R11, R11, 0xfffffffe, RZ, 0xc0, !PT ;  /* 0xfffffffe0b0b7812 */ /* 0x000fe200078ec0ff */
[----:B------:R-:W-:Y:S01]  /*13300*/  IMAD R45, R8, UR4, R5 ;  /* 0x00000004082d7c24 */ /* 0x000fe2000f8e0205 */
[C---:B------:R-:W-:Y:S01]  /*13310*/  IADD3 R83, PT, PT, R0.reuse, R25, R0 ;  /* 0x0000001900537210 */ /* 0x040fe20007ffe000 */
[----:B------:R-:W-:-:S03]  /*13320*/  IMAD.IADD R23, R0, 0x1, R25 ;  /* 0x0000000100177824 */ /* 0x000fc600078e0219 */
[----:B------:R-:W-:Y:S02]  /*13330*/  ISETP.GE.AND P0, PT, R83, 0x1, PT ;  /* 0x000000015300780c */ /* 0x000fe40003f06270 */
[----:B------:R-:W-:Y:S02]  /*13340*/  VIMNMX R14, PT, PT, R50, R83, !PT ;  /* 0x00000053320e7248 */ /* 0x000fe40007fe0100 */
[----:B------:R-:W-:-:S04]  /*13350*/  IADD3 R21, PT, PT, R0, R23, RZ ;  /* 0x0000001700157210 */ /* 0x000fc80007ffe0ff */
[----:B------:R-:W-:Y:S02]  /*13360*/  IADD3 R19, PT, PT, R0, R21, RZ ;  /* 0x0000001500137210 */ /* 0x000fe40007ffe0ff */
[-C--:B0-----:R-:W-:Y:S01]  /*13370*/  ISETP.GT.OR P2, PT, R14, R29.reuse, !P0 ;  /* 0x0000001d0e00720c */ /* 0x081fe20004744670 */
[----:B------:R-:W-:Y:S01]  /*13380*/  FMUL R14, R10, -0.5 ;  /* 0xbf0000000a0e7820 */ /* 0x000fe20000400000 */
[-C--:B------:R-:W-:Y:S01]  /*13390*/  ISETP.GT.AND P0, PT, R5, R29.reuse, PT ;  /* 0x0000001d0500720c */ /* 0x080fe20003f04270 */
[----:B------:R-:W-:Y:S01]  /*133a0*/  IMAD.IADD R15, R0, 0x1, R19 ;  /* 0x00000001000f7824 */ /* 0x000fe200078e0213 */
[----:B------:R-:W-:Y:S02]  /*133b0*/  ISETP.GT.AND P1, PT, R27, R29, PT ;  /* 0x0000001d1b00720c */ /* 0x000fe40003f24270 */
[----:B------:R-:W-:Y:S02]  /*133c0*/  ISETP.LT.OR P0, PT, R5, 0x1, P0 ;  /* 0x000000010500780c */ /* 0x000fe40000701670 */
[----:B------:R-:W-:-:S02]  /*133d0*/  ISETP.LT.OR P3, PT, R27, 0x1, P1 ;  /* 0x000000011b00780c */ /* 0x000fc40000f61670 */
[C---:B------:R-:W-:Y:S02]  /*133e0*/  ISETP.EQ.OR P6, PT, R8.reuse, RZ, P0 ;  /* 0x000000ff0800720c */ /* 0x040fe400007c2670 */
[-C--:B------:R-:W-:Y:S02]  /*133f0*/  ISETP.GT.AND P1, PT, R25, R29.reuse, PT ;  /* 0x0000001d1900720c */ /* 0x080fe40003f24270 */
[-C--:B------:R-:W-:Y:S02]  /*13400*/  ISETP.GT.OR P6, PT, R8, R29.reuse, P6 ;  /* 0x0000001d0800720c */ /* 0x080fe400037c4670 */
[----:B-1----:R-:W-:Y:S02]  /*13410*/  LEA R16, R13, R16, 0x18 ;  /* 0x000000100d107211 */ /* 0x002fe400078ec0ff */
[----:B------:R-:W-:Y:S02]  /*13420*/  ISETP.LT.OR P1, PT, R25, 0x1, P1 ;  /* 0x000000011900780c */ /* 0x000fe40000f21670 */
[----:B------:R-:W-:-:S02]  /*13430*/  ISETP.GT.AND P5, PT, R23, R29, PT ;  /* 0x0000001d1700720c */ /* 0x000fc40003fa4270 */
[-C--:B------:R-:W-:Y:S02]  /*13440*/  ISETP.GT.AND P0, PT, R21, R29.reuse, PT ;  /* 0x0000001d1500720c */ /* 0x080fe40003f04270 */
[----:B------:R-:W-:Y:S02]  /*13450*/  @P2 LOP3.LUT R11, R11, 0x1, RZ, 0xfc, !PT ;  /* 0x000000010b0b2812 */ /* 0x000fe400078efcff */
[----:B------:R-:W-:Y:S02]  /*13460*/  ISETP.GT.AND P2, PT, R31, R29, PT ;  /* 0x0000001d1f00720c */ /* 0x000fe40003f44270 */
[C---:B------:R-:W-:Y:S02]  /*13470*/  ISETP.EQ.OR P3, PT, R8.reuse, RZ, P3 ;  /* 0x000000ff0800720c */ /* 0x040fe40001f62670 */
[----:B------:R-:W-:Y:S02]  /*13480*/  ISETP.EQ.OR P1, PT, R8, RZ, P1 ;  /* 0x000000ff0800720c */ /* 0x000fe40000f22670 */
[----:B------:R-:W-:-:S02]  /*13490*/  ISETP.LT.OR P5, PT, R23, 0x1, P5 ;  /* 0x000000011700780c */ /* 0x000fc40002fa1670 */
[----:B------:R-:W-:Y:S02]  /*134a0*/  ISETP.LT.OR P0, PT, R21, 0x1, P0 ;  /* 0x000000011500780c */ /* 0x000fe40000701670 */
[-C--:B------:R-:W-:Y:S02]  /*134b0*/  ISETP.GT.AND P4, PT, R19, R29.reuse, PT ;  /* 0x0000001d1300720c */ /* 0x080fe40003f84270 */
[----:B------:R-:W-:Y:S02]  /*134c0*/  LEA R17, R30, R16, 0x2 ;  /* 0x000000101e117211 */ /* 0x000fe400078e10ff */
[----:B------:R-:W-:Y:S02]  /*134d0*/  ISETP.LT.OR P2, PT, R31, 0x1, P2 ;  /* 0x000000011f00780c */ /* 0x000fe40001741670 */
[CC--:B------:R-:W-:Y:S02]  /*134e0*/  ISETP.GT.OR P3, PT, R8.reuse, R29.reuse, P3 ;  /* 0x0000001d0800720c */ /* 0x0c0fe40001f64670 */
[----:B------:R-:W-:-:S02]  /*134f0*/  ISETP.GT.OR P1, PT, R8, R29, P1 ;  /* 0x0000001d0800720c */ /* 0x000fc40000f24670 */
[C---:B------:R-:W-:Y:S02]  /*13500*/  ISETP.EQ.OR P5, PT, R8.reuse, RZ, P5 ;  /* 0x000000ff0800720c */ /* 0x040fe40002fa2670 */
[----:B------:R-:W-:Y:S02]  /*13510*/  ISETP.EQ.OR P0, PT, R8, RZ, P0 ;  /* 0x000000ff0800720c */ /* 0x000fe40000702670 */
[----:B------:R-:W-:Y:S02]  /*13520*/  ISETP.LT.OR P4, PT, R19, 0x1, P4 ;  /* 0x000000011300780c */ /* 0x000fe40002781670 */
[----:B------:R-:W-:Y:S01]  /*13530*/  LEA R13, R6, R17, 0x3 ;  /* 0x00000011060d7211 */ /* 0x000fe200078e18ff */
[----:B------:R-:W-:Y:S10]  /*13540*/  @P6 BRA `(.L_x_1586) ;  /* 0x0000000000406947 */ /* 0x000ff40003800000 */
[C---:B------:R-:W-:Y:S01]  /*13550*/  LEA R47, R6.reuse, R17, 0x2 ;  /* 0x00000011062f7211 */ /* 0x040fe200078e10ff */
[----:B------:R-:W-:Y:S01]  /*13560*/  LDS R39, [R17] ;  /* 0x0000000011277984 */ /* 0x000fe20000000800 */
[----:B------:R-:W0:Y:S02]  /*13570*/  LDC.64 R34, c[0x0][0x398] ;  /* 0x0000e600ff227b82 */ /* 0x000e240000000a00 */
[----:B------:R-:W-:Y:S01]  /*13580*/  LEA R20, R6, R47, 0x3 ;  /* 0x0000002f06147211 */ /* 0x000fe200078e18ff */
[----:B------:R-:W1:Y:S04]  /*13590*/  LDS R18, [R47] ;  /* 0x000000002f127984 */ /* 0x000e680000000800 */
[----:B------:R-:W2:Y:S01]  /*135a0*/  LDS R41, [R20] ;  /* 0x0000000014297984 */ /* 0x000ea20000000800 */
[----:B------:R-:W3:Y:S03]  /*135b0*/  LDC.64 R36, c[0x0][0x390] ;  /* 0x0000e400ff247b82 */ /* 0x000ee60000000a00 */
[----:B------:R-:W4:Y:S01]  /*135c0*/  LDS R43, [R13] ;  /* 0x000000000d2b7984 */ /* 0x000f220000000800 */
[----:B0-----:R-:W-:-:S04]  /*135d0*/  IMAD.WIDE R34, R45, 0x4, R34 ;  /* 0x000000042d227825 */ /* 0x001fc800078e0222 */
[----:B---3--:R-:W-:-:S04]  /*135e0*/  IMAD.WIDE R36, R45, 0x4, R36 ;  /* 0x000000042d247825 */ /* 0x008fc800078e0224 */
[----:B-1----:R-:W-:-:S04]  /*135f0*/  FADD R18, R18, -R39 ;  /* 0x8000002712127221 */ /* 0x002fc80000000000 */
[----:B--2---:R-:W-:-:S04]  /*13600*/  FADD R18, R18, R41 ;  /* 0x0000002912127221 */ /* 0x004fc80000000000 */
[----:B----4-:R-:W-:-:S04]  /*13610*/  FADD R43, R18, -R43 ;  /* 0x8000002b122b7221 */ /* 0x010fc80000000000 */
[----:B------:R-:W-:-:S05]  /*13620*/  FMUL R43, R14, R43 ;  /* 0x0000002b0e2b7220 */ /* 0x000fca0000400000 */
[----:B------:R0:W-:Y:S04]  /*13630*/  STG.E desc[UR8][R34.64], R43 ;  /* 0x0000002b22007986 */ /* 0x0001e8000c101908 */
[----:B------:R0:W-:Y:S02]  /*13640*/  STG.E desc[UR8][R36.64], RZ ;  /* 0x000000ff24007986 */ /* 0x0001e4000c101908 */
.L_x_1586:
[----:B------:R-:W-:Y:S05]  /*13650*/  BSYNC.RECONVERGENT B1 ;  /* 0x0000000000017941 */ /* 0x000fea0003800200 */
.L_x_1585:
[-C--:B------:R-:W-:Y:S01]  /*13660*/  ISETP.GT.AND P6, PT, R15, R29.reuse, PT ;  /* 0x0000001d0f00720c */ /* 0x080fe20003fc4270 */
[----:B------:R-:W-:Y:S01]  /*13670*/  IMAD R3, R3, 0x4, R17 ;  /* 0x0000000403037824 */ /* 0x000fe200078e0211 */
[----:B------:R-:W-:Y:S01]  /*13680*/  BSSY.RECONVERGENT B1, `(.L_x_1587) ;  /* 0x000001a000017945 */ /* 0x000fe20003800200 */
[CC--:B------:R-:W-:Y:S02]  /*13690*/  ISETP.GT.OR P5, PT, R8.reuse, R29.reuse, P5 ;  /* 0x0000001d0800720c */ /* 0x0c0fe40002fa4670 */
[----:B------:R-:W-:Y:S02]  /*136a0*/  ISETP.LT.OR P6, PT, R15, 0x1, P6 ;  /* 0x000000010f00780c */ /* 0x000fe400037c1670 */
[C---:B------:R-:W-:Y:S02]  /*136b0*/  ISETP.GT.OR P0, PT, R8.reuse, R29, P0 ;  /* 0x0000001d0800720c */ /* 0x040fe40000704670 */
[C---:B------:R-:W-:Y:S02]  /*136c0*/  ISETP.EQ.OR P4, PT, R8.reuse, RZ, P4 ;  /* 0x000000ff0800720c */ /* 0x040fe40002782670 */
[----:B------:R-:W-:-:S02]  /*136d0*/  ISETP.EQ.OR P6, PT, R8, RZ, P6 ;  /* 0x000000ff0800720c */ /* 0x000fc400037c2670 */
[C---:B------:R-:W-:Y:S02]  /*136e0*/  IADD3 R47, PT, PT, R0.reuse, R45, RZ ;  /* 0x0000002d002f7210 */ /* 0x040fe40007ffe0ff */
[----:B0-----:R-:W-:Y:S02]  /*136f0*/  IADD3 R35, PT, PT, R0, R15, RZ ;  /* 0x0000000f00237210 */ /* 0x001fe40007ffe0ff */
[----:B------:R-:W-:Y:S01]  /*13700*/  LEA R18, R6, R3, 0x3 ;  /* 0x0000000306127211 */ /* 0x000fe200078e18ff */
[----:B------:R-:W-:Y:S06]  /*13710*/  @P3 BRA `(.L_x_1588) ;  /* 0x0000000000403947 */ /* 0x000fec0003800000 */
[C---:B------:R-:W-:Y:S01]  /*13720*/  IMAD R49, R6.reuse, 0x4, R3 ;  /* 0x0000000406317824 */ /* 0x040fe200078e0203 */
[----:B------:R-:W-:Y:S01]  /*13730*/  LDS R41, [R3+0x4] ;  /* 0x0000040003297984 */ /* 0x000fe20000000800 */
[----:B------:R-:W0:Y:S03]  /*13740*/  LDC.64 R36, c[0x0][0x398] ;  /* 0x0000e600ff247b82 */ /* 0x000e260000000a00 */
[----:B------:R-:W-:Y:S01]  /*13750*/  LEA R22, R6, R49, 0x3 ;  /* 0x0000003106167211 */ /* 0x000fe200078e18ff */
[----:B------:R-:W1:Y:S04]  /*13760*/  LDS R20, [R49+0x4] ;  /* 0x0000040031147984 */ /* 0x000e680000000800 */
[----:B------:R-:W2:Y:S01]  /*13770*/  LDS R43, [R22+0x4] ;  /* 0x00000400162b7984 */ /* 0x000ea20000000800 */
[----:B------:R-:W3:Y:S03]  /*13780*/  LDC.64 R38, c[0x0][0x390] ;  /* 0x0000e400ff267b82 */ /* 0x000ee60000000a00 */
[----:B------:R-:W4:Y:S01]  /*13790*/  LDS R45, [R18+0x4] ;  /* 0x00000400122d7984 */ /* 0x000f220000000800 */
        /* <DEDUP_REMOVED lines=8> */
.L_x_1588:
[----:B------:R-:W-:Y:S05]  /*13820*/  BSYNC.RECONVERGENT B1 ;  /* 0x0000000000017941 */ /* 0x000fea0003800200 */
.L_x_1587:
[----:B------:R-:W-:Y:S01]  /*13830*/  ISETP.GT.AND P3, PT, R35, R29, PT ;  /* 0x0000001d2300720c */ /* 0x000fe20003f64270 */
[----:B------:R-:W-:Y:S01]  /*13840*/  BSSY.RECONVERGENT B1, `(.L_x_1589) ;  /* 0x0000018000017945 */ /* 0x000fe20003800200 */
[C---:B0-----:R-:W-:Y:S01]  /*13850*/  IADD3 R37, PT, PT, R0.reuse, R35, RZ ;  /* 0x0000002300257210 */ /* 0x041fe20007ffe0ff */
[C---:B------:R-:W-:Y:S01]  /*13860*/  IMAD.IADD R53, R0.reuse, 0x1, R47 ;  /* 0x0000000100357824 */ /* 0x040fe200078e022f */
[----:B------:R-:W-:Y:S02]  /*13870*/  LEA R39, R7, R17, 0x3 ;  /* 0x0000001107277211 */ /* 0x000fe400078e18ff */
[----:B------:R-:W-:Y:S02]  /*13880*/  ISETP.LT.OR P3, PT, R35, 0x1, P3 ;  /* 0x000000012300780c */ /* 0x000fe40001f61670 */
[----:B------:R-:W-:Y:S02]  /*13890*/  IADD3 R41, PT, PT, R0, R37, RZ ;  /* 0x0000002500297210 */ /* 0x000fe40007ffe0ff */
[----:B------:R-:W-:Y:S01]  /*138a0*/  LEA R20, R6, R39, 0x3 ;  /* 0x0000002706147211 */ /* 0x000fe200078e18ff */
[----:B------:R-:W-:Y:S08]  /*138b0*/  @P1 BRA `(.L_x_1590) ;  /* 0x0000000000401947 */ /* 0x000ff00003800000 */
[C---:B------:R-:W-:Y:S01]  /*138c0*/  LEA R55, R6.reuse, R39, 0x2 ;  /* 0x0000002706377211 */ /* 0x040fe200078e10ff */
[----:B------:R-:W-:Y:S01]  /*138d0*/  LDS R47, [R39] ;  /* 0x00000000272f7984 */ /* 0x000fe20000000800 */
[----:B------:R-:W0:Y:S03]  /*138e0*/  LDC.64 R42, c[0x0][0x398] ;  /* 0x0000e600ff2a7b82 */ /* 0x000e260000000a00 */
[----:B------:R-:W-:Y:S01]  /*138f0*/  IMAD R24, R6, 0x8, R55 ;  /* 0x0000000806187824 */ /* 0x000fe200078e0237 */
        /* <DEDUP_REMOVED lines=12> */
.L_x_1590:
[----:B------:R-:W-:Y:S05]  /*139c0*/  BSYNC.RECONVERGENT B1 ;  /* 0x0000000000017941 */ /* 0x000fea0003800200 */
.L_x_1589:
[C---:B------:R-:W-:Y:S01]  /*139d0*/  ISETP.GT.AND P1, PT, R37.reuse, R29, PT ;  /* 0x0000001d2500720c */ /* 0x040fe20003f24270 */
[----:B------:R-:W-:Y:S01]  /*139e0*/  BSSY.RECONVERGENT B1, `(.L_x_1591) ;  /* 0x000001c000017945 */ /* 0x000fe20003800200 */
[C---:B0-----:R-:W-:Y:S02]  /*139f0*/  IADD3 R43, PT, PT, R0.reuse, R41, RZ ;  /* 0x00000029002b7210 */ /* 0x041fe40007ffe0ff */
[----:B------:R-:W-:Y:S02]  /*13a00*/  ISETP.LT.OR P1, PT, R37, 0x1, P1 ;  /* 0x000000012500780c */ /* 0x000fe40000f21670 */
[----:B------:R-:W-:Y:S01]  /*13a10*/  LEA R45, R7, R39, 0x2 ;  /* 0x00000027072d7211 */ /* 0x000fe200078e10ff */
[----:B------:R-:W-:Y:S01]  /*13a20*/  IMAD.IADD R28, R0, 0x1, R43 ;  /* 0x00000001001c7824 */ /* 0x000fe200078e022b */
[CC--:B------:R-:W-:Y:S02]  /*13a30*/  ISETP.GT.OR P4, PT, R8.reuse, R29.reuse, P4 ;  /* 0x0000001d0800720c */ /* 0x0c0fe40002784670 */
[----:B------:R-:W-:-:S02]  /*13a40*/  ISETP.GT.OR P6, PT, R8, R29, P6 ;  /* 0x0000001d0800720c */ /* 0x000fc400037c4670 */
[C---:B------:R-:W-:Y:S02]  /*13a50*/  ISETP.EQ.OR P3, PT, R8.reuse, RZ, P3 ;  /* 0x000000ff0800720c */ /* 0x040fe40001f62670 */
[----:B------:R-:W-:Y:S02]  /*13a60*/  ISETP.EQ.OR P1, PT, R8, RZ, P1 ;  /* 0x000000ff0800720c */ /* 0x000fe40000f22670 */
[----:B------:R-:W-:Y:S02]  /*13a70*/  IADD3 R57, PT, PT, R0, R53, RZ ;  /* 0x0000003500397210 */ /* 0x000fe40007ffe0ff */
[----:B------:R-:W-:Y:S01]  /*13a80*/  LEA R22, R6, R45, 0x3 ;  /* 0x0000002d06167211 */ /* 0x000fe200078e18ff */
[----:B------:R-:W-:Y:S08]  /*13a90*/  @P5 BRA `(.L_x_1592) ;  /* 0x0000000000405947 */ /* 0x000ff00003800000 */
        /* <DEDUP_REMOVED lines=16> */
.L_x_1592:
[----:B------:R-:W-:Y:S05]  /*13ba0*/  BSYNC.RECONVERGENT B1 ;  /* 0x0000000000017941 */ /* 0x000fea0003800200 */
.L_x_1591:
[----:B0-----:R-:W-:Y:S01]  /*13bb0*/  IMAD R47, R7, 0x4, R45 ;  /* 0x00000004072f7824 */ /* 0x001fe200078e022d */
[----:B------:R-:W-:Y:S01]  /*13bc0*/  ISETP.GT.AND P5, PT, R28, R29, PT ;  /* 0x0000001d1c00720c */ /* 0x000fe20003fa4270 */
[----:B------:R-:W-:Y:S01]  /*13bd0*/  BSSY.RECONVERGENT B1, `(.L_x_1593) ;  /* 0x0000016000017945 */ /* 0x000fe20003800200 */
[----:B------:R-:W-:Y:S02]  /*13be0*/  IADD3 R59, PT, PT, R0, R57, RZ ;  /* 0x00000039003b7210 */ /* 0x000fe40007ffe0ff */
[----:B------:R-:W-:Y:S02]  /*13bf0*/  ISETP.LT.OR P5, PT, R28, 0x1, P5 ;  /* 0x000000011c00780c */ /* 0x000fe40002fa1670 */
[----:B------:R-:W-:Y:S02]  /*13c00*/  IADD3 R32, PT, PT, R0, R28, RZ ;  /* 0x0000001c00207210 */ /* 0x000fe40007ffe0ff */
[----:B------:R-:W-:Y:S01]  /*13c10*/  LEA R24, R6, R47, 0x3 ;  /* 0x0000002f06187211 */ /* 0x000fe200078e18ff */
[----:B------:R-:W-:Y:S08]  /*13c20*/  @P0 BRA `(.L_x_1594) ;  /* 0x0000000000400947 */ /* 0x000ff00003800000 */
[C---:B------:R-:W-:Y:S01]  /*13c30*/  IMAD R61, R6.reuse, 0x4, R47 ;  /* 0x00000004063d7824 */ /* 0x040fe200078e022f */
[----:B------:R-:W-:Y:S01]  /*13c40*/  LDS R51, [R47] ;  /* 0x000000002f337984 */ /* 0x000fe20000000800 */
[----:B------:R-:W0:Y:S03]  /*13c50*/  LDC.64 R52, c[0x0][0x398] ;  /* 0x0000e600ff347b82 */ /* 0x000e260000000a00 */
        /* <DEDUP_REMOVED lines=13> */
.L_x_1594:
[----:B------:R-:W-:Y:S05]  /*13d30*/  BSYNC.RECONVERGENT B1 ;  /* 0x0000000000017941 */ /* 0x000fea0003800200 */
.L_x_1593:
[----:B------:R-:W-:Y:S01]  /*13d40*/  ISETP.GT.AND P0, PT, R32, R29, PT ;  /* 0x0000001d2000720c */ /* 0x000fe20003f04270 */
[----:B------:R-:W-:Y:S01]  /*13d50*/  BSSY.RECONVERGENT B1, `(.L_x_1595) ;  /* 0x0000017000017945 */ /* 0x000fe20003800200 */
[----:B0-----:R-:W-:Y:S01]  /*13d60*/  LEA R49, R7, R47, 0x2 ;  /* 0x0000002f07317211 */ /* 0x001fe200078e10ff */
[----:B------:R-:W-:Y:S01]  /*13d70*/  IMAD.IADD R34, R0, 0x1, R32 ;  /* 0x0000000100227824 */ /* 0x000fe200078e0220 */
[----:B------:R-:W-:Y:S02]  /*13d80*/  ISETP.LT.OR P0, PT, R32, 0x1, P0 ;  /* 0x000000012000780c */ /* 0x000fe40000701670 */
        /* <DEDUP_REMOVED lines=19> */
.L_x_1596:
[----:B------:R-:W-:Y:S05]  /*13ec0*/  BSYNC.RECONVERGENT B1 ;  /* 0x0000000000017941 */ /* 0x000fea0003800200 */
.L_x_1595:
[----:B------:R-:W-:Y:S01]  /*13ed0*/  IMAD R51, R7, 0x4, R49 ;  /* 0x0000000407337824 */ /* 0x000fe200078e0231 */
        /* <DEDUP_REMOVED lines=9> */
[----:B0-----:R-:W0:Y:S03]  /*13f70*/  LDC.64 R54, c[0x0][0x398] ;  /* 0x0000e600ff367b82 */ /* 0x001e260000000a00 */
        /* <DEDUP_REMOVED lines=13> */
.L_x_1598:
[----:B------:R-:W-:Y:S05]  /*14050*/  BSYNC.RECONVERGENT B1 ;  /* 0x0000000000017941 */ /* 0x000fea0003800200 */
.L_x_1597:
[-C--:B------:R-:W-:Y:S01]  /*14060*/  ISETP.GT.AND P6, PT, R36, R29.reuse, PT ;  /* 0x0000001d2400720c */ /* 0x080fe20003fc4270 */
[----:B------:R-:W-:Y:S01]  /*14070*/  BSSY.RECONVERGENT B1, `(.L_x_1599) ;  /* 0x000001c000017945 */ /* 0x000fe20003800200 */
[----:B------:R-:W-:Y:S01]  /*14080*/  ISETP.GT.OR P3, PT, R8, R29, P3 ;  /* 0x0000001d0800720c */ /* 0x000fe20001f64670 */
[----:B------:R-:W-:Y:S01]  /*14090*/  IMAD.IADD R65, R0, 0x1, R63 ;  /* 0x0000000100417824 */ /* 0x000fe200078e023f */
[----:B------:R-:W-:Y:S02]  /*140a0*/  ISETP.LT.OR P6, PT, R36, 0x1, P6 ;  /* 0x000000012400780c */ /* 0x000fe400037c1670 */
[----:B------:R-:W-:Y:S02]  /*140b0*/  LOP3.LUT R11, R11, 0xfffffbff, RZ, 0xc0, !PT ;  /* 0xfffffbff0b0b7812 */ /* 0x000fe400078ec0ff */
[C---:B01----:R-:W-:Y:S02]  /*140c0*/  LEA R53, R7.reuse, R51, 0x2 ;  /* 0x0000003307357211 */ /* 0x043fe400078e10ff */
[----:B------:R-:W-:-:S02]  /*140d0*/  LEA R36, R7, R30, 0x1 ;  /* 0x0000001e07247211 */ /* 0x000fc400078e08ff */
[C---:B------:R-:W-:Y:S02]  /*140e0*/  ISETP.EQ.OR P2, PT, R8.reuse, RZ, P2 ;  /* 0x000000ff0800720c */ /* 0x040fe40001742670 */
[----:B------:R-:W-:Y:S02]  /*140f0*/  ISETP.GT.OR P1, PT, R8, R29, P1 ;  /* 0x0000001d0800720c */ /* 0x000fe40000f24670 */
[----:B------:R-:W-:Y:S02]  /*14100*/  LEA R30, R6, R53, 0x3 ;  /* 0x00000035061e7211 */ /* 0x000fe400078e18ff */
[----:B------:R-:W-:Y:S01]  /*14110*/  @P6 LOP3.LUT R11, R11, 0x400, RZ, 0xfc, !PT ;  /* 0x000004000b0b6812 */ /* 0x000fe200078efcff */
        /* <DEDUP_REMOVED lines=17> */
.L_x_1600:
[----:B------:R-:W-:Y:S05]  /*14230*/  BSYNC.RECONVERGENT B1 ;  /* 0x0000000000017941 */ /* 0x000fea0003800200 */
.L_x_1599:
[----:B0-----:R-:W-:Y:S01]  /*14240*/  IMAD R55, R7, 0x4, R53 ;  /* 0x0000000407377824 */ /* 0x001fe200078e0235 */
[----:B------:R-:W-:Y:S01]  /*14250*/  ISETP.GT.AND P3, PT, R41, R29, PT ;  /* 0x0000001d2900720c */ /* 0x000fe20003f64270 */
[----:B------:R-:W-:Y:S01]  /*14260*/  BSSY.RECONVERGENT B1, `(.L_x_1601) ;  /* 0x0000017000017945 */ /* 0x000fe20003800200 */
[--C-:B------:R-:W-:Y:S02]  /*14270*/  IADD3 R36, PT, PT, R7, R36, R7.reuse ;  /* 0x0000002407247210 */ /* 0x100fe40007ffe007 */
[----:B------:R-:W-:Y:S02]  /*14280*/  ISETP.LT.OR P3, PT, R41, 0x1, P3 ;  /* 0x000000012900780c */ /* 0x000fe40001f61670 */
[----:B------:R-:W-:Y:S02]  /*14290*/  IADD3 R38, PT, PT, R7, R36, R7 ;  /* 0x0000002407267210 */ /* 0x000fe40007ffe007 */
[----:B------:R-:W-:Y:S02]  /*142a0*/  IADD3 R67, PT, PT, R0, R65, RZ ;  /* 0x0000004100437210 */ /* 0x000fe40007ffe0ff */
[----:B------:R-:W-:Y:S01]  /*142b0*/  LEA R32, R6, R55, 0x3 ;  /* 0x0000003706207211 */ /* 0x000fe200078e18ff */
[----:B------:R-:W-:Y:S06]  /*142c0*/  @P1 BRA `(.L_x_1602) ;  /* 0x0000000000401947 */ /* 0x000fec0003800000 */
        /* <DEDUP_REMOVED lines=16> */
.L_x_1602:
[----:B------:R-:W-:Y:S05]  /*143d0*/  BSYNC.RECONVERGENT B1 ;  /* 0x0000000000017941 */ /* 0x000fea0003800200 */
.L_x_1601:
[C---:B------:R-:W-:Y:S01]  /*143e0*/  ISETP.EQ.OR P3, PT, R8.reuse, RZ, P3 ;  /* 0x000000ff0800720c */ /* 0x040fe20001f62670 */
[----:B------:R-:W-:Y:S01]  /*143f0*/  BSSY.RECONVERGENT B1, `(.L_x_1603) ;  /* 0x0000022000017945 */ /* 0x000fe20003800200 */
[CC--:B------:R-:W-:Y:S02]  /*14400*/  ISETP.GT.AND P1, PT, R43.reuse, R29.reuse, PT ;  /* 0x0000001d2b00720c */ /* 0x0c0fe40003f24270 */
[C---:B------:R-:W-:Y:S02]  /*14410*/  ISETP.GT.OR P3, PT, R8.reuse, R29, P3 ;  /* 0x0000001d0800720c */ /* 0x040fe40001f64670 */
[----:B------:R-:W-:Y:S02]  /*14420*/  ISETP.LT.OR P1, PT, R43, 0x1, P1 ;  /* 0x000000012b00780c */ /* 0x000fe40000f21670 */
[----:B------:R-:W-:Y:S02]  /*14430*/  IADD3 R38, PT, PT, R7, R38, R7 ;  /* 0x0000002607267210 */ /* 0x000fe40007ffe007 */
[----:B------:R-:W-:-:S02]  /*14440*/  ISETP.EQ.OR P1, PT, R8, RZ, P1 ;  /* 0x000000ff0800720c */ /* 0x000fc40000f22670 */
[C---:B------:R-:W-:Y:S02]  /*14450*/  ISETP.EQ.OR P5, PT, R8.reuse, RZ, P5 ;  /* 0x000000ff0800720c */ /* 0x040fe40002fa2670 */
[C---:B------:R-:W-:Y:S02]  /*14460*/  ISETP.EQ.OR P0, PT, R8.reuse, RZ, P0 ;  /* 0x000000ff0800720c */ /* 0x040fe40000702670 */
[C---:B------:R-:W-:Y:S02]  /*14470*/  IADD3 R38, PT, PT, R7.reuse, R38, R7 ;  /* 0x0000002607267210 */ /* 0x040fe40007ffe007 */
[----:B0-----:R-:W-:Y:S02]  /*14480*/  LEA R57, R7, R55, 0x2 ;  /* 0x0000003707397211 */ /* 0x001fe400078e10ff */
[CC--:B------:R-:W-:Y:S02]  /*14490*/  ISETP.GT.OR P2, PT, R8.reuse, R29.reuse, P2 ;  /* 0x0000001d0800720c */ /* 0x0c0fe40001744670 */
[----:B------:R-:W-:-:S02]  /*144a0*/  ISETP.GT.OR P1, PT, R8, R29, P1 ;  /* 0x0000001d0800720c */ /* 0x000fc40000f24670 */
[CC--:B------:R-:W-:Y:S02]  /*144b0*/  ISETP.GT.OR P5, PT, R8.reuse, R29.reuse, P5 ;  /* 0x0000001d0800720c */ /* 0x0c0fe40002fa4670 */
[----:B------:R-:W-:Y:S02]  /*144c0*/  ISETP.GT.OR P0, PT, R8, R29, P0 ;  /* 0x0000001d0800720c */ /* 0x000fe40000704670 */
[----:B------:R-:W-:Y:S02]  /*144d0*/  IADD3 R40, PT, PT, R7, R38, R7 ;  /* 0x0000002607287210 */ /* 0x000fe40007ffe007 */
[----:B------:R-:W-:Y:S02]  /*144e0*/  IADD3 R69, PT, PT, R0, R67, RZ ;  /* 0x0000004300457210 */ /* 0x000fe40007ffe0ff */
[----:B------:R-:W-:Y:S01]  /*144f0*/  LEA R34, R6, R57, 0x3 ;  /* 0x0000003906227211 */ /* 0x000fe200078e18ff */
[----:B------:R-:W-:Y:S06]  /*14500*/  @P3 BRA `(.L_x_1604) ;  /* 0x0000000000403947 */ /* 0x000fec0003800000 */
        /* <DEDUP_REMOVED lines=16> */
.L_x_1604:
[----:B------:R-:W-:Y:S05]  /*14610*/  BSYNC.RECONVERGENT B1 ;  /* 0x0000000000017941 */ /* 0x000fea0003800200 */
.L_x_1603:
[C---:B------:R-:W-:Y:S01]  /*14620*/  IADD3 R63, PT, PT, R7.reuse, R40, RZ ;  /* 0x00000028073f7210 */ /* 0x040fe20007ffe0ff */
[----:B------:R-:W-:Y:S01]  /*14630*/  BSSY.RECONVERGENT B1, `(.L_x_1605) ;  /* 0x0000018000017945 */ /* 0x000fe20003800200 */
[C---:B------:R-:W-:Y:S02]  /*14640*/  ISETP.EQ.OR P3, PT, R8.reuse, RZ, P4 ;  /* 0x000000ff0800720c */ /* 0x040fe40002762670 */
[C---:B------:R-:W-:Y:S01]  /*14650*/  LEA R65, R7.reuse, R57, 0x2 ;  /* 0x0000003907417211 */ /* 0x040fe200078e10ff */
[----:B0-----:R-:W-:Y:S01]  /*14660*/  IMAD.IADD R67, R7, 0x1, R63 ;  /* 0x0000000107437824 */ /* 0x001fe200078e023f */
[----:B------:R-:W-:Y:S02]  /*14670*/  ISETP.GT.OR P3, PT, R8, R29, P3 ;  /* 0x0000001d0800720c */ /* 0x000fe40001f64670 */
        /* <DEDUP_REMOVED lines=19> */
.L_x_1606:
[----:B------:R-:W-:Y:S05]  /*147b0*/  BSYNC.RECONVERGENT B1 ;  /* 0x0000000000017941 */ /* 0x000fea0003800200 */
.L_x_1605:
[C---:B------:R-:W-:Y:S01]  /*147c0*/  IADD3 R69, PT, PT, R7.reuse, R67, RZ ;  /* 0x0000004307457210 */ /* 0x040fe20007ffe0ff */
[----:B------:R-:W-:Y:S01]  /*147d0*/  IMAD R75, R7, 0x4, R65 ;  /* 0x00000004074b7824 */ /* 0x000fe200078e0241 */
[C---:B------:R-:W-:Y:S01]  /*147e0*/  ISETP.EQ.OR P1, PT, R8.reuse, RZ, P6 ;  /* 0x000000ff0800720c */ /* 0x040fe20003722670 */
[----:B------:R-:W-:Y:S01]  /*147f0*/  BSSY.RECONVERGENT B1, `(.L_x_1607) ;  /* 0x000001c000017945 */ /* 0x000fe20003800200 */
[-C--:B------:R-:W-:Y:S02]  /*14800*/  LEA R71, R67, R16.reuse, 0x2 ;  /* 0x0000001043477211 */ /* 0x080fe400078e10ff */
[----:B0-----:R-:W-:Y:S02]  /*14810*/  LEA R73, R69, R16, 0x2 ;  /* 0x0000001045497211 */ /* 0x001fe400078e10ff */
[----:B------:R-:W-:Y:S02]  /*14820*/  ISETP.GT.OR P1, PT, R8, R29, P1 ;  /* 0x0000001d0800720c */ /* 0x000fe40000f24670 */
[----:B------:R-:W-:Y:S01]  /*14830*/  IADD3 R87, PT, PT, R0, R77, RZ ;  /* 0x0000004d00577210 */ /* 0x000fe20007ffe0ff */
[----:B------:R-:W-:Y:S01]  /*14840*/  IMAD R77, R7, 0x4, R75 ;  /* 0x00000004074d7824 */ /* 0x000fe200078e024b */
[----:B------:R-:W-:-:S02]  /*14850*/  VIMNMX R48, PT, PT, R5, R50, !PT ;  /* 0x0000003205307248 */ /* 0x000fc40007fe0100 */
[----:B------:R-:W-:Y:S02]  /*14860*/  VIMNMX R46, PT, PT, R27, R50, !PT ;  /* 0x000000321b2e7248 */ /* 0x000fe40007fe0100 */
[C---:B------:R-:W-:Y:S02]  /*14870*/  LEA R8, R6.reuse, R71, 0x3 ;  /* 0x0000004706087211 */ /* 0x040fe400078e18ff */
[C---:B------:R-:W-:Y:S02]  /*14880*/  LEA R38, R6.reuse, R73, 0x3 ;  /* 0x0000004906267211 */ /* 0x040fe400078e18ff */
[----:B------:R-:W-:Y:S01]  /*14890*/  LEA R40, R6, R75, 0x3 ;  /* 0x0000004b06287211 */ /* 0x000fe200078e18ff */
[----:B------:R-:W-:Y:S06]  /*148a0*/  @P5 BRA `(.L_x_1608) ;  /* 0x0000000000405947 */ /* 0x000fec0003800000 */
        /* <DEDUP_REMOVED lines=16> */
.L_x_1608:
[----:B------:R-:W-:Y:S05]  /*149b0*/  BSYNC.RECONVERGENT B1 ;  /* 0x0000000000017941 */ /* 0x000fea0003800200 */
.L_x_1607:
[----:B------:R-:W-:Y:S01]  /*149c0*/  BSSY.RECONVERGENT B1, `(.L_x_1609) ;  /* 0x0000016000017945 */ /* 0x000fe20003800200 */
[----:B------:R-:W-:Y:S01]  /*149d0*/  IMAD.IADD R89, R0, 0x1, R87 ;  /* 0x0000000100597824 */ /* 0x000fe200078e0257 */
[-C--:B------:R-:W-:Y:S02]  /*149e0*/  LEA R42, R6, R77.reuse, 0x3 ;  /* 0x0000004d062a7211 */ /* 0x080fe400078e18ff */
[----:B------:R-:W-:Y:S02]  /*149f0*/  LEA R79, R7, R77, 0x2 ;  /* 0x0000004d074f7211 */ /* 0x000fe400078e10ff */
[----:B------:R-:W-:Y:S01]  /*14a00*/  ISETP.GE.AND P5, PT, R5, 0x1, PT ;  /* 0x000000010500780c */ /* 0x000fe20003fa6270 */
[----:B------:R-:W-:-:S12]  /*14a10*/  @P0 BRA `(.L_x_1610) ;  /* 0x0000000000400947 */ /* 0x000fd80003800000 */
[C---:B------:R-:W-:Y:S01]  /*14a20*/  LEA R91, R6.reuse, R77, 0x2 ;  /* 0x0000004d065b7211 */ /* 0x040fe200078e10ff */
[----:B------:R-:W-:Y:S01]  /*14a30*/  LDS R81, [R77] ;  /* 0x000000004d517984 */ /* 0x000fe20000000800 */
[----:B0-----:R-:W0:Y:S03]  /*14a40*/  LDC.64 R60, c[0x0][0x398] ;  /* 0x0000e600ff3c7b82 */ /* 0x001e260000000a00 */
        /* <DEDUP_REMOVED lines=13> */
.L_x_1610:
[----:B------:R-:W-:Y:S05]  /*14b20*/  BSYNC.RECONVERGENT B1 ;  /* 0x0000000000017941 */ /* 0x000fea0003800200 */
.L_x_1609:
[----:B------:R-:W-:Y:S01]  /*14b30*/  BSSY.RECONVERGENT B1, `(.L_x_1611) ;  /* 0x0000016000017945 */ /* 0x000fe20003800200 */
[----:B------:R-:W-:Y:S02]  /*14b40*/  IADD3 R89, PT, PT, R0, R89, RZ ;  /* 0x0000005900597210 */ /* 0x000fe40007ffe0ff */
[----:B------:R-:W-:Y:S02]  /*14b50*/  LEA R44, R6, R79, 0x3 ;  /* 0x0000004f062c7211 */ /* 0x000fe400078e18ff */
[----:B------:R-:W-:Y:S01]  /*14b60*/  ISETP.GT.OR P0, PT, R48, R29, !P5 ;  /* 0x0000001d3000720c */ /* 0x000fe20006f04670 */
[----:B------:R-:W-:-:S12]  /*14b70*/  @P3 BRA `(.L_x_1612) ;  /* 0x0000000000443947 */ /* 0x000fd80003800000 */
[C---:B01----:R-:W-:Y:S01]  /*14b80*/  IADD3 R59, PT, PT, R6.reuse, R63, RZ ;  /* 0x0000003f063b7210 */ /* 0x043fe20007ffe0ff */
[----:B------:R-:W-:Y:S01]  /*14b90*/  LDS R48, [R79] ;  /* 0x000000004f307984 */ /* 0x000fe20000000800 */
[----:B------:R-:W0:Y:S03]  /*14ba0*/  LDC.64 R60, c[0x0][0x398] ;  /* 0x0000e600ff3c7b82 */ /* 0x000e260000000a00 */
[----:B------:R-:W-:Y:S01]  /*14bb0*/  IMAD R81, R59, 0x4, R16 ;  /* 0x000000043b517824 */ /* 0x000fe200078e0210 */
[----:B------:R-:W-:Y:S04]  /*14bc0*/  LDS R87, [R44] ;  /* 0x000000002c577984 */ /* 0x000fe80000000800 */
[----:B------:R-:W-:Y:S01]  /*14bd0*/  LEA R52, R6, R81, 0x3 ;  /* 0x0000005106347211 */ /* 0x000fe200078e18ff */
[----:B------:R-:W1:Y:S01]  /*14be0*/  LDC.64 R58, c[0x0][0x390] ;  /* 0x0000e400ff3a7b82 */ /* 0x000e620000000a00 */
[----:B------:R-:W2:Y:S04]  /*14bf0*/  LDS R81, [R81] ;  /* 0x0000000051517984 */ /* 0x000ea80000000800 */
[----:B------:R-:W3:Y:S01]  /*14c00*/  LDS R85, [R52] ;  /* 0x0000000034557984 */ /* 0x000ee20000000800 */
[----:B0-----:R-:W-:-:S04]  /*14c10*/  IMAD.WIDE R60, R89, 0x4, R60 ;  /* 0x00000004593c7825 */ /* 0x001fc800078e023c */
[----:B-1----:R-:W-:-:S04]  /*14c20*/  IMAD.WIDE R58, R89, 0x4, R58 ;  /* 0x00000004593a7825 */ /* 0x002fc800078e023a */
[----:B--2---:R-:W-:-:S04]  /*14c30*/  FADD R48, R81, -R48 ;  /* 0x8000003051307221 */ /* 0x004fc80000000000 */
[----:B---3--:R-:W-:-:S04]  /*14c40*/  FADD R48, R48, R85 ;  /* 0x0000005530307221 */ /* 0x008fc80000000000 */
[----:B------:R-:W-:-:S04]  /*14c50*/  FADD R87, R48, -R87 ;  /* 0x8000005730577221 */ /* 0x000fc80000000000 */
[----:B------:R-:W-:-:S05]  /*14c60*/  FMUL R87, R14, R87 ;  /* 0x000000570e577220 */ /* 0x000fca0000400000 */
[----:B------:R2:W-:Y:S04]  /*14c70*/  STG.E desc[UR8][R60.64], R87 ;  /* 0x000000573c007986 */ /* 0x0005e8000c101908 */
[----:B------:R2:W-:Y:S02]  /*14c80*/  STG.E desc[UR8][R58.64], RZ ;  /* 0x000000ff3a007986 */ /* 0x0005e4000c101908 */
.L_x_1612:
[----:B------:R-:W-:Y:S05]  /*14c90*/  BSYNC.RECONVERGENT B1 ;  /* 0x0000000000017941 */ /* 0x000fea0003800200 */
.L_x_1611:
[----:B------:R-:W-:Y:S01]  /*14ca0*/  BSSY.RECONVERGENT B1, `(.L_x_1613) ;  /* 0x0000015000017945 */ /* 0x000fe20003800200 */
[----:B------:R-:W-:Y:S02]  /*14cb0*/  IADD3 R81, PT, PT, R0, R89, RZ ;  /* 0x0000005900517210 */ /* 0x000fe40007ffe0ff */
[----:B------:R-:W-:Y:S01]  /*14cc0*/  ISETP.GE.AND P3, PT, R27, 0x1, PT ;  /* 0x000000011b00780c */ /* 0x000fe20003f66270 */
[----:B------:R-:W-:-:S12]  /*14cd0*/  @P1 BRA `(.L_x_1614) ;  /* 0x0000000000441947 */ /* 0x000fd80003800000 */
[C---:B012---:R-:W-:Y:S01]  /*14ce0*/  IADD3 R59, PT, PT, R6.reuse, R67, RZ ;  /* 0x00000043063b7210 */ /* 0x047fe20007ffe0ff */
        /* <DEDUP_REMOVED lines=16> */
.L_x_1614:
[----:B------:R-:W-:Y:S05]  /*14df0*/  BSYNC.RECONVERGENT B1 ;  /* 0x0000000000017941 */ /* 0x000fea0003800200 */
.L_x_1613:
[----:B------:R-:W-:Y:S01]  /*14e00*/  BSSY.RECONVERGENT B1, `(.L_x_1615) ;  /* 0x0000015000017945 */ /* 0x000fe20003800200 */
[----:B------:R-:W-:-:S03]  /*14e10*/  ISETP.GT.OR P1, PT, R46, R29, !P3 ;  /* 0x0000001d2e00720c */ /* 0x000fc60005f24670 */
[----:B------:R-:W-:Y:S10]  /*14e20*/  @P2 BRA `(.L_x_1616) ;  /* 0x0000000000482947 */ /* 0x000ff40003800000 */
[----:B0123--:R-:W-:Y:S01]  /*14e30*/  IADD3 R59, PT, PT, R6, R69, RZ ;  /* 0x00000045063b7210 */ /* 0x00ffe20007ffe0ff */
[----:B------:R-:W-:Y:S01]  /*14e40*/  LDS R46, [R73] ;  /* 0x00000000492e7984 */ /* 0x000fe20000000800 */
[----:B------:R-:W0:Y:S01]  /*14e50*/  LDC.64 R60, c[0x0][0x398] ;  /* 0x0000e600ff3c7b82 */ /* 0x000e220000000a00 */
[----:B------:R-:W-:Y:S02]  /*14e60*/  IADD3 R81, PT, PT, R0, R81, RZ ;  /* 0x0000005100517210 */ /* 0x000fe40007ffe0ff */
[----:B------:R-:W-:Y:S01]  /*14e70*/  LEA R85, R59, R16, 0x2 ;  /* 0x000000103b557211 */ /* 0x000fe200078e10ff */
[----:B------:R-:W-:Y:S04]  /*14e80*/  LDS R89, [R38] ;  /* 0x0000000026597984 */ /* 0x000fe80000000800 */
[----:B------:R-:W-:Y:S01]  /*14e90*/  IMAD R48, R6, 0x8, R85 ;  /* 0x0000000806307824 */ /* 0x000fe200078e0255 */
        /* <DEDUP_REMOVED lines=11> */
.L_x_1616:
[----:B------:R-:W-:Y:S05]  /*14f50*/  BSYNC.RECONVERGENT B1 ;  /* 0x0000000000017941 */ /* 0x000fea0003800200 */
.L_x_1615:
[----:B------:R-:W-:Y:S01]  /*14f60*/  BSSY.RECONVERGENT B1, `(.L_x_1617) ;  /* 0x0000015000017945 */ /* 0x000fe20003800200 */
[----:B---34-:R-:W-:Y:S01]  /*14f70*/  IMAD R89, R50, UR4, R5 ;  /* 0x0000000432597c24 */ /* 0x018fe2000f8e0205 */
[C---:B------:R-:W-:Y:S02]  /*14f80*/  VIMNMX R48, PT, PT, R25.reuse, R50, !PT ;  /* 0x0000003219307248 */ /* 0x040fe40007fe0100 */
[----:B------:R-:W-:Y:S01]  /*14f90*/  ISETP.GE.AND P2, PT, R25, 0x1, PT ;  /* 0x000000011900780c */ /* 0x000fe20003f46270 */
[----:B------:R-:W-:-:S12]  /*14fa0*/  @P0 BRA `(.L_x_1618) ;  /* 0x0000000000400947 */ /* 0x000fd80003800000 */
[C---:B------:R-:W-:Y:S01]  /*14fb0*/  LEA R91, R6.reuse, R17, 0x2 ;  /* 0x00000011065b7211 */ /* 0x040fe200078e10ff */
[----:B------:R-:W-:Y:S01]  /*14fc0*/  LDS R81, [R17+0x4] ;  /* 0x0000040011517984 */ /* 0x000fe20000000800 */
[----:B012---:R-:W0:Y:S02]  /*14fd0*/  LDC.64 R60, c[0x0][0x398] ;  /* 0x0000e600ff3c7b82 */ /* 0x007e240000000a00 */
[----:B------:R-:W-:Y:S01]  /*14fe0*/  LEA R85, R6, R91, 0x3 ;  /* 0x0000005b06557211 */ /* 0x000fe200078e18ff */
[----:B------:R-:W1:Y:S04]  /*14ff0*/  LDS R46, [R91+0x4] ;  /* 0x000004005b2e7984 */ /* 0x000e680000000800 */
[----:B------:R-:W-:Y:S01]  /*15000*/  LDS R87, [R13+0x4] ;  /* 0x000004000d577984 */ /* 0x000fe20000000800 */
[----:B------:R-:W2:Y:S03]  /*15010*/  LDC.64 R58, c[0x0][0x390] ;  /* 0x0000e400ff3a7b82 */ /* 0x000ea60000000a00 */
[----:B------:R-:W3:Y:S01]  /*15020*/  LDS R85, [R85+0x4] ;  /* 0x0000040055557984 */ /* 0x000ee20000000800 */
[----:B0-----:R-:W-:-:S04]  /*15030*/  IMAD.WIDE R60, R89, 0x4, R60 ;  /* 0x00000004593c7825 */ /* 0x001fc800078e023c */
[----:B--2---:R-:W-:-:S04]  /*15040*/  IMAD.WIDE R58, R89, 0x4, R58 ;  /* 0x00000004593a7825 */ /* 0x004fc800078e023a */
[----:B-1----:R-:W-:-:S04]  /*15050*/  FADD R46, R46, -R81 ;  /* 0x800000512e2e7221 */ /* 0x002fc80000000000 */
[----:B---3--:R-:W-:-:S04]  /*15060*/  FADD R46, R46, R85 ;  /* 0x000000552e2e7221 */ /* 0x008fc80000000000 */
[----:B------:R-:W-:-:S04]  /*15070*/  FADD R87, R46, -R87 ;  /* 0x800000572e577221 */ /* 0x000fc80000000000 */
[----:B------:R-:W-:-:S05]  /*15080*/  FMUL R87, R14, R87 ;  /* 0x000000570e577220 */ /* 0x000fca0000400000 */
[----:B------:R3:W-:Y:S04]  /*15090*/  STG.E desc[UR8][R60.64], R87 ;  /* 0x000000573c007986 */ /* 0x0007e8000c101908 */
[----:B------:R3:W-:Y:S02]  /*150a0*/  STG.E desc[UR8][R58.64], RZ ;  /* 0x000000ff3a007986 */ /* 0x0007e4000c101908 */
.L_x_1618:
[----:B------:R-:W-:Y:S05]  /*150b0*/  BSYNC.RECONVERGENT B1 ;  /* 0x0000000000017941 */ /* 0x000fea0003800200 */
.L_x_1617:
[----:B------:R-:W-:Y:S01]  /*150c0*/  BSSY.RECONVERGENT B1, `(.L_x_1619) ;  /* 0x0000016000017945 */ /* 0x000fe20003800200 */
[----:B------:R-:W-:Y:S01]  /*150d0*/  IMAD.IADD R91, R0, 0x1, R89 ;  /* 0x00000001005b7824 */ /* 0x000fe200078e0259 */
[----:B------:R-:W-:Y:S02]  /*150e0*/  IADD3 R81, PT, PT, R3, 0x4, RZ ;  /* 0x0000000403517810 */ /* 0x000fe40007ffe0ff */
[----:B------:R-:W-:Y:S01]  /*150f0*/  ISETP.GT.OR P0, PT, R48, R29, !P2 ;  /* 0x0000001d3000720c */ /* 0x000fe20005704670 */
[----:B------:R-:W-:-:S12]  /*15100*/  @P1 BRA `(.L_x_1620) ;  /* 0x0000000000441947 */ /* 0x000fd80003800000 */
[C---:B0123--:R-:W-:Y:S01]  /*15110*/  LEA R59, R6.reuse, R81, 0x2 ;  /* 0x00000051063b7211 */ /* 0x04ffe200078e10ff */
[----:B------:R-:W-:Y:S01]  /*15120*/  LDS R85, [R3+0x8] ;  /* 0x0000080003557984 */ /* 0x000fe20000000800 */
[C---:B------:R-:W-:Y:S01]  /*15130*/  LEA R52, R6.reuse, R3, 0x2 ;  /* 0x0000000306347211 */ /* 0x040fe200078e10ff */
[----:B------:R-:W0:Y:S02]  /*15140*/  LDC.64 R60, c[0x0][0x398] ;  /* 0x0000e600ff3c7b82 */ /* 0x000e240000000a00 */
[----:B------:R-:W-:Y:S01]  /*15150*/  IMAD R48, R6, 0x8, R59 ;  /* 0x0000000806307824 */ /* 0x000fe200078e023b */
[----:B------:R-:W-:Y:S04]  /*15160*/  LDS R89, [R18+0x8] ;  /* 0x0000080012597984 */ /* 0x000fe80000000800 */
[----:B------:R-:W1:Y:S01]  /*15170*/  LDS R46, [R52+0x8] ;  /* 0x00000800342e7984 */ /* 0x000e620000000800 */
        /* <DEDUP_REMOVED lines=10> */
.L_x_1620:
[----:B------:R-:W-:Y:S05]  /*15220*/  BSYNC.RECONVERGENT B1 ;  /* 0x0000000000017941 */ /* 0x000fea0003800200 */
.L_x_1619:
[----:B------:R-:W-:Y:S01]  /*15230*/  ISETP.GE.AND P1, PT, R23, 0x1, PT ;  /* 0x000000011700780c */ /* 0x000fe20003f26270 */
[----:B------:R-:W-:Y:S01]  /*15240*/  BSSY.RECONVERGENT B1, `(.L_x_1621) ;  /* 0x0000017000017945 */ /* 0x000fe20003800200 */
[----:B------:R-:W-:Y:S02]  /*15250*/  LOP3.LUT R11, R11, 0xffffbfff, RZ, 0xc0, !PT ;  /* 0xffffbfff0b0b7812 */ /* 0x000fe400078ec0ff */
[C---:B------:R-:W-:Y:S02]  /*15260*/  IADD3 R93, PT, PT, R0.reuse, R91, RZ ;  /* 0x0000005b005d7210 */ /* 0x040fe40007ffe0ff */
[----:B------:R-:W-:Y:S02]  /*15270*/  VIMNMX R48, PT, PT, R23, R50, !PT ;  /* 0x0000003217307248 */ /* 0x000fe40007fe0100 */
[----:B0-----:R-:W-:-:S05]  /*15280*/  IADD3 R85, PT, PT, R0, R83, RZ ;  /* 0x0000005300557210 */ /* 0x001fca0007ffe0ff */
[----:B------:R-:W-:Y:S01]  /*15290*/  @P1 LOP3.LUT R11, R11, 0x4000, RZ, 0xfc, !PT ;  /* 0x000040000b0b1812 */ /* 0x000fe200078efcff */
[----:B------:R-:W-:Y:S06]  /*152a0*/  @P0 BRA `(.L_x_1622) ;  /* 0x0000000000400947 */ /* 0x000fec0003800000 */
[C---:B------:R-:W-:Y:S01]  /*152b0*/  LEA R95, R6.reuse, R39, 0x2 ;  /* 0x00000027065f7211 */ /* 0x040fe200078e10ff */
[----:B-123--:R-:W-:Y:S01]  /*152c0*/  LDS R87, [R39+0x4] ;  /* 0x0000040027577984 */ /* 0x00efe20000000800 */
[----:B----4-:R-:W0:Y:S03]  /*152d0*/  LDC.64 R60, c[0x0][0x398] ;  /* 0x0000e600ff3c7b82 */ /* 0x010e260000000a00 */
[----:B------:R-:W-:Y:S01]  /*152e0*/  IMAD R89, R6, 0x8, R95 ;  /* 0x0000000806597824 */ /* 0x000fe200078e025f */
        /* <DEDUP_REMOVED lines=12> */
.L_x_1622:
[----:B------:R-:W-:Y:S05]  /*153b0*/  BSYNC.RECONVERGENT B1 ;  /* 0x0000000000017941 */ /* 0x000fea0003800200 */
.L_x_1621:
[----:B------:R-:W-:Y:S01]  /*153c0*/  ISETP.GT.OR P0, PT, R48, R29, !P1 ;  /* 0x0000001d3000720c */ /* 0x000fe20004f04670 */
[----:B------:R-:W-:Y:S01]  /*153d0*/  BSSY.RECONVERGENT B1, `(.L_x_1623) ;  /* 0x0000014000017945 */ /* 0x000fe20003800200 */
[----:B------:R-:W-:Y:S02]  /*153e0*/  IADD3 R93, PT, PT, R0, R93, RZ ;  /* 0x0000005d005d7210 */ /* 0x000fe40007ffe0ff */
[----:B------:R-:W-:-:S09]  /*153f0*/  VIMNMX R52, PT, PT, R50, R85, !PT ;  /* 0x0000005532347248 */ /* 0x000fd20007fe0100 */
[----:B------:R-:W-:Y:S05]  /*15400*/  @P0 BRA `(.L_x_1624) ;  /* 0x0000000000400947 */ /* 0x000fea0003800000 */
[C---:B------:R-:W-:Y:S01]  /*15410*/  LEA R95, R6.reuse, R45, 0x2 ;  /* 0x0000002d065f7211 */ /* 0x040fe200078e10ff */
[----:B-123--:R-:W-:Y:S01]  /*15420*/  LDS R87, [R45+0x4] ;  /* 0x000004002d577984 */ /* 0x00efe20000000800 */
[----:B0---4-:R-:W0:Y:S02]  /*15430*/  LDC.64 R60, c[0x0][0x398] ;  /* 0x0000e600ff3c7b82 */ /* 0x011e240000000a00 */
        /* <DEDUP_REMOVED lines=13> */
.L_x_1624:
[----:B------:R-:W-:Y:S05]  /*15510*/  BSYNC.RECONVERGENT B1 ;  /* 0x0000000000017941 */ /* 0x000fea0003800200 */
.L_x_1623:
[----:B------:R-:W-:Y:S01]  /*15520*/  LOP3.LUT P0, RZ, R11, 0x1, RZ, 0xc0, !PT ;  /* 0x000000010bff7812 */ /* 0x000fe2000780c0ff */
[----:B------:R-:W-:Y:S01]  /*15530*/  BSSY.RECONVERGENT B1, `(.L_x_1625) ;  /* 0x0000017000017945 */ /* 0x000fe20003800200 */
[----:B------:R-:W-:Y:S01]  /*15540*/  ISETP.GE.AND P1, PT, R85, 0x1, PT ;  /* 0x000000015500780c */ /* 0x000fe20003f26270 */
[C---:B------:R-:W-:Y:S01]  /*15550*/  IMAD.IADD R93, R0.reuse, 0x1, R93 ;  /* 0x00000001005d7824 */ /* 0x040fe200078e025d */
[----:B------:R-:W-:Y:S02]  /*15560*/  IADD3 R83, PT, PT, R0, R83, R0 ;  /* 0x0000005300537210 */ /* 0x000fe40007ffe000 */
[----:B------:R-:W-:Y:S02]  /*15570*/  ISETP.GT.OR P1, PT, R52, R29, !P1 ;  /* 0x0000001d3400720c */ /* 0x000fe40004f24670 */
[----:B------:R-:W-:-:S05]  /*15580*/  VIMNMX R48, PT, PT, R50, R83, !PT ;  /* 0x0000005332307248 */ /* 0x000fca0007fe0100 */
[----:B------:R-:W-:Y:S06]  /*15590*/  @P0 BRA `(.L_x_1626) ;  /* 0x0000000000400947 */ /* 0x000fec0003800000 */
[C---:B0-----:R-:W-:Y:S01]  /*155a0*/  LEA R91, R6.reuse, R47, 0x2 ;  /* 0x0000002f065b7211 */ /* 0x041fe200078e10ff */
[----:B------:R-:W-:Y:S01]  /*155b0*/  LDS R85, [R47+0x4] ;  /* 0x000004002f557984 */ /* 0x000fe20000000800 */
[----:B-1234-:R-:W0:Y:S02]  /*155c0*/  LDC.64 R60, c[0x0][0x398] ;  /* 0x0000e600ff3c7b82 */ /* 0x01ee240000000a00 */
        /* <DEDUP_REMOVED lines=13> */
.L_x_1626:
[----:B------:R-:W-:Y:S05]  /*156a0*/  BSYNC.RECONVERGENT B1 ;  /* 0x0000000000017941 */ /* 0x000fea0003800200 */
.L_x_1625:
[----:B------:R-:W-:Y:S01]  /*156b0*/  ISETP.GE.AND P0, PT, R83, 0x1, PT ;  /* 0x000000015300780c */ /* 0x000fe20003f06270 */
[----:B------:R-:W-:Y:S01]  /*156c0*/  BSSY.RECONVERGENT B1, `(.L_x_1627) ;  /* 0x0000016000017945 */ /* 0x000fe20003800200 */
[C---:B0-----:R-:W-:Y:S01]  /*156d0*/  IADD3 R91, PT, PT, R0.reuse, R83, RZ ;  /* 0x00000053005b7210 */ /* 0x041fe20007ffe0ff */
[----:B------:R-:W-:Y:S01]  /*156e0*/  IMAD.IADD R93, R0, 0x1, R93 ;  /* 0x00000001005d7824 */ /* 0x000fe200078e025d */
[----:B------:R-:W-:Y:S02]  /*156f0*/  ISETP.GT.OR P0, PT, R48, R29, !P0 ;  /* 0x0000001d3000720c */ /* 0x000fe40004704670 */
[----:B------:R-:W-:Y:S01]  /*15700*/  VIMNMX R48, PT, PT, R50, R91, !PT ;  /* 0x0000005b32307248 */ /* 0x000fe20007fe0100 */
[----:B------:R-:W-:Y:S10]  /*15710*/  @P1 BRA `(.L_x_1628) ;  /* 0x0000000000401947 */ /* 0x000ff40003800000 */
[C---:B------:R-:W-:Y:S01]  /*15720*/  LEA R95, R6.reuse, R49, 0x2 ;  /* 0x00000031065f7211 */ /* 0x040fe200078e10ff */
        /* <DEDUP_REMOVED lines=15> */
.L_x_1628:
[----:B------:R-:W-:Y:S05]  /*15820*/  BSYNC.RECONVERGENT B1 ;  /* 0x0000000000017941 */ /* 0x000fea0003800200 */
.L_x_1627:
[----:B------:R-:W-:Y:S01]  /*15830*/  ISETP.GE.AND P1, PT, R91, 0x1, PT ;  /* 0x000000015b00780c */ /* 0x000fe20003f26270 */
[----:B------:R-:W-:Y:S01]  /*15840*/  BSSY.RECONVERGENT B1, `(.L_x_1629) ;  /* 0x0000016000017945 */ /* 0x000fe20003800200 */
[----:B------:R-:W-:Y:S02]  /*15850*/  IADD3 R83, PT, PT, R0, R83, R0 ;  /* 0x0000005300537210 */ /* 0x000fe40007ffe000 */
[----:B------:R-:W-:Y:S02]  /*15860*/  ISETP.GT.OR P1, PT, R48, R29, !P1 ;  /* 0x0000001d3000720c */ /* 0x000fe40004f24670 */
[----:B------:R-:W-:Y:S02]  /*15870*/  VIMNMX R48, PT, PT, R50, R83, !PT ;  /* 0x0000005332307248 */ /* 0x000fe40007fe0100 */
[----:B------:R-:W-:Y:S01]  /*15880*/  IADD3 R93, PT, PT, R0, R93, RZ ;  /* 0x0000005d005d7210 */ /* 0x000fe20007ffe0ff */
[----:B------:R-:W-:Y:S08]  /*15890*/  @P0 BRA `(.L_x_1630) ;  /* 0x0000000000400947 */ /* 0x000ff00003800000 */
[C---:B------:R-:W-:Y:S01]  /*158a0*/  IMAD R91, R6.reuse, 0x4, R51 ;  /* 0x00000004065b7824 */ /* 0x040fe200078e0233 */
[----:B------:R-:W-:Y:S01]  /*158b0*/  LDS R85, [R51+0x4] ;  /* 0x0000040033557984 */ /* 0x000fe20000000800 */
[----:B01234-:R-:W0:Y:S03]  /*158c0*/  LDC.64 R60, c[0x0][0x398] ;  /* 0x0000e600ff3c7b82 */ /* 0x01fe260000000a00 */
        /* <DEDUP_REMOVED lines=13> */
.L_x_1630:
[----:B------:R-:W-:Y:S05]  /*159a0*/  BSYNC.RECONVERGENT B1 ;  /* 0x0000000000017941 */ /* 0x000fea0003800200 */
.L_x_1629:
[----:B------:R-:W-:Y:S01]  /*159b0*/  ISETP.GE.AND P0, PT, R83, 0x1, PT ;  /* 0x000000015300780c */ /* 0x000fe20003f06270 */
[----:B------:R-:W-:Y:S01]  /*159c0*/  BSSY.RECONVERGENT B1, `(.L_x_1631) ;  /* 0x0000016000017945 */ /* 0x000fe20003800200 */
[----:B------:R-:W-:Y:S02]  /*159d0*/  IADD3 R91, PT, PT, R0, R83, RZ ;  /* 0x00000053005b7210 */ /* 0x000fe40007ffe0ff */
        /* <DEDUP_REMOVED lines=20> */
.L_x_1632:
[----:B------:R-:W-:Y:S05]  /*15b20*/  BSYNC.RECONVERGENT B1 ;  /* 0x0000000000017941 */ /* 0x000fea0003800200 */
.L_x_1631:
[----:B------:R-:W-:Y:S01]  /*15b30*/  ISETP.GE.AND P1, PT, R91, 0x1, PT ;  /* 0x000000015b00780c */ /* 0x000fe20003f26270 */
[----:B------:R-:W-:Y:S01]  /*15b40*/  BSSY.RECONVERGENT B1, `(.L_x_1633) ;  /* 0x0000016000017945 */ /* 0x000fe20003800200 */
[----:B------:R-:W-:Y:S02]  /*15b50*/  IADD3 R83, PT, PT, R0, R83, R0 ;  /* 0x0000005300537210 */ /* 0x000fe40007ffe000 */
[----:B------:R-:W-:Y:S02]  /*15b60*/  ISETP.GT.OR P1, PT, R48, R29, !P1 ;  /* 0x0000001d3000720c */ /* 0x000fe40004f24670 */
[----:B------:R-:W-:Y:S02]  /*15b70*/  VIMNMX R48, PT, PT, R50, R83, !PT ;  /* 0x0000005332307248 */ /* 0x000fe40007fe0100 */
[----:B------:R-:W-:Y:S01]  /*15b80*/  IADD3 R93, PT, PT, R0, R93, RZ ;  /* 0x0000005d005d7210 */ /* 0x000fe20007ffe0ff */
[----:B------:R-:W-:Y:S08]  /*15b90*/  @P0 BRA `(.L_x_1634) ;  /* 0x0000000000400947 */ /* 0x000ff00003800000 */
[C---:B------:R-:W-:Y:S01]  /*15ba0*/  LEA R91, R6.reuse, R55, 0x2 ;  /* 0x00000037065b7211 */ /* 0x040fe200078e10ff */
[----:B------:R-:W-:Y:S01]  /*15bb0*/  LDS R85, [R55+0x4] ;  /* 0x0000040037557984 */ /* 0x000fe20000000800 */
[----:B01234-:R-:W0:Y:S03]  /*15bc0*/  LDC.64 R60, c[0x0][0x398] ;  /* 0x0000e600ff3c7b82 */ /* 0x01fe260000000a00 */
        /* <DEDUP_REMOVED lines=13> */
.L_x_1634:
[----:B------:R-:W-:Y:S05]  /*15ca0*/  BSYNC.RECONVERGENT B1 ;  /* 0x0000000000017941 */ /* 0x000fea0003800200 */
.L_x_1633:
[----:B------:R-:W-:Y:S01]  /*15cb0*/  ISETP.GE.AND P0, PT, R83, 0x1, PT ;  /* 0x000000015300780c */ /* 0x000fe20003f06270 */
[----:B------:R-:W-:Y:S01]  /*15cc0*/  BSSY.RECONVERGENT B1, `(.L_x_1635) ;  /* 0x0000015000017945 */ /* 0x000fe20003800200 */
[----:B------:R-:W-:Y:S02]  /*15cd0*/  IADD3 R93, PT, PT, R0, R93, RZ ;  /* 0x0000005d005d7210 */ /* 0x000fe40007ffe0ff */
[----:B------:R-:W-:Y:S02]  /*15ce0*/  ISETP.GT.OR P0, PT, R48, R29, !P0 ;  /* 0x0000001d3000720c */ /* 0x000fe40004704670 */
[----:B------:R-:W-:Y:S01]  /*15cf0*/  IADD3 R48, PT, PT, R0, R83, RZ ;  /* 0x0000005300307210 */ /* 0x000fe20007ffe0ff */
[----:B------:R-:W-:Y:S10]  /*15d00*/  @P1 BRA `(.L_x_1636) ;  /* 0x0000000000401947 */ /* 0x000ff40003800000 */
        /* <DEDUP_REMOVED lines=16> */
.L_x_1636:
[----:B------:R-:W-:Y:S05]  /*15e10*/  BSYNC.RECONVERGENT B1 ;  /* 0x0000000000017941 */ /* 0x000fea0003800200 */
.L_x_1635:
[C---:B------:R-:W-:Y:S01]  /*15e20*/  ISETP.GT.AND P1, PT, R48.reuse, R29, PT ;  /* 0x0000001d3000720c */ /* 0x040fe20003f24270 */
[----:B------:R-:W-:Y:S01]  /*15e30*/  BSSY.RECONVERGENT B1, `(.L_x_1637) ;  /* 0x0000018000017945 */ /* 0x000fe20003800200 */
[----:B------:R-:W-:Y:S02]  /*15e40*/  LOP3.LUT R11, R11, 0xffffefff, RZ, 0xc0, !PT ;  /* 0xffffefff0b0b7812 */ /* 0x000fe400078ec0ff */
[----:B------:R-:W-:Y:S02]  /*15e50*/  ISETP.LT.OR P6, PT, R48, 0x1, P1 ;  /* 0x000000013000780c */ /* 0x000fe40000fc1670 */
[----:B------:R-:W-:Y:S02]  /*15e60*/  IADD3 R46, PT, PT, R2, R50, RZ ;  /* 0x00000032022e7210 */ /* 0x000fe40007ffe0ff */
[C---:B------:R-:W-:Y:S02]  /*15e70*/  IADD3 R48, PT, PT, R0.reuse, R83, R0 ;  /* 0x0000005300307210 */ /* 0x040fe40007ffe000 */
[----:B------:R-:W-:-:S07]  /*15e80*/  IADD3 R93, PT, PT, R0, R93, RZ ;  /* 0x0000005d005d7210 */ /* 0x000fce0007ffe0ff */
[----:B------:R-:W-:Y:S01]  /*15e90*/  @P6 LOP3.LUT R11, R11, 0x1000, RZ, 0xfc, !PT ;  /* 0x000010000b0b6812 */ /* 0x000fe200078efcff */
[----:B------:R-:W-:Y:S06]  /*15ea0*/  @P0 BRA `(.L_x_1638) ;  /* 0x0000000000400947 */ /* 0x000fec0003800000 */
[C---:B0---4-:R-:W-:Y:S01]  /*15eb0*/  LEA R89, R6.reuse, R65, 0x2 ;  /* 0x0000004106597211 */ /* 0x051fe200078e10ff */
[----:B------:R-:W-:Y:S01]  /*15ec0*/  LDS R83, [R65+0x4] ;  /* 0x0000040041537984 */ /* 0x000fe20000000800 */
[----:B-123--:R-:W0:Y:S03]  /*15ed0*/  LDC.64 R60, c[0x0][0x398] ;  /* 0x0000e600ff3c7b82 */ /* 0x00ee260000000a00 */
        /* <DEDUP_REMOVED lines=13> */
.L_x_1638:
[----:B------:R-:W-:Y:S05]  /*15fb0*/  BSYNC.RECONVERGENT B1 ;  /* 0x0000000000017941 */ /* 0x000fea0003800200 */
.L_x_1637:
[----:B------:R-:W-:Y:S01]  /*15fc0*/  ISETP.GT.OR P0, PT, R50, R29, P6 ;  /* 0x0000001d3200720c */ /* 0x000fe20003704670 */
[----:B------:R-:W-:Y:S01]  /*15fd0*/  BSSY.RECONVERGENT B1, `(.L_x_1639) ;  /* 0x0000013000017945 */ /* 0x000fe20003800200 */
[----:B------:R-:W-:-:S11]  /*15fe0*/  IADD3 R93, PT, PT, R0, R93, RZ ;  /* 0x0000005d005d7210 */ /* 0x000fd60007ffe0ff */
[----:B------:R-:W-:Y:S05]  /*15ff0*/  @P0 BRA `(.L_x_1640) ;  /* 0x0000000000400947 */ /* 0x000fea0003800000 */
[C---:B0---4-:R-:W-:Y:S01]  /*16000*/  LEA R89, R6.reuse, R75, 0x2 ;  /* 0x0000004b06597211 */ /* 0x051fe200078e10ff */
[----:B------:R-:W-:Y:S01]  /*16010*/  LDS R83, [R75+0x4] ;  /* 0x000004004b537984 */ /* 0x000fe20000000800 */
[----:B-123--:R-:W0:Y:S02]  /*16020*/  LDC.64 R60, c[0x0][0x398] ;  /* 0x0000e600ff3c7b82 */ /* 0x00ee240000000a00 */
        /* <DEDUP_REMOVED lines=13> */
.L_x_1640:
[----:B------:R-:W-:Y:S05]  /*16100*/  BSYNC.RECONVERGENT B1 ;  /* 0x0000000000017941 */ /* 0x000fea0003800200 */
.L_x_1639:
[-C--:B------:R-:W-:Y:S01]  /*16110*/  ISETP.GT.AND P0, PT, R48, R29.reuse, PT ;  /* 0x0000001d3000720c */ /* 0x080fe20003f04270 */
[----:B------:R-:W-:Y:S01]  /*16120*/  BSSY.RECONVERGENT B1, `(.L_x_1641) ;  /* 0x000001a000017945 */ /* 0x000fe20003800200 */
[----:B------:R-:W-:Y:S01]  /*16130*/  LOP3.LUT R11, R11, 0xffffdfff, RZ, 0xc0, !PT ;  /* 0xffffdfff0b0b7812 */ /* 0x000fe200078ec0ff */
[----:B------:R-:W-:Y:S01]  /*16140*/  IMAD.IADD R93, R0, 0x1, R93 ;  /* 0x00000001005d7824 */ /* 0x000fe200078e025d */
[----:B------:R-:W-:Y:S02]  /*16150*/  ISETP.LT.OR P1, PT, R48, 0x1, P0 ;  /* 0x000000013000780c */ /* 0x000fe40000721670 */
[----:B------:R-:W-:Y:S02]  /*16160*/  VIMNMX R52, PT, PT, R31, R50, !PT ;  /* 0x000000321f347248 */ /* 0x000fe40007fe0100 */
[----:B------:R-:W-:Y:S02]  /*16170*/  ISETP.GT.OR P0, PT, R50, R29, P1 ;  /* 0x0000001d3200720c */ /* 0x000fe40000f04670 */
[----:B------:R-:W-:-:S02]  /*16180*/  IADD3 R83, PT, PT, R0, R27, R0 ;  /* 0x0000001b00537210 */ /* 0x000fc40007ffe000 */
[----:B------:R-:W-:-:S05]  /*16190*/  VIMNMX R48, PT, PT, R5, R46, !PT ;  /* 0x0000002e05307248 */ /* 0x000fca0007fe0100 */
[----:B------:R-:W-:-:S04]  /*161a0*/  @P1 LOP3.LUT R11, R11, 0x2000, RZ, 0xfc, !PT ;  /* 0x000020000b0b1812 */ /* 0x000fc800078efcff */
[----:B------:R-:W-:Y:S05]  /*161b0*/  @P0 BRA `(.L_x_1642) ;  /* 0x0000000000400947 */ /* 0x000fea0003800000 */
[C---:B------:R-:W-:Y:S01]  /*161c0*/  LEA R91, R6.reuse, R77, 0x2 ;  /* 0x0000004d065b7211 */ /* 0x040fe200078e10ff */
[----:B------:R-:W-:Y:S01]  /*161d0*/  LDS R85, [R77+0x4] ;  /* 0x000004004d557984 */ /* 0x000fe20000000800 */
[----:B01234-:R-:W0:Y:S02]  /*161e0*/  LDC.64 R60, c[0x0][0x398] ;  /* 0x0000e600ff3c7b82 */ /* 0x01fe240000000a00 */
        /* <DEDUP_REMOVED lines=13> */
.L_x_1642:
[----:B------:R-:W-:Y:S05]  /*162c0*/  BSYNC.RECONVERGENT B1 ;  /* 0x0000000000017941 */ /* 0x000fea0003800200 */
.L_x_1641:
[----:B------:R-:W-:Y:S01]  /*162d0*/  ISETP.GT.OR P0, PT, R50, R29, P4 ;  /* 0x0000001d3200720c */ /* 0x000fe20002704670 */
[----:B------:R-:W-:Y:S01]  /*162e0*/  BSSY.RECONVERGENT B1, `(.L_x_1643) ;  /* 0x0000014000017945 */ /* 0x000fe20003800200 */
[----:B------:R-:W-:-:S11]  /*162f0*/  IADD3 R93, PT, PT, R0, R93, RZ ;  /* 0x0000005d005d7210 */ /* 0x000fd60007ffe0ff */
[----:B------:R-:W-:Y:S05]  /*16300*/  @P0 BRA `(.L_x_1644) ;  /* 0x0000000000440947 */ /* 0x000fea0003800000 */
[C---:B01234-:R-:W-:Y:S01]  /*16310*/  IMAD.IADD R59, R6.reuse, 0x1, R63 ;  /* 0x00000001063b7824 */ /* 0x05ffe200078e023f */
[----:B------:R-:W-:Y:S01]  /*16320*/  LDS R85, [R79+0x4] ;  /* 0x000004004f557984 */ /* 0x000fe20000000800 */
[----:B------:R-:W0:Y:S03]  /*16330*/  LDC.64 R60, c[0x0][0x398] ;  /* 0x0000e600ff3c7b82 */ /* 0x000e260000000a00 */
[----:B------:R-:W-:Y:S01]  /*16340*/  LEA R91, R59, R16, 0x2 ;  /* 0x000000103b5b7211 */ /* 0x000fe200078e10ff */
[----:B------:R-:W-:Y:S03]  /*16350*/  LDS R89, [R44+0x4] ;  /* 0x000004002c597984 */ /* 0x000fe60000000800 */
[----:B------:R-:W-:Y:S01]  /*16360*/  LEA R87, R6, R91, 0x3 ;  /* 0x0000005b06577211 */ /* 0x000fe200078e18ff */
[----:B------:R-:W1:Y:S01]  /*16370*/  LDS R54, [R91+0x4] ;  /* 0x000004005b367984 */ /* 0x000e620000000800 */
[----:B------:R-:W2:Y:S04]  /*16380*/  LDC.64 R58, c[0x0][0x390] ;  /* 0x0000e400ff3a7b82 */ /* 0x000ea80000000a00 */
        /* <DEDUP_REMOVED lines=9> */
.L_x_1644:
[----:B------:R-:W-:Y:S05]  /*16420*/  BSYNC.RECONVERGENT B1 ;  /* 0x0000000000017941 */ /* 0x000fea0003800200 */
.L_x_1643:
[----:B------:R-:W-:Y:S01]  /*16430*/  LOP3.LUT P0, RZ, R11, 0x400, RZ, 0xc0, !PT ;  /* 0x000004000bff7812 */ /* 0x000fe2000780c0ff */
[----:B------:R-:W-:Y:S01]  /*16440*/  BSSY.RECONVERGENT B1, `(.L_x_1645) ;  /* 0x0000015000017945 */ /* 0x000fe20003800200 */
[----:B------:R-:W-:Y:S02]  /*16450*/  IADD3 R85, PT, PT, R0, R93, RZ ;  /* 0x0000005d00557210 */ /* 0x000fe40007ffe0ff */
[----:B------:R-:W-:-:S13]  /*16460*/  ISETP.GT.OR P0, PT, R50, R29, P0 ;  /* 0x0000001d3200720c */ /* 0x000fda0000704670 */
        /* <DEDUP_REMOVED lines=18> */
.L_x_1646:
[----:B------:R-:W-:Y:S05]  /*16590*/  BSYNC.RECONVERGENT B1 ;  /* 0x0000000000017941 */ /* 0x000fea0003800200 */
.L_x_1645:
[----:B------:R-:W-:Y:S01]  /*165a0*/  ISETP.GE.AND P0, PT, R31, 0x1, PT ;  /* 0x000000011f00780c */ /* 0x000fe20003f06270 */
[----:B------:R-:W-:Y:S01]  /*165b0*/  BSSY.RECONVERGENT B1, `(.L_x_1647) ;  /* 0x0000017000017945 */ /* 0x000fe20003800200 */
[----:B------:R-:W-:-:S11]  /*165c0*/  LOP3.LUT R11, R11, 0xfffff7ff, RZ, 0xc0, !PT ;  /* 0xfffff7ff0b0b7812 */ /* 0x000fd600078ec0ff */
[----:B------:R-:W-:Y:S02]  /*165d0*/  @P0 LOP3.LUT R11, R11, 0x800, RZ, 0xfc, !PT ;  /* 0x000008000b0b0812 */ /* 0x000fe400078efcff */
[----:B------:R-:W-:-:S13]  /*165e0*/  ISETP.GT.OR P0, PT, R52, R29, !P0 ;  /* 0x0000001d3400720c */ /* 0x000fda0004704670 */
[----:B------:R-:W-:Y:S05]  /*165f0*/  @P0 BRA `(.L_x_1648) ;  /* 0x0000000000480947 */ /* 0x000fea0003800000 */
[----:B01234-:R-:W-:Y:S01]  /*16600*/  IADD3 R59, PT, PT, R6, R69, RZ ;  /* 0x00000045063b7210 */ /* 0x01ffe20007ffe0ff */
[----:B------:R-:W-:Y:S01]  /*16610*/  LDS R87, [R73+0x4] ;  /* 0x0000040049577984 */ /* 0x000fe20000000800 */
[----:B------:R-:W0:Y:S01]  /*16620*/  LDC.64 R60, c[0x0][0x398] ;  /* 0x0000e600ff3c7b82 */ /* 0x000e220000000a00 */
[----:B------:R-:W-:Y:S02]  /*16630*/  IADD3 R85, PT, PT, R0, R85, RZ ;  /* 0x0000005500557210 */ /* 0x000fe40007ffe0ff */
[----:B------:R-:W-:Y:S01]  /*16640*/  IMAD R93, R59, 0x4, R16 ;  /* 0x000000043b5d7824 */ /* 0x000fe200078e0210 */
[----:B------:R-:W-:Y:S04]  /*16650*/  LDS R91, [R38+0x4] ;  /* 0x00000400265b7984 */ /* 0x000fe80000000800 */
        /* <DEDUP_REMOVED lines=12> */
.L_x_1648:
[----:B------:R-:W-:Y:S05]  /*16720*/  BSYNC.RECONVERGENT B1 ;  /* 0x0000000000017941 */ /* 0x000fea0003800200 */
.L_x_1647:
[----:B------:R-:W-:Y:S01]  /*16730*/  ISETP.GT.OR P0, PT, R48, R29, !P5 ;  /* 0x0000001d3000720c */ /* 0x000fe20006f04670 */
[----:B------:R-:W-:Y:S01]  /*16740*/  BSSY.RECONVERGENT B1, `(.L_x_1649) ;  /* 0x000001a000017945 */ /* 0x000fe20003800200 */
[----:B------:R-:W-:Y:S01]  /*16750*/  IMAD R97, R46, UR4, R5 ;  /* 0x000000042e617c24 */ /* 0x000fe2000f8e0205 */
[-C--:B------:R-:W-:Y:S01]  /*16760*/  VIMNMX R64, PT, PT, R27, R46.reuse, !PT ;  /* 0x0000002e1b407248 */ /* 0x080fe20007fe0100 */
[----:B------:R-:W-:Y:S01]  /*16770*/  IMAD.IADD R50, R2, 0x1, R46 ;  /* 0x0000000102327824 */ /* 0x000fe200078e022e */
[-C--:B------:R-:W-:Y:S02]  /*16780*/  VIMNMX R54, PT, PT, R25, R46.reuse, !PT ;  /* 0x0000002e19367248 */ /* 0x080fe40007fe0100 */
[----:B------:R-:W-:Y:S02]  /*16790*/  VIMNMX R56, PT, PT, R83, R46, !PT ;  /* 0x0000002e53387248 */ /* 0x000fe40007fe0100 */
[CC--:B------:R-:W-:Y:S02]  /*167a0*/  IADD3 R85, PT, PT, R0.reuse, R83.reuse, RZ ;  /* 0x0000005300557210 */ /* 0x0c0fe40007ffe0ff */
[----:B0123--:R-:W-:-:S02]  /*167b0*/  IADD3 R87, PT, PT, R0, R83, R0 ;  /* 0x0000005300577210 */ /* 0x00ffc40007ffe000 */
[----:B------:R-:W-:Y:S01]  /*167c0*/  VIMNMX R52, PT, PT, R31, R46, !PT ;  /* 0x0000002e1f347248 */ /* 0x000fe20007fe0100 */
[----:B------:R-:W-:Y:S06]  /*167d0*/  @P0 BRA `(.L_x_1650) ;  /* 0x0000000000400947 */ /* 0x000fec0003800000 */
[C---:B------:R-:W-:Y:S01]  /*167e0*/  LEA R95, R6.reuse, R17, 0x2 ;  /* 0x00000011065f7211 */ /* 0x040fe200078e10ff */
[----:B----4-:R-:W-:Y:S01]  /*167f0*/  LDS R89, [R17+0x8] ;  /* 0x0000080011597984 */ /* 0x010fe20000000800 */
[----:B------:R-:W0:Y:S02]  /*16800*/  LDC.64 R60, c[0x0][0x398] ;  /* 0x0000e600ff3c7b82 */ /* 0x000e240000000a00 */
        /* <DEDUP_REMOVED lines=13> */
.L_x_1650:
[----:B------:R-:W-:Y:S05]  /*168e0*/  BSYNC.RECONVERGENT B1 ;  /* 0x0000000000017941 */ /* 0x000fea0003800200 */
.L_x_1649:
[----:B------:R-:W-:Y:S01]  /*168f0*/  ISETP.GT.OR P0, PT, R64, R29, !P3 ;  /* 0x0000001d4000720c */ /* 0x000fe20005f04670 */
[----:B------:R-:W-:Y:S01]  /*16900*/  BSSY.RECONVERGENT B1, `(.L_x_1651) ;  /* 0x000001a000017945 */ /* 0x000fe20003800200 */
[C---:B------:R-:W-:Y:S01]  /*16910*/  IADD3 R97, PT, PT, R0.reuse, R97, RZ ;  /* 0x0000006100617210 */ /* 0x040fe20007ffe0ff */
[----:B----4-:R-:W-:Y:S01]  /*16920*/  IMAD.IADD R89, R0, 0x1, R87 ;  /* 0x0000000100597824 */ /* 0x010fe200078e0257 */
[-C--:B------:R-:W-:Y:S01]  /*16930*/  VIMNMX R68, PT, PT, R85, R46.reuse, !PT ;  /* 0x0000002e55447248 */ /* 0x080fe20007fe0100 */
[----:B------:R-:W-:Y:S01]  /*16940*/  IMAD R99, R50, UR4, R5 ;  /* 0x0000000432637c24 */ /* 0x000fe2000f8e0205 */
[----:B------:R-:W-:Y:S02]  /*16950*/  VIMNMX R62, PT, PT, R87, R46, !PT ;  /* 0x0000002e573e7248 */ /* 0x000fe40007fe0100 */
[----:B------:R-:W-:Y:S02]  /*16960*/  IADD3 R91, PT, PT, R0, R87, R0 ;  /* 0x00000057005b7210 */ /* 0x000fe40007ffe000 */
[----:B------:R-:W-:-:S03]  /*16970*/  VIMNMX R48, PT, PT, R5, R50, !PT ;  /* 0x0000003205307248 */ /* 0x000fc60007fe0100 */
[----:B------:R-:W-:Y:S05]  /*16980*/  @P0 BRA `(.L_x_1652) ;  /* 0x0000000000440947 */ /* 0x000fea0003800000 */
[C---:B0-----:R-:W-:Y:S01]  /*16990*/  LEA R59, R6.reuse, R81, 0x2 ;  /* 0x00000051063b7211 */ /* 0x041fe200078e10ff */
[----:B------:R-:W-:Y:S01]  /*169a0*/  LDS R93, [R3+0xc] ;  /* 0x00000c00035d7984 */ /* 0x000fe20000000800 */
[C---:B------:R-:W-:Y:S01]  /*169b0*/  LEA R66, R6.reuse, R3, 0x2 ;  /* 0x0000000306427211 */ /* 0x040fe200078e10ff */
[----:B------:R-:W0:Y:S01]  /*169c0*/  LDC.64 R60, c[0x0][0x398] ;  /* 0x0000e600ff3c7b82 */ /* 0x000e220000000a00 */
[----:B------:R-:W-:Y:S01]  /*169d0*/  LEA R95, R6, R59, 0x3 ;  /* 0x0000003b065f7211 */ /* 0x000fe200078e18ff */
[----:B------:R-:W-:Y:S04]  /*169e0*/  LDS R101, [R18+0xc] ;  /* 0x00000c0012657984 */ /* 0x000fe80000000800 */
[----:B------:R-:W1:Y:S02]  /*169f0*/  LDS R64, [R66+0xc] ;  /* 0x00000c0042407984 */ /* 0x000e640000000800 */
[----:B------:R-:W2:Y:S02]  /*16a00*/  LDC.64 R58, c[0x0][0x390] ;  /* 0x0000e400ff3a7b82 */ /* 0x000ea40000000a00 */
        /* <DEDUP_REMOVED lines=9> */
.L_x_1652:
[----:B------:R-:W-:Y:S05]  /*16aa0*/  BSYNC.RECONVERGENT B1 ;  /* 0x0000000000017941 */ /* 0x000fea0003800200 */
.L_x_1651:
[----:B------:R-:W-:Y:S01]  /*16ab0*/  ISETP.GT.OR P0, PT, R54, R29, !P2 ;  /* 0x0000001d3600720c */ /* 0x000fe20005704670 */
[----:B------:R-:W-:Y:S01]  /*16ac0*/  BSSY.RECONVERGENT B1, `(.L_x_1653) ;  /* 0x0000017000017945 */ /* 0x000fe20003800200 */
[C---:B------:R-:W-:Y:S01]  /*16ad0*/  IMAD.IADD R97, R0.reuse, 0x1, R97 ;  /* 0x0000000100617824 */ /* 0x040fe200078e0261 */
[-C--:B------:R-:W-:Y:S02]  /*16ae0*/  VIMNMX R66, PT, PT, R89, R46.reuse, !PT ;  /* 0x0000002e59427248 */ /* 0x080fe40007fe0100 */
[----:B------:R-:W-:Y:S02]  /*16af0*/  VIMNMX R64, PT, PT, R91, R46, !PT ;  /* 0x0000002e5b407248 */ /* 0x000fe40007fe0100 */
[CC--:B0-----:R-:W-:Y:S02]  /*16b00*/  IADD3 R93, PT, PT, R0.reuse, R91.reuse, RZ ;  /* 0x0000005b005d7210 */ /* 0x0c1fe40007ffe0ff */
[----:B------:R-:W-:-:S04]  /*16b10*/  IADD3 R95, PT, PT, R0, R91, R0 ;  /* 0x0000005b005f7210 */ /* 0x000fc80007ffe000 */
[----:B------:R-:W-:Y:S05]  /*16b20*/  @P0 BRA `(.L_x_1654) ;  /* 0x0000000000400947 */ /* 0x000fea0003800000 */
[C---:B------:R-:W-:Y:S01]  /*16b30*/  LEA R107, R6.reuse, R39, 0x2 ;  /* 0x00000027066b7211 */ /* 0x040fe200078e10ff */
[----:B-1----:R-:W-:Y:S01]  /*16b40*/  LDS R101, [R39+0x8] ;  /* 0x0000080027657984 */ /* 0x002fe20000000800 */
        /* <DEDUP_REMOVED lines=14> */
.L_x_1654:
[----:B------:R-:W-:Y:S05]  /*16c30*/  BSYNC.RECONVERGENT B1 ;  /* 0x0000000000017941 */ /* 0x000fea0003800200 */
.L_x_1653:
[----:B------:R-:W-:Y:S01]  /*16c40*/  ISETP.GE.AND P0, PT, R83, 0x1, PT ;  /* 0x000000015300780c */ /* 0x000fe20003f06270 */
[----:B------:R-:W-:Y:S01]  /*16c50*/  BSSY.RECONVERGENT B1, `(.L_x_1655) ;  /* 0x0000015000017945 */ /* 0x000fe20003800200 */
[----:B------:R-:W-:Y:S01]  /*16c60*/  IMAD.IADD R97, R0, 0x1, R97 ;  /* 0x0000000100617824 */ /* 0x000fe200078e0261 */
[----:B------:R-:W-:Y:S02]  /*16c70*/  VIMNMX R54, PT, PT, R93, R46, !PT ;  /* 0x0000002e5d367248 */ /* 0x000fe40007fe0100 */
[----:B------:R-:W-:-:S13]  /*16c80*/  ISETP.GT.OR P1, PT, R56, R29, !P0 ;  /* 0x0000001d3800720c */ /* 0x000fda0004724670 */
[----:B------:R-:W-:Y:S05]  /*16c90*/  @P1 BRA `(.L_x_1656) ;  /* 0x0000000000401947 */ /* 0x000fea0003800000 */
[C---:B------:R-:W-:Y:S01]  /*16ca0*/  LEA R107, R6.reuse, R45, 0x2 ;  /* 0x0000002d066b7211 */ /* 0x040fe200078e10ff */
[----:B-1----:R-:W-:Y:S01]  /*16cb0*/  LDS R101, [R45+0x8] ;  /* 0x000008002d657984 */ /* 0x002fe20000000800 */
[----:B0-----:R-:W0:Y:S02]  /*16cc0*/  LDC.64 R60, c[0x0][0x398] ;  /* 0x0000e600ff3c7b82 */ /* 0x001e240000000a00 */
        /* <DEDUP_REMOVED lines=13> */
.L_x_1656:
[----:B------:R-:W-:Y:S05]  /*16da0*/  BSYNC.RECONVERGENT B1 ;  /* 0x0000000000017941 */ /* 0x000fea0003800200 */
.L_x_1655:
[----:B------:R-:W-:Y:S01]  /*16db0*/  ISETP.GE.AND P1, PT, R85, 0x1, PT ;  /* 0x000000015500780c */ /* 0x000fe20003f26270 */
[----:B------:R-:W-:Y:S01]  /*16dc0*/  BSSY.RECONVERGENT B1, `(.L_x_1657) ;  /* 0x0000015000017945 */ /* 0x000fe20003800200 */
[----:B------:R-:W-:Y:S02]  /*16dd0*/  VIMNMX R56, PT, PT, R95, R46, !PT ;  /* 0x0000002e5f387248 */ /* 0x000fe40007fe0100 */
[----:B------:R-:W-:Y:S02]  /*16de0*/  ISETP.GT.OR P6, PT, R68, R29, !P1 ;  /* 0x0000001d4400720c */ /* 0x000fe40004fc4670 */
[----:B-1----:R-:W-:-:S11]  /*16df0*/  IADD3 R101, PT, PT, R0, R97, RZ ;  /* 0x0000006100657210 */ /* 0x002fd60007ffe0ff */
[----:B------:R-:W-:Y:S05]  /*16e00*/  @P6 BRA `(.L_x_1658) ;  /* 0x0000000000406947 */ /* 0x000fea0003800000 */
[C---:B------:R-:W-:Y:S01]  /*16e10*/  IMAD R107, R6.reuse, 0x4, R47 ;  /* 0x00000004066b7824 */ /* 0x040fe200078e022f */
[----:B------:R-:W-:Y:S01]  /*16e20*/  LDS R97, [R47+0x8] ;  /* 0x000008002f617984 */ /* 0x000fe20000000800 */
[----:B0-2---:R-:W0:Y:S03]  /*16e30*/  LDC.64 R60, c[0x0][0x398] ;  /* 0x0000e600ff3c7b82 */ /* 0x005e260000000a00 */
        /* <DEDUP_REMOVED lines=13> */
.L_x_1658:
[----:B------:R-:W-:Y:S05]  /*16f10*/  BSYNC.RECONVERGENT B1 ;  /* 0x0000000000017941 */ /* 0x000fea0003800200 */
.L_x_1657:
[----:B------:R-:W-:Y:S01]  /*16f20*/  ISETP.GE.AND P6, PT, R87, 0x1, PT ;  /* 0x000000015700780c */ /* 0x000fe20003fc6270 */
[----:B------:R-:W-:Y:S01]  /*16f30*/  BSSY.RECONVERGENT B1, `(.L_x_1659) ;  /* 0x0000017000017945 */ /* 0x000fe20003800200 */
[----:B------:R-:W-:Y:S02]  /*16f40*/  LOP3.LUT R11, R11, 0xfffffffd, RZ, 0xc0, !PT ;  /* 0xfffffffd0b0b7812 */ /* 0x000fe400078ec0ff */
[C---:B------:R-:W-:Y:S02]  /*16f50*/  IADD3 R97, PT, PT, R0.reuse, R95, RZ ;  /* 0x0000005f00617210 */ /* 0x040fe40007ffe0ff */
[----:B------:R-:W-:-:S07]  /*16f60*/  IADD3 R101, PT, PT, R0, R101, RZ ;  /* 0x0000006500657210 */ /* 0x000fce0007ffe0ff */
[----:B------:R-:W-:Y:S02]  /*16f70*/  @P6 LOP3.LUT R11, R11, 0x2, RZ, 0xfc, !PT ;  /* 0x000000020b0b6812 */ /* 0x000fe400078efcff */
[----:B------:R-:W-:-:S13]  /*16f80*/  ISETP.GT.OR P6, PT, R62, R29, !P6 ;  /* 0x0000001d3e00720c */ /* 0x000fda00077c4670 */
[----:B------:R-:W-:Y:S05]  /*16f90*/  @P6 BRA `(.L_x_1660) ;  /* 0x0000000000406947 */ /* 0x000fea0003800000 */
[C---:B------:R-:W-:Y:S01]  /*16fa0*/  IMAD R109, R6.reuse, 0x4, R49 ;  /* 0x00000004066d7824 */ /* 0x040fe200078e0231 */
[----:B------:R-:W-:Y:S01]  /*16fb0*/  LDS R103, [R49+0x8] ;  /* 0x0000080031677984 */ /* 0x000fe20000000800 */
[----:B012---:R-:W0:Y:S03]  /*16fc0*/  LDC.64 R60, c[0x0][0x398] ;  /* 0x0000e600ff3c7b82 */ /* 0x007e260000000a00 */
        /* <DEDUP_REMOVED lines=13> */
.L_x_1660:
[----:B------:R-:W-:Y:S05]  /*170a0*/  BSYNC.RECONVERGENT B1 ;  /* 0x0000000000017941 */ /* 0x000fea0003800200 */
.L_x_1659:
[----:B------:R-:W-:Y:S01]  /*170b0*/  ISETP.GE.AND P6, PT, R89, 0x1, PT ;  /* 0x000000015900780c */ /* 0x000fe20003fc6270 */
[----:B------:R-:W-:Y:S01]  /*170c0*/  BSSY.RECONVERGENT B1, `(.L_x_1661) ;  /* 0x0000017000017945 */ /* 0x000fe20003800200 */
[----:B------:R-:W-:Y:S02]  /*170d0*/  LOP3.LUT R11, R11, 0xfffffffb, RZ, 0xc0, !PT ;  /* 0xfffffffb0b0b7812 */ /* 0x000fe400078ec0ff */
[----:B------:R-:W-:Y:S02]  /*170e0*/  VIMNMX R62, PT, PT, R97, R46, !PT ;  /* 0x0000002e613e7248 */ /* 0x000fe40007fe0100 */
[----:B------:R-:W-:-:S07]  /*170f0*/  IADD3 R101, PT, PT, R0, R101, RZ ;  /* 0x0000006500657210 */ /* 0x000fce0007ffe0ff */
[----:B------:R-:W-:Y:S02]  /*17100*/  @P6 LOP3.LUT R11, R11, 0x4, RZ, 0xfc, !PT ;  /* 0x000000040b0b6812 */ /* 0x000fe400078efcff */
[----:B------:R-:W-:-:S13]  /*17110*/  ISETP.GT.OR P6, PT, R66, R29, !P6 ;  /* 0x0000001d4200720c */ /* 0x000fda00077c4670 */
[----:B------:R-:W-:Y:S05]  /*17120*/  @P6 BRA `(.L_x_1662) ;  /* 0x0000000000406947 */ /* 0x000fea0003800000 */
[C---:B------:R-:W-:Y:S01]  /*17130*/  LEA R109, R6.reuse, R51, 0x2 ;  /* 0x00000033066d7211 */ /* 0x040fe200078e10ff */
[----:B------:R-:W-:Y:S01]  /*17140*/  LDS R103, [R51+0x8] ;  /* 0x0000080033677984 */ /* 0x000fe20000000800 */
[----:B0123--:R-:W0:Y:S03]  /*17150*/  LDC.64 R60, c[0x0][0x398] ;  /* 0x0000e600ff3c7b82 */ /* 0x00fe260000000a00 */
        /* <DEDUP_REMOVED lines=13> */
.L_x_1662:
[----:B------:R-:W-:Y:S05]  /*17230*/  BSYNC.RECONVERGENT B1 ;  /* 0x0000000000017941 */ /* 0x000fea0003800200 */
.L_x_1661:
[----:B------:R-:W-:Y:S01]  /*17240*/  ISETP.GE.AND P6, PT, R91, 0x1, PT ;  /* 0x000000015b00780c */ /* 0x000fe20003fc6270 */
[----:B------:R-:W-:Y:S01]  /*17250*/  BSSY.RECONVERGENT B1, `(.L_x_1663) ;  /* 0x0000016000017945 */ /* 0x000fe20003800200 */
[----:B------:R-:W-:Y:S02]  /*17260*/  LOP3.LUT R11, R11, 0xfffffff7, RZ, 0xc0, !PT ;  /* 0xfffffff70b0b7812 */ /* 0x000fe400078ec0ff */
[----:B------:R-:W-:-:S09]  /*17270*/  IADD3 R101, PT, PT, R0, R101, RZ ;  /* 0x0000006500657210 */ /* 0x000fd20007ffe0ff */
[----:B------:R-:W-:Y:S02]  /*17280*/  @P6 LOP3.LUT R11, R11, 0x8, RZ, 0xfc, !PT ;  /* 0x000000080b0b6812 */ /* 0x000fe400078efcff */
[----:B------:R-:W-:-:S13]  /*17290*/  ISETP.GT.OR P6, PT, R64, R29, !P6 ;  /* 0x0000001d4000720c */ /* 0x000fda00077c4670 */
        /* <DEDUP_REMOVED lines=17> */
.L_x_1664:
[----:B------:R-:W-:Y:S05]  /*173b0*/  BSYNC.RECONVERGENT B1 ;  /* 0x0000000000017941 */ /* 0x000fea0003800200 */
.L_x_1663:
[----:B------:R-:W-:Y:S01]  /*173c0*/  ISETP.GE.AND P6, PT, R93, 0x1, PT ;  /* 0x000000015d00780c */ /* 0x000fe20003fc6270 */
[----:B------:R-:W-:Y:S01]  /*173d0*/  BSSY.RECONVERGENT B1, `(.L_x_1665) ;  /* 0x0000016000017945 */ /* 0x000fe20003800200 */
[----:B------:R-:W-:Y:S01]  /*173e0*/  LOP3.LUT R11, R11, 0xffffffdf, RZ, 0xc0, !PT ;  /* 0xffffffdf0b0b7812 */ /* 0x000fe200078ec0ff */
[----:B------:R-:W-:-:S10]  /*173f0*/  IMAD.IADD R101, R0, 0x1, R101 ;  /* 0x0000000100657824 */ /* 0x000fd400078e0265 */
        /* <DEDUP_REMOVED lines=19> */
.L_x_1666:
[----:B------:R-:W-:Y:S05]  /*17530*/  BSYNC.RECONVERGENT B1 ;  /* 0x0000000000017941 */ /* 0x000fea0003800200 */
.L_x_1665:
[----:B------:R-:W-:Y:S01]  /*17540*/  ISETP.GE.AND P6, PT, R95, 0x1, PT ;  /* 0x000000015f00780c */ /* 0x000fe20003fc6270 */
[----:B------:R-:W-:Y:S01]  /*17550*/  BSSY.RECONVERGENT B1, `(.L_x_1667) ;  /* 0x0000016000017945 */ /* 0x000fe20003800200 */
[----:B------:R-:W-:Y:S02]  /*17560*/  LOP3.LUT R11, R11, 0xffffffbf, RZ, 0xc0, !PT ;  /* 0xffffffbf0b0b7812 */ /* 0x000fe400078ec0ff */
[----:B------:R-:W-:-:S09]  /*17570*/  IADD3 R101, PT, PT, R0, R101, RZ ;  /* 0x0000006500657210 */ /* 0x000fd20007ffe0ff */
[----:B------:R-:W-:Y:S02]  /*17580*/  @P6 LOP3.LUT R11, R11, 0x40, RZ, 0xfc, !PT ;  /* 0x000000400b0b6812 */ /* 0x000fe400078efcff */
[----:B------:R-:W-:-:S13]  /*17590*/  ISETP.GT.OR P6, PT, R56, R29, !P6 ;  /* 0x0000001d3800720c */ /* 0x000fda00077c4670 */
[----:B------:R-:W-:Y:S05]  /*175a0*/  @P6 BRA `(.L_x_1668) ;  /* 0x0000000000406947 */ /* 0x000fea0003800000 */
        /* <DEDUP_REMOVED lines=16> */
.L_x_1668:
[----:B------:R-:W-:Y:S05]  /*176b0*/  BSYNC.RECONVERGENT B1 ;  /* 0x0000000000017941 */ /* 0x000fea0003800200 */
.L_x_1667:
        /* <DEDUP_REMOVED lines=23> */
.L_x_1670:
[----:B------:R-:W-:Y:S05]  /*17830*/  BSYNC.RECONVERGENT B1 ;  /* 0x0000000000017941 */ /* 0x000fea0003800200 */
.L_x_1669:
[----:B------:R-:W-:Y:S01]  /*17840*/  LOP3.LUT P6, RZ, R11, 0x1000, RZ, 0xc0, !PT ;  /* 0x000010000bff7812 */ /* 0x000fe200078cc0ff */
[----:B------:R-:W-:Y:S01]  /*17850*/  BSSY.RECONVERGENT B1, `(.L_x_1671) ;  /* 0x0000014000017945 */ /* 0x000fe20003800200 */
[----:B0--34-:R-:W-:Y:S02]  /*17860*/  IADD3 R107, PT, PT, R0, R101, RZ ;  /* 0x00000065006b7210 */ /* 0x019fe40007ffe0ff */
[----:B------:R-:W-:-:S13]  /*17870*/  ISETP.GT.OR P6, PT, R46, R29, P6 ;  /* 0x0000001d2e00720c */ /* 0x000fda00037c4670 */
[----:B------:R-:W-:Y:S05]  /*17880*/  @P6 BRA `(.L_x_1672) ;  /* 0x0000000000406947 */ /* 0x000fea0003800000 */
[C---:B------:R-:W-:Y:S01]  /*17890*/  LEA R109, R6.reuse, R75, 0x2 ;  /* 0x0000004b066d7211 */ /* 0x040fe200078e10ff */
[----:B------:R-:W-:Y:S01]  /*178a0*/  LDS R101, [R75+0x8] ;  /* 0x000008004b657984 */ /* 0x000fe20000000800 */
[----:B-12---:R-:W0:Y:S02]  /*178b0*/  LDC.64 R60, c[0x0][0x398] ;  /* 0x0000e600ff3c7b82 */ /* 0x006e240000000a00 */
        /* <DEDUP_REMOVED lines=13> */
.L_x_1672:
[----:B------:R-:W-:Y:S05]  /*17990*/  BSYNC.RECONVERGENT B1 ;  /* 0x0000000000017941 */ /* 0x000fea0003800200 */
.L_x_1671:
[----:B------:R-:W-:Y:S01]  /*179a0*/  LOP3.LUT P6, RZ, R11, 0x2000, RZ, 0xc0, !PT ;  /* 0x000020000bff7812 */ /* 0x000fe200078cc0ff */
[----:B------:R-:W-:Y:S01]  /*179b0*/  BSSY.RECONVERGENT B1, `(.L_x_1673) ;  /* 0x0000014000017945 */ /* 0x000fe20003800200 */
[----:B------:R-:W-:Y:S02]  /*179c0*/  IMAD.IADD R107, R0, 0x1, R107 ;  /* 0x00000001006b7824 */ /* 0x000fe400078e026b */
[----:B------:R-:W-:-:S13]  /*179d0*/  ISETP.GT.OR P6, PT, R46, R29, P6 ;  /* 0x0000001d2e00720c */ /* 0x000fda00037c4670 */
[----:B------:R-:W-:Y:S05]  /*179e0*/  @P6 BRA `(.L_x_1674) ;  /* 0x0000000000406947 */ /* 0x000fea0003800000 */
        /* <DEDUP_REMOVED lines=16> */
.L_x_1674:
[----:B------:R-:W-:Y:S05]  /*17af0*/  BSYNC.RECONVERGENT B1 ;  /* 0x0000000000017941 */ /* 0x000fea0003800200 */
.L_x_1673:
[----:B------:R-:W-:Y:S01]  /*17b00*/  ISETP.GT.OR P6, PT, R46, R29, P4 ;  /* 0x0000001d2e00720c */ /* 0x000fe200027c4670 */
[----:B------:R-:W-:Y:S01]  /*17b10*/  BSSY.RECONVERGENT B1, `(.L_x_1675) ;  /* 0x0000014000017945 */ /* 0x000fe20003800200 */
[----:B------:R-:W-:-:S11]  /*17b20*/  IADD3 R101, PT, PT, R0, R107, RZ ;  /* 0x0000006b00657210 */ /* 0x000fd60007ffe0ff */
[----:B------:R-:W-:Y:S05]  /*17b30*/  @P6 BRA `(.L_x_1676) ;  /* 0x0000000000446947 */ /* 0x000fea0003800000 */
[C---:B0123--:R-:W-:Y:S01]  /*17b40*/  IMAD.IADD R59, R6.reuse, 0x1, R63 ;  /* 0x00000001063b7824 */ /* 0x04ffe200078e023f */
        /* <DEDUP_REMOVED lines=16> */
.L_x_1676:
[----:B------:R-:W-:Y:S05]  /*17c50*/  BSYNC.RECONVERGENT B1 ;  /* 0x0000000000017941 */ /* 0x000fea0003800200 */
.L_x_1675:
        /* <DEDUP_REMOVED lines=22> */
.L_x_1678:
[----:B------:R-:W-:Y:S05]  /*17dc0*/  BSYNC.RECONVERGENT B1 ;  /* 0x0000000000017941 */ /* 0x000fea0003800200 */
.L_x_1677:
[----:B------:R-:W-:Y:S01]  /*17dd0*/  ISETP.GE.AND P6, PT, R31, 0x1, PT ;  /* 0x000000011f00780c */ /* 0x000fe20003fc6270 */
[----:B------:R-:W-:Y:S03]  /*17de0*/  BSSY.RECONVERGENT B1, `(.L_x_1679) ;  /* 0x0000015000017945 */ /* 0x000fe60003800200 */
        /* <DEDUP_REMOVED lines=20> */
.L_x_1680:
[----:B------:R-:W-:Y:S05]  /*17f30*/  BSYNC.RECONVERGENT B1 ;  /* 0x0000000000017941 */ /* 0x000fea0003800200 */
.L_x_1679:
[----:B------:R-:W-:Y:S01]  /*17f40*/  ISETP.GT.OR P6, PT, R48, R29, !P5 ;  /* 0x0000001d3000720c */ /* 0x000fe20006fc4670 */
[----:B------:R-:W-:Y:S01]  /*17f50*/  BSSY.RECONVERGENT B1, `(.L_x_1681) ;  /* 0x0000019000017945 */ /* 0x000fe20003800200 */
[-C--:B------:R-:W-:Y:S02]  /*17f60*/  VIMNMX R70, PT, PT, R27, R50.reuse, !PT ;  /* 0x000000321b467248 */ /* 0x080fe40007fe0100 */
[-C--:B------:R-:W-:Y:S02]  /*17f70*/  VIMNMX R68, PT, PT, R25, R50.reuse, !PT ;  /* 0x0000003219447248 */ /* 0x080fe40007fe0100 */
[-C--:B------:R-:W-:Y:S02]  /*17f80*/  VIMNMX R54, PT, PT, R83, R50.reuse, !PT ;  /* 0x0000003253367248 */ /* 0x080fe40007fe0100 */
[-C--:B------:R-:W-:Y:S02]  /*17f90*/  VIMNMX R56, PT, PT, R85, R50.reuse, !PT ;  /* 0x0000003255387248 */ /* 0x080fe40007fe0100 */
[----:B------:R-:W-:-:S02]  /*17fa0*/  VIMNMX R62, PT, PT, R87, R50, !PT ;  /* 0x00000032573e7248 */ /* 0x000fc40007fe0100 */
[-C--:B------:R-:W-:Y:S02]  /*17fb0*/  VIMNMX R52, PT, PT, R31, R50.reuse, !PT ;  /* 0x000000321f347248 */ /* 0x080fe40007fe0100 */
[----:B------:R-:W-:Y:S01]  /*17fc0*/  IADD3 R46, PT, PT, R2, R50, RZ ;  /* 0x00000032022e7210 */ /* 0x000fe20007ffe0ff */
[----:B------:R-:W-:Y:S06]  /*17fd0*/  @P6 BRA `(.L_x_1682) ;  /* 0x0000000000406947 */ /* 0x000fec0003800000 */
[C---:B0---4-:R-:W-:Y:S01]  /*17fe0*/  IMAD R107, R6.reuse, 0x4, R17 ;  /* 0x00000004066b7824 */ /* 0x051fe200078e0211 */
[----:B------:R-:W-:Y:S01]  /*17ff0*/  LDS R101, [R17+0xc] ;  /* 0x00000c0011657984 */ /* 0x000fe20000000800 */
[----:B-123--:R-:W0:Y:S03]  /*18000*/  LDC.64 R60, c[0x0][0x398] ;  /* 0x0000e600ff3c7b82 */ /* 0x00ee260000000a00 */
        /* <DEDUP_REMOVED lines=13> */
.L_x_1682:
[----:B------:R-:W-:Y:S05]  /*180e0*/  BSYNC.RECONVERGENT B1 ;  /* 0x0000000000017941 */ /* 0x000fea0003800200 */
.L_x_1681:
[----:B------:R-:W-:Y:S01]  /*180f0*/  ISETP.GT.OR P6, PT, R70, R29, !P3 ;  /* 0x0000001d4600720c */ /* 0x000fe20005fc4670 */
[----:B------:R-:W-:Y:S01]  /*18100*/  BSSY.RECONVERGENT B1, `(.L_x_1683) ;  /* 0x0000016000017945 */ /* 0x000fe20003800200 */
[----:B------:R-:W-:Y:S02]  /*18110*/  IADD3 R99, PT, PT, R0, R99, RZ ;  /* 0x0000006300637210 */ /* 0x000fe40007ffe0ff */
[-C--:B------:R-:W-:Y:S02]  /*18120*/  VIMNMX R66, PT, PT, R89, R50.reuse, !PT ;  /* 0x0000003259427248 */ /* 0x080fe40007fe0100 */
[----:B------:R-:W-:-:S07]  /*18130*/  VIMNMX R64, PT, PT, R91, R50, !PT ;  /* 0x000000325b407248 */ /* 0x000fce0007fe0100 */
[----:B------:R-:W-:Y:S05]  /*18140*/  @P6 BRA `(.L_x_1684) ;  /* 0x0000000000446947 */ /* 0x000fea0003800000 */
[C---:B01234-:R-:W-:Y:S01]  /*18150*/  IMAD R59, R6.reuse, 0x4, R81 ;  /* 0x00000004063b7824 */ /* 0x05ffe200078e0251 */
[C---:B------:R-:W-:Y:S01]  /*18160*/  LEA R70, R6.reuse, R3, 0x2 ;  /* 0x0000000306467211 */ /* 0x040fe200078e10ff */
[----:B------:R-:W-:Y:S01]  /*18170*/  LDS R101, [R3+0x10] ;  /* 0x0000100003657984 */ /* 0x000fe20000000800 */
        /* <DEDUP_REMOVED lines=14> */
.L_x_1684:
[----:B------:R-:W-:Y:S05]  /*18260*/  BSYNC.RECONVERGENT B1 ;  /* 0x0000000000017941 */ /* 0x000fea0003800200 */
.L_x_1683:
[----:B------:R-:W-:Y:S01]  /*18270*/  ISETP.GT.OR P6, PT, R68, R29, !P2 ;  /* 0x0000001d4400720c */ /* 0x000fe200057c4670 */
[----:B------:R-:W-:Y:S01]  /*18280*/  BSSY.RECONVERGENT B1, `(.L_x_1685) ;  /* 0x0000014000017945 */ /* 0x000fe20003800200 */
[----:B------:R-:W-:Y:S02]  /*18290*/  VIMNMX R48, PT, PT, R5, R46, !PT ;  /* 0x0000002e05307248 */ /* 0x000fe40007fe0100 */
[----:B------:R-:W-:-:S09]  /*182a0*/  IADD3 R101, PT, PT, R0, R99, RZ ;  /* 0x0000006300657210 */ /* 0x000fd20007ffe0ff */
[----:B------:R-:W-:Y:S05]  /*182b0*/  @P6 BRA `(.L_x_1686) ;  /* 0x0000000000406947 */ /* 0x000fea0003800000 */
        /* <DEDUP_REMOVED lines=16> */
.L_x_1686:
[----:B------:R-:W-:Y:S05]  /*183c0*/  BSYNC.RECONVERGENT B1 ;  /* 0x0000000000017941 */ /* 0x000fea0003800200 */
.L_x_1685:
[----:B------:R-:W-:Y:S01]  /*183d0*/  ISETP.GT.OR P6, PT, R54, R29, !P0 ;  /* 0x0000001d3600720c */ /* 0x000fe200047c4670 */
[----:B------:R-:W-:Y:S01]  /*183e0*/  BSSY.RECONVERGENT B1, `(.L_x_1687) ;  /* 0x0000014000017945 */ /* 0x000fe20003800200 */
[----:B------:R-:W-:Y:S01]  /*183f0*/  IMAD R99, R46, UR4, R5 ;  /* 0x000000042e637c24 */ /* 0x000fe2000f8e0205 */
[----:B------:R-:W-:-:S10]  /*18400*/  IADD3 R101, PT, PT, R0, R101, RZ ;  /* 0x0000006500657210 */ /* 0x000fd40007ffe0ff */
        /* <DEDUP_REMOVED lines=17> */
.L_x_1688:
[----:B------:R-:W-:Y:S05]  /*18520*/  BSYNC.RECONVERGENT B1 ;  /* 0x0000000000017941 */ /* 0x000fea0003800200 */
.L_x_1687:
[----:B------:R-:W-:Y:S01]  /*18530*/  ISETP.GT.OR P6, PT, R56, R29, !P1 ;  /* 0x0000001d3800720c */ /* 0x000fe20004fc4670 */
[----:B------:R-:W-:Y:S01]  /*18540*/  BSSY.RECONVERGENT B1, `(.L_x_1689) ;  /* 0x0000014000017945 */ /* 0x000fe20003800200 */
[----:B------:R-:W-:Y:S01]  /*18550*/  VIMNMX R54, PT, PT, R93, R50, !PT ;  /* 0x000000325d367248 */ /* 0x000fe20007fe0100 */
[----:B------:R-:W-:-:S10]  /*18560*/  IMAD.IADD R101, R0, 0x1, R101 ;  /* 0x0000000100657824 */ /* 0x000fd400078e0265 */
        /* <DEDUP_REMOVED lines=17> */
.L_x_1690:
[----:B------:R-:W-:Y:S05]  /*18680*/  BSYNC.RECONVERGENT B1 ;  /* 0x0000000000017941 */ /* 0x000fea0003800200 */
.L_x_1689:
[----:B------:R-:W-:Y:S01]  /*18690*/  ISETP.GE.AND P6, PT, R87, 0x1, PT ;  /* 0x000000015700780c */ /* 0x000fe20003fc6270 */
[----:B------:R-:W-:Y:S01]  /*186a0*/  BSSY.RECONVERGENT B1, `(.L_x_1691) ;  /* 0x0000015000017945 */ /* 0x000fe20003800200 */
[----:B------:R-:W-:Y:S02]  /*186b0*/  VIMNMX R56, PT, PT, R95, R50, !PT ;  /* 0x000000325f387248 */ /* 0x000fe40007fe0100 */
[----:B------:R-:W-:Y:S02]  /*186c0*/  ISETP.GT.OR P6, PT, R62, R29, !P6 ;  /* 0x0000001d3e00720c */ /* 0x000fe400077c4670 */
[----:B------:R-:W-:-:S11]  /*186d0*/  IADD3 R101, PT, PT, R0, R101, RZ ;  /* 0x0000006500657210 */ /* 0x000fd60007ffe0ff */
        /* <DEDUP_REMOVED lines=17> */
.L_x_1692:
[----:B------:R-:W-:Y:S05]  /*187f0*/  BSYNC.RECONVERGENT B1 ;  /* 0x0000000000017941 */ /* 0x000fea0003800200 */
.L_x_1691:
[----:B------:R-:W-:Y:S01]  /*18800*/  ISETP.GE.AND P6, PT, R89, 0x1, PT ;  /* 0x000000015900780c */ /* 0x000fe20003fc6270 */
[----:B------:R-:W-:Y:S01]  /*18810*/  BSSY.RECONVERGENT B1, `(.L_x_1693) ;  /* 0x0000015000017945 */ /* 0x000fe20003800200 */
[----:B------:R-:W-:Y:S02]  /*18820*/  VIMNMX R62, PT, PT, R97, R50, !PT ;  /* 0x00000032613e7248 */ /* 0x000fe40007fe0100 */
[----:B------:R-:W-:Y:S02]  /*18830*/  ISETP.GT.OR P6, PT, R66, R29, !P6 ;  /* 0x0000001d4200720c */ /* 0x000fe400077c4670 */
[----:B------:R-:W-:-:S11]  /*18840*/  IADD3 R101, PT, PT, R0, R101, RZ ;  /* 0x0000006500657210 */ /* 0x000fd60007ffe0ff */
        /* <DEDUP_REMOVED lines=17> */
.L_x_1694:
[----:B------:R-:W-:Y:S05]  /*18960*/  BSYNC.RECONVERGENT B1 ;  /* 0x0000000000017941 */ /* 0x000fea0003800200 */
.L_x_1693:
[----:B------:R-:W-:Y:S01]  /*18970*/  ISETP.GE.AND P6, PT, R91, 0x1, PT ;  /* 0x000000015b00780c */ /* 0x000fe20003fc6270 */
[----:B------:R-:W-:Y:S01]  /*18980*/  BSSY.RECONVERGENT B1, `(.L_x_1695) ;  /* 0x0000014000017945 */ /* 0x000fe20003800200 */
[----:B------:R-:W-:Y:S02]  /*18990*/  IADD3 R101, PT, PT, R0, R101, RZ ;  /* 0x0000006500657210 */ /* 0x000fe40007ffe0ff */
        /* <DEDUP_REMOVED lines=18> */
.L_x_1696:
[----:B------:R-:W-:Y:S05]  /*18ac0*/  BSYNC.RECONVERGENT B1 ;  /* 0x0000000000017941 */ /* 0x000fea0003800200 */
.L_x_1695:
[----:B------:R-:W-:Y:S01]  /*18ad0*/  ISETP.GE.AND P6, PT, R93, 0x1, PT ;  /* 0x000000015d00780c */ /* 0x000fe20003fc6270 */
[----:B------:R-:W-:Y:S01]  /*18ae0*/  BSSY.RECONVERGENT B1, `(.L_x_1697) ;  /* 0x0000014000017945 */ /* 0x000fe20003800200 */
[----:B------:R-:W-:Y:S02]  /*18af0*/  IMAD.IADD R101, R0, 0x1, R101 ;  /* 0x0000000100657824 */ /* 0x000fe400078e0265 */
        /* <DEDUP_REMOVED lines=18> */
.L_x_1698:
[----:B------:R-:W-:Y:S05]  /*18c20*/  BSYNC.RECONVERGENT B1 ;  /* 0x0000000000017941 */ /* 0x000fea0003800200 */
.L_x_1697:
[----:B------:R-:W-:Y:S01]  /*18c30*/  ISETP.GE.AND P6, PT, R95, 0x1, PT ;  /* 0x000000015f00780c */ /* 0x000fe20003fc6270 */
[----:B------:R-:W-:Y:S01]  /*18c40*/  BSSY.RECONVERGENT B1, `(.L_x_1699) ;  /* 0x0000014000017945 */ /* 0x000fe20003800200 */
[----:B------:R-:W-:Y:S02]  /*18c50*/  IADD3 R101, PT, PT, R0, R101, RZ ;  /* 0x0000006500657210 */ /* 0x000fe40007ffe0ff */
        /* <DEDUP_REMOVED lines=18> */
.L_x_1700:
[----:B------:R-:W-:Y:S05]  /*18d80*/  BSYNC.RECONVERGENT B1 ;  /* 0x0000000000017941 */ /* 0x000fea0003800200 */
.L_x_1699:
[----:B------:R-:W-:Y:S01]  /*18d90*/  ISETP.GE.AND P6, PT, R97, 0x1, PT ;  /* 0x000000016100780c */ /* 0x000fe20003fc6270 */
[----:B------:R-:W-:Y:S01]  /*18da0*/  BSSY.RECONVERGENT B1, `(.L_x_1701) ;  /* 0x0000014000017945 */ /* 0x000fe20003800200 */
[----:B------:R-:W-:Y:S02]  /*18db0*/  IADD3 R101, PT, PT, R0, R101, RZ ;  /* 0x0000006500657210 */ /* 0x000fe40007ffe0ff */
        /* <DEDUP_REMOVED lines=18> */
.L_x_1702:
[----:B------:R-:W-:Y:S05]  /*18ee0*/  BSYNC.RECONVERGENT B1 ;  /* 0x0000000000017941 */ /* 0x000fea0003800200 */
.L_x_1701:
[----:B------:R-:W-:Y:S01]  /*18ef0*/  LOP3.LUT P6, RZ, R11, 0x1000, RZ, 0xc0, !PT ;  /* 0x000010000bff7812 */ /* 0x000fe200078cc0ff */
[----:B------:R-:W-:Y:S01]  /*18f00*/  BSSY.RECONVERGENT B1, `(.L_x_1703) ;  /* 0x0000014000017945 */ /* 0x000fe20003800200 */
[----:B0---4-:R-:W-:Y:S02]  /*18f10*/  IADD3 R107, PT, PT, R0, R101, RZ ;  /* 0x00000065006b7210 */ /* 0x011fe40007ffe0ff */
[----:B------:R-:W-:-:S13]  /*18f20*/  ISETP.GT.OR P6, PT, R50, R29, P6 ;  /* 0x0000001d3200720c */ /* 0x000fda00037c4670 */
[----:B------:R-:W-:Y:S05]  /*18f30*/  @P6 BRA `(.L_x_1704) ;  /* 0x0000000000406947 */ /* 0x000fea0003800000 */
[C---:B------:R-:W-:Y:S01]  /*18f40*/  LEA R109, R6.reuse, R75, 0x2 ;  /* 0x0000004b066d7211 */ /* 0x040fe200078e10ff */
        /* <DEDUP_REMOVED lines=15> */
.L_x_1704:
[----:B------:R-:W-:Y:S05]  /*19040*/  BSYNC.RECONVERGENT B1 ;  /* 0x0000000000017941 */ /* 0x000fea0003800200 */
.L_x_1703:
[----:B------:R-:W-:Y:S01]  /*19050*/  LOP3.LUT P6, RZ, R11, 0x2000, RZ, 0xc0, !PT ;  /* 0x000020000bff7812 */ /* 0x000fe200078cc0ff */
[----:B------:R-:W-:Y:S01]  /*19060*/  BSSY.RECONVERGENT B1, `(.L_x_1705) ;  /* 0x0000014000017945 */ /* 0x000fe20003800200 */
[----:B------:R-:W-:Y:S02]  /*19070*/  IMAD.IADD R107, R0, 0x1, R107 ;  /* 0x00000001006b7824 */ /* 0x000fe400078e026b */
[----:B------:R-:W-:-:S13]  /*19080*/  ISETP.GT.OR P6, PT, R50, R29, P6 ;  /* 0x0000001d3200720c */ /* 0x000fda00037c4670 */
[----:B------:R-:W-:Y:S05]  /*19090*/  @P6 BRA `(.L_x_1706) ;  /* 0x0000000000406947 */ /* 0x000fea0003800000 */
[C---:B------:R-:W-:Y:S01]  /*190a0*/  LEA R109, R6.reuse, R77, 0x2 ;  /* 0x0000004d066d7211 */ /* 0x040fe200078e10ff */
[----:B------:R-:W-:Y:S01]  /*190b0*/  LDS R101, [R77+0xc] ;  /* 0x00000c004d657984 */ /* 0x000fe20000000800 */
[----:B0123--:R-:W0:Y:S02]  /*190c0*/  LDC.64 R60, c[0x0][0x398] ;  /* 0x0000e600ff3c7b82 */ /* 0x00fe240000000a00 */
        /* <DEDUP_REMOVED lines=13> */
.L_x_1706:
[----:B------:R-:W-:Y:S05]  /*191a0*/  BSYNC.RECONVERGENT B1 ;  /* 0x0000000000017941 */ /* 0x000fea0003800200 */
.L_x_1705:
        /* <DEDUP_REMOVED lines=21> */
.L_x_1708:
[----:B------:R-:W-:Y:S05]  /*19300*/  BSYNC.RECONVERGENT B1 ;  /* 0x0000000000017941 */ /* 0x000fea0003800200 */
.L_x_1707:
        /* <DEDUP_REMOVED lines=22> */
.L_x_1710:
[----:B------:R-:W-:Y:S05]  /*19470*/  BSYNC.RECONVERGENT B1 ;  /* 0x0000000000017941 */ /* 0x000fea0003800200 */
.L_x_1709:
        /* <DEDUP_REMOVED lines=22> */
.L_x_1712:
[----:B------:R-:W-:Y:S05]  /*195e0*/  BSYNC.RECONVERGENT B1 ;  /* 0x0000000000017941 */ /* 0x000fea0003800200 */
.L_x_1711:
        /* <DEDUP_REMOVED lines=8> */
[-C--:B------:R-:W-:Y:S02]  /*19670*/  VIMNMX R64, PT, PT, R91, R46.reuse, !PT ;  /* 0x0000002e5b407248 */ /* 0x080fe40007fe0100 */
[----:B------:R-:W-:Y:S01]  /*19680*/  VIMNMX R50, PT, PT, R31, R46, !PT ;  /* 0x0000002e1f327248 */ /* 0x000fe20007fe0100 */
[----:B------:R-:W-:Y:S06]  /*19690*/  @P6 BRA `(.L_x_1714) ;  /* 0x0000000000406947 */ /* 0x000fec0003800000 */
[C---:B0-----:R-:W-:Y:S01]  /*196a0*/  LEA R107, R6.reuse, R17, 0x2 ;  /* 0x00000011066b7211 */ /* 0x041fe200078e10ff */
[----:B------:R-:W-:Y:S01]  /*196b0*/  LDS R101, [R17+0x10] ;  /* 0x0000100011657984 */ /* 0x000fe20000000800 */
[----:B-1234-:R-:W0:Y:S03]  /*196c0*/  LDC.64 R60, c[0x0][0x398] ;  /* 0x0000e600ff3c7b82 */ /* 0x01ee260000000a00 */
        /* <DEDUP_REMOVED lines=13> */
.L_x_1714:
[----:B------:R-:W-:Y:S05]  /*197a0*/  BSYNC.RECONVERGENT B1 ;  /* 0x0000000000017941 */ /* 0x000fea0003800200 */
.L_x_1713:
[----:B------:R-:W-:Y:S01]  /*197b0*/  ISETP.GT.OR P6, PT, R54, R29, !P3 ;  /* 0x0000001d3600720c */ /* 0x000fe20005fc4670 */
[----:B------:R-:W-:Y:S01]  /*197c0*/  BSSY.RECONVERGENT B1, `(.L_x_1715) ;  /* 0x0000015000017945 */ /* 0x000fe20003800200 */
[----:B------:R-:W-:Y:S02]  /*197d0*/  IADD3 R48, PT, PT, R2, R46, RZ ;  /* 0x0000002e02307210 */ /* 0x000fe40007ffe0ff */
[----:B------:R-:W-:-:S09]  /*197e0*/  IADD3 R99, PT, PT, R0, R99, RZ ;  /* 0x0000006300637210 */ /* 0x000fd20007ffe0ff */
        /* <DEDUP_REMOVED lines=18> */
.L_x_1716:
[----:B------:R-:W-:Y:S05]  /*19910*/  BSYNC.RECONVERGENT B1 ;  /* 0x0000000000017941 */ /* 0x000fea0003800200 */
.L_x_1715:
[----:B------:R-:W-:Y:S01]  /*19920*/  ISETP.GT.OR P6, PT, R56, R29, !P2 ;  /* 0x0000001d3800720c */ /* 0x000fe200057c4670 */
[----:B------:R-:W-:Y:S01]  /*19930*/  BSSY.RECONVERGENT B1, `(.L_x_1717) ;  /* 0x0000014000017945 */ /* 0x000fe20003800200 */
[----:B------:R-:W-:Y:S02]  /*19940*/  VIMNMX R54, PT, PT, R93, R46, !PT ;  /* 0x0000002e5d367248 */ /* 0x000fe40007fe0100 */
[----:B------:R-:W-:-:S09]  /*19950*/  IADD3 R99, PT, PT, R0, R99, RZ ;  /* 0x0000006300637210 */ /* 0x000fd20007ffe0ff */
[----:B------:R-:W-:Y:S05]  /*19960*/  @P6 BRA `(.L_x_1718) ;  /* 0x0000000000406947 */ /* 0x000fea0003800000 */
        /* <DEDUP_REMOVED lines=16> */
.L_x_1718:
[----:B------:R-:W-:Y:S05]  /*19a70*/  BSYNC.RECONVERGENT B1 ;  /* 0x0000000000017941 */ /* 0x000fea0003800200 */
.L_x_1717:
[----:B------:R-:W-:Y:S01]  /*19a80*/  ISETP.GT.OR P6, PT, R52, R29, !P0 ;  /* 0x0000001d3400720c */ /* 0x000fe200047c4670 */
[----:B------:R-:W-:Y:S01]  /*19a90*/  BSSY.RECONVERGENT B1, `(.L_x_1719) ;  /* 0x0000014000017945 */ /* 0x000fe20003800200 */
[----:B------:R-:W-:Y:S02]  /*19aa0*/  VIMNMX R56, PT, PT, R95, R46, !PT ;  /* 0x0000002e5f387248 */ /* 0x000fe40007fe0100 */
[----:B------:R-:W-:-:S09]  /*19ab0*/  IADD3 R99, PT, PT, R0, R99, RZ ;  /* 0x0000006300637210 */ /* 0x000fd20007ffe0ff */
[----:B------:R-:W-:Y:S05]  /*19ac0*/  @P6 BRA `(.L_x_1720) ;  /* 0x0000000000406947 */ /* 0x000fea0003800000 */
        /* <DEDUP_REMOVED lines=16> */
.L_x_1720:
[----:B------:R-:W-:Y:S05]  /*19bd0*/  BSYNC.RECONVERGENT B1 ;  /* 0x0000000000017941 */ /* 0x000fea0003800200 */
.L_x_1719:
[----:B------:R-:W-:Y:S01]  /*19be0*/  ISETP.GT.OR P6, PT, R68, R29, !P1 ;  /* 0x0000001d4400720c */ /* 0x000fe20004fc4670 */
[----:B------:R-:W-:Y:S01]  /*19bf0*/  BSSY.RECONVERGENT B1, `(.L_x_1721) ;  /* 0x0000014000017945 */ /* 0x000fe20003800200 */
[----:B------:R-:W-:Y:S01]  /*19c00*/  VIMNMX R52, PT, PT, R5, R48, !PT ;  /* 0x0000003005347248 */ /* 0x000fe20007fe0100 */
[----:B------:R-:W-:-:S10]  /*19c10*/  IMAD.IADD R101, R0, 0x1, R99 ;  /* 0x0000000100657824 */ /* 0x000fd400078e0263 */
        /* <DEDUP_REMOVED lines=17> */
.L_x_1722:
[----:B------:R-:W-:Y:S05]  /*19d30*/  BSYNC.RECONVERGENT B1 ;  /* 0x0000000000017941 */ /* 0x000fea0003800200 */
.L_x_1721:
[----:B------:R-:W-:Y:S01]  /*19d40*/  ISETP.GE.AND P6, PT, R87, 0x1, PT ;  /* 0x000000015700780c */ /* 0x000fe20003fc6270 */
[----:B------:R-:W-:Y:S01]  /*19d50*/  BSSY.RECONVERGENT B1, `(.L_x_1723) ;  /* 0x0000015000017945 */ /* 0x000fe20003800200 */
[----:B------:R-:W-:Y:S01]  /*19d60*/  IMAD R99, R48, UR4, R5 ;  /* 0x0000000430637c24 */ /* 0x000fe2000f8e0205 */
        /* <DEDUP_REMOVED lines=19> */
.L_x_1724:
[----:B------:R-:W-:Y:S05]  /*19ea0*/  BSYNC.RECONVERGENT B1 ;  /* 0x0000000000017941 */ /* 0x000fea0003800200 */
.L_x_1723:
        /* <DEDUP_REMOVED lines=22> */
.L_x_1726:
[----:B------:R-:W-:Y:S05]  /*1a010*/  BSYNC.RECONVERGENT B1 ;  /* 0x0000000000017941 */ /* 0x000fea0003800200 */
.L_x_1725:
        /* <DEDUP_REMOVED lines=21> */
.L_x_1728:
[----:B------:R-:W-:Y:S05]  /*1a170*/  BSYNC.RECONVERGENT B1 ;  /* 0x0000000000017941 */ /* 0x000fea0003800200 */
.L_x_1727:
        /* <DEDUP_REMOVED lines=21> */
.L_x_1730:
[----:B------:R-:W-:Y:S05]  /*1a2d0*/  BSYNC.RECONVERGENT B1 ;  /* 0x0000000000017941 */ /* 0x000fea0003800200 */
.L_x_1729:
        /* <DEDUP_REMOVED lines=21> */
.L_x_1732:
[----:B------:R-:W-:Y:S05]  /*1a430*/  BSYNC.RECONVERGENT B1 ;  /* 0x0000000000017941 */ /* 0x000fea0003800200 */
.L_x_1731:
        /* <DEDUP_REMOVED lines=21> */
.L_x_1734:
[----:B------:R-:W-:Y:S05]  /*1a590*/  BSYNC.RECONVERGENT B1 ;  /* 0x0000000000017941 */ /* 0x000fea0003800200 */
.L_x_1733:
[----:B------:R-:W-:Y:S01]  /*1a5a0*/  LOP3.LUT P6, RZ, R11, 0x1000, RZ, 0xc0, !PT ;  /* 0x000010000bff7812 */ /* 0x000fe200078cc0ff */
[----:B------:R-:W-:Y:S01]  /*1a5b0*/  BSSY.RECONVERGENT B1, `(.L_x_1735) ;  /* 0x0000014000017945 */ /* 0x000fe20003800200 */
[----:B0-----:R-:W-:Y:S02]  /*1a5c0*/  IADD3 R107, PT, PT, R0, R101, RZ ;  /* 0x00000065006b7210 */ /* 0x001fe40007ffe0ff */
[----:B------:R-:W-:-:S13]  /*1a5d0*/  ISETP.GT.OR P6, PT, R46, R29, P6 ;  /* 0x0000001d2e00720c */ /* 0x000fda00037c4670 */
[----:B------:R-:W-:Y:S05]  /*1a5e0*/  @P6 BRA `(.L_x_1736) ;  /* 0x0000000000406947 */ /* 0x000fea0003800000 */
        /* <DEDUP_REMOVED lines=16> */
.L_x_1736:
[----:B------:R-:W-:Y:S05]  /*1a6f0*/  BSYNC.RECONVERGENT B1 ;  /* 0x0000000000017941 */ /* 0x000fea0003800200 */
.L_x_1735:
[----:B------:R-:W-:Y:S01]  /*1a700*/  LOP3.LUT P6, RZ, R11, 0x2000, RZ, 0xc0, !PT ;  /* 0x000020000bff7812 */ /* 0x000fe200078cc0ff */
[----:B------:R-:W-:Y:S01]  /*1a710*/  BSSY.RECONVERGENT B1, `(.L_x_1737) ;  /* 0x0000014000017945 */ /* 0x000fe20003800200 */
[----:B------:R-:W-:Y:S02]  /*1a720*/  IMAD.IADD R107, R0, 0x1, R107 ;  /* 0x00000001006b7824 */ /* 0x000fe400078e026b */
[----:B------:R-:W-:-:S13]  /*1a730*/  ISETP.GT.OR P6, PT, R46, R29, P6 ;  /* 0x0000001d2e00720c */ /* 0x000fda00037c4670 */
        /* <DEDUP_REMOVED lines=17> */
.L_x_1738:
[----:B------:R-:W-:Y:S05]  /*1a850*/  BSYNC.RECONVERGENT B1 ;  /* 0x0000000000017941 */ /* 0x000fea0003800200 */
.L_x_1737:
        /* <DEDUP_REMOVED lines=21> */
.L_x_1740:
[----:B------:R-:W-:Y:S05]  /*1a9b0*/  BSYNC.RECONVERGENT B1 ;  /* 0x0000000000017941 */ /* 0x000fea0003800200 */
.L_x_1739:
        /* <DEDUP_REMOVED lines=22> */
.L_x_1742:
[----:B------:R-:W-:Y:S05]  /*1ab20*/  BSYNC.RECONVERGENT B1 ;  /* 0x0000000000017941 */ /* 0x000fea0003800200 */
.L_x_1741:
        /* <DEDUP_REMOVED lines=22> */
.L_x_1744:
[----:B------:R-:W-:Y:S05]  /*1ac90*/  BSYNC.RECONVERGENT B1 ;  /* 0x0000000000017941 */ /* 0x000fea0003800200 */
.L_x_1743:
        /* <DEDUP_REMOVED lines=27> */
.L_x_1746:
[----:B------:R-:W-:Y:S05]  /*1ae50*/  BSYNC.RECONVERGENT B1 ;  /* 0x0000000000017941 */ /* 0x000fea0003800200 */
.L_x_1745:
[----:B------:R-:W-:Y:S01]  /*1ae60*/  ISETP.GT.OR P6, PT, R56, R29, !P3 ;  /* 0x0000001d3800720c */ /* 0x000fe20005fc4670 */
[----:B------:R-:W-:Y:S01]  /*1ae70*/  BSSY.RECONVERGENT B1, `(.L_x_1747) ;  /* 0x0000015000017945 */ /* 0x000fe20003800200 */
[----:B------:R-:W-:Y:S02]  /*1ae80*/  VIMNMX R52, PT, PT, R95, R48, !PT ;  /* 0x000000305f347248 */ /* 0x000fe40007fe0100 */
[----:B------:R-:W-:-:S09]  /*1ae90*/  IADD3 R99, PT, PT, R0, R99, RZ ;  /* 0x0000006300637210 */ /* 0x000fd20007ffe0ff */
[----:B------:R-:W-:Y:S05]  /*1aea0*/  @P6 BRA `(.L_x_1748) ;  /* 0x0000000000446947 */ /* 0x000fea0003800000 */
[C---:B01234-:R-:W-:Y:S01]  /*1aeb0*/  LEA R59, R6.reuse, R81, 0x2 ;  /* 0x00000051063b7211 */ /* 0x05ffe200078e10ff */
        /* <DEDUP_REMOVED lines=16> */
.L_x_1748:
[----:B------:R-:W-:Y:S05]  /*1afc0*/  BSYNC.RECONVERGENT B1 ;  /* 0x0000000000017941 */ /* 0x000fea0003800200 */
.L_x_1747:
        /* <DEDUP_REMOVED lines=21> */
.L_x_1750:
[----:B------:R-:W-:Y:S05]  /*1b120*/  BSYNC.RECONVERGENT B1 ;  /* 0x0000000000017941 */ /* 0x000fea0003800200 */
.L_x_1749:
[----:B------:R-:W-:Y:S01]  /*1b130*/  ISETP.GT.OR P6, PT, R62, R29, !P0 ;  /* 0x0000001d3e00720c */ /* 0x000fe200047c4670 */
[----:B------:R-:W-:Y:S01]  /*1b140*/  BSSY.RECONVERGENT B1, `(.L_x_1751) ;  /* 0x0000014000017945 */ /* 0x000fe20003800200 */
[----:B------:R-:W-:Y:S01]  /*1b150*/  IMAD.IADD R46, R2, 0x1, R48 ;  /* 0x00000001022e7824 */ /* 0x000fe200078e0230 */
[----:B------:R-:W-:-:S10]  /*1b160*/  IADD3 R99, PT, PT, R0, R99, RZ ;  /* 0x0000006300637210 */ /* 0x000fd40007ffe0ff */
        /* <DEDUP_REMOVED lines=17> */
.L_x_1752:
[----:B------:R-:W-:Y:S05]  /*1b280*/  BSYNC.RECONVERGENT B1 ;  /* 0x0000000000017941 */ /* 0x000fea0003800200 */
.L_x_1751:
        /* <DEDUP_REMOVED lines=21> */
.L_x_1754:
[----:B------:R-:W-:Y:S05]  /*1b3e0*/  BSYNC.RECONVERGENT B1 ;  /* 0x0000000000017941 */ /* 0x000fea0003800200 */
.L_x_1753:
[----:B------:R-:W-:Y:S01]  /*1b3f0*/  ISETP.GE.AND P6, PT, R87, 0x1, PT ;  /* 0x000000015700780c */ /* 0x000fe20003fc6270 */
[----:B------:R-:W-:Y:S01]  /*1b400*/  BSSY.RECONVERGENT B1, `(.L_x_1755) ;  /* 0x0000015000017945 */ /* 0x000fe20003800200 */
[----:B------:R-:W-:Y:S02]  /*1b410*/  VIMNMX R54, PT, PT, R5, R46, !PT ;  /* 0x0000002e05367248 */ /* 0x000fe40007fe0100 */
[----:B------:R-:W-:Y:S02]  /*1b420*/  ISETP.GT.OR P6, PT, R68, R29, !P6 ;  /* 0x0000001d4400720c */ /* 0x000fe400077c4670 */
[----:B------:R-:W-:-:S11]  /*1b430*/  IADD3 R101, PT, PT, R0, R99, RZ ;  /* 0x0000006300657210 */ /* 0x000fd60007ffe0ff */
[----:B------:R-:W-:Y:S05]  /*1b440*/  @P6 BRA `(.L_x_1756) ;  /* 0x0000000000406947 */ /* 0x000fea0003800000 */
[C---:B0-----:R-:W-:Y:S01]  /*1b450*/  IMAD R107, R6.reuse, 0x4, R49 ;  /* 0x00000004066b7824 */ /* 0x041fe200078e0231 */
[----:B------:R-:W-:Y:S01]  /*1b460*/  LDS R99, [R49+0x14] ;  /* 0x0000140031637984 */ /* 0x000fe20000000800 */
[----:B-1234-:R-:W0:Y:S03]  /*1b470*/  LDC.64 R60, c[0x0][0x398] ;  /* 0x0000e600ff3c7b82 */ /* 0x01ee260000000a00 */
        /* <DEDUP_REMOVED lines=13> */
.L_x_1756:
[----:B------:R-:W-:Y:S05]  /*1b550*/  BSYNC.RECONVERGENT B1 ;  /* 0x0000000000017941 */ /* 0x000fea0003800200 */
.L_x_1755:
[----:B------:R-:W-:Y:S01]  /*1b560*/  ISETP.GE.AND P6, PT, R89, 0x1, PT ;  /* 0x000000015900780c */ /* 0x000fe20003fc6270 */
[----:B------:R-:W-:Y:S01]  /*1b570*/  BSSY.RECONVERGENT B1, `(.L_x_1757) ;  /* 0x0000015000017945 */ /* 0x000fe20003800200 */
[----:B------:R-:W-:Y:S01]  /*1b580*/  IMAD R99, R46, UR4, R5 ;  /* 0x000000042e637c24 */ /* 0x000fe2000f8e0205 */
        /* <DEDUP_REMOVED lines=19> */
.L_x_1758:
[----:B------:R-:W-:Y:S05]  /*1b6c0*/  BSYNC.RECONVERGENT B1 ;  /* 0x0000000000017941 */ /* 0x000fea0003800200 */
.L_x_1757:
        /* <DEDUP_REMOVED lines=21> */
.L_x_1760:
[----:B------:R-:W-:Y:S05]  /*1b820*/  BSYNC.RECONVERGENT B1 ;  /* 0x0000000000017941 */ /* 0x000fea0003800200 */
.L_x_1759:
        /* <DEDUP_REMOVED lines=21> */
.L_x_1762:
[----:B------:R-:W-:Y:S05]  /*1b980*/  BSYNC.RECONVERGENT B1 ;  /* 0x0000000000017941 */ /* 0x000fea0003800200 */
.L_x_1761:
        /* <DEDUP_REMOVED lines=21> */
.L_x_1764:
[----:B------:R-:W-:Y:S05]  /*1bae0*/  BSYNC.RECONVERGENT B1 ;  /* 0x0000000000017941 */ /* 0x000fea0003800200 */
.L_x_1763:
        /* <DEDUP_REMOVED lines=21> */
.L_x_1766:
[----:B------:R-:W-:Y:S05]  /*1bc40*/  BSYNC.RECONVERGENT B1 ;  /* 0x0000000000017941 */ /* 0x000fea0003800200 */
.L_x_1765:
        /* <DEDUP_REMOVED lines=21> */
.L_x_1768:
[----:B------:R-:W-:Y:S05]  /*1bda0*/  BSYNC.RECONVERGENT B1 ;  /* 0x0000000000017941 */ /* 0x000fea0003800200 */
.L_x_1767:
        /* <DEDUP_REMOVED lines=21> */
.L_x_1770:
[----:B------:R-:W-:Y:S05]  /*1bf00*/  BSYNC.RECONVERGENT B1 ;  /* 0x0000000000017941 */ /* 0x000fea0003800200 */
.L_x_1769:
        /* <DEDUP_REMOVED lines=21> */
.L_x_1772:
[----:B------:R-:W-:Y:S05]  /*1c060*/  BSYNC.RECONVERGENT B1 ;  /* 0x0000000000017941 */ /* 0x000fea0003800200 */
.L_x_1771:
        /* <DEDUP_REMOVED lines=22> */
.L_x_1774:
[----:B------:R-:W-:Y:S05]  /*1c1d0*/  BSYNC.RECONVERGENT B1 ;  /* 0x0000000000017941 */ /* 0x000fea0003800200 */
.L_x_1773:
        /* <DEDUP_REMOVED lines=22> */
.L_x_1776:
[----:B------:R-:W-:Y:S05]  /*1c340*/  BSYNC.RECONVERGENT B1 ;  /* 0x0000000000017941 */ /* 0x000fea0003800200 */
.L_x_1775:
        /* <DEDUP_REMOVED lines=27> */
.L_x_1778:
[----:B------:R-:W-:Y:S05]  /*1c500*/  BSYNC.RECONVERGENT B1 ;  /* 0x0000000000017941 */ /* 0x000fea0003800200 */
.L_x_1777:
        /* <DEDUP_REMOVED lines=22> */
.L_x_1780:
[----:B------:R-:W-:Y:S05]  /*1c670*/  BSYNC.RECONVERGENT B1 ;  /* 0x0000000000017941 */ /* 0x000fea0003800200 */
.L_x_1779:
        /* <DEDUP_REMOVED lines=21> */
.L_x_1782:
[----:B------:R-:W-:Y:S05]  /*1c7d0*/  BSYNC.RECONVERGENT B1 ;  /* 0x0000000000017941 */ /* 0x000fea0003800200 */
.L_x_1781:
        /* <DEDUP_REMOVED lines=21> */
.L_x_1784:
[----:B------:R-:W-:Y:S05]  /*1c930*/  BSYNC.RECONVERGENT B1 ;  /* 0x0000000000017941 */ /* 0x000fea0003800200 */
.L_x_1783:
[----:B------:R-:W-:Y:S01]  /*1c940*/  ISETP.GT.OR P6, PT, R52, R29, !P1 ;  /* 0x0000001d3400720c */ /* 0x000fe20004fc4670 */
[----:B------:R-:W-:Y:S01]  /*1c950*/  BSSY.RECONVERGENT B1, `(.L_x_1785) ;  /* 0x0000014000017945 */ /* 0x000fe20003800200 */
[----:B------:R-:W-:Y:S01]  /*1c960*/  IADD3 R48, PT, PT, R2, R46, RZ ;  /* 0x0000002e02307210 */ /* 0x000fe20007ffe0ff */
        /* <DEDUP_REMOVED lines=18> */
.L_x_1786:
[----:B------:R-:W-:Y:S05]  /*1ca90*/  BSYNC.RECONVERGENT B1 ;  /* 0x0000000000017941 */ /* 0x000fea0003800200 */
.L_x_1785:
        /* <DEDUP_REMOVED lines=22> */
.L_x_1788:
[----:B------:R-:W-:Y:S05]  /*1cc00*/  BSYNC.RECONVERGENT B1 ;  /* 0x0000000000017941 */ /* 0x000fea0003800200 */
.L_x_1787:
        /* <DEDUP_REMOVED lines=22> */
.L_x_1790:
[----:B------:R-:W-:Y:S05]  /*1cd70*/  BSYNC.RECONVERGENT B1 ;  /* 0x0000000000017941 */ /* 0x000fea0003800200 */
.L_x_1789:
        /* <DEDUP_REMOVED lines=21> */
.L_x_1792:
[----:B------:R-:W-:Y:S05]  /*1ced0*/  BSYNC.RECONVERGENT B1 ;  /* 0x0000000000017941 */ /* 0x000fea0003800200 */
.L_x_1791:
        /* <DEDUP_REMOVED lines=21> */
.L_x_1794:
[----:B------:R-:W-:Y:S05]  /*1d030*/  BSYNC.RECONVERGENT B1 ;  /* 0x0000000000017941 */ /* 0x000fea0003800200 */
.L_x_1793:
        /* <DEDUP_REMOVED lines=21> */
.L_x_1796:
[----:B------:R-:W-:Y:S05]  /*1d190*/  BSYNC.RECONVERGENT B1 ;  /* 0x0000000000017941 */ /* 0x000fea0003800200 */
.L_x_1795:
        /* <DEDUP_REMOVED lines=21> */
.L_x_1798:
[----:B------:R-:W-:Y:S05]  /*1d2f0*/  BSYNC.RECONVERGENT B1 ;  /* 0x0000000000017941 */ /* 0x000fea0003800200 */
.L_x_1797:
        /* <DEDUP_REMOVED lines=21> */
.L_x_1800:
[----:B------:R-:W-:Y:S05]  /*1d450*/  BSYNC.RECONVERGENT B1 ;  /* 0x0000000000017941 */ /* 0x000fea0003800200 */
.L_x_1799:
        /* <DEDUP_REMOVED lines=21> */
.L_x_1802:
[----:B------:R-:W-:Y:S05]  /*1d5b0*/  BSYNC.RECONVERGENT B1 ;  /* 0x0000000000017941 */ /* 0x000fea0003800200 */
.L_x_1801:
        /* <DEDUP_REMOVED lines=21> */
.L_x_1804:
[----:B------:R-:W-:Y:S05]  /*1d710*/  BSYNC.RECONVERGENT B1 ;  /* 0x0000000000017941 */ /* 0x000fea0003800200 */
.L_x_1803:
        /* <DEDUP_REMOVED lines=22> */
.L_x_1806:
[----:B------:R-:W-:Y:S05]  /*1d880*/  BSYNC.RECONVERGENT B1 ;  /* 0x0000000000017941 */ /* 0x000fea0003800200 */
.L_x_1805:
        /* <DEDUP_REMOVED lines=22> */
.L_x_1808:
[----:B------:R-:W-:Y:S05]  /*1d9f0*/  BSYNC.RECONVERGENT B1 ;  /* 0x0000000000017941 */ /* 0x000fea0003800200 */
.L_x_1807:
        /* <DEDUP_REMOVED lines=27> */
.L_x_1810:
[----:B------:R-:W-:Y:S05]  /*1dbb0*/  BSYNC.RECONVERGENT B1 ;  /* 0x0000000000017941 */ /* 0x000fea0003800200 */
.L_x_1809:
        /* <DEDUP_REMOVED lines=22> */
.L_x_1812:
[----:B------:R-:W-:Y:S05]  /*1dd20*/  BSYNC.RECONVERGENT B1 ;  /* 0x0000000000017941 */ /* 0x000fea0003800200 */
.L_x_1811:
        /* <DEDUP_REMOVED lines=21> */
.L_x_1814:
[----:B------:R-:W-:Y:S05]  /*1de80*/  BSYNC.RECONVERGENT B1 ;  /* 0x0000000000017941 */ /* 0x000fea0003800200 */
.L_x_1813:
        /* <DEDUP_REMOVED lines=21> */
.L_x_1816:
[----:B------:R-:W-:Y:S05]  /*1dfe0*/  BSYNC.RECONVERGENT B1 ;  /* 0x0000000000017941 */ /* 0x000fea0003800200 */
.L_x_1815:
        /* <DEDUP_REMOVED lines=21> */
.L_x_1818:
[----:B------:R-:W-:Y:S05]  /*1e140*/  BSYNC.RECONVERGENT B1 ;  /* 0x0000000000017941 */ /* 0x000fea0003800200 */
.L_x_1817:
        /* <DEDUP_REMOVED lines=22> */
.L_x_1820:
[----:B------:R-:W-:Y:S05]  /*1e2b0*/  BSYNC.RECONVERGENT B1 ;  /* 0x0000000000017941 */ /* 0x000fea0003800200 */
.L_x_1819:
        /* <DEDUP_REMOVED lines=22> */
.L_x_1822:
[----:B------:R-:W-:Y:S05]  /*1e420*/  BSYNC.RECONVERGENT B1 ;  /* 0x0000000000017941 */ /* 0x000fea0003800200 */
.L_x_1821:
        /* <DEDUP_REMOVED lines=21> */
.L_x_1824:
[----:B------:R-:W-:Y:S05]  /*1e580*/  BSYNC.RECONVERGENT B1 ;  /* 0x0000000000017941 */ /* 0x000fea0003800200 */
.L_x_1823:
        /* <DEDUP_REMOVED lines=21> */
.L_x_1826:
[----:B------:R-:W-:Y:S05]  /*1e6e0*/  BSYNC.RECONVERGENT B1 ;  /* 0x0000000000017941 */ /* 0x000fea0003800200 */
.L_x_1825:
        /* <DEDUP_REMOVED lines=21> */
.L_x_1828:
[----:B------:R-:W-:Y:S05]  /*1e840*/  BSYNC.RECONVERGENT B1 ;  /* 0x0000000000017941 */ /* 0x000fea0003800200 */
.L_x_1827:
        /* <DEDUP_REMOVED lines=21> */
.L_x_1830:
[----:B------:R-:W-:Y:S05]  /*1e9a0*/  BSYNC.RECONVERGENT B1 ;  /* 0x0000000000017941 */ /* 0x000fea0003800200 */
.L_x_1829:
        /* <DEDUP_REMOVED lines=21> */
.L_x_1832:
[----:B------:R-:W-:Y:S05]  /*1eb00*/  BSYNC.RECONVERGENT B1 ;  /* 0x0000000000017941 */ /* 0x000fea0003800200 */
.L_x_1831:
        /* <DEDUP_REMOVED lines=21> */
.L_x_1834:
[----:B------:R-:W-:Y:S05]  /*1ec60*/  BSYNC.RECONVERGENT B1 ;  /* 0x0000000000017941 */ /* 0x000fea0003800200 */
.L_x_1833:
        /* <DEDUP_REMOVED lines=21> */
.L_x_1836:
[----:B------:R-:W-:Y:S05]  /*1edc0*/  BSYNC.RECONVERGENT B1 ;  /* 0x0000000000017941 */ /* 0x000fea0003800200 */
.L_x_1835:
        /* <DEDUP_REMOVED lines=22> */
.L_x_1838:
[----:B------:R-:W-:Y:S05]  /*1ef30*/  BSYNC.RECONVERGENT B1 ;  /* 0x0000000000017941 */ /* 0x000fea0003800200 */
.L_x_1837:
        /* <DEDUP_REMOVED lines=22> */
.L_x_1840:
[----:B------:R-:W-:Y:S05]  /*1f0a0*/  BSYNC.RECONVERGENT B1 ;  /* 0x0000000000017941 */ /* 0x000fea0003800200 */
.L_x_1839:
        /* <DEDUP_REMOVED lines=27> */
.L_x_1842:
[----:B------:R-:W-:Y:S05]  /*1f260*/  BSYNC.RECONVERGENT B1 ;  /* 0x0000000000017941 */ /* 0x000fea0003800200 */
.L_x_1841:
        /* <DEDUP_REMOVED lines=22> */
.L_x_1844:
[----:B------:R-:W-:Y:S05]  /*1f3d0*/  BSYNC.RECONVERGENT B1 ;  /* 0x0000000000017941 */ /* 0x000fea0003800200 */
.L_x_1843:
        /* <DEDUP_REMOVED lines=21> */
.L_x_1846:
[----:B------:R-:W-:Y:S05]  /*1f530*/  BSYNC.RECONVERGENT B1 ;  /* 0x0000000000017941 */ /* 0x000fea0003800200 */
.L_x_1845:
        /* <DEDUP_REMOVED lines=21> */
.L_x_1848:
[----:B------:R-:W-:Y:S05]  /*1f690*/  BSYNC.RECONVERGENT B1 ;  /* 0x0000000000017941 */ /* 0x000fea0003800200 */
.L_x_1847:
        /* <DEDUP_REMOVED lines=21> */
.L_x_1850:
[----:B------:R-:W-:Y:S05]  /*1f7f0*/  BSYNC.RECONVERGENT B1 ;  /* 0x0000000000017941 */ /* 0x000fea0003800200 */
.L_x_1849:
        /* <DEDUP_REMOVED lines=22> */
.L_x_1852:
[----:B------:R-:W-:Y:S05]  /*1f960*/  BSYNC.RECONVERGENT B1 ;  /* 0x0000000000017941 */ /* 0x000fea0003800200 */
.L_x_1851:
        /* <DEDUP_REMOVED lines=22> */
.L_x_1854:
[----:B------:R-:W-:Y:S05]  /*1fad0*/  BSYNC.RECONVERGENT B1 ;  /* 0x0000000000017941 */ /* 0x000fea0003800200 */
.L_x_1853:
        /* <DEDUP_REMOVED lines=21> */
.L_x_1856:
[----:B------:R-:W-:Y:S05]  /*1fc30*/  BSYNC.RECONVERGENT B1 ;  /* 0x0000000000017941 */ /* 0x000fea0003800200 */
.L_x_1855:
        /* <DEDUP_REMOVED lines=21> */
.L_x_1858:
[----:B------:R-:W-:Y:S05]  /*1fd90*/  BSYNC.RECONVERGENT B1 ;  /* 0x0000000000017941 */ /* 0x000fea0003800200 */
.L_x_1857:
        /* <DEDUP_REMOVED lines=21> */
.L_x_1860:
[----:B------:R-:W-:Y:S05]  /*1fef0*/  BSYNC.RECONVERGENT B1 ;  /* 0x0000000000017941 */ /* 0x000fea0003800200 */
.L_x_1859:
        /* <DEDUP_REMOVED lines=21> */
.L_x_1862:
[----:B------:R-:W-:Y:S05]  /*20050*/  BSYNC.RECONVERGENT B1 ;  /* 0x0000000000017941 */ /* 0x000fea0003800200 */
.L_x_1861:
        /* <DEDUP_REMOVED lines=21> */
.L_x_1864:
[----:B------:R-:W-:Y:S05]  /*201b0*/  BSYNC.RECONVERGENT B1 ;  /* 0x0000000000017941 */ /* 0x000fea0003800200 */
.L_x_1863:
        /* <DEDUP_REMOVED lines=21> */
.L_x_1866:
[----:B------:R-:W-:Y:S05]  /*20310*/  BSYNC.RECONVERGENT B1 ;  /* 0x0000000000017941 */ /* 0x000fea0003800200 */
.L_x_1865:
[----:B------:R-:W-:Y:S01]  /*20320*/  ISETP.GT.OR P6, PT, R46, R29, P4 ;  /* 0x0000001d2e00720c */ /* 0x000fe200027c4670 */
[----:B------:R-:W-:Y:S01]  /*20330*/  BSSY.RECONVERGENT B1, `(.L_x_1867) ;  /* 0x0000014000017945 */ /* 0x000fe20003800200 */
[----:B------:R-:W-:-:S11]  /*20340*/  IADD3 R101, PT, PT, R0, R107, RZ ;  /* 0x0000006b00657210 */ /* 0x000fd60007ffe0ff */
[----:B------:R-:W-:Y:S05]  /*20350*/  @P6 BRA `(.L_x_1868) ;  /* 0x0000000000446947 */ /* 0x000fea0003800000 */
[C---:B01234-:R-:W-:Y:S01]  /*20360*/  IADD3 R59, PT, PT, R6.reuse, R63, RZ ;  /* 0x0000003f063b7210 */ /* 0x05ffe20007ffe0ff */
[----:B------:R-:W-:Y:S01]  /*20370*/  LDS R103, [R79+0x20] ;  /* 0x000020004f677984 */ /* 0x000fe20000000800 */
[----:B------:R-:W0:Y:S03]  /*20380*/  LDC.64 R60, c[0x0][0x398] ;  /* 0x0000e600ff3c7b82 */ /* 0x000e260000000a00 */
        /* <DEDUP_REMOVED lines=14> */
.L_x_1868:
[----:B------:R-:W-:Y:S05]  /*20470*/  BSYNC.RECONVERGENT B1 ;  /* 0x0000000000017941 */ /* 0x000fea0003800200 */
.L_x_1867:
[----:B------:R-:W-:Y:S01]  /*20480*/  LOP3.LUT P6, RZ, R11, 0x400, RZ, 0xc0, !PT ;  /* 0x000004000bff7812 */ /* 0x000fe200078cc0ff */
[----:B------:R-:W-:Y:S01]  /*20490*/  BSSY.RECONVERGENT B1, `(.L_x_1869) ;  /* 0x0000015000017945 */ /* 0x000fe20003800200 */
[----:B------:R-:W-:Y:S02]  /*204a0*/  IADD3 R101, PT, PT, R0, R101, RZ ;  /* 0x0000006500657210 */ /* 0x000fe40007ffe0ff */
[----:B------:R-:W-:-:S13]  /*204b0*/  ISETP.GT.OR P6, PT, R46, R29, P6 ;  /* 0x0000001d2e00720c */ /* 0x000fda00037c4670 */
[----:B------:R-:W-:Y:S05]  /*204c0*/  @P6 BRA `(.L_x_1870) ;  /* 0x0000000000446947 */ /* 0x000fea0003800000 */
[C---:B01234-:R-:W-:Y:S01]  /*204d0*/  IADD3 R59, PT, PT, R6.reuse, R67, RZ ;  /* 0x00000043063b7210 */ /* 0x05ffe20007ffe0ff */
[----:B------:R-:W-:Y:S01]  /*204e0*/  LDS R103, [R71+0x20] ;  /* 0x0000200047677984 */ /* 0x000fe20000000800 */
[----:B------:R-:W0:Y:S02]  /*204f0*/  LDC.64 R60, c[0x0][0x398] ;  /* 0x0000e600ff3c7b82 */ /* 0x000e240000000a00 */
[----:B------:R-:W-:Y:S01]  /*20500*/  LEA R109, R59, R16, 0x2 ;  /* 0x000000103b6d7211 */ /* 0x000fe200078e10ff */
[----:B------:R-:W-:Y:S04]  /*20510*/  LDS R107, [R8+0x20] ;  /* 0x00002000086b7984 */ /* 0x000fe80000000800 */
[----:B------:R-:W-:Y:S01]  /*20520*/  IMAD R105, R6, 0x8, R109 ;  /* 0x0000000806697824 */ /* 0x000fe200078e026d */
        /* <DEDUP_REMOVED lines=11> */
.L_x_1870:
[----:B------:R-:W-:Y:S05]  /*205e0*/  BSYNC.RECONVERGENT B1 ;  /* 0x0000000000017941 */ /* 0x000fea0003800200 */
.L_x_1869:
        /* <DEDUP_REMOVED lines=22> */
.L_x_1872:
[----:B------:R-:W-:Y:S05]  /*20750*/  BSYNC.RECONVERGENT B1 ;  /* 0x0000000000017941 */ /* 0x000fea0003800200 */
.L_x_1871:
        /* <DEDUP_REMOVED lines=27> */
.L_x_1874:
[----:B------:R-:W-:Y:S05]  /*20910*/  BSYNC.RECONVERGENT B1 ;  /* 0x0000000000017941 */ /* 0x000fea0003800200 */
.L_x_1873:
        /* <DEDUP_REMOVED lines=22> */
.L_x_1876:
[----:B------:R-:W-:Y:S05]  /*20a80*/  BSYNC.RECONVERGENT B1 ;  /* 0x0000000000017941 */ /* 0x000fea0003800200 */
.L_x_1875:
        /* <DEDUP_REMOVED lines=21> */
.L_x_1878:
[----:B------:R-:W-:Y:S05]  /*20be0*/  BSYNC.RECONVERGENT B1 ;  /* 0x0000000000017941 */ /* 0x000fea0003800200 */
.L_x_1877:
[----:B------:R-:W-:Y:S01]  /*20bf0*/  ISETP.GT.OR P6, PT, R46, R29, !P0 ;  /* 0x0000001d2e00720c */ /* 0x000fe200047c4670 */
[----:B------:R-:W-:Y:S01]  /*20c00*/  BSSY.RECONVERGENT B1, `(.L_x_1879) ;  /* 0x0000014000017945 */ /* 0x000fe20003800200 */
[----:B------:R-:W-:Y:S02]  /*20c10*/  VIMNMX R56, PT, PT, R31, R48, !PT ;  /* 0x000000301f387248 */ /* 0x000fe40007fe0100 */
[----:B------:R-:W-:-:S09]  /*20c20*/  IADD3 R99, PT, PT, R0, R99, RZ ;  /* 0x0000006300637210 */ /* 0x000fd20007ffe0ff */
        /* <DEDUP_REMOVED lines=17> */
.L_x_1880:
[----:B------:R-:W-:Y:S05]  /*20d40*/  BSYNC.RECONVERGENT B1 ;  /* 0x0000000000017941 */ /* 0x000fea0003800200 */
.L_x_1879:
[----:B------:R-:W-:Y:S01]  /*20d50*/  ISETP.GT.OR P6, PT, R62, R29, !P1 ;  /* 0x0000001d3e00720c */ /* 0x000fe20004fc4670 */
[----:B------:R-:W-:Y:S01]  /*20d60*/  BSSY.RECONVERGENT B1, `(.L_x_1881) ;  /* 0x0000014000017945 */ /* 0x000fe20003800200 */
[----:B------:R-:W-:Y:S02]  /*20d70*/  IADD3 R46, PT, PT, R2, R48, RZ ;  /* 0x00000030022e7210 */ /* 0x000fe40007ffe0ff */
        /* <DEDUP_REMOVED lines=18> */
.L_x_1882:
[----:B------:R-:W-:Y:S05]  /*20ea0*/  BSYNC.RECONVERGENT B1 ;  /* 0x0000000000017941 */ /* 0x000fea0003800200 */
.L_x_1881:
[----:B------:R-:W-:Y:S01]  /*20eb0*/  ISETP.GE.AND P6, PT, R87, 0x1, PT ;  /* 0x000000015700780c */ /* 0x000fe20003fc6270 */
[----:B------:R-:W-:Y:S01]  /*20ec0*/  BSSY.RECONVERGENT B1, `(.L_x_1883) ;  /* 0x0000015000017945 */ /* 0x000fe20003800200 */
[----:B------:R-:W-:Y:S02]  /*20ed0*/  VIMNMX R62, PT, PT, R5, R46, !PT ;  /* 0x0000002e053e7248 */ /* 0x000fe40007fe0100 */
[----:B------:R-:W-:Y:S02]  /*20ee0*/  ISETP.GT.OR P6, PT, R68, R29, !P6 ;  /* 0x0000001d4400720c */ /* 0x000fe400077c4670 */
[----:B------:R-:W-:-:S11]  /*20ef0*/  IADD3 R101, PT, PT, R0, R99, RZ ;  /* 0x0000006300657210 */ /* 0x000fd60007ffe0ff */
        /* <DEDUP_REMOVED lines=17> */
.L_x_1884:
[----:B------:R-:W-:Y:S05]  /*21010*/  BSYNC.RECONVERGENT B1 ;  /* 0x0000000000017941 */ /* 0x000fea0003800200 */
.L_x_1883:
        /* <DEDUP_REMOVED lines=22> */
.L_x_1886:
[----:B------:R-:W-:Y:S05]  /*21180*/  BSYNC.RECONVERGENT B1 ;  /* 0x0000000000017941 */ /* 0x000fea0003800200 */
.L_x_1885:
        /* <DEDUP_REMOVED lines=21> */
.L_x_1888:
[----:B------:R-:W-:Y:S05]  /*212e0*/  BSYNC.RECONVERGENT B1 ;  /* 0x0000000000017941 */ /* 0x000fea0003800200 */
.L_x_1887:
        /* <DEDUP_REMOVED lines=21> */
.L_x_1890:
[----:B------:R-:W-:Y:S05]  /*21440*/  BSYNC.RECONVERGENT B1 ;  /* 0x0000000000017941 */ /* 0x000fea0003800200 */
.L_x_1889:
        /* <DEDUP_REMOVED lines=21> */
.L_x_1892:
[----:B------:R-:W-:Y:S05]  /*215a0*/  BSYNC.RECONVERGENT B1 ;  /* 0x0000000000017941 */ /* 0x000fea0003800200 */
.L_x_1891:
        /* <DEDUP_REMOVED lines=21> */
.L_x_1894:
[----:B------:R-:W-:Y:S05]  /*21700*/  BSYNC.RECONVERGENT B1 ;  /* 0x0000000000017941 */ /* 0x000fea0003800200 */
.L_x_1893:
[----:B------:R-:W-:Y:S01]  /*21710*/  LOP3.LUT P6, RZ, R11, 0x1000, RZ, 0xc0, !PT ;  /* 0x000010000bff7812 */ /* 0x000fe200078cc0ff */
[----:B------:R-:W-:Y:S01]  /*21720*/  BSSY.RECONVERGENT B1, `(.L_x_1895) ;  /* 0x0000014000017945 */ /* 0x000fe20003800200 */
[----:B0-----:R-:W-:Y:S02]  /*21730*/  IADD3 R107, PT, PT, R0, R101, RZ ;  /* 0x00000065006b7210 */ /* 0x001fe40007ffe0ff */
[----:B------:R-:W-:-:S13]  /*21740*/  ISETP.GT.OR P6, PT, R48, R29, P6 ;  /* 0x0000001d3000720c */ /* 0x000fda00037c4670 */
[----:B------:R-:W-:Y:S05]  /*21750*/  @P6 BRA `(.L_x_1896) ;  /* 0x0000000000406947 */ /* 0x000fea0003800000 */
[C---:B------:R-:W-:Y:S01]  /*21760*/  IMAD R109, R6.reuse, 0x4, R75 ;  /* 0x00000004066d7824 */ /* 0x040fe200078e024b */
        /* <DEDUP_REMOVED lines=15> */
.L_x_1896:
[----:B------:R-:W-:Y:S05]  /*21860*/  BSYNC.RECONVERGENT B1 ;  /* 0x0000000000017941 */ /* 0x000fea0003800200 */
.L_x_1895:
[----:B------:R-:W-:Y:S01]  /*21870*/  LOP3.LUT P6, RZ, R11, 0x2000, RZ, 0xc0, !PT ;  /* 0x000020000bff7812 */ /* 0x000fe200078cc0ff */
[----:B------:R-:W-:Y:S01]  /*21880*/  BSSY.RECONVERGENT B1, `(.L_x_1897) ;  /* 0x0000014000017945 */ /* 0x000fe20003800200 */
[----:B------:R-:W-:Y:S02]  /*21890*/  IADD3 R107, PT, PT, R0, R107, RZ ;  /* 0x0000006b006b7210 */ /* 0x000fe40007ffe0ff */
        /* <DEDUP_REMOVED lines=18> */
.L_x_1898:
[----:B------:R-:W-:Y:S05]  /*219c0*/  BSYNC.RECONVERGENT B1 ;  /* 0x0000000000017941 */ /* 0x000fea0003800200 */
.L_x_1897:
[----:B------:R-:W-:Y:S01]  /*219d0*/  ISETP.GT.OR P6, PT, R48, R29, P4 ;  /* 0x0000001d3000720c */ /* 0x000fe200027c4670 */
[----:B------:R-:W-:Y:S01]  /*219e0*/  BSSY.RECONVERGENT B1, `(.L_x_1899) ;  /* 0x0000014000017945 */ /* 0x000fe20003800200 */
[----:B------:R-:W-:-:S11]  /*219f0*/  IMAD.IADD R101, R0, 0x1, R107 ;  /* 0x0000000100657824 */ /* 0x000fd600078e026b */
[----:B------:R-:W-:Y:S05]  /*21a00*/  @P6 BRA `(.L_x_1900) ;  /* 0x0000000000446947 */ /* 0x000fea0003800000 */
[C---:B01234-:R-:W-:Y:S01]  /*21a10*/  IADD3 R59, PT, PT, R6.reuse, R63, RZ ;  /* 0x0000003f063b7210 */ /* 0x05ffe20007ffe0ff */
[----:B------:R-:W-:Y:S01]  /*21a20*/  LDS R103, [R79+0x24] ;  /* 0x000024004f677984 */ /* 0x000fe20000000800 */
[----:B------:R-:W0:Y:S02]  /*21a30*/  LDC.64 R60, c[0x0][0x398] ;  /* 0x0000e600ff3c7b82 */ /* 0x000e240000000a00 */
        /* <DEDUP_REMOVED lines=14> */
.L_x_1900:
[----:B------:R-:W-:Y:S05]  /*21b20*/  BSYNC.RECONVERGENT B1 ;  /* 0x0000000000017941 */ /* 0x000fea0003800200 */
.L_x_1899:
        /* <DEDUP_REMOVED lines=22> */
.L_x_1902:
[----:B------:R-:W-:Y:S05]  /*21c90*/  BSYNC.RECONVERGENT B1 ;  /* 0x0000000000017941 */ /* 0x000fea0003800200 */
.L_x_1901:
        /* <DEDUP_REMOVED lines=22> */
.L_x_1904:
[----:B------:R-:W-:Y:S05]  /*21e00*/  BSYNC.RECONVERGENT B1 ;  /* 0x0000000000017941 */ /* 0x000fea0003800200 */
.L_x_1903:
[----:B------:R-:W-:Y:S01]  /*21e10*/  ISETP.GT.OR P6, PT, R62, R29, !P5 ;  /* 0x0000001d3e00720c */ /* 0x000fe20006fc4670 */
[----:B------:R-:W-:Y:S01]  /*21e20*/  BSSY.RECONVERGENT B1, `(.L_x_1905) ;  /* 0x0000016000017945 */ /* 0x000fe20003800200 */
[-C--:B------:R-:W-:Y:S02]  /*21e30*/  VIMNMX R52, PT, PT, R27, R46.reuse, !PT ;  /* 0x0000002e1b347248 */ /* 0x080fe40007fe0100 */
[-C--:B------:R-:W-:Y:S02]  /*21e40*/  VIMNMX R50, PT, PT, R25, R46.reuse, !PT ;  /* 0x0000002e19327248 */ /* 0x080fe40007fe0100 */
[-C--:B------:R-:W-:Y:S02]  /*21e50*/  VIMNMX R48, PT, PT, R83, R46.reuse, !PT ;  /* 0x0000002e53307248 */ /* 0x080fe40007fe0100 */
[----:B------:R-:W-:-:S05]  /*21e60*/  IADD3 R56, PT, PT, R2, R46, RZ ;  /* 0x0000002e02387210 */ /* 0x000fca0007ffe0ff */
        /* <DEDUP_REMOVED lines=17> */
.L_x_1906:
[----:B------:R-:W-:Y:S05]  /*21f80*/  BSYNC.RECONVERGENT B1 ;  /* 0x0000000000017941 */ /* 0x000fea0003800200 */
.L_x_1905:
[----:B------:R-:W-:Y:S01]  /*21f90*/  ISETP.GT.OR P6, PT, R52, R29, !P3 ;  /* 0x0000001d3400720c */ /* 0x000fe20005fc4670 */
[----:B------:R-:W-:Y:S01]  /*21fa0*/  BSSY.RECONVERGENT B1, `(.L_x_1907) ;  /* 0x0000015000017945 */ /* 0x000fe20003800200 */
[----:B------:R-:W-:Y:S01]  /*21fb0*/  IMAD.IADD R99, R0, 0x1, R99 ;  /* 0x0000000100637824 */ /* 0x000fe200078e0263 */
[----:B------:R-:W-:-:S10]  /*21fc0*/  VIMNMX R54, PT, PT, R83, R56, !PT ;  /* 0x0000003853367248 */ /* 0x000fd40007fe0100 */
[----:B------:R-:W-:Y:S05]  /*21fd0*/  @P6 BRA `(.L_x_1908) ;  /* 0x0000000000446947 */ /* 0x000fea0003800000 */
[C---:B01234-:R-:W-:Y:S01]  /*21fe0*/  LEA R59, R6.reuse, R81, 0x2 ;  /* 0x00000051063b7211 */ /* 0x05ffe200078e10ff */
        /* <DEDUP_REMOVED lines=16> */
.L_x_1908:
[----:B------:R-:W-:Y:S05]  /*220f0*/  BSYNC.RECONVERGENT B1 ;  /* 0x0000000000017941 */ /* 0x000fea0003800200 */
.L_x_1907:
[----:B------:R-:W-:Y:S01]  /*22100*/  ISETP.GT.OR P6, PT, R50, R29, !P2 ;  /* 0x0000001d3200720c */ /* 0x000fe200057c4670 */
[----:B------:R-:W-:Y:S01]  /*22110*/  BSSY.RECONVERGENT B1, `(.L_x_1909) ;  /* 0x0000013000017945 */ /* 0x000fe20003800200 */
[----:B------:R-:W-:-:S11]  /*22120*/  IADD3 R99, PT, PT, R0, R99, RZ ;  /* 0x0000006300637210 */ /* 0x000fd60007ffe0ff */
[----:B------:R-:W-:Y:S05]  /*22130*/  @P6 BRA `(.L_x_1910) ;  /* 0x0000000000406947 */ /* 0x000fea0003800000 */
[C---:B01234-:R-:W-:Y:S01]  /*22140*/  IMAD R105, R6.reuse, 0x4, R39 ;  /* 0x0000000406697824 */ /* 0x05ffe200078e0227 */
[----:B------:R-:W-:Y:S01]  /*22150*/  LDS R83, [R39+0x28] ;  /* 0x0000280027537984 */ /* 0x000fe20000000800 */
[----:B------:R-:W0:Y:S03]  /*22160*/  LDC.64 R60, c[0x0][0x398] ;  /* 0x0000e600ff3c7b82 */ /* 0x000e260000000a00 */
        /* <DEDUP_REMOVED lines=13> */
.L_x_1910:
[----:B------:R-:W-:Y:S05]  /*22240*/  BSYNC.RECONVERGENT B1 ;  /* 0x0000000000017941 */ /* 0x000fea0003800200 */
.L_x_1909:
[-C--:B------:R-:W-:Y:S01]  /*22250*/  ISETP.GT.OR P6, PT, R48, R29.reuse, !P0 ;  /* 0x0000001d3000720c */ /* 0x080fe200047c4670 */
[----:B------:R-:W-:Y:S01]  /*22260*/  BSSY.RECONVERGENT B1, `(.L_x_1911) ;  /* 0x0000018000017945 */ /* 0x000fe20003800200 */
[----:B------:R-:W-:Y:S02]  /*22270*/  ISETP.GT.OR P0, PT, R54, R29, !P0 ;  /* 0x0000001d3600720c */ /* 0x000fe40004704670 */
[----:B------:R-:W-:Y:S02]  /*22280*/  LOP3.LUT R11, R11, 0xfffffeff, RZ, 0xc0, !PT ;  /* 0xfffffeff0b0b7812 */ /* 0x000fe400078ec0ff */
[C---:B------:R-:W-:Y:S02]  /*22290*/  VIMNMX R50, PT, PT, R85.reuse, R46, !PT ;  /* 0x0000002e55327248 */ /* 0x040fe40007fe0100 */
[----:B------:R-:W-:Y:S02]  /*222a0*/  VIMNMX R52, PT, PT, R85, R56, !PT ;  /* 0x0000003855347248 */ /* 0x000fe40007fe0100 */
[----:B------:R-:W-:-:S05]  /*222b0*/  IADD3 R101, PT, PT, R0, R99, RZ ;  /* 0x0000006300657210 */ /* 0x000fca0007ffe0ff */
[----:B------:R-:W-:Y:S01]  /*222c0*/  @P0 LOP3.LUT R11, R11, 0x100, RZ, 0xfc, !PT ;  /* 0x000001000b0b0812 */ /* 0x000fe200078efcff */
        /* <DEDUP_REMOVED lines=17> */
.L_x_1912:
[----:B------:R-:W-:Y:S05]  /*223e0*/  BSYNC.RECONVERGENT B1 ;  /* 0x0000000000017941 */ /* 0x000fea0003800200 */
.L_x_1911:
[-C--:B------:R-:W-:Y:S01]  /*223f0*/  ISETP.GT.OR P0, PT, R50, R29.reuse, !P1 ;  /* 0x0000001d3200720c */ /* 0x080fe20004f04670 */
[----:B------:R-:W-:Y:S01]  /*22400*/  BSSY.RECONVERGENT B1, `(.L_x_1913) ;  /* 0x0000018000017945 */ /* 0x000fe20003800200 */
[----:B------:R-:W-:Y:S01]  /*22410*/  ISETP.GT.OR P1, PT, R52, R29, !P1 ;  /* 0x0000001d3400720c */ /* 0x000fe20004f24670 */
[----:B------:R-:W-:Y:S01]  /*22420*/  IMAD.IADD R101, R0, 0x1, R101 ;  /* 0x0000000100657824 */ /* 0x000fe200078e0265 */
[----:B------:R-:W-:Y:S02]  /*22430*/  LOP3.LUT R11, R11, 0xfffffffe, RZ, 0xc0, !PT ;  /* 0xfffffffe0b0b7812 */ /* 0x000fe400078ec0ff */
[C---:B------:R-:W-:Y:S02]  /*22440*/  VIMNMX R50, PT, PT, R87.reuse, R46, !PT ;  /* 0x0000002e57327248 */ /* 0x040fe40007fe0100 */
[----:B------:R-:W-:-:S07]  /*22450*/  VIMNMX R52, PT, PT, R87, R56, !PT ;  /* 0x0000003857347248 */ /* 0x000fce0007fe0100 */
        /* <DEDUP_REMOVED lines=18> */
.L_x_1914:
[----:B------:R-:W-:Y:S05]  /*22580*/  BSYNC.RECONVERGENT B1 ;  /* 0x0000000000017941 */ /* 0x000fea0003800200 */
.L_x_1913:
[----:B------:R-:W-:Y:S01]  /*22590*/  ISETP.GE.AND P1, PT, R87, 0x1, PT ;  /* 0x000000015700780c */ /* 0x000fe20003f26270 */
[----:B------:R-:W-:Y:S01]  /*225a0*/  BSSY.RECONVERGENT B1, `(.L_x_1915) ;  /* 0x0000019000017945 */ /* 0x000fe20003800200 */
[----:B------:R-:W-:Y:S02]  /*225b0*/  LOP3.LUT R11, R11, 0xfffffffd, RZ, 0xc0, !PT ;  /* 0xfffffffd0b0b7812 */ /* 0x000fe400078ec0ff */
[-C--:B------:R-:W-:Y:S02]  /*225c0*/  ISETP.GT.OR P0, PT, R50, R29.reuse, !P1 ;  /* 0x0000001d3200720c */ /* 0x080fe40004f04670 */
[----:B------:R-:W-:Y:S02]  /*225d0*/  ISETP.GT.OR P1, PT, R52, R29, !P1 ;  /* 0x0000001d3400720c */ /* 0x000fe40004f24670 */
[C---:B------:R-:W-:Y:S02]  /*225e0*/  VIMNMX R50, PT, PT, R89.reuse, R46, !PT ;  /* 0x0000002e59327248 */ /* 0x040fe40007fe0100 */
[----:B------:R-:W-:-:S02]  /*225f0*/  VIMNMX R52, PT, PT, R89, R56, !PT ;  /* 0x0000003859347248 */ /* 0x000fc40007fe0100 */
[----:B------:R-:W-:-:S07]  /*22600*/  IADD3 R101, PT, PT, R0, R101, RZ ;  /* 0x0000006500657210 */ /* 0x000fce0007ffe0ff */
[----:B------:R-:W-:Y:S01]  /*22610*/  @P1 LOP3.LUT R11, R11, 0x2, RZ, 0xfc, !PT ;  /* 0x000000020b0b1812 */ /* 0x000fe200078efcff */
        /* <DEDUP_REMOVED lines=17> */
.L_x_1916:
[----:B------:R-:W-:Y:S05]  /*22730*/  BSYNC.RECONVERGENT B1 ;  /* 0x0000000000017941 */ /* 0x000fea0003800200 */
.L_x_1915:
        /* <DEDUP_REMOVED lines=26> */
.L_x_1918:
[----:B------:R-:W-:Y:S05]  /*228e0*/  BSYNC.RECONVERGENT B1 ;  /* 0x0000000000017941 */ /* 0x000fea0003800200 */
.L_x_1917:
        /* <DEDUP_REMOVED lines=26> */
.L_x_1920:
[----:B------:R-:W-:Y:S05]  /*22a90*/  BSYNC.RECONVERGENT B1 ;  /* 0x0000000000017941 */ /* 0x000fea0003800200 */
.L_x_1919:
        /* <DEDUP_REMOVED lines=26> */
.L_x_1922:
[----:B------:R-:W-:Y:S05]  /*22c40*/  BSYNC.RECONVERGENT B1 ;  /* 0x0000000000017941 */ /* 0x000fea0003800200 */
.L_x_1921:
[----:B------:R-:W-:Y:S01]  /*22c50*/  ISETP.GE.AND P0, PT, R95, 0x1, PT ;  /* 0x000000015f00780c */ /* 0x000fe20003f06270 */
[----:B------:R-:W-:Y:S01]  /*22c60*/  BSSY.RECONVERGENT B1, `(.L_x_1923) ;  /* 0x0000017000017945 */ /* 0x000fe20003800200 */
[----:B------:R-:W-:Y:S02]  /*22c70*/  IMAD.IADD R101, R0, 0x1, R101 ;  /* 0x0000000100657824 */ /* 0x000fe400078e0265 */
[-C--:B------:R-:W-:Y:S02]  /*22c80*/  ISETP.GT.OR P1, PT, R50, R29.reuse, !P0 ;  /* 0x0000001d3200720c */ /* 0x080fe40004724670 */
[----:B------:R-:W-:Y:S02]  /*22c90*/  ISETP.GT.OR P0, PT, R52, R29, !P0 ;  /* 0x0000001d3400720c */ /* 0x000fe40004704670 */
[C---:B------:R-:W-:Y:S02]  /*22ca0*/  VIMNMX R50, PT, PT, R97.reuse, R46, !PT ;  /* 0x0000002e61327248 */ /* 0x040fe40007fe0100 */
[----:B------:R-:W-:-:S07]  /*22cb0*/  VIMNMX R52, PT, PT, R97, R56, !PT ;  /* 0x0000003861347248 */ /* 0x000fce0007fe0100 */
        /* <DEDUP_REMOVED lines=17> */
.L_x_1924:
[----:B------:R-:W-:Y:S05]  /*22dd0*/  BSYNC.RECONVERGENT B1 ;  /* 0x0000000000017941 */ /* 0x000fea0003800200 */
.L_x_1923:
[----:B------:R-:W-:Y:S01]  /*22de0*/  ISETP.GE.AND P1, PT, R97, 0x1, PT ;  /* 0x000000016100780c */ /* 0x000fe20003f26270 */
[----:B------:R-:W-:Y:S01]  /*22df0*/  BSSY.RECONVERGENT B1, `(.L_x_1925) ;  /* 0x0000018000017945 */ /* 0x000fe20003800200 */
[--C-:B------:R-:W-:Y:S02]  /*22e00*/  IADD3 R83, PT, PT, R0, R23, R0.reuse ;  /* 0x0000001700537210 */ /* 0x100fe40007ffe000 */
[-C--:B------:R-:W-:Y:S02]  /*22e10*/  ISETP.GT.OR P6, PT, R50, R29.reuse, !P1 ;  /* 0x0000001d3200720c */ /* 0x080fe40004fc4670 */
[----:B------:R-:W-:Y:S02]  /*22e20*/  ISETP.GT.OR P1, PT, R52, R29, !P1 ;  /* 0x0000001d3400720c */ /* 0x000fe40004f24670 */
[----:B------:R-:W-:Y:S02]  /*22e30*/  IADD3 R85, PT, PT, R0, R83, R0 ;  /* 0x0000005300557210 */ /* 0x000fe40007ffe000 */
[----:B------:R-:W-:-:S02]  /*22e40*/  VIMNMX R48, PT, PT, R31, R46, !PT ;  /* 0x0000002e1f307248 */ /* 0x000fc40007fe0100 */
[----:B------:R-:W-:-:S05]  /*22e50*/  IADD3 R101, PT, PT, R0, R101, RZ ;  /* 0x0000006500657210 */ /* 0x000fca0007ffe0ff */
[----:B------:R-:W-:Y:S05]  /*22e60*/  @P6 BRA `(.L_x_1926) ;  /* 0x0000000000406947 */ /* 0x000fea0003800000 */
[C---:B------:R-:W-:Y:S01]  /*22e70*/  LEA R93, R6.reuse, R65, 0x2 ;  /* 0x00000041065d7211 */ /* 0x040fe200078e10ff */
[----:B0-----:R-:W-:Y:S01]  /*22e80*/  LDS R87, [R65+0x28] ;  /* 0x0000280041577984 */ /* 0x001fe20000000800 */
        /* <DEDUP_REMOVED lines=14> */
.L_x_1926:
[----:B------:R-:W-:Y:S05]  /*22f70*/  BSYNC.RECONVERGENT B1 ;  /* 0x0000000000017941 */ /* 0x000fea0003800200 */
.L_x_1925:
[----:B------:R-:W-:Y:S01]  /*22f80*/  LOP3.LUT P6, RZ, R11, 0x1000, RZ, 0xc0, !PT ;  /* 0x000010000bff7812 */ /* 0x000fe200078cc0ff */
[----:B------:R-:W-:Y:S01]  /*22f90*/  BSSY.RECONVERGENT B1, `(.L_x_1927) ;  /* 0x0000014000017945 */ /* 0x000fe20003800200 */
[----:B------:R-:W-:Y:S02]  /*22fa0*/  IADD3 R101, PT, PT, R0, R101, RZ ;  /* 0x0000006500657210 */ /* 0x000fe40007ffe0ff */
[----:B------:R-:W-:-:S13]  /*22fb0*/  ISETP.GT.OR P6, PT, R46, R29, P6 ;  /* 0x0000001d2e00720c */ /* 0x000fda00037c4670 */
[----:B------:R-:W-:Y:S05]  /*22fc0*/  @P6 BRA `(.L_x_1928) ;  /* 0x0000000000406947 */ /* 0x000fea0003800000 */
[C---:B------:R-:W-:Y:S01]  /*22fd0*/  LEA R93, R6.reuse, R75, 0x2 ;  /* 0x0000004b065d7211 */ /* 0x040fe200078e10ff */
[----:B0-----:R-:W-:Y:S01]  /*22fe0*/  LDS R87, [R75+0x28] ;  /* 0x000028004b577984 */ /* 0x001fe20000000800 */
        /* <DEDUP_REMOVED lines=14> */
.L_x_1928:
[----:B------:R-:W-:Y:S05]  /*230d0*/  BSYNC.RECONVERGENT B1 ;  /* 0x0000000000017941 */ /* 0x000fea0003800200 */
.L_x_1927:
[----:B------:R-:W-:Y:S01]  /*230e0*/  LOP3.LUT P6, RZ, R11, 0x2000, RZ, 0xc0, !PT ;  /* 0x000020000bff7812 */ /* 0x000fe200078cc0ff */
[----:B------:R-:W-:Y:S01]  /*230f0*/  BSSY.RECONVERGENT B1, `(.L_x_1929) ;  /* 0x0000014000017945 */ /* 0x000fe20003800200 */
[----:B------:R-:W-:Y:S02]  /*23100*/  IADD3 R101, PT, PT, R0, R101, RZ ;  /* 0x0000006500657210 */ /* 0x000fe40007ffe0ff */
[----:B------:R-:W-:-:S13]  /*23110*/  ISETP.GT.OR P6, PT, R46, R29, P6 ;  /* 0x0000001d2e00720c */ /* 0x000fda00037c4670 */
[----:B------:R-:W-:Y:S05]  /*23120*/  @P6 BRA `(.L_x_1930) ;  /* 0x0000000000406947 */ /* 0x000fea0003800000 */
[C---:B------:R-:W-:Y:S01]  /*23130*/  IMAD R93, R6.reuse, 0x4, R77 ;  /* 0x00000004065d7824 */ /* 0x040fe200078e024d */
[----:B0-----:R-:W-:Y:S01]  /*23140*/  LDS R87, [R77+0x28] ;  /* 0x000028004d577984 */ /* 0x001fe20000000800 */
        /* <DEDUP_REMOVED lines=14> */
.L_x_1930:
[----:B------:R-:W-:Y:S05]  /*23230*/  BSYNC.RECONVERGENT B1 ;  /* 0x0000000000017941 */ /* 0x000fea0003800200 */
.L_x_1929:
[----:B------:R-:W-:Y:S01]  /*23240*/  ISETP.GT.OR P6, PT, R46, R29, P4 ;  /* 0x0000001d2e00720c */ /* 0x000fe200027c4670 */
[----:B------:R-:W-:Y:S01]  /*23250*/  BSSY.RECONVERGENT B1, `(.L_x_1931) ;  /* 0x0000014000017945 */ /* 0x000fe20003800200 */
[----:B------:R-:W-:-:S11]  /*23260*/  IADD3 R101, PT, PT, R0, R101, RZ ;  /* 0x0000006500657210 */ /* 0x000fd60007ffe0ff */
        /* <DEDUP_REMOVED lines=18> */
.L_x_1932:
[----:B------:R-:W-:Y:S05]  /*23390*/  BSYNC.RECONVERGENT B1 ;  /* 0x0000000000017941 */ /* 0x000fea0003800200 */
.L_x_1931:
[----:B------:R-:W-:Y:S01]  /*233a0*/  LOP3.LUT P6, RZ, R11, 0x400, RZ, 0xc0, !PT ;  /* 0x000004000bff7812 */ /* 0x000fe200078cc0ff */
[----:B------:R-:W-:Y:S01]  /*233b0*/  BSSY.RECONVERGENT B1, `(.L_x_1933) ;  /* 0x0000015000017945 */ /* 0x000fe20003800200 */
[----:B0-----:R-:W-:Y:S02]  /*233c0*/  IADD3 R87, PT, PT, R0, R101, RZ ;  /* 0x0000006500577210 */ /* 0x001fe40007ffe0ff */
[----:B------:R-:W-:-:S13]  /*233d0*/  ISETP.GT.OR P6, PT, R46, R29, P6 ;  /* 0x0000001d2e00720c */ /* 0x000fda00037c4670 */
[----:B------:R-:W-:Y:S05]  /*233e0*/  @P6 BRA `(.L_x_1934) ;  /* 0x0000000000446947 */ /* 0x000fea0003800000 */
[C---:B-1234-:R-:W-:Y:S01]  /*233f0*/  IADD3 R59, PT, PT, R6.reuse, R67, RZ ;  /* 0x00000043063b7210 */ /* 0x05efe20007ffe0ff */
        /* <DEDUP_REMOVED lines=16> */
.L_x_1934:
[----:B------:R-:W-:Y:S05]  /*23500*/  BSYNC.RECONVERGENT B1 ;  /* 0x0000000000017941 */ /* 0x000fea0003800200 */
.L_x_1933:
[----:B------:R-:W-:Y:S01]  /*23510*/  ISETP.GE.AND P6, PT, R31, 0x1, PT ;  /* 0x000000011f00780c */ /* 0x000fe20003fc6270 */
[----:B------:R-:W-:Y:S03]  /*23520*/  BSSY.RECONVERGENT B1, `(.L_x_1935) ;  /* 0x0000015000017945 */ /* 0x000fe60003800200 */
[----:B------:R-:W-:-:S13]  /*23530*/  ISETP.GT.OR P6, PT, R48, R29, !P6 ;  /* 0x0000001d3000720c */ /* 0x000fda00077c4670 */
[----:B------:R-:W-:Y:S05]  /*23540*/  @P6 BRA `(.L_x_1936) ;  /* 0x0000000000486947 */ /* 0x000fea0003800000 */
[----:B01234-:R-:W-:Y:S01]  /*23550*/  IMAD.IADD R59, R6, 0x1, R69 ;  /* 0x00000001063b7824 */ /* 0x01ffe200078e0245 */
        /* <DEDUP_REMOVED lines=17> */
.L_x_1936:
[----:B------:R-:W-:Y:S05]  /*23670*/  BSYNC.RECONVERGENT B1 ;  /* 0x0000000000017941 */ /* 0x000fea0003800200 */
.L_x_1935:
[C---:B------:R-:W-:Y:S01]  /*23680*/  VIMNMX R52, PT, PT, R5.reuse, R56, !PT ;  /* 0x0000003805347248 */ /* 0x040fe20007fe0100 */
[----:B------:R-:W-:Y:S01]  /*23690*/  BSSY.RECONVERGENT B1, `(.L_x_1937) ;  /* 0x0000019000017945 */ /* 0x000fe20003800200 */
[----:B------:R-:W-:Y:S01]  /*236a0*/  VIMNMX R46, PT, PT, R5, R12, !PT ;  /* 0x0000000c052e7248 */ /* 0x000fe20007fe0100 */
[----:B------:R-:W-:Y:S01]  /*236b0*/  IMAD R95, R56, UR4, R5 ;  /* 0x00000004385f7c24 */ /* 0x000fe2000f8e0205 */
[----:B------:R-:W-:Y:S02]  /*236c0*/  ISETP.GT.OR P6, PT, R52, R29, !P5 ;  /* 0x0000001d3400720c */ /* 0x000fe40006fc4670 */
[----:B------:R-:W-:Y:S02]  /*236d0*/  IADD3 R87, PT, PT, R0, R85, R0 ;  /* 0x0000005500577210 */ /* 0x000fe40007ffe000 */
[-C--:B------:R-:W-:Y:S02]  /*236e0*/  VIMNMX R54, PT, PT, R27, R56.reuse, !PT ;  /* 0x000000381b367248 */ /* 0x080fe40007fe0100 */
[----:B------:R-:W-:-:S02]  /*236f0*/  VIMNMX R50, PT, PT, R25, R56, !PT ;  /* 0x0000003819327248 */ /* 0x000fc40007fe0100 */
[----:B------:R-:W-:-:S05]  /*23700*/  VIMNMX R48, PT, PT, R31, R56, !PT ;  /* 0x000000381f307248 */ /* 0x000fca0007fe0100 */
        /* <DEDUP_REMOVED lines=17> */
.L_x_1938:
[----:B------:R-:W-:Y:S05]  /*23820*/  BSYNC.RECONVERGENT B1 ;  /* 0x0000000000017941 */ /* 0x000fea0003800200 */
.L_x_1937:
[----:B------:R-:W-:Y:S01]  /*23830*/  ISETP.GT.OR P6, PT, R54, R29, !P3 ;  /* 0x0000001d3600720c */ /* 0x000fe20005fc4670 */
[----:B------:R-:W-:Y:S01]  /*23840*/  BSSY.RECONVERGENT B1, `(.L_x_1939) ;  /* 0x0000014000017945 */ /* 0x000fe20003800200 */
[----:B------:R-:W-:-:S11]  /*23850*/  IADD3 R95, PT, PT, R0, R95, RZ ;  /* 0x0000005f005f7210 */ /* 0x000fd60007ffe0ff */
        /* <DEDUP_REMOVED lines=18> */
.L_x_1940:
[----:B------:R-:W-:Y:S05]  /*23980*/  BSYNC.RECONVERGENT B1 ;  /* 0x0000000000017941 */ /* 0x000fea0003800200 */
.L_x_1939:
[----:B------:R-:W-:Y:S01]  /*23990*/  ISETP.GT.OR P6, PT, R50, R29, !P2 ;  /* 0x0000001d3200720c */ /* 0x000fe200057c4670 */
[----:B------:R-:W-:Y:S01]  /*239a0*/  BSSY.RECONVERGENT B1, `(.L_x_1941) ;  /* 0x0000013000017945 */ /* 0x000fe20003800200 */
[----:B------:R-:W-:-:S11]  /*239b0*/  IMAD.IADD R95, R0, 0x1, R95 ;  /* 0x00000001005f7824 */ /* 0x000fd600078e025f */
        /* <DEDUP_REMOVED lines=17> */
.L_x_1942:
[----:B------:R-:W-:Y:S05]  /*23ad0*/  BSYNC.RECONVERGENT B1 ;  /* 0x0000000000017941 */ /* 0x000fea0003800200 */
.L_x_1941:
[----:B------:R-:W-:Y:S01]  /*23ae0*/  LOP3.LUT P6, RZ, R11, 0x100, RZ, 0xc0, !PT ;  /* 0x000001000bff7812 */ /* 0x000fe200078cc0ff */
[----:B------:R-:W-:Y:S01]  /*23af0*/  BSSY.RECONVERGENT B1, `(.L_x_1943) ;  /* 0x0000013000017945 */ /* 0x000fe20003800200 */
        /* <DEDUP_REMOVED lines=18> */
.L_x_1944:
[----:B------:R-:W-:Y:S05]  /*23c20*/  BSYNC.RECONVERGENT B1 ;  /* 0x0000000000017941 */ /* 0x000fea0003800200 */
.L_x_1943:
[----:B------:R-:W-:Y:S01]  /*23c30*/  LOP3.LUT P6, RZ, R11, 0x1, RZ, 0xc0, !PT ;  /* 0x000000010bff7812 */ /* 0x000fe200078cc0ff */
[----:B------:R-:W-:Y:S01]  /*23c40*/  BSSY.RECONVERGENT B1, `(.L_x_1945) ;  /* 0x0000013000017945 */ /* 0x000fe20003800200 */
[----:B------:R-:W-:-:S11]  /*23c50*/  IADD3 R95, PT, PT, R0, R95, RZ ;  /* 0x0000005f005f7210 */ /* 0x000fd60007ffe0ff */
        /* <DEDUP_REMOVED lines=17> */
.L_x_1946:
[----:B------:R-:W-:Y:S05]  /*23d70*/  BSYNC.RECONVERGENT B1 ;  /* 0x0000000000017941 */ /* 0x000fea0003800200 */
.L_x_1945:
[----:B------:R-:W-:Y:S01]  /*23d80*/  LOP3.LUT P6, RZ, R11, 0x2, RZ, 0xc0, !PT ;  /* 0x000000020bff7812 */ /* 0x000fe200078cc0ff */
[----:B------:R-:W-:Y:S01]  /*23d90*/  BSSY.RECONVERGENT B1, `(.L_x_1947) ;  /* 0x0000013000017945 */ /* 0x000fe20003800200 */
        /* <DEDUP_REMOVED lines=18> */
.L_x_1948:
[----:B------:R-:W-:Y:S05]  /*23ec0*/  BSYNC.RECONVERGENT B1 ;  /* 0x0000000000017941 */ /* 0x000fea0003800200 */
.L_x_1947:
        /* <DEDUP_REMOVED lines=20> */
.L_x_1950:
[----:B------:R-:W-:Y:S05]  /*24010*/  BSYNC.RECONVERGENT B1 ;  /* 0x0000000000017941 */ /* 0x000fea0003800200 */
.L_x_1949:
[----:B------:R-:W-:Y:S01]  /*24020*/  LOP3.LUT P6, RZ, R11, 0x8, RZ, 0xc0, !PT ;  /* 0x000000080bff7812 */ /* 0x000fe200078cc0ff */
        /* <DEDUP_REMOVED lines=19> */
.L_x_1952:
[----:B------:R-:W-:Y:S05]  /*24160*/  BSYNC.RECONVERGENT B1 ;  /* 0x0000000000017941 */ /* 0x000fea0003800200 */
.L_x_1951:
        /* <DEDUP_REMOVED lines=20> */
.L_x_1954:
[----:B------:R-:W-:Y:S05]  /*242b0*/  BSYNC.RECONVERGENT B1 ;  /* 0x0000000000017941 */ /* 0x000fea0003800200 */
.L_x_1953:
[----:B------:R-:W-:Y:S01]  /*242c0*/  BSSY.RECONVERGENT B1, `(.L_x_1955) ;  /* 0x0000013000017945 */ /* 0x000fe20003800200 */
[----:B------:R-:W-:-:S03]  /*242d0*/  IADD3 R95, PT, PT, R0, R95, RZ ;  /* 0x0000005f005f7210 */ /* 0x000fc60007ffe0ff */
        /* <DEDUP_REMOVED lines=17> */
.L_x_1956:
[----:B------:R-:W-:Y:S05]  /*243f0*/  BSYNC.RECONVERGENT B1 ;  /* 0x0000000000017941 */ /* 0x000fea0003800200 */
.L_x_1955:
[----:B------:R-:W-:Y:S01]  /*24400*/  BSSY.RECONVERGENT B1, `(.L_x_1957) ;  /* 0x0000013000017945 */ /* 0x000fe20003800200 */
[----:B------:R-:W-:-:S03]  /*24410*/  IADD3 R95, PT, PT, R0, R95, RZ ;  /* 0x0000005f005f7210 */ /* 0x000fc60007ffe0ff */
        /* <DEDUP_REMOVED lines=17> */
.L_x_1958:
[----:B------:R-:W-:Y:S05]  /*24530*/  BSYNC.RECONVERGENT B1 ;  /* 0x0000000000017941 */ /* 0x000fea0003800200 */
.L_x_1957:
        /* <DEDUP_REMOVED lines=21> */
.L_x_1960:
[----:B------:R-:W-:Y:S05]  /*24690*/  BSYNC.RECONVERGENT B1 ;  /* 0x0000000000017941 */ /* 0x000fea0003800200 */
.L_x_1959:
        /* <DEDUP_REMOVED lines=21> */
.L_x_1962:
[----:B------:R-:W-:Y:S05]  /*247f0*/  BSYNC.RECONVERGENT B1 ;  /* 0x0000000000017941 */ /* 0x000fea0003800200 */
.L_x_1961:
        /* <DEDUP_REMOVED lines=21> */
.L_x_1964:
[----:B------:R-:W-:Y:S05]  /*24950*/  BSYNC.RECONVERGENT B1 ;  /* 0x0000000000017941 */ /* 0x000fea0003800200 */
.L_x_1963:
        /* <DEDUP_REMOVED lines=22> */
.L_x_1966:
[----:B------:R-:W-:Y:S05]  /*24ac0*/  BSYNC.RECONVERGENT B1 ;  /* 0x0000000000017941 */ /* 0x000fea0003800200 */
.L_x_1965:
        /* <DEDUP_REMOVED lines=22> */
.L_x_1968:
[----:B------:R-:W-:Y:S05]  /*24c30*/  BSYNC.RECONVERGENT B1 ;  /* 0x0000000000017941 */ /* 0x000fea0003800200 */
.L_x_1967:
[----:B------:R-:W-:Y:S01]  /*24c40*/  IMAD.IADD R56, R2, 0x1, R56 ;  /* 0x0000000102387824 */ /* 0x000fe200078e0238 */
[C---:B------:R-:W-:Y:S01]  /*24c50*/  IADD3 R48, PT, PT, R0.reuse, R83, RZ ;  /* 0x0000005300307210 */ /* 0x040fe20007ffe0ff */
[----:B------:R-:W-:Y:S01]  /*24c60*/  BSSY.RECONVERGENT B1, `(.L_x_1969) ;  /* 0x0000020000017945 */ /* 0x000fe20003800200 */
[----:B------:R-:W-:Y:S01]  /*24c70*/  IADD3 R50, PT, PT, R0, R85, RZ ;  /* 0x0000005500327210 */ /* 0x000fe20007ffe0ff */
[----:B------:R-:W-:Y:S01]  /*24c80*/  IMAD R89, R56, UR4, R5 ;  /* 0x0000000438597c24 */ /* 0x000fe2000f8e0205 */
[-C--:B01234-:R-:W-:Y:S02]  /*24c90*/  VIMNMX R58, PT, PT, R5, R56.reuse, !PT ;  /* 0x00000038053a7248 */ /* 0x09ffe40007fe0100 */
[----:B------:R-:W-:Y:S02]  /*24ca0*/  IADD3 R52, PT, PT, R0, R87, RZ ;  /* 0x0000005700347210 */ /* 0x000fe40007ffe0ff */
[----:B------:R-:W-:Y:S02]  /*24cb0*/  ISETP.GT.OR P0, PT, R58, R29, !P5 ;  /* 0x0000001d3a00720c */ /* 0x000fe40006f04670 */
[----:B------:R-:W-:-:S02]  /*24cc0*/  VIMNMX R74, PT, PT, R27, R56, !PT ;  /* 0x000000381b4a7248 */ /* 0x000fc40007fe0100 */
[-C--:B------:R-:W-:Y:S02]  /*24cd0*/  VIMNMX R54, PT, PT, R25, R56.reuse, !PT ;  /* 0x0000003819367248 */ /* 0x080fe40007fe0100 */
[-C--:B------:R-:W-:Y:S02]  /*24ce0*/  VIMNMX R68, PT, PT, R23, R56.reuse, !PT ;  /* 0x0000003817447248 */ /* 0x080fe40007fe0100 */
[----:B------:R-:W-:Y:S02]  /*24cf0*/  VIMNMX R78, PT, PT, R21, R56, !PT ;  /* 0x00000038154e7248 */ /* 0x000fe40007fe0100 */
[C---:B------:R-:W-:Y:S02]  /*24d00*/  VIMNMX R76, PT, PT, R56.reuse, R83, !PT ;  /* 0x00000053384c7248 */ /* 0x040fe40007fe0100 */
[C---:B------:R-:W-:Y:S02]  /*24d10*/  VIMNMX R62, PT, PT, R56.reuse, R48, !PT ;  /* 0x00000030383e7248 */ /* 0x040fe40007fe0100 */
[----:B------:R-:W-:-:S02]  /*24d20*/  VIMNMX R64, PT, PT, R56, R85, !PT ;  /* 0x0000005538407248 */ /* 0x000fc40007fe0100 */
[C---:B------:R-:W-:Y:S02]  /*24d30*/  VIMNMX R66, PT, PT, R56.reuse, R50, !PT ;  /* 0x0000003238427248 */ /* 0x040fe40007fe0100 */
[----:B------:R-:W-:Y:S01]  /*24d40*/  VIMNMX R70, PT, PT, R56, R87, !PT ;  /* 0x0000005738467248 */ /* 0x000fe20007fe0100 */
[----:B------:R-:W-:Y:S06]  /*24d50*/  @P0 BRA `(.L_x_1970) ;  /* 0x0000000000400947 */ /* 0x000fec0003800000 */
[C---:B------:R-:W-:Y:S01]  /*24d60*/  LEA R97, R6.reuse, R17, 0x2 ;  /* 0x0000001106617211 */ /* 0x040fe200078e10ff */
[----:B------:R-:W-:Y:S01]  /*24d70*/  LDS R91, [R17+0x30] ;  /* 0x00003000115b7984 */ /* 0x000fe20000000800 */
[----:B------:R-:W0:Y:S03]  /*24d80*/  LDC.64 R60, c[0x0][0x398] ;  /* 0x0000e600ff3c7b82 */ /* 0x000e260000000a00 */
        /* <DEDUP_REMOVED lines=13> */
.L_x_1970:
[----:B------:R-:W-:Y:S05]  /*24e60*/  BSYNC.RECONVERGENT B1 ;  /* 0x0000000000017941 */ /* 0x000fea0003800200 */
.L_x_1969:
[----:B------:R-:W-:Y:S01]  /*24e70*/  ISETP.GT.OR P0, PT, R74, R29, !P3 ;  /* 0x0000001d4a00720c */ /* 0x000fe20005f04670 */
[----:B------:R-:W-:Y:S01]  /*24e80*/  BSSY.RECONVERGENT B1, `(.L_x_1971) ;  /* 0x0000015000017945 */ /* 0x000fe20003800200 */
[----:B------:R-:W-:Y:S02]  /*24e90*/  VIMNMX R72, PT, PT, R56, R52, !PT ;  /* 0x0000003438487248 */ /* 0x000fe40007fe0100 */
[----:B------:R-:W-:-:S09]  /*24ea0*/  IADD3 R89, PT, PT, R0, R89, RZ ;  /* 0x0000005900597210 */ /* 0x000fd20007ffe0ff */
        /* <DEDUP_REMOVED lines=18> */
.L_x_1972:
[----:B------:R-:W-:Y:S05]  /*24fd0*/  BSYNC.RECONVERGENT B1 ;  /* 0x0000000000017941 */ /* 0x000fea0003800200 */
.L_x_1971:
[----:B------:R-:W-:Y:S01]  /*24fe0*/  ISETP.GT.OR P0, PT, R54, R29, !P2 ;  /* 0x0000001d3600720c */ /* 0x000fe20005704670 */
[----:B------:R-:W-:Y:S01]  /*24ff0*/  BSSY.RECONVERGENT B1, `(.L_x_1973) ;  /* 0x0000014000017945 */ /* 0x000fe20003800200 */
[----:B------:R-:W-:Y:S01]  /*25000*/  VIMNMX R74, PT, PT, R31, R56, !PT ;  /* 0x000000381f4a7248 */ /* 0x000fe20007fe0100 */
[----:B------:R-:W-:-:S10]  /*25010*/  IMAD.IADD R89, R0, 0x1, R89 ;  /* 0x0000000100597824 */ /* 0x000fd400078e0259 */
[----:B------:R-:W-:Y:S05]  /*25020*/  @P0 BRA `(.L_x_1974) ;  /* 0x0000000000400947 */ /* 0x000fea0003800000 */
[C---:B------:R-:W-:Y:S01]  /*25030*/  LEA R97, R6.reuse, R39, 0x2 ;  /* 0x0000002706617211 */ /* 0x040fe200078e10ff */
[----:B------:R-:W-:Y:S01]  /*25040*/  LDS R91, [R39+0x30] ;  /* 0x00003000275b7984 */ /* 0x000fe20000000800 */
[----:B01----:R-:W0:Y:S02]  /*25050*/  LDC.64 R60, c[0x0][0x398] ;  /* 0x0000e600ff3c7b82 */ /* 0x003e240000000a00 */
        /* <DEDUP_REMOVED lines=13> */
.L_x_1974:
[----:B------:R-:W-:Y:S05]  /*25130*/  BSYNC.RECONVERGENT B1 ;  /* 0x0000000000017941 */ /* 0x000fea0003800200 */
.L_x_1973:
[----:B------:R-:W-:Y:S01]  /*25140*/  ISETP.GE.AND P0, PT, R23, 0x1, PT ;  /* 0x000000011700780c */ /* 0x000fe20003f06270 */
[----:B------:R-:W-:Y:S01]  /*25150*/  BSSY.RECONVERGENT B1, `(.L_x_1975) ;  /* 0x0000015000017945 */ /* 0x000fe20003800200 */
[----:B------:R-:W-:Y:S02]  /*25160*/  IADD3 R54, PT, PT, R2, R56, RZ ;  /* 0x0000003802367210 */ /* 0x000fe40007ffe0ff */
[----:B------:R-:W-:Y:S02]  /*25170*/  ISETP.GT.OR P0, PT, R68, R29, !P0 ;  /* 0x0000001d4400720c */ /* 0x000fe40004704670 */
[----:B------:R-:W-:-:S11]  /*25180*/  IADD3 R89, PT, PT, R0, R89, RZ ;  /* 0x0000005900597210 */ /* 0x000fd60007ffe0ff */
        /* <DEDUP_REMOVED lines=17> */
.L_x_1976:
[----:B------:R-:W-:Y:S05]  /*252a0*/  BSYNC.RECONVERGENT B1 ;  /* 0x0000000000017941 */ /* 0x000fea0003800200 */
.L_x_1975:
        /* <DEDUP_REMOVED lines=22> */
.L_x_1978:
[----:B------:R-:W-:Y:S05]  /*25410*/  BSYNC.RECONVERGENT B1 ;  /* 0x0000000000017941 */ /* 0x000fea0003800200 */
.L_x_1977:
        /* <DEDUP_REMOVED lines=21> */
.L_x_1980:
[----:B------:R-:W-:Y:S05]  /*25570*/  BSYNC.RECONVERGENT B1 ;  /* 0x0000000000017941 */ /* 0x000fea0003800200 */
.L_x_1979:
        /* <DEDUP_REMOVED lines=23> */
.L_x_1982:
[----:B------:R-:W-:Y:S05]  /*256f0*/  BSYNC.RECONVERGENT B1 ;  /* 0x0000000000017941 */ /* 0x000fea0003800200 */
.L_x_1981:
        /* <DEDUP_REMOVED lines=23> */
.L_x_1984:
[----:B------:R-:W-:Y:S05]  /*25870*/  BSYNC.RECONVERGENT B1 ;  /* 0x0000000000017941 */ /* 0x000fea0003800200 */
.L_x_1983:
        /* <DEDUP_REMOVED lines=23> */
.L_x_1986:
[----:B------:R-:W-:Y:S05]  /*259f0*/  BSYNC.RECONVERGENT B1 ;  /* 0x0000000000017941 */ /* 0x000fea0003800200 */
.L_x_1985:
[----:B------:R-:W-:Y:S01]  /*25a00*/  ISETP.GE.AND P6, PT, R87, 0x1, PT ;  /* 0x000000015700780c */ /* 0x000fe20003fc6270 */
[----:B------:R-:W-:Y:S01]  /*25a10*/  BSSY.RECONVERGENT B1, `(.L_x_1987) ;  /* 0x0000016000017945 */ /* 0x000fe20003800200 */
[----:B------:R-:W-:Y:S02]  /*25a20*/  LOP3.LUT R11, R11, 0xffffffbf, RZ, 0xc0, !PT ;  /* 0xffffffbf0b0b7812 */ /* 0x000fe400078ec0ff */
[----:B01234-:R-:W-:-:S09]  /*25a30*/  IADD3 R95, PT, PT, R0, R89, RZ ;  /* 0x00000059005f7210 */ /* 0x01ffd20007ffe0ff */
[----:B------:R-:W-:Y:S02]  /*25a40*/  @P6 LOP3.LUT R11, R11, 0x40, RZ, 0xfc, !PT ;  /* 0x000000400b0b6812 */ /* 0x000fe400078efcff */
[----:B------:R-:W-:-:S13]  /*25a50*/  ISETP.GT.OR P6, PT, R70, R29, !P6 ;  /* 0x0000001d4600720c */ /* 0x000fda00077c4670 */
[----:B------:R-:W-:Y:S05]  /*25a60*/  @P6 BRA `(.L_x_1988) ;  /* 0x0000000000406947 */ /* 0x000fea0003800000 */
        /* <DEDUP_REMOVED lines=16> */
.L_x_1988:
[----:B------:R-:W-:Y:S05]  /*25b70*/  BSYNC.RECONVERGENT B1 ;  /* 0x0000000000017941 */ /* 0x000fea0003800200 */
.L_x_1987:
        /* <DEDUP_REMOVED lines=23> */
.L_x_1990:
[----:B------:R-:W-:Y:S05]  /*25cf0*/  BSYNC.RECONVERGENT B1 ;  /* 0x0000000000017941 */ /* 0x000fea0003800200 */
.L_x_1989:
[----:B------:R-:W-:Y:S01]  /*25d00*/  LOP3.LUT P6, RZ, R11, 0x1000, RZ, 0xc0, !PT ;  /* 0x000010000bff7812 */ /* 0x000fe200078cc0ff */
[----:B------:R-:W-:Y:S01]  /*25d10*/  BSSY.RECONVERGENT B1, `(.L_x_1991) ;  /* 0x0000014000017945 */ /* 0x000fe20003800200 */
[----:B------:R-:W-:Y:S02]  /*25d20*/  IADD3 R95, PT, PT, R0, R95, RZ ;  /* 0x0000005f005f7210 */ /* 0x000fe40007ffe0ff */
[----:B------:R-:W-:-:S13]  /*25d30*/  ISETP.GT.OR P6, PT, R56, R29, P6 ;  /* 0x0000001d3800720c */ /* 0x000fda00037c4670 */
[----:B------:R-:W-:Y:S05]  /*25d40*/  @P6 BRA `(.L_x_1992) ;  /* 0x0000000000406947 */ /* 0x000fea0003800000 */
[C---:B------:R-:W-:Y:S01]  /*25d50*/  LEA R97, R6.reuse, R75, 0x2 ;  /* 0x0000004b06617211 */ /* 0x040fe200078e10ff */
[----:B------:R-:W-:Y:S01]  /*25d60*/  LDS R89, [R75+0x30] ;  /* 0x000030004b597984 */ /* 0x000fe20000000800 */
[----:B01----:R-:W0:Y:S03]  /*25d70*/  LDC.64 R60, c[0x0][0x398] ;  /* 0x0000e600ff3c7b82 */ /* 0x003e260000000a00 */
        /* <DEDUP_REMOVED lines=13> */
.L_x_1992:
[----:B------:R-:W-:Y:S05]  /*25e50*/  BSYNC.RECONVERGENT B1 ;  /* 0x0000000000017941 */ /* 0x000fea0003800200 */
.L_x_1991:
[----:B------:R-:W-:Y:S01]  /*25e60*/  LOP3.LUT P6, RZ, R11, 0x2000, RZ, 0xc0, !PT ;  /* 0x000020000bff7812 */ /* 0x000fe200078cc0ff */
[----:B------:R-:W-:Y:S01]  /*25e70*/  BSSY.RECONVERGENT B1, `(.L_x_1993) ;  /* 0x0000014000017945 */ /* 0x000fe20003800200 */
[----:B------:R-:W-:Y:S02]  /*25e80*/  IADD3 R95, PT, PT, R0, R95, RZ ;  /* 0x0000005f005f7210 */ /* 0x000fe40007ffe0ff */
        /* <DEDUP_REMOVED lines=18> */
.L_x_1994:
[----:B------:R-:W-:Y:S05]  /*25fb0*/  BSYNC.RECONVERGENT B1 ;  /* 0x0000000000017941 */ /* 0x000fea0003800200 */
.L_x_1993:
        /* <DEDUP_REMOVED lines=21> */
.L_x_1996:
[----:B------:R-:W-:Y:S05]  /*26110*/  BSYNC.RECONVERGENT B1 ;  /* 0x0000000000017941 */ /* 0x000fea0003800200 */
.L_x_1995:
[----:B------:R-:W-:Y:S01]  /*26120*/  LOP3.LUT P6, RZ, R11, 0x400, RZ, 0xc0, !PT ;  /* 0x000004000bff7812 */ /* 0x000fe200078cc0ff */
[----:B------:R-:W-:Y:S01]  /*26130*/  BSSY.RECONVERGENT B1, `(.L_x_1997) ;  /* 0x0000015000017945 */ /* 0x000fe20003800200 */
[----:B------:R-:W-:Y:S02]  /*26140*/  IADD3 R89, PT, PT, R0, R95, RZ ;  /* 0x0000005f00597210 */ /* 0x000fe40007ffe0ff */
[----:B------:R-:W-:-:S13]  /*26150*/  ISETP.GT.OR P6, PT, R56, R29, P6 ;  /* 0x0000001d3800720c */ /* 0x000fda00037c4670 */
        /* <DEDUP_REMOVED lines=18> */
.L_x_1998:
[----:B------:R-:W-:Y:S05]  /*26280*/  BSYNC.RECONVERGENT B1 ;  /* 0x0000000000017941 */ /* 0x000fea0003800200 */
.L_x_1997:
[----:B------:R-:W-:Y:S01]  /*26290*/  ISETP.GE.AND P6, PT, R31, 0x1, PT ;  /* 0x000000011f00780c */ /* 0x000fe20003fc6270 */
[----:B------:R-:W-:Y:S03]  /*262a0*/  BSSY.RECONVERGENT B1, `(.L_x_1999) ;  /* 0x0000015000017945 */ /* 0x000fe60003800200 */
[----:B------:R-:W-:-:S13]  /*262b0*/  ISETP.GT.OR P6, PT, R74, R29, !P6 ;  /* 0x0000001d4a00720c */ /* 0x000fda00077c4670 */
[----:B------:R-:W-:Y:S05]  /*262c0*/  @P6 BRA `(.L_x_2000) ;  /* 0x0000000000486947 */ /* 0x000fea0003800000 */
[----:B01234-:R-:W-:Y:S01]  /*262d0*/  IADD3 R59, PT, PT, R6, R69, RZ ;  /* 0x00000045063b7210 */ /* 0x01ffe20007ffe0ff */
[----:B------:R-:W-:Y:S01]  /*262e0*/  LDS R91, [R73+0x30] ;  /* 0x00003000495b7984 */ /* 0x000fe20000000800 */
[----:B------:R-:W0:Y:S01]  /*262f0*/  LDC.64 R60, c[0x0][0x398] ;  /* 0x0000e600ff3c7b82 */ /* 0x000e220000000a00 */
[----:B------:R-:W-:Y:S01]  /*26300*/  IMAD.IADD R89, R0, 0x1, R89 ;  /* 0x0000000100597824 */ /* 0x000fe200078e0259 */
        /* <DEDUP_REMOVED lines=14> */
.L_x_2000:
[----:B------:R-:W-:Y:S05]  /*263f0*/  BSYNC.RECONVERGENT B1 ;  /* 0x0000000000017941 */ /* 0x000fea0003800200 */
.L_x_1999:
[----:B------:R-:W-:Y:S01]  /*26400*/  ISETP.GT.OR P6, PT, R68, R29, !P5 ;  /* 0x0000001d4400720c */ /* 0x000fe20006fc4670 */
[----:B------:R-:W-:Y:S01]  /*26410*/  BSSY.RECONVERGENT B1, `(.L_x_2001) ;  /* 0x000001c000017945 */ /* 0x000fe20003800200 */
[----:B------:R-:W-:Y:S01]  /*26420*/  IMAD R89, R54, UR4, R5 ;  /* 0x0000000436597c24 */ /* 0x000fe2000f8e0205 */
[-C--:B------:R-:W-:Y:S02]  /*26430*/  VIMNMX R70, PT, PT, R27, R54.reuse, !PT ;  /* 0x000000361b467248 */ /* 0x080fe40007fe0100 */
[-C--:B------:R-:W-:Y:S02]  /*26440*/  VIMNMX R72, PT, PT, R25, R54.reuse, !PT ;  /* 0x0000003619487248 */ /* 0x080fe40007fe0100 */
[-C--:B------:R-:W-:Y:S02]  /*26450*/  VIMNMX R74, PT, PT, R23, R54.reuse, !PT ;  /* 0x00000036174a7248 */ /* 0x080fe40007fe0100 */
[-C--:B------:R-:W-:Y:S02]  /*26460*/  VIMNMX R78, PT, PT, R21, R54.reuse, !PT ;  /* 0x00000036154e7248 */ /* 0x080fe40007fe0100 */
[----:B------:R-:W-:-:S02]  /*26470*/  VIMNMX R76, PT, PT, R83, R54, !PT ;  /* 0x00000036534c7248 */ /* 0x000fc40007fe0100 */
[-C--:B------:R-:W-:Y:S02]  /*26480*/  VIMNMX R56, PT, PT, R48, R54.reuse, !PT ;  /* 0x0000003630387248 */ /* 0x080fe40007fe0100 */
[-C--:B------:R-:W-:Y:S02]  /*26490*/  VIMNMX R62, PT, PT, R85, R54.reuse, !PT ;  /* 0x00000036553e7248 */ /* 0x080fe40007fe0100 */
[-C--:B------:R-:W-:Y:S02]  /*264a0*/  VIMNMX R64, PT, PT, R50, R54.reuse, !PT ;  /* 0x0000003632407248 */ /* 0x080fe40007fe0100 */
[----:B------:R-:W-:Y:S01]  /*264b0*/  VIMNMX R66, PT, PT, R87, R54, !PT ;  /* 0x0000003657427248 */ /* 0x000fe20007fe0100 */
        /* <DEDUP_REMOVED lines=17> */
.L_x_2002:
[----:B------:R-:W-:Y:S05]  /*265d0*/  BSYNC.RECONVERGENT B1 ;  /* 0x0000000000017941 */ /* 0x000fea0003800200 */
.L_x_2001:
[----:B------:R-:W-:Y:S01]  /*265e0*/  ISETP.GT.OR P6, PT, R70, R29, !P3 ;  /* 0x0000001d4600720c */ /* 0x000fe20005fc4670 */
[----:B------:R-:W-:Y:S01]  /*265f0*/  BSSY.RECONVERGENT B1, `(.L_x_2003) ;  /* 0x0000015000017945 */ /* 0x000fe20003800200 */
[----:B------:R-:W-:Y:S02]  /*26600*/  VIMNMX R68, PT, PT, R52, R54, !PT ;  /* 0x0000003634447248 */ /* 0x000fe40007fe0100 */
        /* <DEDUP_REMOVED lines=19> */
.L_x_2004:
[----:B------:R-:W-:Y:S05]  /*26740*/  BSYNC.RECONVERGENT B1 ;  /* 0x0000000000017941 */ /* 0x000fea0003800200 */
.L_x_2003:
[----:B------:R-:W-:Y:S01]  /*26750*/  ISETP.GT.OR P6, PT, R72, R29, !P2 ;  /* 0x0000001d4800720c */ /* 0x000fe200057c4670 */
[----:B------:R-:W-:Y:S01]  /*26760*/  BSSY.RECONVERGENT B1, `(.L_x_2005) ;  /* 0x0000014000017945 */ /* 0x000fe20003800200 */
[----:B------:R-:W-:Y:S02]  /*26770*/  VIMNMX R70, PT, PT, R31, R54, !PT ;  /* 0x000000361f467248 */ /* 0x000fe40007fe0100 */
[----:B------:R-:W-:-:S09]  /*26780*/  IADD3 R89, PT, PT, R0, R89, RZ ;  /* 0x0000005900597210 */ /* 0x000fd20007ffe0ff */
        /* <DEDUP_REMOVED lines=17> */
.L_x_2006:
[----:B------:R-:W-:Y:S05]  /*268a0*/  BSYNC.RECONVERGENT B1 ;  /* 0x0000000000017941 */ /* 0x000fea0003800200 */
.L_x_2005:
[----:B------:R-:W-:Y:S01]  /*268b0*/  ISETP.GE.AND P6, PT, R23, 0x1, PT ;  /* 0x000000011700780c */ /* 0x000fe20003fc6270 */
[----:B------:R-:W-:Y:S01]  /*268c0*/  BSSY.RECONVERGENT B1, `(.L_x_2007) ;  /* 0x0000015000017945 */ /* 0x000fe20003800200 */
[----:B------:R-:W-:Y:S01]  /*268d0*/  IMAD.IADD R72, R2, 0x1, R54 ;  /* 0x0000000102487824 */ /* 0x000fe200078e0236 */
        /* <DEDUP_REMOVED lines=19> */
.L_x_2008:
[----:B------:R-:W-:Y:S05]  /*26a10*/  BSYNC.RECONVERGENT B1 ;  /* 0x0000000000017941 */ /* 0x000fea0003800200 */
.L_x_2007:
[----:B------:R-:W-:Y:S01]  /*26a20*/  ISETP.GT.OR P6, PT, R78, R29, !P1 ;  /* 0x0000001d4e00720c */ /* 0x000fe20004fc4670 */
[----:B------:R-:W-:Y:S01]  /*26a30*/  BSSY.RECONVERGENT B1, `(.L_x_2009) ;  /* 0x0000014000017945 */ /* 0x000fe20003800200 */
[----:B------:R-:W-:Y:S02]  /*26a40*/  VIMNMX R74, PT, PT, R5, R72, !PT ;  /* 0x00000048054a7248 */ /* 0x000fe40007fe0100 */
[----:B------:R-:W-:-:S09]  /*26a50*/  IADD3 R89, PT, PT, R0, R89, RZ ;  /* 0x0000005900597210 */ /* 0x000fd20007ffe0ff */
        /* <DEDUP_REMOVED lines=17> */
.L_x_2010:
[----:B------:R-:W-:Y:S05]  /*26b70*/  BSYNC.RECONVERGENT B1 ;  /* 0x0000000000017941 */ /* 0x000fea0003800200 */
.L_x_2009:
[----:B------:R-:W-:Y:S01]  /*26b80*/  ISETP.GT.OR P6, PT, R76, R29, !P0 ;  /* 0x0000001d4c00720c */ /* 0x000fe200047c4670 */
        /* <DEDUP_REMOVED lines=19> */
.L_x_2012:
[----:B------:R-:W-:Y:S05]  /*26cc0*/  BSYNC.RECONVERGENT B1 ;  /* 0x0000000000017941 */ /* 0x000fea0003800200 */
.L_x_2011:
        /* <DEDUP_REMOVED lines=21> */
.L_x_2014:
[----:B------:R-:W-:Y:S05]  /*26e20*/  BSYNC.RECONVERGENT B1 ;  /* 0x0000000000017941 */ /* 0x000fea0003800200 */
.L_x_2013:
        /* <DEDUP_REMOVED lines=21> */
.L_x_2016:
[----:B------:R-:W-:Y:S05]  /*26f80*/  BSYNC.RECONVERGENT B1 ;  /* 0x0000000000017941 */ /* 0x000fea0003800200 */
.L_x_2015:
        /* <DEDUP_REMOVED lines=21> */
.L_x_2018:
[----:B------:R-:W-:Y:S05]  /*270e0*/  BSYNC.RECONVERGENT B1 ;  /* 0x0000000000017941 */ /* 0x000fea0003800200 */
.L_x_2017:
[----:B------:R-:W-:Y:S01]  /*270f0*/  ISETP.GE.AND P6, PT, R87, 0x1, PT ;  /* 0x000000015700780c */ /* 0x000fe20003fc6270 */
[----:B------:R-:W-:Y:S01]  /*27100*/  BSSY.RECONVERGENT B1, `(.L_x_2019) ;  /* 0x0000014000017945 */ /* 0x000fe20003800200 */
[----:B0-----:R-:W-:Y:S02]  /*27110*/  IADD3 R95, PT, PT, R0, R89, RZ ;  /* 0x00000059005f7210 */ /* 0x001fe40007ffe0ff */
[----:B------:R-:W-:-:S13]  /*27120*/  ISETP.GT.OR P6, PT, R66, R29, !P6 ;  /* 0x0000001d4200720c */ /* 0x000fda00077c4670 */
        /* <DEDUP_REMOVED lines=17> */
.L_x_2020:
[----:B------:R-:W-:Y:S05]  /*27240*/  BSYNC.RECONVERGENT B1 ;  /* 0x0000000000017941 */ /* 0x000fea0003800200 */
.L_x_2019:
        /* <DEDUP_REMOVED lines=21> */
.L_x_2022:
[----:B------:R-:W-:Y:S05]  /*273a0*/  BSYNC.RECONVERGENT B1 ;  /* 0x0000000000017941 */ /* 0x000fea0003800200 */
.L_x_2021:
        /* <DEDUP_REMOVED lines=21> */
.L_x_2024:
[----:B------:R-:W-:Y:S05]  /*27500*/  BSYNC.RECONVERGENT B1 ;  /* 0x0000000000017941 */ /* 0x000fea0003800200 */
.L_x_2023:
[----:B------:R-:W-:Y:S01]  /*27510*/  LOP3.LUT P6, RZ, R11, 0x2000, RZ, 0xc0, !PT ;  /* 0x000020000bff7812 */ /* 0x000fe200078cc0ff */
[----:B------:R-:W-:Y:S01]  /*27520*/  BSSY.RECONVERGENT B1, `(.L_x_2025) ;  /* 0x0000014000017945 */ /* 0x000fe20003800200 */
[----:B------:R-:W-:Y:S02]  /*27530*/  IADD3 R95, PT, PT, R0, R95, RZ ;  /* 0x0000005f005f7210 */ /* 0x000fe40007ffe0ff */
[----:B------:R-:W-:-:S13]  /*27540*/  ISETP.GT.OR P6, PT, R54, R29, P6 ;  /* 0x0000001d3600720c */ /* 0x000fda00037c4670 */
        /* <DEDUP_REMOVED lines=17> */
.L_x_2026:
[----:B------:R-:W-:Y:S05]  /*27660*/  BSYNC.RECONVERGENT B1 ;  /* 0x0000000000017941 */ /* 0x000fea0003800200 */
.L_x_2025:
        /* <DEDUP_REMOVED lines=21> */
.L_x_2028:
[----:B------:R-:W-:Y:S05]  /*277c0*/  BSYNC.RECONVERGENT B1 ;  /* 0x0000000000017941 */ /* 0x000fea0003800200 */
.L_x_2027:
[----:B------:R-:W-:Y:S01]  /*277d0*/  LOP3.LUT P6, RZ, R11, 0x400, RZ, 0xc0, !PT ;  /* 0x000004000bff7812 */ /* 0x000fe200078cc0ff */
[----:B------:R-:W-:Y:S01]  /*277e0*/  BSSY.RECONVERGENT B1, `(.L_x_2029) ;  /* 0x0000015000017945 */ /* 0x000fe20003800200 */
[----:B------:R-:W-:Y:S02]  /*277f0*/  IMAD.IADD R89, R0, 0x1, R95 ;  /* 0x0000000100597824 */ /* 0x000fe400078e025f */
[----:B------:R-:W-:-:S13]  /*27800*/  ISETP.GT.OR P6, PT, R54, R29, P6 ;  /* 0x0000001d3600720c */ /* 0x000fda00037c4670 */
        /* <DEDUP_REMOVED lines=18> */
.L_x_2030:
[----:B------:R-:W-:Y:S05]  /*27930*/  BSYNC.RECONVERGENT B1 ;  /* 0x0000000000017941 */ /* 0x000fea0003800200 */
.L_x_2029:
        /* <DEDUP_REMOVED lines=22> */
.L_x_2032:
[----:B------:R-:W-:Y:S05]  /*27aa0*/  BSYNC.RECONVERGENT B1 ;  /* 0x0000000000017941 */ /* 0x000fea0003800200 */
.L_x_2031:
[-C--:B------:R-:W-:Y:S01]  /*27ab0*/  ISETP.GT.OR P6, PT, R74, R29.reuse, !P5 ;  /* 0x0000001d4a00720c */ /* 0x080fe20006fc4670 */
[----:B------:R-:W-:Y:S01]  /*27ac0*/  BSSY.RECONVERGENT B1, `(.L_x_2033) ;  /* 0x0000018000017945 */ /* 0x000fe20003800200 */
[----:B------:R-:W-:Y:S01]  /*27ad0*/  ISETP.GT.OR P5, PT, R46, R29, !P5 ;  /* 0x0000001d2e00720c */ /* 0x000fe20006fa4670 */
[----:B------:R-:W-:Y:S01]  /*27ae0*/  IMAD R89, R72, UR4, R5 ;  /* 0x0000000448597c24 */ /* 0x000fe2000f8e0205 */
[----:B------:R-:W-:Y:S02]  /*27af0*/  LOP3.LUT R11, R11, 0xfffffdff, RZ, 0xc0, !PT ;  /* 0xfffffdff0b0b7812 */ /* 0x000fe400078ec0ff */
[----:B------:R-:W-:Y:S02]  /*27b00*/  VIMNMX R64, PT, PT, R12, R27, !PT ;  /* 0x0000001b0c407248 */ /* 0x000fe40007fe0100 */
[----:B------:R-:W-:-:S07]  /*27b10*/  VIMNMX R62, PT, PT, R27, R72, !PT ;  /* 0x000000481b3e7248 */ /* 0x000fce0007fe0100 */
        /* <DEDUP_REMOVED lines=18> */
.L_x_2034:
[----:B------:R-:W-:Y:S05]  /*27c40*/  BSYNC.RECONVERGENT B1 ;  /* 0x0000000000017941 */ /* 0x000fea0003800200 */
.L_x_2033:
[-C--:B------:R-:W-:Y:S01]  /*27c50*/  ISETP.GT.OR P5, PT, R62, R29.reuse, !P3 ;  /* 0x0000001d3e00720c */ /* 0x080fe20005fa4670 */
[----:B------:R-:W-:Y:S01]  /*27c60*/  BSSY.RECONVERGENT B1, `(.L_x_2035) ;  /* 0x0000019000017945 */ /* 0x000fe20003800200 */
[----:B------:R-:W-:Y:S01]  /*27c70*/  ISETP.GT.OR P3, PT, R64, R29, !P3 ;  /* 0x0000001d4000720c */ /* 0x000fe20005f64670 */
[----:B------:R-:W-:Y:S01]  /*27c80*/  IMAD.IADD R89, R0, 0x1, R89 ;  /* 0x0000000100597824 */ /* 0x000fe200078e0259 */
[----:B------:R-:W-:Y:S02]  /*27c90*/  LOP3.LUT R11, R11, 0xfffffff7, RZ, 0xc0, !PT ;  /* 0xfffffff70b0b7812 */ /* 0x000fe400078ec0ff */
[----:B------:R-:W-:Y:S02]  /*27ca0*/  VIMNMX R64, PT, PT, R12, R25, !PT ;  /* 0x000000190c407248 */ /* 0x000fe40007fe0100 */
[----:B------:R-:W-:-:S07]  /*27cb0*/  VIMNMX R62, PT, PT, R25, R72, !PT ;  /* 0x00000048193e7248 */ /* 0x000fce0007fe0100 */
[----:B------:R-:W-:Y:S01]  /*27cc0*/  @P3 LOP3.LUT R11, R11, 0x8, RZ, 0xfc, !PT ;  /* 0x000000080b0b3812 */ /* 0x000fe200078efcff */
[----:B------:R-:W-:Y:S06]  /*27cd0*/  @P5 BRA `(.L_x_2036) ;  /* 0x0000000000445947 */ /* 0x000fec0003800000 */
[C---:B------:R-:W-:Y:S01]  /*27ce0*/  LEA R25, R6.reuse, R81, 0x2 ;  /* 0x0000005106197211 */ /* 0x040fe200078e10ff */
[----:B------:R-:W-:Y:S01]  /*27cf0*/  LDS R46, [R3+0x3c] ;  /* 0x00003c00032e7984 */ /* 0x000fe20000000800 */
[C---:B0-----:R-:W-:Y:S01]  /*27d00*/  LEA R27, R6.reuse, R3, 0x2 ;  /* 0x00000003061b7211 */ /* 0x041fe200078e10ff */
[----:B-1234-:R-:W0:Y:S01]  /*27d10*/  LDC.64 R60, c[0x0][0x398] ;  /* 0x0000e600ff3c7b82 */ /* 0x01ee220000000a00 */
        /* <DEDUP_REMOVED lines=13> */
.L_x_2036:
[----:B------:R-:W-:Y:S05]  /*27df0*/  BSYNC.RECONVERGENT B1 ;  /* 0x0000000000017941 */ /* 0x000fea0003800200 */
.L_x_2035:
[-C--:B------:R-:W-:Y:S01]  /*27e00*/  ISETP.GT.OR P3, PT, R62, R29.reuse, !P2 ;  /* 0x0000001d3e00720c */ /* 0x080fe20005764670 */
[----:B------:R-:W-:Y:S01]  /*27e10*/  BSSY.RECONVERGENT B1, `(.L_x_2037) ;  /* 0x000001a000017945 */ /* 0x000fe20003800200 */
[----:B------:R-:W-:Y:S02]  /*27e20*/  ISETP.GT.OR P2, PT, R64, R29, !P2 ;  /* 0x0000001d4000720c */ /* 0x000fe40005744670 */
[----:B------:R-:W-:Y:S02]  /*27e30*/  LOP3.LUT R11, R11, 0xfffffffb, RZ, 0xc0, !PT ;  /* 0xfffffffb0b0b7812 */ /* 0x000fe400078ec0ff */
[----:B------:R-:W-:Y:S02]  /*27e40*/  VIMNMX R68, PT, PT, R12, R23, !PT ;  /* 0x000000170c447248 */ /* 0x000fe40007fe0100 */
[-C--:B------:R-:W-:Y:S02]  /*27e50*/  VIMNMX R62, PT, PT, R23, R72.reuse, !PT ;  /* 0x00000048173e7248 */ /* 0x080fe40007fe0100 */
[----:B------:R-:W-:-:S02]  /*27e60*/  VIMNMX R64, PT, PT, R83, R72, !PT ;  /* 0x0000004853407248 */ /* 0x000fc40007fe0100 */
[----:B------:R-:W-:Y:S02]  /*27e70*/  VIMNMX R66, PT, PT, R48, R72, !PT ;  /* 0x0000004830427248 */ /* 0x000fe40007fe0100 */
[----:B0-----:R-:W-:Y:S02]  /*27e80*/  IADD3 R25, PT, PT, R0, R89, RZ ;  /* 0x0000005900197210 */ /* 0x001fe40007ffe0ff */
[----:B------:R-:W-:Y:S01]  /*27e90*/  @P2 LOP3.LUT R11, R11, 0x4, RZ, 0xfc, !PT ;  /* 0x000000040b0b2812 */ /* 0x000fe200078efcff */
[----:B------:R-:W-:Y:S06]  /*27ea0*/  @P3 BRA `(.L_x_2038) ;  /* 0x0000000000403947 */ /* 0x000fec0003800000 */
        /* <DEDUP_REMOVED lines=16> */
.L_x_2038:
[----:B------:R-:W-:Y:S05]  /*27fb0*/  BSYNC.RECONVERGENT B1 ;  /* 0x0000000000017941 */ /* 0x000fea0003800200 */
.L_x_2037:
[----:B------:R-:W-:Y:S01]  /*27fc0*/  ISETP.GE.AND P3, PT, R23, 0x1, PT ;  /* 0x000000011700780c */ /* 0x000fe20003f66270 */
[----:B------:R-:W-:Y:S01]  /*27fd0*/  BSSY.RECONVERGENT B1, `(.L_x_2039) ;  /* 0x000002e000017945 */ /* 0x000fe20003800200 */
[----:B------:R-:W-:Y:S02]  /*27fe0*/  LOP3.LUT R11, R11, 0xffffffef, RZ, 0xc0, !PT ;  /* 0xffffffef0b0b7812 */ /* 0x000fe400078ec0ff */
[-C--:B------:R-:W-:Y:S02]  /*27ff0*/  ISETP.GT.OR P5, PT, R68, R29.reuse, !P3 ;  /* 0x0000001d4400720c */ /* 0x080fe40005fa4670 */
[-C--:B------:R-:W-:Y:S02]  /*28000*/  ISETP.GT.OR P6, PT, R62, R29.reuse, !P3 ;  /* 0x0000001d3e00720c */ /* 0x080fe40005fc4670 */
[----:B------:R-:W-:Y:S02]  /*28010*/  ISETP.GT.OR P3, PT, R64, R29, !P0 ;  /* 0x0000001d4000720c */ /* 0x000fe40004764670 */
[----:B------:R-:W-:-:S02]  /*28020*/  ISETP.GE.AND P2, PT, R48, 0x1, PT ;  /* 0x000000013000780c */ /* 0x000fc40003f46270 */
[-C--:B------:R-:W-:Y:S02]  /*28030*/  VIMNMX R46, PT, PT, R85, R72.reuse, !PT ;  /* 0x00000048552e7248 */ /* 0x080fe40007fe0100 */
[----:B------:R-:W-:Y:S02]  /*28040*/  ISETP.GT.OR P0, PT, R66, R29, !P2 ;  /* 0x0000001d4200720c */ /* 0x000fe40005704670 */
[C---:B------:R-:W-:Y:S02]  /*28050*/  VIMNMX R48, PT, PT, R50.reuse, R72, !PT ;  /* 0x0000004832307248 */ /* 0x040fe40007fe0100 */
[----:B------:R-:W-:Y:S02]  /*28060*/  @P5 LOP3.LUT R11, R11, 0x10, RZ, 0xfc, !PT ;  /* 0x000000100b0b5812 */ /* 0x000fe400078efcff */
[----:B------:R-:W-:Y:S02]  /*28070*/  ISETP.GE.AND P2, PT, R50, 0x1, PT ;  /* 0x000000013200780c */ /* 0x000fe40003f46270 */
[----:B------:R-:W-:-:S02]  /*28080*/  LOP3.LUT R11, R11, 0xfffffffe, RZ, 0xc0, !PT ;  /* 0xfffffffe0b0b7812 */ /* 0x000fc400078ec0ff */
[-C--:B------:R-:W-:Y:S02]  /*28090*/  VIMNMX R54, PT, PT, R87, R72.reuse, !PT ;  /* 0x0000004857367248 */ /* 0x080fe40007fe0100 */
[----:B------:R-:W-:Y:S02]  /*280a0*/  @P3 LOP3.LUT R11, R11, 0x1, RZ, 0xfc, !PT ;  /* 0x000000010b0b3812 */ /* 0x000fe400078efcff */
[----:B------:R-:W-:Y:S02]  /*280b0*/  VIMNMX R56, PT, PT, R52, R72, !PT ;  /* 0x0000004834387248 */ /* 0x000fe40007fe0100 */
[----:B------:R-:W-:Y:S02]  /*280c0*/  LOP3.LUT R11, R11, 0xfffffffd, RZ, 0xc0, !PT ;  /* 0xfffffffd0b0b7812 */ /* 0x000fe400078ec0ff */
[----:B------:R-:W-:Y:S02]  /*280d0*/  ISETP.GE.AND P3, PT, R87, 0x1, PT ;  /* 0x000000015700780c */ /* 0x000fe40003f66270 */
[----:B------:R-:W-:-:S02]  /*280e0*/  @P0 LOP3.LUT R11, R11, 0x2, RZ, 0xfc, !PT ;  /* 0x000000020b0b0812 */ /* 0x000fc400078efcff */
[----:B------:R-:W-:Y:S02]  /*280f0*/  ISETP.GE.AND P0, PT, R85, 0x1, PT ;  /* 0x000000015500780c */ /* 0x000fe40003f06270 */
[----:B------:R-:W-:Y:S02]  /*28100*/  ISETP.GE.AND P5, PT, R52, 0x1, PT ;  /* 0x000000013400780c */ /* 0x000fe40003fa6270 */
[-C--:B------:R-:W-:Y:S02]  /*28110*/  ISETP.GT.OR P0, PT, R46, R29.reuse, !P0 ;  /* 0x0000001d2e00720c */ /* 0x080fe40004704670 */
[-C--:B------:R-:W-:Y:S02]  /*28120*/  ISETP.GT.OR P2, PT, R48, R29.reuse, !P2 ;  /* 0x0000001d3000720c */ /* 0x080fe40005744670 */
[-C--:B------:R-:W-:Y:S02]  /*28130*/  ISETP.GT.OR P3, PT, R54, R29.reuse, !P3 ;  /* 0x0000001d3600720c */ /* 0x080fe40005f64670 */
[----:B------:R-:W-:-:S02]  /*28140*/  ISETP.GT.OR P5, PT, R56, R29, !P5 ;  /* 0x0000001d3800720c */ /* 0x000fc40006fa4670 */
[C---:B------:R-:W-:Y:S02]  /*28150*/  VIMNMX R48, PT, PT, R12.reuse, R31, !PT ;  /* 0x0000001f0c307248 */ /* 0x040fe40007fe0100 */
[----:B------:R-:W-:Y:S02]  /*28160*/  VIMNMX R46, PT, PT, R12, R21, !PT ;  /* 0x000000150c2e7248 */ /* 0x000fe40007fe0100 */
[-C--:B------:R-:W-:Y:S02]  /*28170*/  VIMNMX R62, PT, PT, R21, R72.reuse, !PT ;  /* 0x00000048153e7248 */ /* 0x080fe40007fe0100 */
[----:B------:R-:W-:Y:S02]  /*28180*/  VIMNMX R50, PT, PT, R31, R72, !PT ;  /* 0x000000481f327248 */ /* 0x000fe40007fe0100 */
[----:B------:R-:W-:Y:S01]  /*28190*/  IADD3 R25, PT, PT, R0, R25, RZ ;  /* 0x0000001900197210 */ /* 0x000fe20007ffe0ff */
        /* <DEDUP_REMOVED lines=17> */
.L_x_2040:
[----:B------:R-:W-:Y:S05]  /*282b0*/  BSYNC.RECONVERGENT B1 ;  /* 0x0000000000017941 */ /* 0x000fea0003800200 */
.L_x_2039:
        /* <DEDUP_REMOVED lines=20> */
.L_x_2042:
[----:B------:R-:W-:Y:S05]  /*28400*/  BSYNC.RECONVERGENT B1 ;  /* 0x0000000000017941 */ /* 0x000fea0003800200 */
.L_x_2041:
        /* <DEDUP_REMOVED lines=20> */
.L_x_2044:
[----:B------:R-:W-:Y:S05]  /*28550*/  BSYNC.RECONVERGENT B1 ;  /* 0x0000000000017941 */ /* 0x000fea0003800200 */
.L_x_2043:
        /* <DEDUP_REMOVED lines=20> */
.L_x_2046:
[----:B------:R-:W-:Y:S05]  /*286a0*/  BSYNC.RECONVERGENT B1 ;  /* 0x0000000000017941 */ /* 0x000fea0003800200 */
.L_x_2045:
        /* <DEDUP_REMOVED lines=19> */
.L_x_2048:
[----:B------:R-:W-:Y:S05]  /*287e0*/  BSYNC.RECONVERGENT B1 ;  /* 0x0000000000017941 */ /* 0x000fea0003800200 */
.L_x_2047:
        /* <DEDUP_REMOVED lines=19> */
.L_x_2050:
[----:B------:R-:W-:Y:S05]  /*28920*/  BSYNC.RECONVERGENT B1 ;  /* 0x0000000000017941 */ /* 0x000fea0003800200 */
.L_x_2049:
[----:B------:R-:W-:Y:S01]  /*28930*/  BSSY.RECONVERGENT B1, `(.L_x_2051) ;  /* 0x0000013000017945 */ /* 0x000fe20003800200 */
[----:B------:R-:W-:-:S03]  /*28940*/  IMAD.IADD R25, R0, 0x1, R25 ;  /* 0x0000000100197824 */ /* 0x000fc600078e0219 */
        /* <DEDUP_REMOVED lines=17> */
.L_x_2052:
[----:B------:R-:W-:Y:S05]  /*28a60*/  BSYNC.RECONVERGENT B1 ;  /* 0x0000000000017941 */ /* 0x000fea0003800200 */
.L_x_2051:
[----:B------:R-:W-:Y:S01]  /*28a70*/  BSSY.RECONVERGENT B1, `(.L_x_2053) ;  /* 0x0000013000017945 */ /* 0x000fe20003800200 */
[----:B------:R-:W-:-:S03]  /*28a80*/  IADD3 R25, PT, PT, R0, R25, RZ ;  /* 0x0000001900197210 */ /* 0x000fc60007ffe0ff */
        /* <DEDUP_REMOVED lines=17> */
.L_x_2054:
[----:B------:R-:W-:Y:S05]  /*28ba0*/  BSYNC.RECONVERGENT B1 ;  /* 0x0000000000017941 */ /* 0x000fea0003800200 */
.L_x_2053:
        /* <DEDUP_REMOVED lines=21> */
.L_x_2056:
[----:B------:R-:W-:Y:S05]  /*28d00*/  BSYNC.RECONVERGENT B1 ;  /* 0x0000000000017941 */ /* 0x000fea0003800200 */
.L_x_2055:
[----:B------:R-:W-:Y:S01]  /*28d10*/  LOP3.LUT P0, RZ, R11, 0x2000, RZ, 0xc0, !PT ;  /* 0x000020000bff7812 */ /* 0x000fe2000780c0ff */
[----:B------:R-:W-:Y:S01]  /*28d20*/  BSSY.RECONVERGENT B1, `(.L_x_2057) ;  /* 0x0000014000017945 */ /* 0x000fe20003800200 */
[----:B------:R-:W-:Y:S02]  /*28d30*/  IADD3 R25, PT, PT, R0, R25, RZ ;  /* 0x0000001900197210 */ /* 0x000fe40007ffe0ff */
[----:B------:R-:W-:-:S13]  /*28d40*/  ISETP.GT.OR P0, PT, R72, R29, P0 ;  /* 0x0000001d4800720c */ /* 0x000fda0000704670 */
        /* <DEDUP_REMOVED lines=17> */
.L_x_2058:
[----:B------:R-:W-:Y:S05]  /*28e60*/  BSYNC.RECONVERGENT B1 ;  /* 0x0000000000017941 */ /* 0x000fea0003800200 */
.L_x_2057:
[----:B------:R-:W-:Y:S01]  /*28e70*/  ISETP.GT.OR P0, PT, R72, R29, P4 ;  /* 0x0000001d4800720c */ /* 0x000fe20002704670 */
[----:B------:R-:W-:Y:S01]  /*28e80*/  BSSY.RECONVERGENT B1, `(.L_x_2059) ;  /* 0x0000014000017945 */ /* 0x000fe20003800200 */
[----:B------:R-:W-:-:S11]  /*28e90*/  IADD3 R25, PT, PT, R0, R25, RZ ;  /* 0x0000001900197210 */ /* 0x000fd60007ffe0ff */
[----:B------:R-:W-:Y:S05]  /*28ea0*/  @P0 BRA `(.L_x_2060) ;  /* 0x0000000000440947 */ /* 0x000fea0003800000 */
[C---:B0-----:R-:W-:Y:S01]  /*28eb0*/  IADD3 R21, PT, PT, R6.reuse, R63, RZ ;  /* 0x0000003f06157210 */ /* 0x041fe20007ffe0ff */
[----:B------:R-:W-:Y:S01]  /*28ec0*/  LDS R52, [R79+0x38] ;  /* 0x000038004f347984 */ /* 0x000fe20000000800 */
[----:B-1234-:R-:W0:Y:S02]  /*28ed0*/  LDC.64 R60, c[0x0][0x398] ;  /* 0x0000e600ff3c7b82 */ /* 0x01ee240000000a00 */
        /* <DEDUP_REMOVED lines=14> */
.L_x_2060:
[----:B------:R-:W-:Y:S05]  /*28fc0*/  BSYNC.RECONVERGENT B1 ;  /* 0x0000000000017941 */ /* 0x000fea0003800200 */
.L_x_2059:
[----:B------:R-:W-:Y:S01]  /*28fd0*/  LOP3.LUT P0, RZ, R11, 0x400, RZ, 0xc0, !PT ;  /* 0x000004000bff7812 */ /* 0x000fe2000780c0ff */
[----:B------:R-:W-:Y:S01]  /*28fe0*/  BSSY.RECONVERGENT B1, `(.L_x_2061) ;  /* 0x0000015000017945 */ /* 0x000fe20003800200 */
[----:B0-----:R-:W-:Y:S02]  /*28ff0*/  IADD3 R21, PT, PT, R0, R25, RZ ;  /* 0x0000001900157210 */ /* 0x001fe40007ffe0ff */
[----:B------:R-:W-:-:S13]  /*29000*/  ISETP.GT.OR P0, PT, R72, R29, P0 ;  /* 0x0000001d4800720c */ /* 0x000fda0000704670 */
[----:B------:R-:W-:Y:S05]  /*29010*/  @P0 BRA `(.L_x_2062) ;  /* 0x0000000000440947 */ /* 0x000fea0003800000 */
[C---:B------:R-:W-:Y:S01]  /*29020*/  IADD3 R23, PT, PT, R6.reuse, R67, RZ ;  /* 0x0000004306177210 */ /* 0x040fe20007ffe0ff */
[----:B------:R-:W-:Y:S01]  /*29030*/  LDS R52, [R71+0x38] ;  /* 0x0000380047347984 */ /* 0x000fe20000000800 */
[----:B-1234-:R-:W0:Y:S02]  /*29040*/  LDC.64 R60, c[0x0][0x398] ;  /* 0x0000e600ff3c7b82 */ /* 0x01ee240000000a00 */
        /* <DEDUP_REMOVED lines=14> */
.L_x_2062:
[----:B------:R-:W-:Y:S05]  /*29130*/  BSYNC.RECONVERGENT B1 ;  /* 0x0000000000017941 */ /* 0x000fea0003800200 */
.L_x_2061:
[----:B------:R-:W-:Y:S01]  /*29140*/  ISETP.GE.AND P2, PT, R31, 0x1, PT ;  /* 0x000000011f00780c */ /* 0x000fe20003f46270 */
[----:B------:R-:W-:Y:S01]  /*29150*/  BSSY.RECONVERGENT B1, `(.L_x_2063) ;  /* 0x0000017000017945 */ /* 0x000fe20003800200 */
[-C--:B------:R-:W-:Y:S02]  /*29160*/  ISETP.GT.OR P1, PT, R46, R29.reuse, !P1 ;  /* 0x0000001d2e00720c */ /* 0x080fe40004f24670 */
[-C--:B------:R-:W-:Y:S02]  /*29170*/  ISETP.GT.OR P0, PT, R48, R29.reuse, !P2 ;  /* 0x0000001d3000720c */ /* 0x080fe40005704670 */
[----:B------:R-:W-:-:S13]  /*29180*/  ISETP.GT.OR P2, PT, R50, R29, !P2 ;  /* 0x0000001d3200720c */ /* 0x000fda0005744670 */
[----:B------:R-:W-:Y:S05]  /*29190*/  @P2 BRA `(.L_x_2064) ;  /* 0x0000000000482947 */ /* 0x000fea0003800000 */
[----:B0-----:R-:W-:Y:S01]  /*291a0*/  IMAD.IADD R23, R6, 0x1, R69 ;  /* 0x0000000106177824 */ /* 0x001fe200078e0245 */
[----:B------:R-:W-:Y:S01]  /*291b0*/  LDS R46, [R73+0x38] ;  /* 0x00003800492e7984 */ /* 0x000fe20000000800 */
[----:B-1234-:R-:W0:Y:S01]  /*291c0*/  LDC.64 R60, c[0x0][0x398] ;  /* 0x0000e600ff3c7b82 */ /* 0x01ee220000000a00 */
        /* <DEDUP_REMOVED lines=15> */
.L_x_2064:
[----:B------:R-:W-:Y:S05]  /*292c0*/  BSYNC.RECONVERGENT B1 ;  /* 0x0000000000017941 */ /* 0x000fea0003800200 */
.L_x_2063:
[----:B------:R-:W-:Y:S01]  /*292d0*/  LOP3.LUT P2, RZ, R11, 0x200, RZ, 0xc0, !PT ;  /* 0x000002000bff7812 */ /* 0x000fe2000784c0ff */
[----:B------:R-:W-:Y:S01]  /*292e0*/  BSSY.RECONVERGENT B1, `(.L_x_2065) ;  /* 0x0000013000017945 */ /* 0x000fe20003800200 */
[----:B0-----:R-:W-:-:S11]  /*292f0*/  IMAD R23, R12, UR4, R5 ;  /* 0x000000040c177c24 */ /* 0x001fd6000f8e0205 */
[----:B------:R-:W-:Y:S05]  /*29300*/  @P2 BRA `(.L_x_2066) ;  /* 0x0000000000402947 */ /* 0x000fea0003800000 */
[C---:B------:R-:W-:Y:S01]  /*29310*/  LEA R25, R6.reuse, R17, 0x2 ;  /* 0x0000001106197211 */ /* 0x040fe200078e10ff */
        /* <DEDUP_REMOVED lines=15> */
.L_x_2066:
[----:B------:R-:W-:Y:S05]  /*29410*/  BSYNC.RECONVERGENT B1 ;  /* 0x0000000000017941 */ /* 0x000fea0003800200 */
.L_x_2065:
[----:B------:R-:W-:Y:S01]  /*29420*/  LOP3.LUT P2, RZ, R11, 0x8, RZ, 0xc0, !PT ;  /* 0x000000080bff7812 */ /* 0x000fe2000784c0ff */
[----:B------:R-:W-:Y:S01]  /*29430*/  BSSY.RECONVERGENT B1, `(.L_x_2067) ;  /* 0x0000014000017945 */ /* 0x000fe20003800200 */
[----:B------:R-:W-:-:S11]  /*29440*/  IADD3 R23, PT, PT, R0, R23, RZ ;  /* 0x0000001700177210 */ /* 0x000fd60007ffe0ff */
[----:B------:R-:W-:Y:S05]  /*29450*/  @P2 BRA `(.L_x_2068) ;  /* 0x0000000000442947 */ /* 0x000fea0003800000 */
[C---:B------:R-:W-:Y:S01]  /*29460*/  LEA R81, R6.reuse, R81, 0x2 ;  /* 0x0000005106517211 */ /* 0x040fe200078e10ff */
[----:B------:R-:W-:Y:S01]  /*29470*/  LDS R46, [R3+0x40] ;  /* 0x00004000032e7984 */ /* 0x000fe20000000800 */
[C---:B------:R-:W-:Y:S01]  /*29480*/  LEA R17, R6.reuse, R3, 0x2 ;  /* 0x0000000306117211 */ /* 0x040fe200078e10ff */
[----:B01234-:R-:W0:Y:S01]  /*29490*/  LDC.64 R60, c[0x0][0x398] ;  /* 0x0000e600ff3c7b82 */ /* 0x01fe220000000a00 */
        /* <DEDUP_REMOVED lines=13> */
.L_x_2068:
[----:B------:R-:W-:Y:S05]  /*29570*/  BSYNC.RECONVERGENT B1 ;  /* 0x0000000000017941 */ /* 0x000fea0003800200 */
.L_x_2067:
        /* <DEDUP_REMOVED lines=20> */
.L_x_2070:
[----:B------:R-:W-:Y:S05]  /*296c0*/  BSYNC.RECONVERGENT B1 ;  /* 0x0000000000017941 */ /* 0x000fea0003800200 */
.L_x_2069:
[----:B------:R-:W-:Y:S01]  /*296d0*/  LOP3.LUT P3, RZ, R11, 0x10, RZ, 0xc0, !PT ;  /* 0x000000100bff7812 */ /* 0x000fe2000786c0ff */
[----:B------:R-:W-:Y:S01]  /*296e0*/  BSSY.RECONVERGENT B1, `(.L_x_2071) ;  /* 0x0000016000017945 */ /* 0x000fe20003800200 */
[----:B------:R-:W-:Y:S02]  /*296f0*/  VIMNMX R18, PT, PT, R12, R19, !PT ;  /* 0x000000130c127248 */ /* 0x000fe40007fe0100 */
[----:B------:R-:W-:Y:S02]  /*29700*/  ISETP.GE.AND P2, PT, R19, 0x1, PT ;  /* 0x000000011300780c */ /* 0x000fe40003f46270 */
[----:B------:R-:W-:Y:S02]  /*29710*/  IADD3 R3, PT, PT, R0, R3, RZ ;  /* 0x0000000300037210 */ /* 0x000fe40007ffe0ff */
[----:B------:R-:W-:-:S05]  /*29720*/  ISETP.GT.OR P2, PT, R18, R29, !P2 ;  /* 0x0000001d1200720c */ /* 0x000fca0005744670 */
[----:B------:R-:W-:Y:S08]  /*29730*/  @P3 BRA `(.L_x_2072) ;  /* 0x0000000000403947 */ /* 0x000ff00003800000 */
[C---:B------:R-:W-:Y:S01]  /*29740*/  LEA R17, R6.reuse, R45, 0x2 ;  /* 0x0000002d06117211 */ /* 0x040fe200078e10ff */
[----:B------:R-:W-:Y:S01]  /*29750*/  LDS R46, [R45+0x3c] ;  /* 0x00003c002d2e7984 */ /* 0x000fe20000000800 */
[----:B0-----:R-:W0:Y:S03]  /*29760*/  LDC.64 R20, c[0x0][0x398] ;  /* 0x0000e600ff147b82 */ /* 0x001e260000000a00 */
[----:B------:R-:W-:Y:S01]  /*29770*/  IMAD R48, R6, 0x8, R17 ;  /* 0x0000000806307824 */ /* 0x000fe200078e0211 */
[----:B------:R-:W5:Y:S04]  /*29780*/  LDS R13, [R17+0x3c] ;  /* 0x00003c00110d7984 */ /* 0x000f680000000800 */
[----:B------:R-:W-:Y:S01]  /*29790*/  LDS R22, [R22+0x3c] ;  /* 0x00003c0016167984 */ /* 0x000fe20000000800 */
[----:B------:R-:W1:Y:S03]  /*297a0*/  LDC.64 R18, c[0x0][0x390] ;  /* 0x0000e400ff127b82 */ /* 0x000e660000000a00 */
[----:B------:R-:W2:Y:S01]  /*297b0*/  LDS R48, [R48+0x3c] ;  /* 0x00003c0030307984 */ /* 0x000ea20000000800 */
[----:B0-----:R-:W-:-:S04]  /*297c0*/  IMAD.WIDE R20, R3, 0x4, R20 ;  /* 0x0000000403147825 */ /* 0x001fc800078e0214 */
[----:B-1----:R-:W-:-:S04]  /*297d0*/  IMAD.WIDE R18, R3, 0x4, R18 ;  /* 0x0000000403127825 */ /* 0x002fc800078e0212 */
[----:B-----5:R-:W-:-:S04]  /*297e0*/  FADD R13, R13, -R46 ;  /* 0x8000002e0d0d7221 */ /* 0x020fc80000000000 */
[----:B--2---:R-:W-:-:S04]  /*297f0*/  FADD R13, R13, R48 ;  /* 0x000000300d0d7221 */ /* 0x004fc80000000000 */
[----:B------:R-:W-:-:S04]  /*29800*/  FADD R13, R13, -R22 ;  /* 0x800000160d0d7221 */ /* 0x000fc80000000000 */
[----:B------:R-:W-:-:S05]  /*29810*/  FMUL R13, R14, R13 ;  /* 0x0000000d0e0d7220 */ /* 0x000fca0000400000 */
[----:B------:R0:W-:Y:S04]  /*29820*/  STG.E desc[UR8][R20.64], R13 ;  /* 0x0000000d14007986 */ /* 0x0001e8000c101908 */
[----:B------:R0:W-:Y:S02]  /*29830*/  STG.E desc[UR8][R18.64], RZ ;  /* 0x000000ff12007986 */ /* 0x0001e4000c101908 */
.L_x_2072:
[----:B------:R-:W-:Y:S05]  /*29840*/  BSYNC.RECONVERGENT B1 ;  /* 0x0000000000017941 */ /* 0x000fea0003800200 */
.L_x_2071:
[----:B0-----:R-:W-:Y:S01]  /*29850*/  VIMNMX R18, PT, PT, R12, R15, !PT ;  /* 0x0000000f0c127248 */ /* 0x001fe20007fe0100 */
[----:B------:R-:W-:Y:S01]  /*29860*/  BSSY.RECONVERGENT B1, `(.L_x_2073) ;  /* 0x0000015000017945 */ /* 0x000fe20003800200 */
[----:B------:R-:W-:Y:S02]  /*29870*/  ISETP.GE.AND P3, PT, R15, 0x1, PT ;  /* 0x000000010f00780c */ /* 0x000fe40003f66270 */
[----:B------:R-:W-:Y:S02]  /*29880*/  IADD3 R3, PT, PT, R0, R3, RZ ;  /* 0x0000000300037210 */ /* 0x000fe40007ffe0ff */
[----:B------:R-:W-:Y:S01]  /*29890*/  ISETP.GT.OR P3, PT, R18, R29, !P3 ;  /* 0x0000001d1200720c */ /* 0x000fe20005f64670 */
[----:B------:R-:W-:-:S12]  /*298a0*/  @P1 BRA `(.L_x_2074) ;  /* 0x0000000000401947 */ /* 0x000fd80003800000 */
[C---:B------:R-:W-:Y:S01]  /*298b0*/  LEA R15, R6.reuse, R47, 0x2 ;  /* 0x0000002f060f7211 */ /* 0x040fe200078e10ff */
[----:B------:R-:W-:Y:S01]  /*298c0*/  LDS R22, [R47+0x3c] ;  /* 0x00003c002f167984 */ /* 0x000fe20000000800 */
[----:B------:R-:W0:Y:S02]  /*298d0*/  LDC.64 R20, c[0x0][0x398] ;  /* 0x0000e600ff147b82 */ /* 0x000e240000000a00 */
[----:B------:R-:W-:Y:S01]  /*298e0*/  LEA R46, R6, R15, 0x3 ;  /* 0x0000000f062e7211 */ /* 0x000fe200078e18ff */
        /* <DEDUP_REMOVED lines=12> */
.L_x_2074:
[----:B------:R-:W-:Y:S05]  /*299b0*/  BSYNC.RECONVERGENT B1 ;  /* 0x0000000000017941 */ /* 0x000fea0003800200 */
.L_x_2073:
[----:B0-----:R-:W-:Y:S01]  /*299c0*/  VIMNMX R18, PT, PT, R12, R35, !PT ;  /* 0x000000230c127248 */ /* 0x001fe20007fe0100 */
[----:B------:R-:W-:Y:S01]  /*299d0*/  BSSY.RECONVERGENT B1, `(.L_x_2075) ;  /* 0x0000015000017945 */ /* 0x000fe20003800200 */
[----:B------:R-:W-:Y:S02]  /*299e0*/  ISETP.GE.AND P1, PT, R35, 0x1, PT ;  /* 0x000000012300780c */ /* 0x000fe40003f26270 */
[----:B------:R-:W-:Y:S02]  /*299f0*/  IADD3 R3, PT, PT, R0, R3, RZ ;  /* 0x0000000300037210 */ /* 0x000fe40007ffe0ff */
[----:B------:R-:W-:Y:S01]  /*29a00*/  ISETP.GT.OR P1, PT, R18, R29, !P1 ;  /* 0x0000001d1200720c */ /* 0x000fe20004f24670 */
[----:B------:R-:W-:-:S12]  /*29a10*/  @P2 BRA `(.L_x_2076) ;  /* 0x0000000000402947 */ /* 0x000fd80003800000 */
[C---:B------:R-:W-:Y:S01]  /*29a20*/  IMAD R15, R6.reuse, 0x4, R49 ;  /* 0x00000004060f7824 */ /* 0x040fe200078e0231 */
[----:B------:R-:W-:Y:S01]  /*29a30*/  LDS R22, [R49+0x3c] ;  /* 0x00003c0031167984 */ /* 0x000fe20000000800 */
[----:B------:R-:W0:Y:S03]  /*29a40*/  LDC.64 R20, c[0x0][0x398] ;  /* 0x0000e600ff147b82 */ /* 0x000e260000000a00 */
        /* <DEDUP_REMOVED lines=13> */
.L_x_2076:
[----:B------:R-:W-:Y:S05]  /*29b20*/  BSYNC.RECONVERGENT B1 ;  /* 0x0000000000017941 */ /* 0x000fea0003800200 */
.L_x_2075:
        /* <DEDUP_REMOVED lines=22> */
.L_x_2078:
[----:B------:R-:W-:Y:S05]  /*29c90*/  BSYNC.RECONVERGENT B1 ;  /* 0x0000000000017941 */ /* 0x000fea0003800200 */
.L_x_2077:
[----:B0-----:R-:W-:Y:S01]  /*29ca0*/  VIMNMX R18, PT, PT, R12, R41, !PT ;  /* 0x000000290c127248 */ /* 0x001fe20007fe0100 */
[----:B------:R-:W-:Y:S01]  /*29cb0*/  BSSY.RECONVERGENT B1, `(.L_x_2079) ;  /* 0x0000017000017945 */ /* 0x000fe20003800200 */
[----:B------:R-:W-:Y:S01]  /*29cc0*/  ISETP.GE.AND P2, PT, R41, 0x1, PT ;  /* 0x000000012900780c */ /* 0x000fe20003f46270 */
[----:B------:R-:W-:Y:S01]  /*29cd0*/  IMAD.IADD R3, R0, 0x1, R3 ;  /* 0x0000000100037824 */ /* 0x000fe200078e0203 */
[----:B------:R-:W-:Y:S02]  /*29ce0*/  LOP3.LUT R11, R11, 0xfffffffe, RZ, 0xc0, !PT ;  /* 0xfffffffe0b0b7812 */ /* 0x000fe400078ec0ff */
[----:B------:R-:W-:-:S13]  /*29cf0*/  ISETP.GT.OR P2, PT, R18, R29, !P2 ;  /* 0x0000001d1200720c */ /* 0x000fda0005744670 */
[----:B------:R-:W-:Y:S01]  /*29d00*/  @P2 LOP3.LUT R11, R11, 0x1, RZ, 0xfc, !PT ;  /* 0x000000010b0b2812 */ /* 0x000fe200078efcff */
[----:B------:R-:W-:Y:S06]  /*29d10*/  @P1 BRA `(.L_x_2080) ;  /* 0x0000000000401947 */ /* 0x000fec0003800000 */
        /* <DEDUP_REMOVED lines=16> */
.L_x_2080:
[----:B------:R-:W-:Y:S05]  /*29e20*/  BSYNC.RECONVERGENT B1 ;  /* 0x0000000000017941 */ /* 0x000fea0003800200 */
.L_x_2079:
[C---:B------:R-:W-:Y:S01]  /*29e30*/  LOP3.LUT P2, RZ, R11.reuse, 0x1000, RZ, 0xc0, !PT ;  /* 0x000010000bff7812 */ /* 0x040fe2000784c0ff */
[----:B------:R-:W-:Y:S01]  /*29e40*/  BSSY.RECONVERGENT B1, `(.L_x_2081) ;  /* 0x000001c000017945 */ /* 0x000fe20003800200 */
[C---:B------:R-:W-:Y:S02]  /*29e50*/  LOP3.LUT P3, RZ, R11.reuse, 0x2000, RZ, 0xc0, !PT ;  /* 0x000020000bff7812 */ /* 0x040fe4000786c0ff */
[----:B------:R-:W-:Y:S02]  /*29e60*/  LOP3.LUT P5, RZ, R11, 0x400, RZ, 0xc0, !PT ;  /* 0x000004000bff7812 */ /* 0x000fe400078ac0ff */
[C---:B0-----:R-:W-:Y:S02]  /*29e70*/  VIMNMX R18, PT, PT, R12.reuse, R43, !PT ;  /* 0x0000002b0c127248 */ /* 0x041fe40007fe0100 */
[----:B------:R-:W-:Y:S02]  /*29e80*/  ISETP.GE.AND P1, PT, R43, 0x1, PT ;  /* 0x000000012b00780c */ /* 0x000fe40003f26270 */
[----:B------:R-:W-:-:S02]  /*29e90*/  ISETP.GT.OR P2, PT, R12, R29, P2 ;  /* 0x0000001d0c00720c */ /* 0x000fc40001744670 */
[-C--:B------:R-:W-:Y:S02]  /*29ea0*/  ISETP.GT.OR P1, PT, R18, R29.reuse, !P1 ;  /* 0x0000001d1200720c */ /* 0x080fe40004f24670 */
[CC--:B------:R-:W-:Y:S02]  /*29eb0*/  ISETP.GT.OR P3, PT, R12.reuse, R29.reuse, P3 ;  /* 0x0000001d0c00720c */ /* 0x0c0fe40001f64670 */
[CC--:B------:R-:W-:Y:S02]  /*29ec0*/  ISETP.GT.OR P4, PT, R12.reuse, R29.reuse, P4 ;  /* 0x0000001d0c00720c */ /* 0x0c0fe40002784670 */
[----:B------:R-:W-:Y:S02]  /*29ed0*/  ISETP.GT.OR P5, PT, R12, R29, P5 ;  /* 0x0000001d0c00720c */ /* 0x000fe40002fa4670 */
[----:B------:R-:W-:Y:S01]  /*29ee0*/  IADD3 R3, PT, PT, R0, R3, RZ ;  /* 0x0000000300037210 */ /* 0x000fe20007ffe0ff */
[----:B------:R-:W-:Y:S10]  /*29ef0*/  @P6 BRA `(.L_x_2082) ;  /* 0x0000000000406947 */ /* 0x000ff40003800000 */
[C---:B------:R-:W-:Y:S01]  /*29f00*/  LEA R17, R6.reuse, R55, 0x2 ;  /* 0x0000003706117211 */ /* 0x040fe200078e10ff */
[----:B------:R-:W-:Y:S01]  /*29f10*/  LDS R20, [R55+0x3c] ;  /* 0x00003c0037147984 */ /* 0x000fe20000000800 */
[----:B------:R-:W0:Y:S03]  /*29f20*/  LDC.64 R12, c[0x0][0x398] ;  /* 0x0000e600ff0c7b82 */ /* 0x000e260000000a00 */
        /* <DEDUP_REMOVED lines=13> */
.L_x_2082:
[----:B------:R-:W-:Y:S05]  /*2a000*/  BSYNC.RECONVERGENT B1 ;  /* 0x0000000000017941 */ /* 0x000fea0003800200 */
.L_x_2081:
[----:B------:R-:W-:Y:S01]  /*2a010*/  LOP3.LUT P6, RZ, R11, 0x1, RZ, 0xc0, !PT ;  /* 0x000000010bff7812 */ /* 0x000fe200078cc0ff */
[----:B------:R-:W-:Y:S01]  /*2a020*/  BSSY.RECONVERGENT B1, `(.L_x_2083) ;  /* 0x0000013000017945 */ /* 0x000fe20003800200 */
[----:B------:R-:W-:-:S11]  /*2a030*/  IADD3 R3, PT, PT, R0, R3, RZ ;  /* 0x0000000300037210 */ /* 0x000fd60007ffe0ff */
[----:B------:R-:W-:Y:S05]  /*2a040*/  @P6 BRA `(.L_x_2084) ;  /* 0x0000000000406947 */ /* 0x000fea0003800000 */
[C---:B0-----:R-:W-:Y:S01]  /*2a050*/  LEA R15, R6.reuse, R57, 0x2 ;  /* 0x00000039060f7211 */ /* 0x041fe200078e10ff */
        /* <DEDUP_REMOVED lines=15> */
.L_x_2084:
[----:B------:R-:W-:Y:S05]  /*2a150*/  BSYNC.RECONVERGENT B1 ;  /* 0x0000000000017941 */ /* 0x000fea0003800200 */
.L_x_2083:
[----:B------:R-:W-:Y:S01]  /*2a160*/  BSSY.RECONVERGENT B1, `(.L_x_2085) ;  /* 0x0000013000017945 */ /* 0x000fe20003800200 */
[----:B------:R-:W-:-:S03]  /*2a170*/  IADD3 R3, PT, PT, R0, R3, RZ ;  /* 0x0000000300037210 */ /* 0x000fc60007ffe0ff */
[----:B------:R-:W-:Y:S05]  /*2a180*/  @P1 BRA `(.L_x_2086) ;  /* 0x0000000000401947 */ /* 0x000fea0003800000 */
[C---:B0-----:R-:W-:Y:S01]  /*2a190*/  IMAD R15, R6.reuse, 0x4, R65 ;  /* 0x00000004060f7824 */ /* 0x041fe200078e0241 */
        /* <DEDUP_REMOVED lines=15> */
.L_x_2086:
[----:B------:R-:W-:Y:S05]  /*2a290*/  BSYNC.RECONVERGENT B1 ;  /* 0x0000000000017941 */ /* 0x000fea0003800200 */
.L_x_2085:
[----:B------:R-:W-:Y:S01]  /*2a2a0*/  BSSY.RECONVERGENT B1, `(.L_x_2087) ;  /* 0x0000013000017945 */ /* 0x000fe20003800200 */
[----:B------:R-:W-:-:S03]  /*2a2b0*/  IADD3 R3, PT, PT, R0, R3, RZ ;  /* 0x0000000300037210 */ /* 0x000fc60007ffe0ff */
        /* <DEDUP_REMOVED lines=17> */
.L_x_2088:
[----:B------:R-:W-:Y:S05]  /*2a3d0*/  BSYNC.RECONVERGENT B1 ;  /* 0x0000000000017941 */ /* 0x000fea0003800200 */
.L_x_2087:
[----:B------:R-:W-:Y:S01]  /*2a3e0*/  BSSY.RECONVERGENT B1, `(.L_x_2089) ;  /* 0x0000013000017945 */ /* 0x000fe20003800200 */
[----:B------:R-:W-:-:S03]  /*2a3f0*/  IMAD.IADD R3, R0, 0x1, R3 ;  /* 0x0000000100037824 */ /* 0x000fc600078e0203 */
        /* <DEDUP_REMOVED lines=17> */
.L_x_2090:
[----:B------:R-:W-:Y:S05]  /*2a510*/  BSYNC.RECONVERGENT B1 ;  /* 0x0000000000017941 */ /* 0x000fea0003800200 */
.L_x_2089:
[----:B------:R-:W-:Y:S01]  /*2a520*/  BSSY.RECONVERGENT B1, `(.L_x_2091) ;  /* 0x0000014000017945 */ /* 0x000fe20003800200 */
[----:B------:R-:W-:-:S03]  /*2a530*/  IADD3 R3, PT, PT, R0, R3, RZ ;  /* 0x0000000300037210 */ /* 0x000fc60007ffe0ff */
[----:B------:R-:W-:Y:S05]  /*2a540*/  @P4 BRA `(.L_x_2092) ;  /* 0x0000000000444947 */ /* 0x000fea0003800000 */
[C---:B------:R-:W-:Y:S01]  /*2a550*/  IADD3 R63, PT, PT, R6.reuse, R63, RZ ;  /* 0x0000003f063f7210 */ /* 0x040fe20007ffe0ff */
[----:B------:R-:W-:Y:S01]  /*2a560*/  LDS R20, [R79+0x3c] ;  /* 0x00003c004f147984 */ /* 0x000fe20000000800 */
[----:B0-----:R-:W0:Y:S03]  /*2a570*/  LDC.64 R12, c[0x0][0x398] ;  /* 0x0000e600ff0c7b82 */ /* 0x001e260000000a00 */
[----:B------:R-:W-:Y:S01]  /*2a580*/  IMAD R63, R63, 0x4, R16 ;  /* 0x000000043f3f7824 */ /* 0x000fe200078e0210 */
[----:B------:R-:W-:Y:S04]  /*2a590*/  LDS R44, [R44+0x3c] ;  /* 0x00003c002c2c7984 */ /* 0x000fe80000000800 */
[----:B------:R-:W-:Y:S01]  /*2a5a0*/  LEA R22, R6, R63, 0x3 ;  /* 0x0000003f06167211 */ /* 0x000fe200078e18ff */
[----:B------:R-:W5:Y:S01]  /*2a5b0*/  LDS R11, [R63+0x3c] ;  /* 0x00003c003f0b7984 */ /* 0x000f620000000800 */
[----:B------:R-:W1:Y:S04]  /*2a5c0*/  LDC.64 R18, c[0x0][0x390] ;  /* 0x0000e400ff127b82 */ /* 0x000e680000000a00 */
        /* <DEDUP_REMOVED lines=9> */
.L_x_2092:
[----:B------:R-:W-:Y:S05]  /*2a660*/  BSYNC.RECONVERGENT B1 ;  /* 0x0000000000017941 */ /* 0x000fea0003800200 */
.L_x_2091:
[----:B------:R-:W-:Y:S01]  /*2a670*/  BSSY.RECONVERGENT B1, `(.L_x_2093) ;  /* 0x0000014000017945 */ /* 0x000fe20003800200 */
[----:B------:R-:W-:-:S03]  /*2a680*/  IADD3 R3, PT, PT, R0, R3, RZ ;  /* 0x0000000300037210 */ /* 0x000fc60007ffe0ff */
[----:B------:R-:W-:Y:S05]  /*2a690*/  @P5 BRA `(.L_x_2094) ;  /* 0x0000000000445947 */ /* 0x000fea0003800000 */
[C---:B------:R-:W-:Y:S01]  /*2a6a0*/  IADD3 R67, PT, PT, R6.reuse, R67, RZ ;  /* 0x0000004306437210 */ /* 0x040fe20007ffe0ff */
[----:B------:R-:W-:Y:S01]  /*2a6b0*/  LDS R20, [R71+0x3c] ;  /* 0x00003c0047147984 */ /* 0x000fe20000000800 */
[----:B0-----:R-:W0:Y:S02]  /*2a6c0*/  LDC.64 R12, c[0x0][0x398] ;  /* 0x0000e600ff0c7b82 */ /* 0x001e240000000a00 */
[----:B------:R-:W-:Y:S01]  /*2a6d0*/  LEA R67, R67, R16, 0x2 ;  /* 0x0000001043437211 */ /* 0x000fe200078e10ff */
[----:B------:R-:W-:Y:S04]  /*2a6e0*/  LDS R8, [R8+0x3c] ;  /* 0x00003c0008087984 */ /* 0x000fe80000000800 */
[----:B------:R-:W-:Y:S01]  /*2a6f0*/  IMAD R22, R6, 0x8, R67 ;  /* 0x0000000806167824 */ /* 0x000fe200078e0243 */
        /* <DEDUP_REMOVED lines=11> */
.L_x_2094:
[----:B------:R-:W-:Y:S05]  /*2a7b0*/  BSYNC.RECONVERGENT B1 ;  /* 0x0000000000017941 */ /* 0x000fea0003800200 */
.L_x_2093:
[----:B------:R-:W-:Y:S05]  /*2a7c0*/  @P0 BRA `(.L_x_1584) ;  /* 0x0000000000480947 */ /* 0x000fea0003800000 */
[C---:B------:R-:W-:Y:S01]  /*2a7d0*/  IADD3 R69, PT, PT, R6.reuse, R69, RZ ;  /* 0x0000004506457210 */ /* 0x040fe20007ffe0ff */
[----:B------:R-:W-:Y:S01]  /*2a7e0*/  LDS R73, [R73+0x3c] ;  /* 0x00003c0049497984 */ /* 0x000fe20000000800 */
[----:B0-----:R-:W0:Y:S02]  /*2a7f0*/  LDC.64 R12, c[0x0][0x398] ;  /* 0x0000e600ff0c7b82 */ /* 0x001e240000000a00 */
[----:B------:R-:W-:Y:S01]  /*2a800*/  LEA R69, R69, R16, 0x2 ;  /* 0x0000001045457211 */ /* 0x000fe200078e10ff */
[----:B------:R-:W-:Y:S03]  /*2a810*/  LDS R15, [R38+0x3c] ;  /* 0x00003c00260f7984 */ /* 0x000fe60000000800 */
[----:B------:R-:W-:Y:S01]  /*2a820*/  LEA R18, R6, R69, 0x3 ;  /* 0x0000004506127211 */ /* 0x000fe200078e18ff */
[----:B------:R-:W5:Y:S01]  /*2a830*/  LDS R8, [R69+0x3c] ;  /* 0x00003c0045087984 */ /* 0x000f620000000800 */
[----:B------:R-:W1:Y:S03]  /*2a840*/  LDC.64 R16, c[0x0][0x390] ;  /* 0x0000e400ff107b82 */ /* 0x000e660000000a00 */
[----:B------:R-:W2:Y:S01]  /*2a850*/  LDS R11, [R18+0x3c] ;  /* 0x00003c00120b7984 */ /* 0x000ea20000000800 */
[----:B-----5:R-:W-:-:S04]  /*2a860*/  FADD R8, R8, -R73 ;  /* 0x8000004908087221 */ /* 0x020fc80000000000 */
[----:B--2---:R-:W-:Y:S01]  /*2a870*/  FADD R8, R8, R11 ;  /* 0x0000000b08087221 */ /* 0x004fe20000000000 */
[----:B------:R-:W-:-:S03]  /*2a880*/  IADD3 R11, PT, PT, R0, R3, RZ ;  /* 0x00000003000b7210 */ /* 0x000fc60007ffe0ff */
[----:B------:R-:W-:Y:S02]  /*2a890*/  FADD R15, R8, -R15 ;  /* 0x8000000f080f7221 */ /* 0x000fe40000000000 */
[----:B0-----:R-:W-:-:S04]  /*2a8a0*/  IMAD.WIDE R12, R11, 0x4, R12 ;  /* 0x000000040b0c7825 */ /* 0x001fc800078e020c */
[----:B------:R-:W-:Y:S01]  /*2a8b0*/  FMUL R3, R14, R15 ;  /* 0x0000000f0e037220 */ /* 0x000fe20000400000 */
[----:B-1----:R-:W-:-:S04]  /*2a8c0*/  IMAD.WIDE R14, R11, 0x4, R16 ;  /* 0x000000040b0e7825 */ /* 0x002fc800078e0210 */
[----:B------:R0:W-:Y:S04]  /*2a8d0*/  STG.E desc[UR8][R12.64], R3 ;  /* 0x000000030c007986 */ /* 0x0001e8000c101908 */
[----:B------:R0:W-:Y:S02]  /*2a8e0*/  STG.E desc[UR8][R14.64], RZ ;  /* 0x000000ff0e007986 */ /* 0x0001e4000c101908 */
.L_x_1584:
[----:B------:R-:W-:Y:S05]  /*2a8f0*/  BSYNC.RECONVERGENT B0 ;  /* 0x0000000000007941 */ /* 0x000fea0003800200 */
.L_x_1583:
[----:B------:R-:W-:-:S13]  /*2a900*/  ISETP.GE.AND P0, PT, R33, UR4, PT ;  /* 0x0000000421007c0c */ /* 0x000fda000bf06270 */
[----:B------:R-:W-:Y:S05]  /*2a910*/  @P0 EXIT ;  /* 0x000000000000094d */ /* 0x000fea0003800000 */
[----:B0-----:R-:W-:Y:S02]  /*2a920*/  HFMA2 R14, -RZ, RZ, 0, 9.5367431640625e-07 ;  /* 0x00000010ff0e7431 */ /* 0x001fe400000001ff */
[----:B------:R-:W-:Y:S02]  /*2a930*/  IMAD R24, R4, R9, RZ ;  /* 0x0000000904187224 */ /* 0x000fe400078e02ff */
[----:B------:R-:W-:Y:S01]  /*2a940*/  FMUL R26, R10, -0.5 ;  /* 0xbf0000000a1a7820 */ /* 0x000fe20000400000 */
[----:B------:R-:W-:-:S07]  /*2a950*/  IMAD R23, R0, 0x10, R5 ;  /* 0x0000001000177824 */ /* 0x000fce00078e0205 */
.L_x_2100:
[----:B------:R-:W-:Y:S01]  /*2a960*/  ISETP.GE.AND P0, PT, R23, UR4, PT ;  /* 0x0000000417007c0c */ /* 0x000fe2000bf06270 */
[----:B------:R-:W-:-:S12]  /*2a970*/  BSSY.RECONVERGENT B0, `(.L_x_2095) ;  /* 0x0000029000007945 */ /* 0x000fd80003800200 */
[----:B0-----:R-:W-:Y:S05]  /*2a980*/  @P0 BRA `(.L_x_2096) ;  /* 0x00000000009c0947 */ /* 0x001fea0003800000 */
[----:B------:R-:W0:Y:S01]  /*2a990*/  LDC R25, c[0x3][RZ] ;  /* 0x00c00000ff197b82 */ /* 0x000e220000000800 */
[----:B------:R-:W-:Y:S01]  /*2a9a0*/  IMAD R20, R33, UR4, RZ ;  /* 0x0000000421147c24 */ /* 0x000fe2000f8e02ff */
[----:B------:R-:W-:Y:S01]  /*2a9b0*/  MOV R3, 0x10 ;  /* 0x0000001000037802 */ /* 0x000fe20000000f00 */
[----:B------:R-:W-:Y:S01]  /*2a9c0*/  IMAD R22, R7, R14, R24 ;  /* 0x0000000e07167224 */ /* 0x000fe200078e0218 */
[----:B------:R-:W-:-:S04]  /*2a9d0*/  MOV R15, R23 ;  /* 0x00000017000f7202 */ /* 0x000fc80000000f00 */
[----:B------:R-:W0:Y:S08]  /*2a9e0*/  LDC.64 R12, c[0x0][0x390] ;  /* 0x0000e400ff0c7b82 */ /* 0x000e300000000a00 */
[----:B------:R-:W0:Y:S02]  /*2a9f0*/  LDC.64 R10, c[0x0][0x398] ;  /* 0x0000e600ff0a7b82 */ /* 0x000e240000000a00 */
.L_x_2099:
[----:B0-----:R-:W-:Y:S01]  /*2aa00*/  VIMNMX R4, PT, PT, R15, R33, !PT ;  /* 0x000000210f047248 */ /* 0x001fe20007fe0100 */
[----:B------:R-:W-:Y:S03]  /*2aa10*/  BSSY.RECONVERGENT B1, `(.L_x_2097) ;  /* 0x000001a000017945 */ /* 0x000fe60003800200 */
[----:B0-----:R-:W-:-:S04]  /*2aa20*/  ISETP.GT.AND P0, PT, R4, R25, PT ;  /* 0x000000190400720c */ /* 0x001fc80003f04270 */
[----:B------:R-:W-:-:S13]  /*2aa30*/  ISETP.LT.OR P0, PT, R15, 0x1, P0 ;  /* 0x000000010f00780c */ /* 0x000fda0000701670 */
[----:B------:R-:W-:Y:S05]  /*2aa40*/  @P0 BRA `(.L_x_2098) ;  /* 0x0000000000580947 */ /* 0x000fea0003800000 */
[----:B------:R-:W0:Y:S01]  /*2aa50*/  S2UR UR6, SR_CgaCtaId ;  /* 0x00000000000679c3 */ /* 0x000e220000008800 */
[----:B------:R-:W-:Y:S01]  /*2aa60*/  IADD3 R5, PT, PT, R22, R3, RZ ;  /* 0x0000000316057210 */ /* 0x000fe20007ffe0ff */
[----:B------:R-:W-:-:S04]  /*2aa70*/  UMOV UR5, 0x400 ;  /* 0x0000040000057882 */ /* 0x000fc80000000000 */
[----:B------:R-:W-:Y:S01]  /*2aa80*/  IMAD.IADD R4, R6, 0x1, R5 ;  /* 0x0000000106047824 */ /* 0x000fe200078e0205 */
[----:B0-----:R-:W-:-:S06]  /*2aa90*/  ULEA UR5, UR6, UR5, 0x18 ;  /* 0x0000000506057291 */ /* 0x001fcc000f8ec0ff */
[----:B------:R-:W-:Y:S02]  /*2aaa0*/  LEA R9, R4, UR5, 0x2 ;  /* 0x0000000504097c11 */ /* 0x000fe4000f8e10ff */
[----:B------:R-:W-:Y:S02]  /*2aab0*/  LEA R17, R5, UR5, 0x2 ;  /* 0x0000000505117c11 */ /* 0x000fe4000f8e10ff */
[C---:B------:R-:W-:Y:S01]  /*2aac0*/  LEA R16, R6.reuse, R9, 0x3 ;  /* 0x0000000906107211 */ /* 0x040fe200078e18ff */
[----:B------:R-:W-:Y:S01]  /*2aad0*/  LDS R4, [R9] ;  /* 0x0000000009047984 */ /* 0x000fe20000000800 */
[----:B------:R-:W-:-:S03]  /*2aae0*/  LEA R18, R6, R17, 0x3 ;  /* 0x0000001106127211 */ /* 0x000fc600078e18ff */
[----:B------:R-:W0:Y:S04]  /*2aaf0*/  LDS R5, [R17] ;  /* 0x0000000011057984 */ /* 0x000e280000000800 */
[----:B------:R-:W5:Y:S04]  /*2ab00*/  LDS R19, [R16] ;  /* 0x0000000010137984 */ /* 0x000f680000000800 */
[----:B------:R-:W1:Y:S01]  /*2ab10*/  LDS R21, [R18] ;  /* 0x0000000012157984 */ /* 0x000e620000000800 */
[----:B0-----:R-:W-:-:S04]  /*2ab20*/  FADD R4, R4, -R5 ;  /* 0x8000000504047221 */ /* 0x001fc80000000000 */
[----:B-----5:R-:W-:Y:S01]  /*2ab30*/  FADD R4, R4, R19 ;  /* 0x0000001304047221 */ /* 0x020fe20000000000 */
[----:B------:R-:W-:-:S03]  /*2ab40*/  IADD3 R19, PT, PT, R20, R15, RZ ;  /* 0x0000000f14137210 */ /* 0x000fc60007ffe0ff */
[----:B-1----:R-:W-:Y:S02]  /*2ab50*/  FADD R21, R4, -R21 ;  /* 0x8000001504157221 */ /* 0x002fe40000000000 */
[----:B------:R-:W-:-:S04]  /*2ab60*/  IMAD.WIDE R4, R19, 0x4, R10 ;  /* 0x0000000413047825 */ /* 0x000fc800078e020a */
[----:B------:R-:W-:Y:S01]  /*2ab70*/  FMUL R21, R26, R21 ;  /* 0x000000151a157220 */ /* 0x000fe20000400000 */
[----:B------:R-:W-:-:S04]  /*2ab80*/  IMAD.WIDE R8, R19, 0x4, R12 ;  /* 0x0000000413087825 */ /* 0x000fc800078e020c */
[----:B------:R0:W-:Y:S04]  /*2ab90*/  STG.E desc[UR8][R4.64], R21 ;  /* 0x0000001504007986 */ /* 0x0001e8000c101908 */
[----:B------:R0:W-:Y:S02]  /*2aba0*/  STG.E desc[UR8][R8.64], RZ ;  /* 0x000000ff08007986 */ /* 0x0001e4000c101908 */
.L_x_2098:
[----:B------:R-:W-:Y:S05]  /*2abb0*/  BSYNC.RECONVERGENT B1 ;  /* 0x0000000000017941 */ /* 0x000fea0003800200 */
.L_x_2097:
[----:B------:R-:W-:Y:S01]  /*2abc0*/  IADD3 R15, PT, PT, R0, R15, RZ ;  /* 0x0000000f000f7210 */ /* 0x000fe20007ffe0ff */
[----:B------:R-:W-:-:S03]  /*2abd0*/  VIADD R3, R3, 0x1 ;  /* 0x0000000103037836 */ /* 0x000fc60000000000 */
[----:B------:R-:W-:-:S13]  /*2abe0*/  ISETP.GE.AND P0, PT, R15, UR4, PT ;  /* 0x000000040f007c0c */ /* 0x000fda000bf06270 */
[----:B------:R-:W-:Y:S05]  /*2abf0*/  @!P0 BRA `(.L_x_2099) ;  /* 0xfffffffc00808947 */ /* 0x000fea000383ffff */
.L_x_2096:
[----:B------:R-:W-:Y:S05]  /*2ac00*/  BSYNC.RECONVERGENT B0 ;  /* 0x0000000000007941 */ /* 0x000fea0003800200 */
.L_x_2095:
[----:B------:R-:W-:Y:S02]  /*2ac10*/  IADD3 R33, PT, PT, R2, R33, RZ ;  /* 0x0000002102217210 */ /* 0x000fe40007ffe0ff */
[----:B------:R-:W-:Y:S02]  /*2ac20*/  IADD3 R14, PT, PT, R14, 0x1, RZ ;  /* 0x000000010e0e7810 */ /* 0x000fe40007ffe0ff */
[----:B------:R-:W-:-:S13]  /*2ac30*/  ISETP.GE.AND P0, PT, R33, UR4, PT ;  /* 0x0000000421007c0c */ /* 0x000fda000bf06270 */
[----:B------:R-:W-:Y:S05]  /*2ac40*/  @!P0 BRA `(.L_x_2100) ;  /* 0xfffffffc00448947 */ /* 0x000fea000383ffff */
[----:B------:R-:W-:Y:S05]  /*2ac50*/  EXIT ;  /* 0x000000000000794d */ /* 0x000fea0003800000 */
        .weak           $__internal_2_$__cuda_sm20_rcp_rn_f32_slowpath
        .type           $__internal_2_$__cuda_sm20_rcp_rn_f32_slowpath,@function
        .size           $__internal_2_$__cuda_sm20_rcp_rn_f32_slowpath,(.L_x_4358 - $__internal_2_$__cuda_sm20_rcp_rn_f32_slowpath)
$__internal_2_$__cuda_sm20_rcp_rn_f32_slowpath:
[----:B------:R-:W-:-:S04]  /*2ac60*/  SHF.L.U32 R11, R10, 0x1, RZ ;  /* 0x000000010a0b7819 */ /* 0x000fc800000006ff */
[----:B------:R-:W-:-:S04]  /*2ac70*/  SHF.R.U32.HI R11, RZ, 0x18, R11 ;  /* 0x00000018ff0b7819 */ /* 0x000fc8000001160b */
[----:B------:R-:W-:-:S13]  /*2ac80*/  ISETP.NE.U32.AND P0, PT, R11, RZ, PT ;  /* 0x000000ff0b00720c */ /* 0x000fda0003f05070 */
[----:B------:R-:W-:Y:S05]  /*2ac90*/  @P0 BRA `(.L_x_2101) ;  /* 0x00000000002c0947 */ /* 0x000fea0003800000 */
[----:B------:R-:W-:-:S04]  /*2aca0*/  SHF.L.U32 R11, R10, 0x1, RZ ;  /* 0x000000010a0b7819 */ /* 0x000fc800000006ff */
[----:B------:R-:W-:-:S13]  /*2acb0*/  ISETP.NE.AND P0, PT, R11, RZ, PT ;  /* 0x000000ff0b00720c */ /* 0x000fda0003f05270 */
[----:B------:R0:W1:Y:S01]  /*2acc0*/  @!P0 MUFU.RCP R11, R10 ;  /* 0x0000000a000b8308 */ /* 0x0000620000001000 */
[----:B------:R-:W-:Y:S05]  /*2acd0*/  @!P0 BRA `(.L_x_2102) ;  /* 0x0000000000a48947 */ /* 0x000fea0003800000 */
[----:B------:R-:W-:-:S04]  /*2ace0*/  FFMA R12, R10, 1.84467440737095516160e+19, RZ ;  /* 0x5f8000000a0c7823 */ /* 0x000fc800000000ff */
[----:B-1----:R-:W0:Y:S02]  /*2acf0*/  MUFU.RCP R11, R12 ;  /* 0x0000000c000b7308 */ /* 0x002e240000001000 */
[----:B0-----:R-:W-:-:S04]  /*2ad00*/  FFMA R10, R12, R11, -1 ;  /* 0xbf8000000c0a7423 */ /* 0x001fc8000000000b */
[----:B------:R-:W-:-:S04]  /*2ad10*/  FADD.FTZ R10, -R10, -RZ ;  /* 0x800000ff0a0a7221 */ /* 0x000fc80000010100 */
[----:B------:R-:W-:-:S04]  /*2ad20*/  FFMA R10, R11, R10, R11 ;  /* 0x0000000a0b0a7223 */ /* 0x000fc8000000000b */
[----:B------:R-:W-:Y:S01]  /*2ad30*/  FFMA R11, R10, 1.84467440737095516160e+19, RZ ;  /* 0x5f8000000a0b7823 */ /* 0x000fe200000000ff */
[----:B------:R-:W-:Y:S06]  /*2ad40*/  BRA `(.L_x_2102) ;  /* 0x0000000000887947 */ /* 0x000fec0003800000 */
.L_x_2101:
[----:B------:R-:W-:-:S05]  /*2ad50*/  VIADD R12, R11, 0xffffff03 ;  /* 0xffffff030b0c7836 */ /* 0x000fca0000000000 */
[----:B------:R-:W-:-:S13]  /*2ad60*/  ISETP.GT.U32.AND P0, PT, R12, 0x1, PT ;  /* 0x000000010c00780c */ /* 0x000fda0003f04070 */
[----:B------:R-:W-:Y:S05]  /*2ad70*/  @P0 BRA `(.L_x_2103) ;  /* 0x0000000000780947 */ /* 0x000fea0003800000 */
[----:B------:R-:W-:Y:S01]  /*2ad80*/  LOP3.LUT R13, R10, 0x7fffff, RZ, 0xc0, !PT ;  /* 0x007fffff0a0d7812 */ /* 0x000fe200078ec0ff */
[----:B------:R-:W-:-:S03]  /*2ad90*/  HFMA2 R19, -RZ, RZ, 0, 1.78813934326171875e-07 ;  /* 0x00000003ff137431 */ /* 0x000fc600000001ff */
        /* <DEDUP_REMOVED lines=14> */
[----:B------:R-:W-:Y:S02]  /*2ae80*/  LOP3.LUT P1, RZ, R14, R12, R15, 0xf8, !PT ;  /* 0x0000000c0eff7212 */ /* 0x000fe4000782f80f */
[C---:B------:R-:W-:Y:S02]  /*2ae90*/  LOP3.LUT P0, RZ, R13.reuse, 0x1, RZ, 0xc0, !PT ;  /* 0x000000010dff7812 */ /* 0x040fe4000780c0ff */
[----:B------:R-:W-:-:S04]  /*2aea0*/  LOP3.LUT P2, RZ, R13, 0x2, RZ, 0xc0, !PT ;  /* 0x000000020dff7812 */ /* 0x000fc8000784c0ff */
[----:B------:R-:W-:Y:S02]  /*2aeb0*/  PLOP3.LUT P0, PT, P0, P1, P2, 0xe0, 0x0 ;  /* 0x000000000000781c */ /* 0x000fe40000703c20 */
[----:B------:R-:W-:Y:S02]  /*2aec0*/  LOP3.LUT P1, RZ, R10, 0x7fffff, RZ, 0xc0, !PT ;  /* 0x007fffff0aff7812 */ /* 0x000fe4000782c0ff */
[----:B------:R-:W-:-:S04]  /*2aed0*/  SEL R12, RZ, 0x1, !P0 ;  /* 0x00000001ff0c7807 */ /* 0x000fc80004000000 */
[----:B------:R-:W-:-:S04]  /*2aee0*/  IADD3 R12, PT, PT, -R12, RZ, RZ ;  /* 0x000000ff0c0c7210 */ /* 0x000fc80007ffe1ff */
[----:B------:R-:W-:Y:S02]  /*2aef0*/  ISETP.GE.AND P0, PT, R12, RZ, PT ;  /* 0x000000ff0c00720c */ /* 0x000fe40003f06270 */
[----:B------:R-:W-:-:S04]  /*2af00*/  IADD3 R12, PT, PT, R11, -0xfc, RZ ;  /* 0xffffff040b0c7810 */ /* 0x000fc80007ffe0ff */
[----:B------:R-:W-:-:S07]  /*2af10*/  SHF.R.U32.HI R11, RZ, R12, R15 ;  /* 0x0000000cff0b7219 */ /* 0x000fce000001160f */
[----:B------:R-:W-:-:S05]  /*2af20*/  @!P0 VIADD R11, R11, 0x1 ;  /* 0x000000010b0b8836 */ /* 0x000fca0000000000 */
[----:B------:R-:W-:-:S04]  /*2af30*/  @!P1 SHF.L.U32 R11, R11, 0x1, RZ ;  /* 0x000000010b0b9819 */ /* 0x000fc800000006ff */
[----:B------:R-:W-:Y:S01]  /*2af40*/  LOP3.LUT R11, R11, 0x80000000, R10, 0xf8, !PT ;  /* 0x800000000b0b7812 */ /* 0x000fe200078ef80a */
[----:B------:R-:W-:Y:S06]  /*2af50*/  BRA `(.L_x_2102) ;  /* 0x0000000000047947 */ /* 0x000fec0003800000 */
.L_x_2103:
[----:B------:R2:W3:Y:S02]  /*2af60*/  MUFU.RCP R11, R10 ;  /* 0x0000000a000b7308 */ /* 0x0004e40000001000 */
.L_x_2102:
[----:B-1-3--:R-:W-:Y:S02]  /*2af70*/  MOV R12, R11 ;  /* 0x0000000b000c7202 */ /* 0x00afe40000000f00 */
[----:B0-2---:R-:W-:Y:S02]  /*2af80*/  MOV R10, R17 ;  /* 0x00000011000a7202 */ /* 0x005fe40000000f00 */
[----:B------:R-:W-:-:S04]  /*2af90*/  MOV R11, 0x0 ;  /* 0x00000000000b7802 */ /* 0x000fc80000000f00 */
[----:B------:R-:W-:Y:S05]  /*2afa0*/  RET.REL.NODEC R10 `(_Z33computeDivergenceAndPressureOnGPUILi16EEvPfS0_S0_S0_) ;  /* 0xfffffd500a147950 */ /* 0x000fea0003c3ffff */
.L_x_2104:
        /* <DEDUP_REMOVED lines=13> */
.L_x_4358:


//--------------------- .text._Z11advectOnGPUILi16EEviPfS0_S0_S0_ --------------------------
	.section	.text._Z11advectOnGPUILi16EEviPfS0_S0_S0_,"ax",@progbits
	.align	128
        .global         _Z11advectOnGPUILi16EEviPfS0_S0_S0_
        .type           _Z11advectOnGPUILi16EEviPfS0_S0_S0_,@function
        .size           _Z11advectOnGPUILi16EEviPfS0_S0_S0_,(.L_x_4362 - _Z11advectOnGPUILi16EEviPfS0_S0_S0_)
        .other          _Z11advectOnGPUILi16EEviPfS0_S0_S0_,@"STO_CUDA_ENTRY STV_DEFAULT"
_Z11advectOnGPUILi16EEviPfS0_S0_S0_:
.text._Z11advectOnGPUILi16EEviPfS0_S0_S0_:
[----:B------:R-:W-:Y:S08]  /*0000*/  LDC R1, c[0x0][0x37c] ;  /* 0x0000df00ff017b82 */ /* 0x000ff00000000800 */
[----:B------:R-:W0:Y:S01]  /*0010*/  LDC R17, c[0x0][0x360] ;  /* 0x0000d800ff117b82 */ /* 0x000e220000000800 */
[----:B------:R-:W1:Y:S01]  /*0020*/  S2R R10, SR_TID.X ;  /* 0x00000000000a7919 */ /* 0x000e620000002100 */
[----:B------:R-:W-:Y:S01]  /*0030*/  LOP3.LUT R3, R3, 0xffffefff, RZ, 0xc0, !PT ;  /* 0xffffefff03037812 */ /* 0x000fe200078ec0ff */
[----:B------:R-:W2:Y:S01]  /*0040*/  LDCU.64 UR6, c[0x0][0x358] ;  /* 0x00006b00ff0677ac */ /* 0x000ea20008000a00 */
[----:B------:R-:W-:Y:S04]  /*0050*/  BSSY.RECONVERGENT B0, `(.L_x_2105) ;  /* 0x00034ca000007945 */ /* 0x000fe80003800200 */
[----:B------:R-:W3:Y:S01]  /*0060*/  LDC R16, c[0x0][0x364] ;  /* 0x0000d900ff107b82 */ /* 0x000ee20000000800 */
[----:B------:R-:W0:Y:S07]  /*0070*/  LDCU UR4, c[0x0][0x370] ;  /* 0x00006e00ff0477ac */ /* 0x000e2e0008000800 */
[----:B------:R-:W3:Y:S08]  /*0080*/  LDC R5, c[0x0][0x374] ;  /* 0x0000dd00ff057b82 */ /* 0x000ef00000000800 */
[----:B------:R-:W4:Y:S01]  /*0090*/  LDC.64 R14, c[0x3][RZ] ;  /* 0x00c00000ff0e7b82 */ /* 0x000f220000000a00 */
[----:B0-----:R-:W-:-:S04]  /*00a0*/  IMAD R0, R17, UR4, RZ ;  /* 0x0000000411007c24 */ /* 0x001fc8000f8e02ff */
[----:B------:R-:W0:Y:S01]  /*00b0*/  I2F.U32.RP R8, R0 ;  /* 0x0000000000087306 */ /* 0x000e220000209000 */
[----:B------:R-:W-:Y:S02]  /*00c0*/  IADD3 R11, PT, PT, RZ, -R0, RZ ;  /* 0x80000000ff0b7210 */ /* 0x000fe40007ffe0ff */
[----:B------:R-:W5:Y:S01]  /*00d0*/  S2UR UR4, SR_CTAID.Y ;  /* 0x00000000000479c3 */ /* 0x000f620000002600 */
[----:B------:R-:W-:Y:S01]  /*00e0*/  ISETP.NE.U32.AND P5, PT, R0, RZ, PT ;  /* 0x000000ff0000720c */ /* 0x000fe20003fa5070 */
[----:B---3--:R-:W-:-:S06]  /*00f0*/  IMAD R2, R16, R5, RZ ;  /* 0x0000000510027224 */ /* 0x008fcc00078e02ff */
[----:B------:R-:W1:Y:S01]  /*0100*/  S2UR UR8, SR_CTAID.X ;  /* 0x00000000000879c3 */ /* 0x000e620000002500 */
[----:B------:R-:W3:Y:S01]  /*0110*/  I2F.U32.RP R9, R2 ;  /* 0x0000000200097306 */ /* 0x000ee20000209000 */
[----:B------:R-:W-:Y:S02]  /*0120*/  IADD3 R13, PT, PT, RZ, -R2, RZ ;  /* 0x80000002ff0d7210 */ /* 0x000fe40007ffe0ff */
[----:B------:R-:W-:Y:S02]  /*0130*/  ISETP.NE.U32.AND P4, PT, R2, RZ, PT ;  /* 0x000000ff0200720c */ /* 0x000fe40003f85070 */
[----:B----4-:R-:W-:Y:S02]  /*0140*/  I2FP.F32.S32 R12, R14 ;  /* 0x0000000e000c7245 */ /* 0x010fe40000201400 */
[----:B------:R-:W-:Y:S01]  /*0150*/  @P5 LOP3.LUT R3, R3, 0x1000, RZ, 0xfc, !PT ;  /* 0x0000100003035812 */ /* 0x000fe200078efcff */
[----:B0-----:R-:W0:Y:S02]  /*0160*/  MUFU.RCP R8, R8 ;  /* 0x0000000800087308 */ /* 0x001e240000001000 */
[----:B------:R-:W-:-:S06]  /*0170*/  FMUL R15, R12, R15 ;  /* 0x0000000f0c0f7220 */ /* 0x000fcc0000400000 */
[----:B---3--:R-:W3:Y:S01]  /*0180*/  MUFU.RCP R9, R9 ;  /* 0x0000000900097308 */ /* 0x008ee20000001000 */
[----:B0-----:R-:W-:Y:S01]  /*0190*/  IADD3 R4, PT, PT, R8, 0xffffffe, RZ ;  /* 0x0ffffffe08047810 */ /* 0x001fe20007ffe0ff */
[----:B------:R-:W-:-:S06]  /*01a0*/  IMAD R8, R17, R16, RZ ;  /* 0x0000001011087224 */ /* 0x000fcc00078e02ff */
[----:B------:R0:W4:Y:S01]  /*01b0*/  F2I.FTZ.U32.TRUNC.NTZ R5, R4 ;  /* 0x0000000400057305 */ /* 0x000122000021f000 */
[----:B---3--:R-:W-:Y:S02]  /*01c0*/  IADD3 R6, PT, PT, R9, 0xffffffe, RZ ;  /* 0x0ffffffe09067810 */ /* 0x008fe40007ffe0ff */
[----:B------:R-:W-:-:S05]  /*01d0*/  IADD3 R9, PT, PT, R14, 0x1, RZ ;  /* 0x000000010e097810 */ /* 0x000fca0007ffe0ff */
[----:B------:R3:W2:Y:S01]  /*01e0*/  F2I.FTZ.U32.TRUNC.NTZ R7, R6 ;  /* 0x0000000600077305 */ /* 0x0006a2000021f000 */
[----:B0-----:R-:W-:Y:S02]  /*01f0*/  HFMA2 R4, -RZ, RZ, 0, 0 ;  /* 0x00000000ff047431 */ /* 0x001fe400000001ff */
[----:B----4-:R-:W-:Y:S01]  /*0200*/  IMAD R11, R11, R5, RZ ;  /* 0x000000050b0b7224 */ /* 0x010fe200078e02ff */
[----:B---3--:R-:W-:-:S03]  /*0210*/  MOV R6, RZ ;  /* 0x000000ff00067202 */ /* 0x008fc60000000f00 */
[----:B------:R-:W-:-:S04]  /*0220*/  IMAD.HI.U32 R4, R5, R11, R4 ;  /* 0x0000000b05047227 */ /* 0x000fc800078e0004 */
[----:B--2---:R-:W-:Y:S02]  /*0230*/  IMAD R13, R13, R7, RZ ;  /* 0x000000070d0d7224 */ /* 0x004fe400078e02ff */
[----:B------:R-:W-:-:S04]  /*0240*/  IMAD.HI.U32 R4, R4, R9, RZ ;  /* 0x0000000904047227 */ /* 0x000fc800078e00ff */
[----:B------:R-:W-:Y:S01]  /*0250*/  IMAD.HI.U32 R6, R7, R13, R6 ;  /* 0x0000000d07067227 */ /* 0x000fe200078e0006 */
[----:B------:R-:W-:Y:S01]  /*0260*/  IADD3 R5, PT, PT, -R4, RZ, RZ ;  /* 0x000000ff04057210 */ /* 0x000fe20007ffe1ff */
[----:B------:R-:W5:Y:S04]  /*0270*/  S2R R13, SR_TID.Y ;  /* 0x00000000000d7919 */ /* 0x000f680000002200 */
[----:B------:R-:W-:-:S04]  /*0280*/  IMAD.HI.U32 R7, R6, R9, RZ ;  /* 0x0000000906077227 */ /* 0x000fc800078e00ff */
[----:B------:R-:W-:Y:S01]  /*0290*/  IMAD R5, R0, R5, R9 ;  /* 0x0000000500057224 */ /* 0x000fe200078e0209 */
[----:B------:R-:W-:-:S04]  /*02a0*/  IADD3 R6, PT, PT, -R7, RZ, RZ ;  /* 0x000000ff07067210 */ /* 0x000fc80007ffe1ff */
[----:B------:R-:W-:Y:S01]  /*02b0*/  ISETP.GE.U32.AND P0, PT, R5, R0, PT ;  /* 0x000000000500720c */ /* 0x000fe20003f06070 */
[----:B------:R-:W-:-:S05]  /*02c0*/  IMAD R9, R2, R6, R9 ;  /* 0x0000000602097224 */ /* 0x000fca00078e0209 */
[----:B------:R-:W-:-:S07]  /*02d0*/  ISETP.GE.U32.AND P2, PT, R9, R2, PT ;  /* 0x000000020900720c */ /* 0x000fce0003f46070 */
[----:B------:R-:W-:Y:S02]  /*02e0*/  @P0 IADD3 R5, PT, PT, -R0, R5, RZ ;  /* 0x0000000500050210 */ /* 0x000fe40007ffe1ff */
[----:B------:R-:W-:Y:S02]  /*02f0*/  @P0 IADD3 R4, PT, PT, R4, 0x1, RZ ;  /* 0x0000000104040810 */ /* 0x000fe40007ffe0ff */
[-C--:B------:R-:W-:Y:S02]  /*0300*/  ISETP.GE.U32.AND P1, PT, R5, R0.reuse, PT ;  /* 0x000000000500720c */ /* 0x080fe40003f26070 */
[----:B------:R-:W-:Y:S01]  /*0310*/  @P2 IADD3 R9, PT, PT, -R2, R9, RZ ;  /* 0x0000000902092210 */ /* 0x000fe20007ffe1ff */
[----:B-----5:R-:W-:Y:S01]  /*0320*/  IMAD R85, R16, UR4, R13 ;  /* 0x0000000410557c24 */ /* 0x020fe2000f8e020d */
[----:B------:R-:W-:Y:S02]  /*0330*/  LOP3.LUT R5, RZ, R0, RZ, 0x33, !PT ;  /* 0x00000000ff057212 */ /* 0x000fe400078e33ff */
[----:B------:R-:W-:-:S02]  /*0340*/  ISETP.GE.U32.AND P3, PT, R9, R2, PT ;  /* 0x000000020900720c */ /* 0x000fc40003f66070 */
[----:B------:R-:W-:-:S05]  /*0350*/  @P2 IADD3 R7, PT, PT, R7, 0x1, RZ ;  /* 0x0000000107072810 */ /* 0x000fca0007ffe0ff */
[----:B------:R-:W-:-:S04]  /*0360*/  @P1 IADD3 R4, PT, PT, R4, 0x1, RZ ;  /* 0x0000000104041810 */ /* 0x000fc80007ffe0ff */
[----:B------:R-:W-:Y:S01]  /*0370*/  SEL R22, R5, R4, !P5 ;  /* 0x0000000405167207 */ /* 0x000fe20006800000 */
[----:B------:R-:W-:Y:S01]  /*0380*/  IMAD R5, R2, 0xf, R85 ;  /* 0x0000000f02057824 */ /* 0x000fe200078e0255 */
[----:B------:R-:W-:Y:S02]  /*0390*/  IADD3 R4, PT, PT, R14, 0x2, RZ ;  /* 0x000000020e047810 */ /* 0x000fe40007ffe0ff */
[----:B------:R-:W-:Y:S02]  /*03a0*/  @P3 IADD3 R7, PT, PT, R7, 0x1, RZ ;  /* 0x0000000107073810 */ /* 0x000fe40007ffe0ff */
[----:B------:R-:W-:Y:S02]  /*03b0*/  @!P4 LOP3.LUT R7, RZ, R2, RZ, 0x33, !PT ;  /* 0x00000002ff07c212 */ /* 0x000fe400078e33ff */
[----:B------:R-:W-:-:S03]  /*03c0*/  ISETP.GE.AND P0, PT, R5, R4, PT ;  /* 0x000000040500720c */ /* 0x000fc60003f06270 */
[----:B------:R-:W-:-:S05]  /*03d0*/  IMAD R6, R22, R7, R22 ;  /* 0x0000000716067224 */ /* 0x000fca00078e0216 */
[----:B------:R-:W-:Y:S01]  /*03e0*/  IADD3 R9, PT, PT, R7, R6, RZ ;  /* 0x0000000607097210 */ /* 0x000fe20007ffe0ff */
[----:B-1----:R-:W-:Y:S01]  /*03f0*/  IMAD R7, R17, UR8, R10 ;  /* 0x0000000811077c24 */ /* 0x002fe2000f8e020a */
[----:B------:R-:W-:-:S03]  /*0400*/  IADD3 R6, PT, PT, R22, 0x1, RZ ;  /* 0x0000000116067810 */ /* 0x000fc60007ffe0ff */
[C---:B------:R-:W-:Y:S01]  /*0410*/  IMAD R8, R9.reuse, R8, R8 ;  /* 0x0000000809087224 */ /* 0x040fe200078e0208 */
[----:B------:R-:W-:Y:S01]  /*0420*/  IADD3 R9, PT, PT, R9, 0x1, RZ ;  /* 0x0000000109097810 */ /* 0x000fe20007ffe0ff */
[----:B------:R-:W-:Y:S06]  /*0430*/  @P0 BRA `(.L_x_2106) ;  /* 0x00000348002c0947 */ /* 0x000fec0003800000 */
[----:B------:R-:W-:-:S05]  /*0440*/  IMAD R11, R0, 0xf, R7 ;  /* 0x0000000f000b7824 */ /* 0x000fca00078e0207 */
[----:B------:R-:W-:-:S13]  /*0450*/  ISETP.GE.AND P0, PT, R11, R4, PT ;  /* 0x000000040b00720c */ /* 0x000fda0003f06270 */
[----:B------:R-:W-:Y:S05]  /*0460*/  @P0 BRA `(.L_x_2106) ;  /* 0x0000034800200947 */ /* 0x000fea0003800000 */
[----:B------:R-:W0:Y:S01]  /*0470*/  S2R R19, SR_CgaCtaId ;  /* 0x0000000000137919 */ /* 0x000e220000008800 */
[----:B------:R-:W1:Y:S01]  /*0480*/  I2F.F64.U32 R82, R14 ;  /* 0x0000000e00527312 */ /* 0x000e620000201800 */
[----:B------:R-:W-:Y:S01]  /*0490*/  ISETP.GT.AND P0, PT, R7, R14, PT ;  /* 0x0000000e0700720c */ /* 0x000fe20003f04270 */
[----:B------:R-:W-:Y:S01]  /*04a0*/  IMAD R16, R17, R13, R10 ;  /* 0x0000000d11107224 */ /* 0x000fe200078e020a */
[----:B------:R-:W-:Y:S01]  /*04b0*/  MOV R12, 0x400 ;  /* 0x00000400000c7802 */ /* 0x000fe20000000f00 */
[----:B------:R-:W-:Y:S01]  /*04c0*/  IMAD R17, R0, -0xe, R11 ;  /* 0xfffffff200117824 */ /* 0x000fe200078e020b */
[----:B------:R-:W-:Y:S01]  /*04d0*/  ISETP.LT.OR P0, PT, R7, 0x1, P0 ;  /* 0x000000010700780c */ /* 0x000fe20000701670 */
[----:B------:R-:W-:Y:S01]  /*04e0*/  IMAD R21, R16, R9, RZ ;  /* 0x0000000910157224 */ /* 0x000fe200078e02ff */
[----:B------:R-:W-:Y:S01]  /*04f0*/  BSSY.RECONVERGENT B1, `(.L_x_2107) ;  /* 0x0000044000017945 */ /* 0x000fe20003800200 */
[----:B------:R-:W-:Y:S01]  /*0500*/  I2FP.F32.U32 R54, R85 ;  /* 0x0000005500367245 */ /* 0x000fe20000201000 */
[C---:B------:R-:W-:Y:S01]  /*0510*/  IMAD R37, R85.reuse, R4, R7 ;  /* 0x0000000455257224 */ /* 0x040fe200078e0207 */
[----:B------:R-:W-:-:S02]  /*0520*/  ISETP.EQ.OR P2, PT, R85, RZ, P0 ;  /* 0x000000ff5500720c */ /* 0x000fc40000742670 */
[-C--:B------:R-:W-:Y:S02]  /*0530*/  ISETP.GT.AND P6, PT, R17, R14.reuse, PT ;  /* 0x0000000e1100720c */ /* 0x080fe40003fc4270 */
[----:B------:R-:W-:Y:S01]  /*0540*/  ISETP.GT.U32.OR P2, PT, R85, R14, P2 ;  /* 0x0000000e5500720c */ /* 0x000fe20001744470 */
[----:B-1----:R-:W-:Y:S01]  /*0550*/  DADD R82, R82, 0.5 ;  /* 0x3fe0000052527429 */ /* 0x002fe20000000000 */
[----:B------:R-:W-:-:S04]  /*0560*/  ISETP.LT.OR P6, PT, R17, 0x1, P6 ;  /* 0x000000011100780c */ /* 0x000fc800037c1670 */
[C---:B------:R-:W-:Y:S01]  /*0570*/  ISETP.EQ.OR P3, PT, R85.reuse, RZ, P6 ;  /* 0x000000ff5500720c */ /* 0x040fe20003762670 */
[----:B------:R1:W2:Y:S03]  /*0580*/  F2F.F32.F64 R16, R82 ;  /* 0x0000005200107310 */ /* 0x0002a60000301000 */
[----:B------:R-:W-:Y:S02]  /*0590*/  ISETP.GT.U32.OR P3, PT, R85, R14, P3 ;  /* 0x0000000e5500720c */ /* 0x000fe40001f64470 */
[----:B0-----:R-:W-:Y:S02]  /*05a0*/  LEA R12, R19, R12, 0x18 ;  /* 0x0000000c130c7211 */ /* 0x001fe400078ec0ff */
[----:B------:R-:W-:Y:S02]  /*05b0*/  IADD3 R19, PT, PT, R0, R17, RZ ;  /* 0x0000001100137210 */ /* 0x000fe40007ffe0ff */
[----:B------:R-:W-:-:S02]  /*05c0*/  LEA R21, R21, R12, 0x2 ;  /* 0x0000000c15157211 */ /* 0x000fc400078e10ff */
[CC--:B------:R-:W-:Y:S02]  /*05d0*/  ISETP.GT.AND P5, PT, R19.reuse, R14.reuse, PT ;  /* 0x0000000e1300720c */ /* 0x0c0fe40003fa4270 */
[----:B------:R-:W-:Y:S02]  /*05e0*/  LEA R23, R8, R21, 0x2 ;  /* 0x0000001508177211 */ /* 0x000fe400078e10ff */
[----:B------:R-:W-:Y:S02]  /*05f0*/  IADD3 R45, PT, PT, R0, R19, RZ ;  /* 0x00000013002d7210 */ /* 0x000fe40007ffe0ff */
[----:B------:R-:W-:Y:S02]  /*0600*/  LEA R25, R8, R23, 0x2 ;  /* 0x0000001708197211 */ /* 0x000fe400078e10ff */
[----:B------:R-:W-:Y:S02]  /*0610*/  ISETP.LT.OR P5, PT, R19, 0x1, P5 ;  /* 0x000000011300780c */ /* 0x000fe40002fa1670 */
[----:B------:R-:W-:-:S02]  /*0620*/  ISETP.GT.AND P1, PT, R45, R14, PT ;  /* 0x0000000e2d00720c */ /* 0x000fc40003f24270 */
[----:B------:R-:W-:Y:S02]  /*0630*/  LEA R27, R22, R21, 0x2 ;  /* 0x00000015161b7211 */ /* 0x000fe400078e10ff */
[----:B------:R-:W-:Y:S01]  /*0640*/  LEA R18, R8, R25, 0x2 ;  /* 0x0000001908127211 */ /* 0x000fe200078e10ff */
[----:B-12---:R-:W-:Y:S08]  /*0650*/  @P2 BRA `(.L_x_2108) ;  /* 0x0000000000b42947 */ /* 0x006ff00003800000 */
[----:B------:R-:W0:Y:S08]  /*0660*/  LDC.64 R28, c[0x0][0x398] ;  /* 0x0000e600ff1c7b82 */ /* 0x000e300000000a00 */
[----:B------:R-:W1:Y:S01]  /*0670*/  LDC.64 R30, c[0x0][0x3a0] ;  /* 0x0000e800ff1e7b82 */ /* 0x000e620000000a00 */
[----:B0-----:R-:W-:-:S06]  /*0680*/  IMAD.WIDE R28, R37, 0x4, R28 ;  /* 0x00000004251c7825 */ /* 0x001fcc00078e021c */
[----:B------:R-:W2:Y:S01]  /*0690*/  LDG.E R28, desc[UR6][R28.64] ;  /* 0x000000061c1c7981 */ /* 0x000ea2000c1e1900 */
[----:B-1----:R-:W-:-:S06]  /*06a0*/  IMAD.WIDE R30, R37, 0x4, R30 ;  /* 0x00000004251e7825 */ /* 0x002fcc00078e021e */
[----:B------:R-:W3:Y:S01]  /*06b0*/  LDG.E R31, desc[UR6][R30.64] ;  /* 0x000000061e1f7981 */ /* 0x000ee2000c1e1900 */
[----:B------:R-:W-:-:S05]  /*06c0*/  I2FP.F32.U32 R20, R7 ;  /* 0x0000000700147245 */ /* 0x000fca0000201000 */
[C---:B--2---:R-:W-:Y:S02]  /*06d0*/  FFMA R20, -R15.reuse, R28, R20 ;  /* 0x0000001c0f147223 */ /* 0x044fe40000000114 */
[----:B------:R-:W0:Y:S03]  /*06e0*/  LDC.64 R28, c[0x0][0x390] ;  /* 0x0000e400ff1c7b82 */ /* 0x000e260000000a00 */
[----:B------:R-:W-:Y:S01]  /*06f0*/  FMNMX.NAN R39, R20, 0.5, !PT ;  /* 0x3f00000014277809 */ /* 0x000fe20007820000 */
[----:B---3--:R-:W-:-:S03]  /*0700*/  FFMA R20, -R15, R31, R54 ;  /* 0x0000001f0f147223 */ /* 0x008fc60000000136 */
[----:B------:R-:W1:Y:S02]  /*0710*/  F2F.F64.F32 R32, R39 ;  /* 0x0000002700207310 */ /* 0x000e640000201800 */
[----:B------:R-:W-:-:S06]  /*0720*/  FMNMX.NAN R41, R20, 0.5, !PT ;  /* 0x3f00000014297809 */ /* 0x000fcc0007820000 */
[----:B------:R-:W2:Y:S01]  /*0730*/  F2F.F64.F32 R34, R41 ;  /* 0x0000002900227310 */ /* 0x000ea20000201800 */
[----:B-1----:R-:W-:-:S06]  /*0740*/  DSETP.GEU.AND P2, PT, R82, R32, PT ;  /* 0x000000205200722a */ /* 0x002fcc0003f4e000 */
[----:B------:R-:W-:Y:S01]  /*0750*/  FSEL R20, R16, R39, !P2 ;  /* 0x0000002710147208 */ /* 0x000fe20005000000 */
[----:B--2---:R-:W-:-:S03]  /*0760*/  DSETP.GEU.AND P2, PT, R82, R34, PT ;  /* 0x000000225200722a */ /* 0x004fc60003f4e000 */
[----:B------:R-:W-:Y:S03]  /*0770*/  F2I.TRUNC.NTZ R33, R20 ;  /* 0x0000001400217305 */ /* 0x000fe6000020f100 */
[----:B------:R-:W-:-:S05]  /*0780*/  FSEL R24, R16, R41, !P2 ;  /* 0x0000002910187208 */ /* 0x000fca0005000000 */
[----:B------:R-:W1:Y:S02]  /*0790*/  F2I.TRUNC.NTZ R26, R24 ;  /* 0x00000018001a7305 */ /* 0x000e64000020f100 */
[----:B-1----:R-:W-:-:S04]  /*07a0*/  IMAD R31, R4, R26, R33 ;  /* 0x0000001a041f7224 */ /* 0x002fc800078e0221 */
[----:B0-----:R-:W-:-:S05]  /*07b0*/  IMAD.WIDE R28, R31, 0x4, R28 ;  /* 0x000000041f1c7825 */ /* 0x001fca00078e021c */
[----:B------:R-:W2:Y:S01]  /*07c0*/  LDG.E R39, desc[UR6][R28.64] ;  /* 0x000000061c277981 */ /* 0x000ea2000c1e1900 */
[----:B------:R-:W-:-:S03]  /*07d0*/  IMAD.WIDE R30, R4, 0x4, R28 ;  /* 0x00000004041e7825 */ /* 0x000fc600078e021c */
[----:B------:R-:W3:Y:S04]  /*07e0*/  LDG.E R43, desc[UR6][R28.64+0x4] ;  /* 0x000004061c2b7981 */ /* 0x000ee8000c1e1900 */
[----:B------:R-:W4:Y:S04]  /*07f0*/  LDG.E R41, desc[UR6][R30.64] ;  /* 0x000000061e297981 */ /* 0x000f28000c1e1900 */
[----:B------:R-:W5:Y:S01]  /*0800*/  LDG.E R32, desc[UR6][R30.64+0x4] ;  /* 0x000004061e207981 */ /* 0x000f62000c1e1900 */
[----:B------:R-:W-:Y:S02]  /*0810*/  I2FP.F32.S32 R33, R33 ;  /* 0x0000002100217245 */ /* 0x000fe40000201400 */
[----:B------:R-:W-:-:S03]  /*0820*/  I2FP.F32.S32 R35, R26 ;  /* 0x0000001a00237245 */ /* 0x000fc60000201400 */
[----:B------:R-:W-:Y:S02]  /*0830*/  FADD R33, R20, -R33 ;  /* 0x8000002114217221 */ /* 0x000fe40000000000 */
[----:B------:R-:W-:Y:S02]  /*0840*/  FADD R35, R24, -R35 ;  /* 0x8000002318237221 */ /* 0x000fe40000000000 */
[----:B------:R-:W-:Y:S02]  /*0850*/  FADD R20, -R33, 1 ;  /* 0x3f80000021147421 */ /* 0x000fe40000000100 */
[----:B------:R-:W-:-:S04]  /*0860*/  FADD R24, -R35, 1 ;  /* 0x3f80000023187421 */ /* 0x000fc80000000100 */
[CC--:B------:R-:W-:Y:S01]  /*0870*/  FMUL R26, R20.reuse, R24.reuse ;  /* 0x00000018141a7220 */ /* 0x0c0fe20000400000 */
[-C--:B------:R-:W-:Y:S01]  /*0880*/  FMUL R20, R20, R35.reuse ;  /* 0x0000002314147220 */ /* 0x080fe20000400000 */
[C---:B------:R-:W-:Y:S01]  /*0890*/  FMUL R24, R33.reuse, R24 ;  /* 0x0000001821187220 */ /* 0x040fe20000400000 */
[----:B------:R-:W-:Y:S01]  /*08a0*/  FMUL R33, R33, R35 ;  /* 0x0000002321217220 */ /* 0x000fe20000400000 */
[----:B--2---:R-:W-:Y:S02]  /*08b0*/  FMUL R26, R26, R39 ;  /* 0x000000271a1a7220 */ /* 0x004fe40000400000 */
[----:B---3--:R-:W-:Y:S01]  /*08c0*/  FMUL R24, R24, R43 ;  /* 0x0000002b18187220 */ /* 0x008fe20000400000 */
[----:B----4-:R-:W-:Y:S02]  /*08d0*/  FMUL R20, R20, R41 ;  /* 0x0000002914147220 */ /* 0x010fe40000400000 */
[----:B------:R0:W-:Y:S01]  /*08e0*/  STS [R21], R26 ;  /* 0x0000001a15007388 */ /* 0x0001e20000000800 */
[----:B-----5:R-:W-:-:S03]  /*08f0*/  FMUL R33, R33, R32 ;  /* 0x0000002021217220 */ /* 0x020fc60000400000 */
[----:B------:R0:W-:Y:S04]  /*0900*/  STS [R23], R20 ;  /* 0x0000001417007388 */ /* 0x0001e80000000800 */
[----:B------:R0:W-:Y:S04]  /*0910*/  STS [R25], R24 ;  /* 0x0000001819007388 */ /* 0x0001e80000000800 */
[----:B------:R0:W-:Y:S02]  /*0920*/  STS [R18], R33 ;  /* 0x0000002112007388 */ /* 0x0001e40000000800 */
.L_x_2108:
[----:B------:R-:W-:Y:S05]  /*0930*/  BSYNC.RECONVERGENT B1 ;  /* 0x0000000000017941 */ /* 0x000fea0003800200 */
.L_x_2107:
[C---:B------:R-:W-:Y:S01]  /*0940*/  LEA R29, R8.reuse, R27, 0x2 ;  /* 0x0000001b081d7211 */ /* 0x040fe200078e10ff */
[----:B------:R-:W-:Y:S01]  /*0950*/  BSSY.RECONVERGENT B1, `(.L_x_2109) ;  /* 0x0000036000017945 */ /* 0x000fe20003800200 */
[----:B------:R-:W-:Y:S02]  /*0960*/  ISETP.EQ.OR P2, PT, R85, RZ, P5 ;  /* 0x000000ff5500720c */ /* 0x000fe40002f42670 */
[----:B------:R-:W-:Y:S02]  /*0970*/  LEA R31, R8, R29, 0x2 ;  /* 0x0000001d081f7211 */ /* 0x000fe400078e10ff */
[----:B------:R-:W-:Y:S02]  /*0980*/  ISETP.LT.OR P1, PT, R45, 0x1, P1 ;  /* 0x000000012d00780c */ /* 0x000fe40000f21670 */
[----:B------:R-:W-:Y:S02]  /*0990*/  IADD3 R43, PT, PT, R0, R37, RZ ;  /* 0x00000025002b7210 */ /* 0x000fe40007ffe0ff */
[----:B0-----:R-:W-:-:S02]  /*09a0*/  LEA R33, R6, R21, 0x3 ;  /* 0x0000001506217211 */ /* 0x001fc400078e18ff */
[----:B------:R-:W-:Y:S02]  /*09b0*/  IADD3 R97, PT, PT, R0, R45, RZ ;  /* 0x0000002d00617210 */ /* 0x000fe40007ffe0ff */
[----:B------:R-:W-:Y:S01]  /*09c0*/  LEA R20, R8, R31, 0x2 ;  /* 0x0000001f08147211 */ /* 0x000fe200078e10ff */
[----:B------:R-:W-:Y:S06]  /*09d0*/  @P3 BRA `(.L_x_2110) ;  /* 0x0000000000b43947 */ /* 0x000fec0003800000 */
        /* <DEDUP_REMOVED lines=40> */
[----:B------:R0:W-:Y:S01]  /*0c60*/  STS [R27+0x4], R28 ;  /* 0x0000041c1b007388 */ /* 0x0001e20000000800 */
[----:B-----5:R-:W-:-:S03]  /*0c70*/  FMUL R39, R39, R30 ;  /* 0x0000001e27277220 */ /* 0x020fc60000400000 */
[----:B------:R0:W-:Y:S04]  /*0c80*/  STS [R29+0x4], R24 ;  /* 0x000004181d007388 */ /* 0x0001e80000000800 */
[----:B------:R0:W-:Y:S04]  /*0c90*/  STS [R31+0x4], R26 ;  /* 0x0000041a1f007388 */ /* 0x0001e80000000800 */
[----:B------:R0:W-:Y:S02]  /*0ca0*/  STS [R20+0x4], R39 ;  /* 0x0000042714007388 */ /* 0x0001e40000000800 */
.L_x_2110:
[----:B------:R-:W-:Y:S05]  /*0cb0*/  BSYNC.RECONVERGENT B1 ;  /* 0x0000000000017941 */ /* 0x000fea0003800200 */
.L_x_2109:
[C---:B------:R-:W-:Y:S01]  /*0cc0*/  ISETP.GT.U32.OR P2, PT, R85.reuse, R14, P2 ;  /* 0x0000000e5500720c */ /* 0x040fe20001744470 */
[----:B------:R-:W-:Y:S01]  /*0cd0*/  BSSY.RECONVERGENT B1, `(.L_x_2111) ;  /* 0x0000039000017945 */ /* 0x000fe20003800200 */
[-C--:B------:R-:W-:Y:S02]  /*0ce0*/  LEA R35, R8, R33.reuse, 0x2 ;  /* 0x0000002108237211 */ /* 0x080fe400078e10ff */
[----:B------:R-:W-:Y:S02]  /*0cf0*/  LEA R37, R6, R33, 0x2 ;  /* 0x0000002106257211 */ /* 0x000fe400078e10ff */
[----:B------:R-:W-:Y:S02]  /*0d00*/  ISETP.EQ.OR P1, PT, R85, RZ, P1 ;  /* 0x000000ff5500720c */ /* 0x000fe40000f22670 */
[C---:B0-----:R-:W-:Y:S02]  /*0d10*/  LEA R39, R8.reuse, R37, 0x2 ;  /* 0x0000002508277211 */ /* 0x041fe400078e10ff */
[----:B------:R-:W-:-:S02]  /*0d20*/  LEA R41, R8, R35, 0x2 ;  /* 0x0000002308297211 */ /* 0x000fc400078e10ff */
[----:B------:R-:W-:Y:S02]  /*0d30*/  IADD3 R55, PT, PT, R0, R43, RZ ;  /* 0x0000002b00377210 */ /* 0x000fe40007ffe0ff */
[-C--:B------:R-:W-:Y:S02]  /*0d40*/  ISETP.GT.AND P3, PT, R97, R14.reuse, PT ;  /* 0x0000000e6100720c */ /* 0x080fe40003f64270 */
[----:B------:R-:W-:Y:S02]  /*0d50*/  ISETP.GT.U32.OR P1, PT, R85, R14, P1 ;  /* 0x0000000e5500720c */ /* 0x000fe40000f24470 */
[C---:B------:R-:W-:Y:S02]  /*0d60*/  LEA R43, R8.reuse, R39, 0x2 ;  /* 0x00000027082b7211 */ /* 0x040fe400078e10ff */
[----:B------:R-:W-:Y:S01]  /*0d70*/  LEA R24, R8, R41, 0x2 ;  /* 0x0000002908187211 */ /* 0x000fe200078e10ff */
[----:B------:R-:W-:Y:S08]  /*0d80*/  @P2 BRA `(.L_x_2112) ;  /* 0x0000000000b42947 */ /* 0x000ff00003800000 */
        /* <DEDUP_REMOVED lines=45> */
.L_x_2112:
[----:B------:R-:W-:Y:S05]  /*1060*/  BSYNC.RECONVERGENT B1 ;  /* 0x0000000000017941 */ /* 0x000fea0003800200 */
.L_x_2111:
[----:B------:R-:W-:Y:S01]  /*1070*/  BSSY.RECONVERGENT B1, `(.L_x_2113) ;  /* 0x0000032000017945 */ /* 0x000fe20003800200 */
[C---:B------:R-:W-:Y:S02]  /*1080*/  IADD3 R55, PT, PT, R0.reuse, R55, RZ ;  /* 0x0000003700377210 */ /* 0x040fe40007ffe0ff */
[----:B------:R-:W-:Y:S02]  /*1090*/  IADD3 R63, PT, PT, R0, R97, RZ ;  /* 0x00000061003f7210 */ /* 0x000fe40007ffe0ff */
[----:B0-----:R-:W-:Y:S01]  /*10a0*/  LEA R26, R8, R43, 0x2 ;  /* 0x0000002b081a7211 */ /* 0x001fe200078e10ff */
        /* <DEDUP_REMOVED lines=8> */
[C---:B--2---:R-:W-:Y:S01]  /*1130*/  FFMA R28, -R15.reuse, R46, R28 ;  /* 0x0000002e0f1c7223 */ /* 0x044fe2000000011c */
[----:B---3--:R-:W-:-:S04]  /*1140*/  FFMA R30, -R15, R49, R54 ;  /* 0x000000310f1e7223 */ /* 0x008fc80000000136 */
[----:B------:R-:W-:Y:S02]  /*1150*/  FMNMX.NAN R53, R28, 0.5, !PT ;  /* 0x3f0000001c357809 */ /* 0x000fe40007820000 */
[----:B------:R-:W-:Y:S02]  /*1160*/  FMNMX.NAN R57, R30, 0.5, !PT ;  /* 0x3f0000001e397809 */ /* 0x000fe40007820000 */
[----:B------:R-:W0:Y:S08]  /*1170*/  F2F.F64.F32 R44, R53 ;  /* 0x00000035002c7310 */ /* 0x000e300000201800 */
[----:B------:R-:W1:Y:S01]  /*1180*/  F2F.F64.F32 R50, R57 ;  /* 0x0000003900327310 */ /* 0x000e620000201800 */
[C---:B0-----:R-:W-:Y:S01]  /*1190*/  DSETP.GEU.AND P1, PT, R82.reuse, R44, PT ;  /* 0x0000002c5200722a */ /* 0x041fe20003f2e000 */
[----:B------:R-:W0:Y:S01]  /*11a0*/  LDC.64 R44, c[0x0][0x390] ;  /* 0x0000e400ff2c7b82 */ /* 0x000e220000000a00 */
[----:B-1----:R-:W-:-:S04]  /*11b0*/  DSETP.GEU.AND P2, PT, R82, R50, PT ;  /* 0x000000325200722a */ /* 0x002fc80003f4e000 */
[C---:B------:R-:W-:Y:S02]  /*11c0*/  FSEL R28, R16.reuse, R53, !P1 ;  /* 0x00000035101c7208 */ /* 0x040fe40004800000 */
[----:B------:R-:W-:Y:S02]  /*11d0*/  FSEL R30, R16, R57, !P2 ;  /* 0x00000039101e7208 */ /* 0x000fe40005000000 */
[----:B------:R-:W-:Y:S08]  /*11e0*/  F2I.TRUNC.NTZ R49, R28 ;  /* 0x0000001c00317305 */ /* 0x000ff0000020f100 */
        /* <DEDUP_REMOVED lines=26> */
.L_x_2114:
[----:B------:R-:W-:Y:S05]  /*1390*/  BSYNC.RECONVERGENT B1 ;  /* 0x0000000000017941 */ /* 0x000fea0003800200 */
.L_x_2113:
[----:B------:R-:W-:Y:S01]  /*13a0*/  ISETP.LT.OR P3, PT, R97, 0x1, P3 ;  /* 0x000000016100780c */ /* 0x000fe20001f61670 */
[----:B------:R-:W-:Y:S01]  /*13b0*/  BSSY.RECONVERGENT B1, `(.L_x_2115) ;  /* 0x0000040000017945 */ /* 0x000fe20003800200 */
[----:B------:R-:W-:Y:S02]  /*13c0*/  LEA R45, R6, R37, 0x2 ;  /* 0x00000025062d7211 */ /* 0x000fe400078e10ff */
[C---:B------:R-:W-:Y:S02]  /*13d0*/  ISETP.EQ.OR P3, PT, R85.reuse, RZ, P3 ;  /* 0x000000ff5500720c */ /* 0x040fe40001f62670 */
[----:B0-----:R-:W-:Y:S02]  /*13e0*/  IADD3 R49, PT, PT, R0, R19, R0 ;  /* 0x0000001300317210 */ /* 0x001fe40007ffe000 */
[-C--:B------:R-:W-:Y:S02]  /*13f0*/  ISETP.GT.U32.OR P3, PT, R85, R14.reuse, P3 ;  /* 0x0000000e5500720c */ /* 0x080fe40001f64470 */
[----:B------:R-:W-:-:S02]  /*1400*/  ISETP.GT.AND P2, PT, R63, R14, PT ;  /* 0x0000000e3f00720c */ /* 0x000fc40003f44270 */
[----:B------:R-:W-:Y:S02]  /*1410*/  IADD3 R65, PT, PT, R0, R63, RZ ;  /* 0x0000003f00417210 */ /* 0x000fe40007ffe0ff */
[----:B------:R-:W-:Y:S02]  /*1420*/  LEA R47, R8, R45, 0x2 ;  /* 0x0000002d082f7211 */ /* 0x000fe400078e10ff */
[----:B------:R-:W-:Y:S02]  /*1430*/  IADD3 R75, PT, PT, R0, R49, R0 ;  /* 0x00000031004b7210 */ /* 0x000fe40007ffe000 */
[----:B------:R-:W-:Y:S02]  /*1440*/  ISETP.LT.OR P2, PT, R63, 0x1, P2 ;  /* 0x000000013f00780c */ /* 0x000fe40001741670 */
[----:B------:R-:W-:Y:S02]  /*1450*/  ISETP.GT.AND P1, PT, R65, R14, PT ;  /* 0x0000000e4100720c */ /* 0x000fe40003f24270 */
[----:B------:R-:W-:-:S02]  /*1460*/  LEA R49, R8, R47, 0x2 ;  /* 0x0000002f08317211 */ /* 0x000fc400078e10ff */
[----:B------:R-:W-:Y:S02]  /*1470*/  ISETP.EQ.OR P2, PT, R85, RZ, P2 ;  /* 0x000000ff5500720c */ /* 0x000fe40001742670 */
[----:B------:R-:W-:Y:S02]  /*1480*/  ISETP.LT.OR P1, PT, R65, 0x1, P1 ;  /* 0x000000014100780c */ /* 0x000fe40000f21670 */
[----:B------:R-:W-:Y:S02]  /*1490*/  IADD3 R67, PT, PT, R0, R55, RZ ;  /* 0x0000003700437210 */ /* 0x000fe40007ffe0ff */
[----:B------:R-:W-:Y:S02]  /*14a0*/  LEA R51, R6, R45, 0x2 ;  /* 0x0000002d06337211 */ /* 0x000fe400078e10ff */
        /* <DEDUP_REMOVED lines=48> */
.L_x_2116:
[----:B------:R-:W-:Y:S05]  /*17b0*/  BSYNC.RECONVERGENT B1 ;  /* 0x0000000000017941 */ /* 0x000fea0003800200 */
.L_x_2115:
[-C--:B------:R-:W-:Y:S01]  /*17c0*/  ISETP.GT.U32.OR P2, PT, R85, R14.reuse, P2 ;  /* 0x0000000e5500720c */ /* 0x080fe20001744470 */
[----:B------:R-:W-:Y:S01]  /*17d0*/  BSSY.RECONVERGENT B1, `(.L_x_2117) ;  /* 0x000003b000017945 */ /* 0x000fe20003800200 */
[-C--:B------:R-:W-:Y:S02]  /*17e0*/  LEA R53, R8, R51.reuse, 0x2 ;  /* 0x0000003308357211 */ /* 0x080fe400078e10ff */
[----:B0-----:R-:W-:Y:S02]  /*17f0*/  LEA R55, R6, R51, 0x2 ;  /* 0x0000003306377211 */ /* 0x001fe400078e10ff */
[----:B------:R-:W-:Y:S02]  /*1800*/  ISETP.GT.AND P3, PT, R71, R14, PT ;  /* 0x0000000e4700720c */ /* 0x000fe40003f64270 */
[----:B------:R-:W-:Y:S02]  /*1810*/  ISETP.EQ.OR P1, PT, R85, RZ, P1 ;  /* 0x000000ff5500720c */ /* 0x000fe40000f22670 */
[----:B------:R-:W-:-:S02]  /*1820*/  LEA R57, R8, R55, 0x2 ;  /* 0x0000003708397211 */ /* 0x000fc400078e10ff */
[----:B------:R-:W-:Y:S02]  /*1830*/  LEA R59, R8, R53, 0x2 ;  /* 0x00000035083b7211 */ /* 0x000fe400078e10ff */
[C---:B------:R-:W-:Y:S02]  /*1840*/  IADD3 R87, PT, PT, R0.reuse, R75, R0 ;  /* 0x0000004b00577210 */ /* 0x040fe40007ffe000 */
[----:B------:R-:W-:Y:S02]  /*1850*/  ISETP.LT.OR P3, PT, R71, 0x1, P3 ;  /* 0x000000014700780c */ /* 0x000fe40001f61670 */
[----:B------:R-:W-:Y:S02]  /*1860*/  ISETP.GT.U32.OR P1, PT, R85, R14, P1 ;  /* 0x0000000e5500720c */ /* 0x000fe40000f24470 */
[----:B------:R-:W-:Y:S02]  /*1870*/  IADD3 R75, PT, PT, R0, R67, RZ ;  /* 0x00000043004b7210 */ /* 0x000fe40007ffe0ff */
[----:B------:R-:W-:-:S02]  /*1880*/  LEA R61, R8, R57, 0x2 ;  /* 0x00000039083d7211 */ /* 0x000fc400078e10ff */
        /* <DEDUP_REMOVED lines=47> */
.L_x_2118:
[----:B------:R-:W-:Y:S05]  /*1b80*/  BSYNC.RECONVERGENT B1 ;  /* 0x0000000000017941 */ /* 0x000fea0003800200 */
.L_x_2117:
[----:B------:R-:W-:Y:S01]  /*1b90*/  BSSY.RECONVERGENT B1, `(.L_x_2119) ;  /* 0x0000032000017945 */ /* 0x000fe20003800200 */
[C---:B------:R-:W-:Y:S02]  /*1ba0*/  IADD3 R81, PT, PT, R0.reuse, R87, R0 ;  /* 0x0000005700517210 */ /* 0x040fe40007ffe000 */
        /* <DEDUP_REMOVED lines=48> */
.L_x_2120:
[----:B------:R-:W-:Y:S05]  /*1eb0*/  BSYNC.RECONVERGENT B1 ;  /* 0x0000000000017941 */ /* 0x000fea0003800200 */
.L_x_2119:
[C---:B------:R-:W-:Y:S01]  /*1ec0*/  ISETP.EQ.OR P3, PT, R85.reuse, RZ, P3 ;  /* 0x000000ff5500720c */ /* 0x040fe20001f62670 */
[----:B------:R-:W-:Y:S01]  /*1ed0*/  BSSY.RECONVERGENT B1, `(.L_x_2121) ;  /* 0x000003d000017945 */ /* 0x000fe20003800200 */
[----:B0-----:R-:W-:Y:S02]  /*1ee0*/  IADD3 R67, PT, PT, R0, R71, RZ ;  /* 0x0000004700437210 */ /* 0x001fe40007ffe0ff */
[-C--:B------:R-:W-:Y:S02]  /*1ef0*/  ISETP.GT.U32.OR P3, PT, R85, R14.reuse, P3 ;  /* 0x0000000e5500720c */ /* 0x080fe40001f64470 */
[----:B------:R-:W-:Y:S02]  /*1f00*/  LEA R63, R6, R55, 0x2 ;  /* 0x00000037063f7211 */ /* 0x000fe400078e10ff */
[----:B------:R-:W-:Y:S02]  /*1f10*/  ISETP.GT.AND P2, PT, R67, R14, PT ;  /* 0x0000000e4300720c */ /* 0x000fe40003f44270 */
[----:B------:R-:W-:-:S02]  /*1f20*/  LEA R65, R8, R63, 0x2 ;  /* 0x0000003f08417211 */ /* 0x000fc400078e10ff */
[----:B------:R-:W-:Y:S02]  /*1f30*/  ISETP.LT.OR P2, PT, R67, 0x1, P2 ;  /* 0x000000014300780c */ /* 0x000fe40001741670 */
[C---:B------:R-:W-:Y:S02]  /*1f40*/  ISETP.GT.AND P1, PT, R81.reuse, R14, PT ;  /* 0x0000000e5100720c */ /* 0x040fe40003f24270 */
[--C-:B------:R-:W-:Y:S02]  /*1f50*/  IADD3 R73, PT, PT, R0, R97, R0.reuse ;  /* 0x0000006100497210 */ /* 0x100fe40007ffe000 */
[----:B------:R-:W-:Y:S02]  /*1f60*/  LEA R67, R8, R65, 0x2 ;  /* 0x0000004108437211 */ /* 0x000fe400078e10ff */
[----:B------:R-:W-:Y:S02]  /*1f70*/  ISETP.LT.OR P1, PT, R81, 0x1, P1 ;  /* 0x000000015100780c */ /* 0x000fe40000f21670 */
[----:B------:R-:W-:-:S02]  /*1f80*/  IADD3 R69, PT, PT, R0, R17, R0 ;  /* 0x0000001100457210 */ /* 0x000fc40007ffe000 */
[C---:B------:R-:W-:Y:S02]  /*1f90*/  IADD3 R91, PT, PT, R0.reuse, R73, R0 ;  /* 0x00000049005b7210 */ /* 0x040fe40007ffe000 */
        /* <DEDUP_REMOVED lines=10> */
[----:B--2---:R-:W-:-:S05]  /*2040*/  FFMA R36, -R15, R74, R36 ;  /* 0x0000004a0f247223 */ /* 0x004fca0000000124 */
[----:B------:R-:W-:Y:S01]  /*2050*/  FMNMX.NAN R79, R36, 0.5, !PT ;  /* 0x3f000000244f7809 */ /* 0x000fe20007820000 */
[----:B---3--:R-:W-:-:S03]  /*2060*/  FFMA R36, -R15, R77, R54 ;  /* 0x0000004d0f247223 */ /* 0x008fc60000000136 */
[----:B------:R-:W0:Y:S02]  /*2070*/  F2F.F64.F32 R70, R79 ;  /* 0x0000004f00467310 */ /* 0x000e240000201800 */
[----:B------:R-:W-:-:S06]  /*2080*/  FMNMX.NAN R81, R36, 0.5, !PT ;  /* 0x3f00000024517809 */ /* 0x000fcc0007820000 */
[----:B------:R-:W1:Y:S01]  /*2090*/  F2F.F64.F32 R72, R81 ;  /* 0x0000005100487310 */ /* 0x000e620000201800 */
[C---:B0-----:R-:W-:Y:S01]  /*20a0*/  DSETP.GEU.AND P3, PT, R82.reuse, R70, PT ;  /* 0x000000465200722a */ /* 0x041fe20003f6e000 */
[----:B------:R-:W0:Y:S05]  /*20b0*/  LDC.64 R70, c[0x0][0x390] ;  /* 0x0000e400ff467b82 */ /* 0x000e2a0000000a00 */
[----:B------:R-:W-:Y:S01]  /*20c0*/  FSEL R36, R16, R79, !P3 ;  /* 0x0000004f10247208 */ /* 0x000fe20005800000 */
[----:B-1----:R-:W-:-:S03]  /*20d0*/  DSETP.GEU.AND P3, PT, R82, R72, PT ;  /* 0x000000485200722a */ /* 0x002fc60003f6e000 */
        /* <DEDUP_REMOVED lines=28> */
.L_x_2122:
[----:B------:R-:W-:Y:S05]  /*22a0*/  BSYNC.RECONVERGENT B1 ;  /* 0x0000000000017941 */ /* 0x000fea0003800200 */
.L_x_2121:
[C---:B------:R-:W-:Y:S01]  /*22b0*/  ISETP.EQ.OR P2, PT, R85.reuse, RZ, P2 ;  /* 0x000000ff5500720c */ /* 0x040fe20001742670 */
[----:B------:R-:W-:Y:S01]  /*22c0*/  BSSY.RECONVERGENT B1, `(.L_x_2123) ;  /* 0x000003e000017945 */ /* 0x000fe20003800200 */
[C---:B------:R-:W-:Y:S02]  /*22d0*/  IADD3 R79, PT, PT, R0.reuse, R91, RZ ;  /* 0x0000005b004f7210 */ /* 0x040fe40007ffe0ff */
[-C--:B------:R-:W-:Y:S02]  /*22e0*/  ISETP.GT.U32.OR P2, PT, R85, R14.reuse, P2 ;  /* 0x0000000e5500720c */ /* 0x080fe40001744470 */
[----:B------:R-:W-:Y:S02]  /*22f0*/  IADD3 R71, PT, PT, R0, R69, R0 ;  /* 0x0000004500477210 */ /* 0x000fe40007ffe000 */
[----:B------:R-:W-:Y:S02]  /*2300*/  LEA R73, R6, R63, 0x2 ;  /* 0x0000003f06497211 */ /* 0x000fe400078e10ff */
[----:B------:R-:W-:-:S02]  /*2310*/  ISETP.GT.AND P3, PT, R79, R14, PT ;  /* 0x0000000e4f00720c */ /* 0x000fc40003f64270 */
[--C-:B0-----:R-:W-:Y:S02]  /*2320*/  IADD3 R75, PT, PT, R0, R71, R0.reuse ;  /* 0x00000047004b7210 */ /* 0x101fe40007ffe000 */
[----:B------:R-:W-:Y:S02]  /*2330*/  LEA R77, R8, R73, 0x2 ;  /* 0x00000049084d7211 */ /* 0x000fe400078e10ff */
[----:B------:R-:W-:Y:S02]  /*2340*/  ISETP.LT.OR P3, PT, R79, 0x1, P3 ;  /* 0x000000014f00780c */ /* 0x000fe40001f61670 */
[--C-:B------:R-:W-:Y:S02]  /*2350*/  IADD3 R79, PT, PT, R0, R75, R0.reuse ;  /* 0x0000004b004f7210 */ /* 0x100fe40007ffe000 */
[----:B------:R-:W-:Y:S02]  /*2360*/  LEA R81, R8, R77, 0x2 ;  /* 0x0000004d08517211 */ /* 0x000fe400078e10ff */
[----:B------:R-:W-:-:S02]  /*2370*/  IADD3 R91, PT, PT, R0, R79, R0 ;  /* 0x0000004f005b7210 */ /* 0x000fc40007ffe000 */
        /* <DEDUP_REMOVED lines=9> */
[----:B------:R-:W-:-:S04]  /*2410*/  IADD3 R97, PT, PT, R0, R97, R0 ;  /* 0x0000006100617210 */ /* 0x000fc80007ffe000 */
[----:B------:R-:W-:-:S04]  /*2420*/  IADD3 R97, PT, PT, R0, R97, R0 ;  /* 0x0000006100617210 */ /* 0x000fc80007ffe000 */
        /* <DEDUP_REMOVED lines=39> */
.L_x_2124:
[----:B------:R-:W-:Y:S05]  /*26a0*/  BSYNC.RECONVERGENT B1 ;  /* 0x0000000000017941 */ /* 0x000fea0003800200 */
.L_x_2123:
[C---:B------:R-:W-:Y:S01]  /*26b0*/  ISETP.EQ.OR P2, PT, R85.reuse, RZ, P3 ;  /* 0x000000ff5500720c */ /* 0x040fe20001f42670 */
[----:B------:R-:W-:Y:S01]  /*26c0*/  BSSY.RECONVERGENT B1, `(.L_x_2125) ;  /* 0x000003e000017945 */ /* 0x000fe20003800200 */
[C---:B0-----:R-:W-:Y:S02]  /*26d0*/  LEA R93, R6.reuse, R73, 0x2 ;  /* 0x00000049065d7211 */ /* 0x041fe400078e10ff */
[C---:B------:R-:W-:Y:S02]  /*26e0*/  ISETP.GT.U32.OR P2, PT, R85.reuse, R14, P2 ;  /* 0x0000000e5500720c */ /* 0x040fe40001744470 */
[----:B------:R-:W-:Y:S02]  /*26f0*/  ISETP.EQ.OR P3, PT, R85, RZ, P1 ;  /* 0x000000ff5500720c */ /* 0x000fe40000f62670 */
[-C--:B------:R-:W-:Y:S02]  /*2700*/  LEA R95, R6, R93.reuse, 0x2 ;  /* 0x0000005d065f7211 */ /* 0x080fe400078e10ff */
        /* <DEDUP_REMOVED lines=15> */
[----:B------:R-:W-:-:S04]  /*2800*/  IADD3 R103, PT, PT, R0, R103, R0 ;  /* 0x0000006700677210 */ /* 0x000fc80007ffe000 */
[----:B------:R-:W-:-:S04]  /*2810*/  IADD3 R103, PT, PT, R0, R103, RZ ;  /* 0x0000006700677210 */ /* 0x000fc80007ffe0ff */
[----:B------:R-:W-:Y:S01]  /*2820*/  I2FP.F32.U32 R38, R103 ;  /* 0x0000006700267245 */ /* 0x000fe20000201000 */
[----:B--2---:R-:W-:-:S05]  /*2830*/  FFMA R40, -R15, R86, R54 ;  /* 0x000000560f287223 */ /* 0x004fca0000000136 */
[----:B------:R-:W-:Y:S01]  /*2840*/  FMNMX.NAN R107, R40, 0.5, !PT ;  /* 0x3f000000286b7809 */ /* 0x000fe20007820000 */
[----:B---3--:R-:W-:-:S03]  /*2850*/  FFMA R38, -R15, R89, R38 ;  /* 0x000000590f267223 */ /* 0x008fc60000000126 */
[----:B------:R-:W0:Y:S02]  /*2860*/  F2F.F64.F32 R86, R107 ;  /* 0x0000006b00567310 */ /* 0x000e240000201800 */
[----:B------:R-:W-:-:S06]  /*2870*/  FMNMX.NAN R103, R38, 0.5, !PT ;  /* 0x3f00000026677809 */ /* 0x000fcc0007820000 */
[----:B------:R-:W1:Y:S01]  /*2880*/  F2F.F64.F32 R88, R103 ;  /* 0x0000006700587310 */ /* 0x000e620000201800 */
[----:B0-----:R-:W-:-:S06]  /*2890*/  DSETP.GEU.AND P2, PT, R82, R86, PT ;  /* 0x000000565200722a */ /* 0x001fcc0003f4e000 */
[C---:B------:R-:W-:Y:S01]  /*28a0*/  FSEL R40, R16.reuse, R107, !P2 ;  /* 0x0000006b10287208 */ /* 0x040fe20005000000 */
[----:B-1----:R-:W-:Y:S01]  /*28b0*/  DSETP.GEU.AND P2, PT, R82, R88, PT ;  /* 0x000000585200722a */ /* 0x002fe20003f4e000 */
[----:B------:R-:W0:Y:S02]  /*28c0*/  LDC.64 R88, c[0x0][0x390] ;  /* 0x0000e400ff587b82 */ /* 0x000e240000000a00 */
        /* <DEDUP_REMOVED lines=9> */
[----:B------:R0:W5:Y:S01]  /*2960*/  LDG.E R44, desc[UR6][R86.64+0x4] ;  /* 0x00000406562c7981 */ /* 0x000162000c1e1900 */
        /* <DEDUP_REMOVED lines=10> */
[----:B0-----:R-:W-:Y:S01]  /*2a10*/  LEA R87, R8, R101, 0x2 ;  /* 0x0000006508577211 */ /* 0x001fe200078e10ff */
[----:B--2---:R-:W-:Y:S01]  /*2a20*/  FMUL R42, R42, R107 ;  /* 0x0000006b2a2a7220 */ /* 0x004fe20000400000 */
[----:B---3--:R-:W-:Y:S01]  /*2a30*/  FMUL R40, R40, R113 ;  /* 0x0000007128287220 */ /* 0x008fe20000400000 */
[----:B----4-:R-:W-:-:S03]  /*2a40*/  FMUL R38, R38, R109 ;  /* 0x0000006d26267220 */ /* 0x010fc60000400000 */
[----:B------:R0:W-:Y:S01]  /*2a50*/  STS [R93], R42 ;  /* 0x0000002a5d007388 */ /* 0x0001e20000000800 */
[----:B-----5:R-:W-:-:S03]  /*2a60*/  FMUL R44, R103, R44 ;  /* 0x0000002c672c7220 */ /* 0x020fc60000400000 */
[----:B------:R0:W-:Y:S04]  /*2a70*/  STS [R97], R38 ;  /* 0x0000002661007388 */ /* 0x0001e80000000800 */
[----:B------:R0:W-:Y:S04]  /*2a80*/  STS [R101], R40 ;  /* 0x0000002865007388 */ /* 0x0001e80000000800 */
[----:B------:R0:W-:Y:S02]  /*2a90*/  STS [R87], R44 ;  /* 0x0000002c57007388 */ /* 0x0001e40000000800 */
.L_x_2126:
[----:B------:R-:W-:Y:S05]  /*2aa0*/  BSYNC.RECONVERGENT B1 ;  /* 0x0000000000017941 */ /* 0x000fea0003800200 */
.L_x_2125:
[----:B------:R-:W-:Y:S01]  /*2ab0*/  BSSY.RECONVERGENT B1, `(.L_x_2127) ;  /* 0x0000037000017945 */ /* 0x000fe20003800200 */
[----:B------:R-:W-:Y:S02]  /*2ac0*/  IADD3 R111, PT, PT, R0, R111, RZ ;  /* 0x0000006f006f7210 */ /* 0x000fe40007ffe0ff */
[----:B------:R-:W-:Y:S01]  /*2ad0*/  LEA R103, R8, R99, 0x2 ;  /* 0x0000006308677211 */ /* 0x000fe200078e10ff */
[----:B------:R-:W-:Y:S06]  /*2ae0*/  @P3 BRA `(.L_x_2128) ;  /* 0x0000000000cc3947 */ /* 0x000fec0003800000 */
[----:B0-----:R-:W0:Y:S08]  /*2af0*/  LDC.64 R86, c[0x0][0x3a0] ;  /* 0x0000e800ff567b82 */ /* 0x001e300000000a00 */
        /* <DEDUP_REMOVED lines=50> */
.L_x_2128:
[----:B------:R-:W-:Y:S05]  /*2e20*/  BSYNC.RECONVERGENT B1 ;  /* 0x0000000000017941 */ /* 0x000fea0003800200 */
.L_x_2127:
[----:B------:R-:W-:Y:S01]  /*2e30*/  ISETP.LT.OR P1, PT, R91, 0x1, P1 ;  /* 0x000000015b00780c */ /* 0x000fe20000f21670 */
[----:B------:R-:W0:Y:S01]  /*2e40*/  LDCU UR4, c[0x0][0x360] ;  /* 0x00006c00ff0477ac */ /* 0x000e220008000800 */
[----:B------:R-:W-:Y:S01]  /*2e50*/  LOP3.LUT R3, R3, 0xfffffbff, RZ, 0xc0, !PT ;  /* 0xfffffbff03037812 */ /* 0x000fe200078ec0ff */
[----:B------:R-:W-:Y:S01]  /*2e60*/  BSSY.RECONVERGENT B1, `(.L_x_2129) ;  /* 0x000003d000017945 */ /* 0x000fe20003800200 */
[----:B------:R-:W-:Y:S02]  /*2e70*/  IADD3 R105, PT, PT, R0, R91, RZ ;  /* 0x0000005b00697210 */ /* 0x000fe40007ffe0ff */
[----:B------:R-:W-:Y:S02]  /*2e80*/  LEA R107, R6, R95, 0x2 ;  /* 0x0000005f066b7211 */ /* 0x000fe400078e10ff */
[----:B------:R-:W-:Y:S02]  /*2e90*/  ISETP.GT.AND P2, PT, R105, R14, PT ;  /* 0x0000000e6900720c */ /* 0x000fe40003f44270 */
[----:B------:R-:W-:-:S02]  /*2ea0*/  LEA R109, R8, R107, 0x2 ;  /* 0x0000006b086d7211 */ /* 0x000fc400078e10ff */
[----:B------:R-:W-:Y:S02]  /*2eb0*/  ISETP.LT.OR P3, PT, R105, 0x1, P2 ;  /* 0x000000016900780c */ /* 0x000fe40001761670 */
[----:B------:R-:W-:Y:S02]  /*2ec0*/  @P1 LOP3.LUT R3, R3, 0x400, RZ, 0xfc, !PT ;  /* 0x0000040003031812 */ /* 0x000fe400078efcff */
[----:B------:R-:W-:Y:S02]  /*2ed0*/  ISETP.EQ.OR P1, PT, R85, RZ, P1 ;  /* 0x000000ff5500720c */ /* 0x000fe40000f22670 */
[----:B------:R-:W-:Y:S01]  /*2ee0*/  LOP3.LUT R3, R3, 0xfffff7ff, RZ, 0xc0, !PT ;  /* 0xfffff7ff03037812 */ /* 0x000fe200078ec0ff */
[----:B01----:R-:W-:Y:S01]  /*2ef0*/  IMAD R38, R13, UR4, R10 ;  /* 0x000000040d267c24 */ /* 0x003fe2000f8e020a */
[----:B------:R-:W-:Y:S02]  /*2f00*/  ISETP.GT.U32.OR P1, PT, R85, R14, P1 ;  /* 0x0000000e5500720c */ /* 0x000fe40000f24470 */
[----:B------:R-:W-:-:S02]  /*2f10*/  IADD3 R119, PT, PT, R0, R111, RZ ;  /* 0x0000006f00777210 */ /* 0x000fc40007ffe0ff */
[----:B------:R-:W-:Y:S02]  /*2f20*/  LEA R111, R8, R109, 0x2 ;  /* 0x0000006d086f7211 */ /* 0x000fe400078e10ff */
[----:B------:R-:W-:-:S07]  /*2f30*/  @P3 LOP3.LUT R3, R3, 0x800, RZ, 0xfc, !PT ;  /* 0x0000080003033812 */ /* 0x000fce00078efcff */
[----:B------:R-:W-:Y:S05]  /*2f40*/  @P1 BRA `(.L_x_2130) ;  /* 0x0000000000b81947 */ /* 0x000fea0003800000 */
        /* <DEDUP_REMOVED lines=46> */
.L_x_2130:
[----:B------:R-:W-:Y:S05]  /*3230*/  BSYNC.RECONVERGENT B1 ;  /* 0x0000000000017941 */ /* 0x000fea0003800200 */
.L_x_2129:
[C---:B------:R-:W-:Y:S01]  /*3240*/  ISETP.EQ.OR P1, PT, R85.reuse, RZ, P3 ;  /* 0x000000ff5500720c */ /* 0x040fe20001f22670 */
[----:B------:R-:W-:Y:S01]  /*3250*/  BSSY.RECONVERGENT B1, `(.L_x_2131) ;  /* 0x0000038000017945 */ /* 0x000fe20003800200 */
[C---:B------:R-:W-:Y:S02]  /*3260*/  LEA R113, R6.reuse, R107, 0x2 ;  /* 0x0000006b06717211 */ /* 0x040fe400078e10ff */
[----:B------:R-:W-:Y:S02]  /*3270*/  ISETP.GT.U32.OR P1, PT, R85, R14, P1 ;  /* 0x0000000e5500720c */ /* 0x000fe40000f24470 */
[----:B------:R-:W-:Y:S02]  /*3280*/  SHF.L.U32 R125, R6, 0x1, RZ ;  /* 0x00000001067d7819 */ /* 0x000fe400000006ff */
[----:B------:R-:W-:Y:S02]  /*3290*/  LEA R115, R8, R113, 0x2 ;  /* 0x0000007108737211 */ /* 0x000fe400078e10ff */
[C---:B------:R-:W-:Y:S01]  /*32a0*/  IADD3 R117, PT, PT, R0.reuse, R91, R0 ;  /* 0x0000005b00757210 */ /* 0x040fe20007ffe000 */
[----:B------:R-:W-:Y:S01]  /*32b0*/  IMAD R125, R9, R38, R125 ;  /* 0x00000026097d7224 */ /* 0x000fe200078e027d */
[----:B------:R-:W-:-:S02]  /*32c0*/  IADD3 R38, PT, PT, R0, R119, RZ ;  /* 0x0000007700267210 */ /* 0x000fc40007ffe0ff */
[----:B------:R-:W-:-:S03]  /*32d0*/  LEA R119, R8, R115, 0x2 ;  /* 0x0000007308777211 */ /* 0x000fc600078e10ff */
[----:B------:R-:W-:Y:S05]  /*32e0*/  @P1 BRA `(.L_x_2132) ;  /* 0x0000000000b81947 */ /* 0x000fea0003800000 */
[----:B------:R-:W1:Y:S08]  /*32f0*/  LDC.64 R88, c[0x0][0x398] ;  /* 0x0000e600ff587b82 */ /* 0x000e700000000a00 */
[----:B0-----:R-:W0:Y:S01]  /*3300*/  LDC.64 R86, c[0x0][0x3a0] ;  /* 0x0000e800ff567b82 */ /* 0x001e220000000a00 */
[----:B-1----:R-:W-:-:S06]  /*3310*/  IMAD.WIDE R120, R38, 0x4, R88 ;  /* 0x0000000426787825 */ /* 0x002fcc00078e0258 */
[----:B------:R-:W2:Y:S01]  /*3320*/  LDG.E R120, desc[UR6][R120.64] ;  /* 0x0000000678787981 */ /* 0x000ea2000c1e1900 */
[----:B0-----:R-:W-:-:S06]  /*3330*/  IMAD.WIDE R122, R38, 0x4, R86 ;  /* 0x00000004267a7825 */ /* 0x001fcc00078e0256 */
        /* <DEDUP_REMOVED lines=41> */
.L_x_2132:
[----:B------:R-:W-:Y:S05]  /*35d0*/  BSYNC.RECONVERGENT B1 ;  /* 0x0000000000017941 */ /* 0x000fea0003800200 */
.L_x_2131:
[C---:B------:R-:W-:Y:S01]  /*35e0*/  ISETP.GT.AND P1, PT, R117.reuse, R14, PT ;  /* 0x0000000e7500720c */ /* 0x040fe20003f24270 */
[----:B------:R-:W-:Y:S01]  /*35f0*/  BSSY.RECONVERGENT B1, `(.L_x_2133) ;  /* 0x000003d000017945 */ /* 0x000fe20003800200 */
[C-C-:B------:R-:W-:Y:S02]  /*3600*/  IADD3 R125, PT, PT, R6.reuse, R125, R6.reuse ;  /* 0x0000007d067d7210 */ /* 0x140fe40007ffe006 */
[----:B------:R-:W-:Y:S02]  /*3610*/  ISETP.LT.OR P1, PT, R117, 0x1, P1 ;  /* 0x000000017500780c */ /* 0x000fe40000f21670 */
[C-C-:B------:R-:W-:Y:S02]  /*3620*/  IADD3 R125, PT, PT, R6.reuse, R125, R6.reuse ;  /* 0x0000007d067d7210 */ /* 0x140fe40007ffe006 */
[----:B------:R-:W-:Y:S02]  /*3630*/  ISETP.EQ.OR P2, PT, R85, RZ, P1 ;  /* 0x000000ff5500720c */ /* 0x000fe40000f42670 */
[----:B------:R-:W-:-:S02]  /*3640*/  IADD3 R125, PT, PT, R6, R125, R6 ;  /* 0x0000007d067d7210 */ /* 0x000fc40007ffe006 */
[----:B------:R-:W-:Y:S02]  /*3650*/  ISETP.GT.U32.OR P2, PT, R85, R14, P2 ;  /* 0x0000000e5500720c */ /* 0x000fe40001744470 */
[C---:B------:R-:W-:Y:S02]  /*3660*/  LEA R121, R6.reuse, R113, 0x2 ;  /* 0x0000007106797211 */ /* 0x040fe400078e10ff */
[----:B01----:R-:W-:Y:S02]  /*3670*/  IADD3 R87, PT, PT, R6, R125, R6 ;  /* 0x0000007d06577210 */ /* 0x003fe40007ffe006 */
[----:B------:R-:W-:Y:S02]  /*3680*/  LEA R123, R8, R121, 0x2 ;  /* 0x00000079087b7211 */ /* 0x000fe400078e10ff */
[C---:B------:R-:W-:Y:S02]  /*3690*/  IADD3 R44, PT, PT, R0.reuse, R38, RZ ;  /* 0x00000026002c7210 */ /* 0x040fe40007ffe0ff */
[----:B------:R-:W-:-:S02]  /*36a0*/  IADD3 R125, PT, PT, R0, R117, RZ ;  /* 0x00000075007d7210 */ /* 0x000fc40007ffe0ff */
[----:B------:R-:W-:Y:S02]  /*36b0*/  IADD3 R40, PT, PT, R6, R87, R6 ;  /* 0x0000005706287210 */ /* 0x000fe40007ffe006 */
[----:B------:R-:W-:Y:S01]  /*36c0*/  LEA R38, R8, R123, 0x2 ;  /* 0x0000007b08267211 */ /* 0x000fe200078e10ff */
[----:B------:R-:W-:Y:S06]  /*36d0*/  @P2 BRA `(.L_x_2134) ;  /* 0x0000000000b82947 */ /* 0x000fec0003800000 */
[----:B------:R-:W0:Y:S02]  /*36e0*/  LDC.64 R86, c[0x0][0x398] ;  /* 0x0000e600ff567b82 */ /* 0x000e240000000a00 */
[----:B0-----:R-:W-:-:S06]  /*36f0*/  IMAD.WIDE R88, R44, 0x4, R86 ;  /* 0x000000042c587825 */ /* 0x001fcc00078e0256 */
[----:B------:R-:W2:Y:S01]  /*3700*/  LDG.E R88, desc[UR6][R88.64] ;  /* 0x0000000658587981 */ /* 0x000ea2000c1e1900 */
[----:B------:R-:W-:-:S05]  /*3710*/  I2FP.F32.U32 R42, R117 ;  /* 0x00000075002a7245 */ /* 0x000fca0000201000 */
[----:B--2---:R-:W-:Y:S02]  /*3720*/  FFMA R42, -R15, R88, R42 ;  /* 0x000000580f2a7223 */ /* 0x004fe4000000012a */
[----:B------:R-:W0:Y:S03]  /*3730*/  LDC.64 R88, c[0x0][0x390] ;  /* 0x0000e400ff587b82 */ /* 0x000e260000000a00 */
[----:B------:R-:W-:-:S04]  /*3740*/  FMNMX.NAN R46, R42, 0.5, !PT ;  /* 0x3f0000002a2e7809 */ /* 0x000fc80007820000 */
[----:B------:R-:W1:Y:S02]  /*3750*/  F2F.F64.F32 R86, R46 ;  /* 0x0000002e00567310 */ /* 0x000e640000201800 */
[----:B-1----:R-:W-:Y:S01]  /*3760*/  DSETP.GEU.AND P2, PT, R82, R86, PT ;  /* 0x000000565200722a */ /* 0x002fe20003f4e000 */
[----:B------:R-:W1:Y:S05]  /*3770*/  LDC.64 R86, c[0x0][0x3a0] ;  /* 0x0000e800ff567b82 */ /* 0x000e6a0000000a00 */
[----:B------:R-:W-:Y:S01]  /*3780*/  FSEL R48, R16, R46, !P2 ;  /* 0x0000002e10307208 */ /* 0x000fe20005000000 */
[----:B-1----:R-:W-:-:S06]  /*3790*/  IMAD.WIDE R86, R44, 0x4, R86 ;  /* 0x000000042c567825 */ /* 0x002fcc00078e0256 */
[----:B------:R-:W2:Y:S02]  /*37a0*/  LDG.E R86, desc[UR6][R86.64] ;  /* 0x0000000656567981 */ /* 0x000ea4000c1e1900 */
[----:B--2---:R-:W-:-:S05]  /*37b0*/  FFMA R42, -R15, R86, R54 ;  /* 0x000000560f2a7223 */ /* 0x004fca0000000136 */
[----:B------:R-:W-:Y:S02]  /*37c0*/  FMNMX.NAN R50, R42, 0.5, !PT ;  /* 0x3f0000002a327809 */ /* 0x000fe40007820000 */
[----:B------:R-:W-:Y:S08]  /*37d0*/  F2I.TRUNC.NTZ R42, R48 ;  /* 0x00000030002a7305 */ /* 0x000ff0000020f100 */
[----:B------:R-:W1:Y:S02]  /*37e0*/  F2F.F64.F32 R86, R50 ;  /* 0x0000003200567310 */ /* 0x000e640000201800 */
[----:B-1----:R-:W-:-:S06]  /*37f0*/  DSETP.GEU.AND P2, PT, R82, R86, PT ;  /* 0x000000565200722a */ /* 0x002fcc0003f4e000 */
[----:B------:R-:W-:-:S04]  /*3800*/  FSEL R52, R16, R50, !P2 ;  /* 0x0000003210347208 */ /* 0x000fc80005000000 */
[----:B------:R-:W1:Y:S02]  /*3810*/  F2I.TRUNC.NTZ R46, R52 ;  /* 0x00000034002e7305 */ /* 0x000e64000020f100 */
[----:B-1----:R-:W-:-:S04]  /*3820*/  IMAD R56, R4, R46, R42 ;  /* 0x0000002e04387224 */ /* 0x002fc800078e022a */
[----:B0-----:R-:W-:-:S05]  /*3830*/  IMAD.WIDE R88, R56, 0x4, R88 ;  /* 0x0000000438587825 */ /* 0x001fca00078e0258 */
[----:B------:R-:W2:Y:S01]  /*3840*/  LDG.E R56, desc[UR6][R88.64] ;  /* 0x0000000658387981 */ /* 0x000ea2000c1e1900 */
[----:B------:R-:W-:-:S03]  /*3850*/  IMAD.WIDE R86, R4, 0x4, R88 ;  /* 0x0000000404567825 */ /* 0x000fc600078e0258 */
[----:B------:R0:W3:Y:S04]  /*3860*/  LDG.E R60, desc[UR6][R88.64+0x4] ;  /* 0x00000406583c7981 */ /* 0x0000e8000c1e1900 */
        /* <DEDUP_REMOVED lines=8> */
[C---:B------:R-:W-:Y:S01]  /*38f0*/  FMUL R50, R46.reuse, R48 ;  /* 0x000000302e327220 */ /* 0x040fe20000400000 */
[----:B------:R-:W-:Y:S01]  /*3900*/  FMUL R46, R46, R52 ;  /* 0x000000342e2e7220 */ /* 0x000fe20000400000 */
        /* <DEDUP_REMOVED lines=11> */
.L_x_2134:
[----:B------:R-:W-:Y:S05]  /*39c0*/  BSYNC.RECONVERGENT B1 ;  /* 0x0000000000017941 */ /* 0x000fea0003800200 */
.L_x_2133:
[C---:B------:R-:W-:Y:S01]  /*39d0*/  ISETP.GT.AND P2, PT, R125.reuse, R14, PT ;  /* 0x0000000e7d00720c */ /* 0x040fe20003f44270 */
[----:B------:R-:W-:Y:S01]  /*39e0*/  BSSY.RECONVERGENT B1, `(.L_x_2135) ;  /* 0x0000038000017945 */ /* 0x000fe20003800200 */
[----:B0-----:R-:W-:Y:S02]  /*39f0*/  IADD3 R46, PT, PT, R6, R40, R6 ;  /* 0x00000028062e7210 */ /* 0x001fe40007ffe006 */
[----:B------:R-:W-:Y:S02]  /*3a00*/  ISETP.LT.OR P2, PT, R125, 0x1, P2 ;  /* 0x000000017d00780c */ /* 0x000fe40001741670 */
[----:B------:R-:W-:Y:S02]  /*3a10*/  LEA R40, R46, R12, 0x2 ;  /* 0x0000000c2e287211 */ /* 0x000fe400078e10ff */
[----:B------:R-:W-:Y:S02]  /*3a20*/  ISETP.EQ.OR P3, PT, R85, RZ, P2 ;  /* 0x000000ff5500720c */ /* 0x000fe40001762670 */
[----:B------:R-:W-:-:S02]  /*3a30*/  LEA R42, R8, R40, 0x2 ;  /* 0x00000028082a7211 */ /* 0x000fc400078e10ff */
[----:B------:R-:W-:Y:S02]  /*3a40*/  ISETP.GT.U32.OR P3, PT, R85, R14, P3 ;  /* 0x0000000e5500720c */ /* 0x000fe40001f64470 */
[----:B------:R-:W-:Y:S02]  /*3a50*/  IADD3 R56, PT, PT, R0, R44, RZ ;  /* 0x0000002c00387210 */ /* 0x000fe40007ffe0ff */
[----:B------:R-:W-:-:S09]  /*3a60*/  LEA R44, R8, R42, 0x2 ;  /* 0x0000002a082c7211 */ /* 0x000fd200078e10ff */
[----:B------:R-:W-:Y:S05]  /*3a70*/  @P3 BRA `(.L_x_2136) ;  /* 0x0000000000b83947 */ /* 0x000fea0003800000 */
        /* <DEDUP_REMOVED lines=37> */
[----:B--2---:R-:W-:Y:S02]  /*3cd0*/  FMUL R87, R58, R62 ;  /* 0x0000003e3a577220 */ /* 0x004fe40000400000 */
[----:B---3--:R-:W-:Y:S01]  /*3ce0*/  FMUL R52, R52, R66 ;  /* 0x0000004234347220 */ /* 0x008fe20000400000 */
[----:B----4-:R-:W-:Y:S01]  /*3cf0*/  FMUL R89, R50, R64 ;  /* 0x0000004032597220 */ /* 0x010fe20000400000 */
[----:B------:R-:W-:Y:S01]  /*3d00*/  LEA R50, R8, R44, 0x2 ;  /* 0x0000002c08327211 */ /* 0x000fe200078e10ff */
[----:B------:R0:W-:Y:S01]  /*3d10*/  STS [R40], R87 ;  /* 0x0000005728007388 */ /* 0x0001e20000000800 */
[----:B-----5:R-:W-:-:S03]  /*3d20*/  FMUL R48, R48, R68 ;  /* 0x0000004430307220 */ /* 0x020fc60000400000 */
[----:B------:R0:W-:Y:S04]  /*3d30*/  STS [R42], R89 ;  /* 0x000000592a007388 */ /* 0x0001e80000000800 */
[----:B------:R0:W-:Y:S04]  /*3d40*/  STS [R44], R52 ;  /* 0x000000342c007388 */ /* 0x0001e80000000800 */
[----:B------:R0:W-:Y:S02]  /*3d50*/  STS [R50], R48 ;  /* 0x0000003032007388 */ /* 0x0001e40000000800 */
.L_x_2136:
[----:B------:R-:W-:Y:S05]  /*3d60*/  BSYNC.RECONVERGENT B1 ;  /* 0x0000000000017941 */ /* 0x000fea0003800200 */
.L_x_2135:
[C---:B------:R-:W-:Y:S01]  /*3d70*/  ISETP.GT.AND P3, PT, R11.reuse, R14, PT ;  /* 0x0000000e0b00720c */ /* 0x040fe20003f64270 */
[----:B------:R-:W-:Y:S01]  /*3d80*/  IMAD R60, R2, -0xe, R5 ;  /* 0xfffffff2023c7824 */ /* 0x000fe200078e0205 */
[----:B0-----:R-:W-:Y:S01]  /*3d90*/  IADD3 R87, PT, PT, R6, R46, RZ ;  /* 0x0000002e06577210 */ /* 0x001fe20007ffe0ff */
[----:B------:R-:W-:Y:S01]  /*3da0*/  BSSY.RECONVERGENT B1, `(.L_x_2137) ;  /* 0x0000039000017945 */ /* 0x000fe20003800200 */
[----:B------:R-:W-:Y:S01]  /*3db0*/  ISETP.LT.OR P3, PT, R11, 0x1, P3 ;  /* 0x000000010b00780c */ /* 0x000fe20001f61670 */
[----:B------:R-:W-:Y:S01]  /*3dc0*/  IMAD R52, R4, R60, R7 ;  /* 0x0000003c04347224 */ /* 0x000fe200078e0207 */
[----:B------:R-:W-:Y:S02]  /*3dd0*/  LEA R46, R87, R12, 0x2 ;  /* 0x0000000c572e7211 */ /* 0x000fe400078e10ff */
[----:B------:R-:W-:Y:S02]  /*3de0*/  ISETP.EQ.OR P4, PT, R85, RZ, P3 ;  /* 0x000000ff5500720c */ /* 0x000fe40001f82670 */
[----:B------:R-:W-:-:S02]  /*3df0*/  LEA R48, R8, R46, 0x2 ;  /* 0x0000002e08307211 */ /* 0x000fc400078e10ff */
[----:B------:R-:W-:Y:S02]  /*3e00*/  ISETP.GT.U32.OR P4, PT, R85, R14, P4 ;  /* 0x0000000e5500720c */ /* 0x000fe40002784470 */
[----:B------:R-:W-:Y:S02]  /*3e10*/  I2FP.F32.U32 R68, R60 ;  /* 0x0000003c00447245 */ /* 0x000fe40000201000 */
[----:B------:R-:W-:-:S09]  /*3e20*/  LEA R50, R8, R48, 0x2 ;  /* 0x0000003008327211 */ /* 0x000fd200078e10ff */
[----:B------:R-:W-:Y:S05]  /*3e30*/  @P4 BRA `(.L_x_2138) ;  /* 0x0000000000bc4947 */ /* 0x000fea0003800000 */
[----:B------:R-:W0:Y:S01]  /*3e40*/  LDC.64 R86, c[0x0][0x398] ;  /* 0x0000e600ff567b82 */ /* 0x000e220000000a00 */
[----:B------:R-:W-:-:S05]  /*3e50*/  IADD3 R58, PT, PT, R0, R56, RZ ;  /* 0x00000038003a7210 */ /* 0x000fca0007ffe0ff */
        /* <DEDUP_REMOVED lines=45> */
.L_x_2138:
[----:B------:R-:W-:Y:S05]  /*4130*/  BSYNC.RECONVERGENT B1 ;  /* 0x0000000000017941 */ /* 0x000fea0003800200 */
.L_x_2137:
[----:B------:R-:W-:Y:S01]  /*4140*/  ISETP.GT.U32.OR P4, PT, R60, R14, P0 ;  /* 0x0000000e3c00720c */ /* 0x000fe20000784470 */
[----:B------:R-:W-:-:S12]  /*4150*/  BSSY.RECONVERGENT B1, `(.L_x_2139) ;  /* 0x0000030000017945 */ /* 0x000fd80003800200 */
[----:B------:R-:W-:Y:S05]  /*4160*/  @P4 BRA `(.L_x_2140) ;  /* 0x0000000000b84947 */ /* 0x000fea0003800000 */
[----:B0-----:R-:W0:Y:S01]  /*4170*/  LDC.64 R86, c[0x0][0x398] ;  /* 0x0000e600ff567b82 */ /* 0x001e220000000a00 */
[----:B------:R-:W-:-:S04]  /*4180*/  IMAD R54, R4, R60, R7 ;  /* 0x0000003c04367224 */ /* 0x000fc800078e0207 */
        /* <DEDUP_REMOVED lines=44> */
.L_x_2140:
[----:B------:R-:W-:Y:S05]  /*4450*/  BSYNC.RECONVERGENT B1 ;  /* 0x0000000000017941 */ /* 0x000fea0003800200 */
.L_x_2139:
[----:B------:R-:W-:Y:S01]  /*4460*/  ISETP.GT.U32.OR P4, PT, R60, R14, P6 ;  /* 0x0000000e3c00720c */ /* 0x000fe20003784470 */
[----:B------:R-:W-:-:S12]  /*4470*/  BSSY.RECONVERGENT B1, `(.L_x_2141) ;  /* 0x0000031000017945 */ /* 0x000fd80003800200 */
[----:B------:R-:W-:Y:S05]  /*4480*/  @P4 BRA `(.L_x_2142) ;  /* 0x0000000000bc4947 */ /* 0x000fea0003800000 */
[----:B01----:R-:W0:Y:S01]  /*4490*/  LDC.64 R86, c[0x0][0x398] ;  /* 0x0000e600ff567b82 */ /* 0x003e220000000a00 */
[----:B------:R-:W-:-:S05]  /*44a0*/  IMAD R89, R4, R60, R7 ;  /* 0x0000003c04597224 */ /* 0x000fca00078e0207 */
        /* <DEDUP_REMOVED lines=45> */
.L_x_2142:
[----:B------:R-:W-:Y:S05]  /*4780*/  BSYNC.RECONVERGENT B1 ;  /* 0x0000000000017941 */ /* 0x000fea0003800200 */
.L_x_2141:
[----:B------:R-:W-:Y:S01]  /*4790*/  ISETP.GT.U32.OR P4, PT, R60, R14, P5 ;  /* 0x0000000e3c00720c */ /* 0x000fe20002f84470 */
[----:B------:R-:W-:-:S12]  /*47a0*/  BSSY.RECONVERGENT B1, `(.L_x_2143) ;  /* 0x0000031000017945 */ /* 0x000fd80003800200 */
[----:B------:R-:W-:Y:S05]  /*47b0*/  @P4 BRA `(.L_x_2144) ;  /* 0x0000000000bc4947 */ /* 0x000fea0003800000 */
[----:B012---:R-:W0:Y:S01]  /*47c0*/  LDC.64 R86, c[0x0][0x398] ;  /* 0x0000e600ff567b82 */ /* 0x007e220000000a00 */
[----:B------:R-:W-:-:S05]  /*47d0*/  IMAD R89, R4, R60, R7 ;  /* 0x0000003c04597224 */ /* 0x000fca00078e0207 */
[----:B------:R-:W-:-:S05]  /*47e0*/  IADD3 R54, PT, PT, R0, R89, R0 ;  /* 0x0000005900367210 */ /* 0x000fca0007ffe000 */
        /* <DEDUP_REMOVED lines=44> */
.L_x_2144:
[----:B------:R-:W-:Y:S05]  /*4ab0*/  BSYNC.RECONVERGENT B1 ;  /* 0x0000000000017941 */ /* 0x000fea0003800200 */
.L_x_2143:
[----:B------:R-:W-:Y:S01]  /*4ac0*/  ISETP.GT.AND P4, PT, R69, R14, PT ;  /* 0x0000000e4500720c */ /* 0x000fe20003f84270 */
[----:B------:R-:W-:Y:S01]  /*4ad0*/  BSSY.RECONVERGENT B1, `(.L_x_2145) ;  /* 0x0000038000017945 */ /* 0x000fe20003800200 */
[----:B------:R-:W-:Y:S02]  /*4ae0*/  LOP3.LUT R3, R3, 0xfffffffb, RZ, 0xc0, !PT ;  /* 0xfffffffb03037812 */ /* 0x000fe400078ec0ff */
[----:B------:R-:W-:Y:S02]  /*4af0*/  ISETP.LT.OR P4, PT, R69, 0x1, P4 ;  /* 0x000000014500780c */ /* 0x000fe40002781670 */
[C---:B0-----:R-:W-:Y:S02]  /*4b00*/  IADD3 R54, PT, PT, R0.reuse, R52, R0 ;  /* 0x0000003400367210 */ /* 0x041fe40007ffe000 */
[----:B------:R-:W-:-:S09]  /*4b10*/  IADD3 R52, PT, PT, R0, R69, RZ ;  /* 0x0000004500347210 */ /* 0x000fd20007ffe0ff */
[----:B------:R-:W-:Y:S02]  /*4b20*/  @P4 LOP3.LUT R3, R3, 0x4, RZ, 0xfc, !PT ;  /* 0x0000000403034812 */ /* 0x000fe400078efcff */
[----:B------:R-:W-:-:S13]  /*4b30*/  ISETP.GT.U32.OR P4, PT, R60, R14, P4 ;  /* 0x0000000e3c00720c */ /* 0x000fda0002784470 */
[----:B------:R-:W-:Y:S05]  /*4b40*/  @P4 BRA `(.L_x_2146) ;  /* 0x0000000000c04947 */ /* 0x000fea0003800000 */
[----:B-123--:R-:W0:Y:S01]  /*4b50*/  LDC.64 R86, c[0x0][0x398] ;  /* 0x0000e600ff567b82 */ /* 0x00ee220000000a00 */
[----:B------:R-:W-:-:S05]  /*4b60*/  IMAD R89, R4, R60, R7 ;  /* 0x0000003c04597224 */ /* 0x000fca00078e0207 */
[----:B------:R-:W-:-:S04]  /*4b70*/  IADD3 R89, PT, PT, R0, R89, R0 ;  /* 0x0000005900597210 */ /* 0x000fc80007ffe000 */
        /* <DEDUP_REMOVED lines=45> */
.L_x_2146:
[----:B------:R-:W-:Y:S05]  /*4e50*/  BSYNC.RECONVERGENT B1 ;  /* 0x0000000000017941 */ /* 0x000fea0003800200 */
.L_x_2145:
[C---:B------:R-:W-:Y:S01]  /*4e60*/  ISETP.GT.AND P4, PT, R52.reuse, R14, PT ;  /* 0x0000000e3400720c */ /* 0x040fe20003f84270 */
[----:B------:R-:W-:Y:S01]  /*4e70*/  BSSY.RECONVERGENT B1, `(.L_x_2147) ;  /* 0x0000034000017945 */ /* 0x000fe20003800200 */
[----:B------:R-:W-:Y:S02]  /*4e80*/  LOP3.LUT R3, R3, 0xfffffff7, RZ, 0xc0, !PT ;  /* 0xfffffff703037812 */ /* 0x000fe400078ec0ff */
[----:B------:R-:W-:Y:S02]  /*4e90*/  ISETP.LT.OR P4, PT, R52, 0x1, P4 ;  /* 0x000000013400780c */ /* 0x000fe40002781670 */
[----:B-123--:R-:W-:-:S11]  /*4ea0*/  IADD3 R56, PT, PT, R0, R54, R0 ;  /* 0x0000003600387210 */ /* 0x00efd60007ffe000 */
[----:B------:R-:W-:Y:S02]  /*4eb0*/  @P4 LOP3.LUT R3, R3, 0x8, RZ, 0xfc, !PT ;  /* 0x0000000803034812 */ /* 0x000fe400078efcff */
[----:B------:R-:W-:-:S13]  /*4ec0*/  ISETP.GT.U32.OR P4, PT, R60, R14, P4 ;  /* 0x0000000e3c00720c */ /* 0x000fda0002784470 */
[----:B------:R-:W-:Y:S05]  /*4ed0*/  @P4 BRA `(.L_x_2148) ;  /* 0x0000000000b44947 */ /* 0x000fea0003800000 */
[----:B0-----:R-:W0:Y:S02]  /*4ee0*/  LDC.64 R86, c[0x0][0x398] ;  /* 0x0000e600ff567b82 */ /* 0x001e240000000a00 */
        /* <DEDUP_REMOVED lines=44> */
.L_x_2148:
[----:B------:R-:W-:Y:S05]  /*51b0*/  BSYNC.RECONVERGENT B1 ;  /* 0x0000000000017941 */ /* 0x000fea0003800200 */
.L_x_2147:
[----:B------:R-:W-:Y:S01]  /*51c0*/  ISETP.GT.AND P4, PT, R71, R14, PT ;  /* 0x0000000e4700720c */ /* 0x000fe20003f84270 */
[----:B------:R-:W-:Y:S01]  /*51d0*/  BSSY.RECONVERGENT B1, `(.L_x_2149) ;  /* 0x0000035000017945 */ /* 0x000fe20003800200 */
[----:B------:R-:W-:Y:S02]  /*51e0*/  LOP3.LUT R3, R3, 0xffffffef, RZ, 0xc0, !PT ;  /* 0xffffffef03037812 */ /* 0x000fe400078ec0ff */
[----:B------:R-:W-:Y:S02]  /*51f0*/  ISETP.LT.OR P4, PT, R71, 0x1, P4 ;  /* 0x000000014700780c */ /* 0x000fe40002781670 */
[C---:B------:R-:W-:Y:S02]  /*5200*/  IADD3 R54, PT, PT, R0.reuse, R71, RZ ;  /* 0x0000004700367210 */ /* 0x040fe40007ffe0ff */
[----:B------:R-:W-:-:S09]  /*5210*/  IADD3 R56, PT, PT, R0, R56, RZ ;  /* 0x0000003800387210 */ /* 0x000fd20007ffe0ff */
[----:B------:R-:W-:Y:S02]  /*5220*/  @P4 LOP3.LUT R3, R3, 0x10, RZ, 0xfc, !PT ;  /* 0x0000001003034812 */ /* 0x000fe400078efcff */
[----:B------:R-:W-:-:S13]  /*5230*/  ISETP.GT.U32.OR P4, PT, R60, R14, P4 ;  /* 0x0000000e3c00720c */ /* 0x000fda0002784470 */
[----:B------:R-:W-:Y:S05]  /*5240*/  @P4 BRA `(.L_x_2150) ;  /* 0x0000000000b44947 */ /* 0x000fea0003800000 */
[----:B01----:R-:W0:Y:S02]  /*5250*/  LDC.64 R86, c[0x0][0x398] ;  /* 0x0000e600ff567b82 */ /* 0x003e240000000a00 */
        /* <DEDUP_REMOVED lines=44> */
.L_x_2150:
[----:B------:R-:W-:Y:S05]  /*5520*/  BSYNC.RECONVERGENT B1 ;  /* 0x0000000000017941 */ /* 0x000fea0003800200 */
.L_x_2149:
[C---:B------:R-:W-:Y:S01]  /*5530*/  ISETP.GT.AND P4, PT, R54.reuse, R14, PT ;  /* 0x0000000e3600720c */ /* 0x040fe20003f84270 */
[----:B------:R-:W-:Y:S01]  /*5540*/  BSSY.RECONVERGENT B1, `(.L_x_2151) ;  /* 0x0000034000017945 */ /* 0x000fe20003800200 */
[----:B------:R-:W-:Y:S02]  /*5550*/  LOP3.LUT R3, R3, 0xffffffdf, RZ, 0xc0, !PT ;  /* 0xffffffdf03037812 */ /* 0x000fe400078ec0ff */
[----:B------:R-:W-:Y:S02]  /*5560*/  ISETP.LT.OR P4, PT, R54, 0x1, P4 ;  /* 0x000000013600780c */ /* 0x000fe40002781670 */
[----:B01----:R-:W-:-:S11]  /*5570*/  IADD3 R58, PT, PT, R0, R56, RZ ;  /* 0x00000038003a7210 */ /* 0x003fd60007ffe0ff */
[----:B------:R-:W-:Y:S02]  /*5580*/  @P4 LOP3.LUT R3, R3, 0x20, RZ, 0xfc, !PT ;  /* 0x0000002003034812 */ /* 0x000fe400078efcff */
[----:B------:R-:W-:-:S13]  /*5590*/  ISETP.GT.U32.OR P4, PT, R60, R14, P4 ;  /* 0x0000000e3c00720c */ /* 0x000fda0002784470 */
[----:B------:R-:W-:Y:S05]  /*55a0*/  @P4 BRA `(.L_x_2152) ;  /* 0x0000000000b44947 */ /* 0x000fea0003800000 */
[----:B--2---:R-:W0:Y:S02]  /*55b0*/  LDC.64 R86, c[0x0][0x398] ;  /* 0x0000e600ff567b82 */ /* 0x004e240000000a00 */
        /* <DEDUP_REMOVED lines=44> */
.L_x_2152:
[----:B------:R-:W-:Y:S05]  /*5880*/  BSYNC.RECONVERGENT B1 ;  /* 0x0000000000017941 */ /* 0x000fea0003800200 */
.L_x_2151:
[----:B------:R-:W-:Y:S01]  /*5890*/  ISETP.GT.AND P4, PT, R75, R14, PT ;  /* 0x0000000e4b00720c */ /* 0x000fe20003f84270 */
[----:B------:R-:W-:Y:S01]  /*58a0*/  BSSY.RECONVERGENT B1, `(.L_x_2153) ;  /* 0x0000036000017945 */ /* 0x000fe20003800200 */
[----:B------:R-:W-:Y:S02]  /*58b0*/  LOP3.LUT R3, R3, 0xffffffbf, RZ, 0xc0, !PT ;  /* 0xffffffbf03037812 */ /* 0x000fe400078ec0ff */
[----:B------:R-:W-:Y:S02]  /*58c0*/  ISETP.LT.OR P4, PT, R75, 0x1, P4 ;  /* 0x000000014b00780c */ /* 0x000fe40002781670 */
[----:B0-2---:R-:W-:Y:S02]  /*58d0*/  IADD3 R62, PT, PT, R2, R60, RZ ;  /* 0x0000003c023e7210 */ /* 0x005fe40007ffe0ff */
[C---:B------:R-:W-:Y:S02]  /*58e0*/  IADD3 R56, PT, PT, R0.reuse, R75, RZ ;  /* 0x0000004b00387210 */ /* 0x040fe40007ffe0ff */
[----:B------:R-:W-:-:S07]  /*58f0*/  IADD3 R58, PT, PT, R0, R58, RZ ;  /* 0x0000003a003a7210 */ /* 0x000fce0007ffe0ff */
[----:B------:R-:W-:Y:S02]  /*5900*/  @P4 LOP3.LUT R3, R3, 0x40, RZ, 0xfc, !PT ;  /* 0x0000004003034812 */ /* 0x000fe400078efcff */
[----:B------:R-:W-:-:S13]  /*5910*/  ISETP.GT.U32.OR P4, PT, R60, R14, P4 ;  /* 0x0000000e3c00720c */ /* 0x000fda0002784470 */
        /* <DEDUP_REMOVED lines=46> */
.L_x_2154:
[----:B------:R-:W-:Y:S05]  /*5c00*/  BSYNC.RECONVERGENT B1 ;  /* 0x0000000000017941 */ /* 0x000fea0003800200 */
.L_x_2153:
[----:B------:R-:W-:Y:S01]  /*5c10*/  ISETP.GT.AND P4, PT, R56, R14, PT ;  /* 0x0000000e3800720c */ /* 0x000fe20003f84270 */
[----:B------:R-:W-:Y:S01]  /*5c20*/  BSSY.RECONVERGENT B1, `(.L_x_2155) ;  /* 0x0000036000017945 */ /* 0x000fe20003800200 */
[----:B------:R-:W-:Y:S01]  /*5c30*/  LOP3.LUT R3, R3, 0xffffff7f, RZ, 0xc0, !PT ;  /* 0xffffff7f03037812 */ /* 0x000fe200078ec0ff */
[-C--:B------:R-:W-:Y:S01]  /*5c40*/  IMAD R74, R4, R62.reuse, R7 ;  /* 0x0000003e044a7224 */ /* 0x080fe200078e0207 */
[----:B------:R-:W-:Y:S02]  /*5c50*/  ISETP.LT.OR P4, PT, R56, 0x1, P4 ;  /* 0x000000013800780c */ /* 0x000fe40002781670 */
[----:B------:R-:W-:Y:S02]  /*5c60*/  IADD3 R64, PT, PT, R2, R62, RZ ;  /* 0x0000003e02407210 */ /* 0x000fe40007ffe0ff */
[----:B0-----:R-:W-:-:S09]  /*5c70*/  IADD3 R66, PT, PT, R0, R58, RZ ;  /* 0x0000003a00427210 */ /* 0x001fd20007ffe0ff */
        /* <DEDUP_REMOVED lines=48> */
.L_x_2156:
[----:B------:R-:W-:Y:S05]  /*5f80*/  BSYNC.RECONVERGENT B1 ;  /* 0x0000000000017941 */ /* 0x000fea0003800200 */
.L_x_2155:
[----:B------:R-:W-:Y:S01]  /*5f90*/  ISETP.GT.AND P4, PT, R79, R14, PT ;  /* 0x0000000e4f00720c */ /* 0x000fe20003f84270 */
[----:B------:R-:W-:Y:S01]  /*5fa0*/  BSSY.RECONVERGENT B1, `(.L_x_2157) ;  /* 0x0000037000017945 */ /* 0x000fe20003800200 */
[----:B------:R-:W-:Y:S02]  /*5fb0*/  LOP3.LUT R3, R3, 0xfffffeff, RZ, 0xc0, !PT ;  /* 0xfffffeff03037812 */ /* 0x000fe400078ec0ff */
[----:B------:R-:W-:Y:S02]  /*5fc0*/  ISETP.LT.OR P4, PT, R79, 0x1, P4 ;  /* 0x000000014f00780c */ /* 0x000fe40002781670 */
[C---:B------:R-:W-:Y:S02]  /*5fd0*/  IADD3 R74, PT, PT, R0.reuse, R74, R0 ;  /* 0x0000004a004a7210 */ /* 0x040fe40007ffe000 */
[C---:B------:R-:W-:Y:S02]  /*5fe0*/  IADD3 R58, PT, PT, R0.reuse, R79, RZ ;  /* 0x0000004f003a7210 */ /* 0x040fe40007ffe0ff */
[----:B0-----:R-:W-:-:S07]  /*5ff0*/  IADD3 R72, PT, PT, R0, R66, RZ ;  /* 0x0000004200487210 */ /* 0x001fce0007ffe0ff */
        /* <DEDUP_REMOVED lines=44> */
[----:B------:R0:W-:Y:S01]  /*62c0*/  STS [R93+0x4], R78 ;  /* 0x0000044e5d007388 */ /* 0x0001e20000000800 */
[----:B-----5:R-:W-:-:S03]  /*62d0*/  FMUL R66, R66, R94 ;  /* 0x0000005e42427220 */ /* 0x020fc60000400000 */
[----:B------:R0:W-:Y:S04]  /*62e0*/  STS [R97+0x4], R70 ;  /* 0x0000044661007388 */ /* 0x0001e80000000800 */
[----:B------:R0:W-:Y:S04]  /*62f0*/  STS [R101+0x4], R76 ;  /* 0x0000044c65007388 */ /* 0x0001e80000000800 */
[----:B------:R0:W-:Y:S02]  /*6300*/  STS [R87+0x4], R66 ;  /* 0x0000044257007388 */ /* 0x0001e40000000800 */
.L_x_2158:
[----:B------:R-:W-:Y:S05]  /*6310*/  BSYNC.RECONVERGENT B1 ;  /* 0x0000000000017941 */ /* 0x000fea0003800200 */
.L_x_2157:
[----:B------:R-:W-:Y:S01]  /*6320*/  ISETP.GT.AND P4, PT, R58, R14, PT ;  /* 0x0000000e3a00720c */ /* 0x000fe20003f84270 */
[----:B------:R-:W-:Y:S01]  /*6330*/  BSSY.RECONVERGENT B1, `(.L_x_2159) ;  /* 0x0000037000017945 */ /* 0x000fe20003800200 */
[----:B------:R-:W-:Y:S01]  /*6340*/  LOP3.LUT R3, R3, 0xfffffdff, RZ, 0xc0, !PT ;  /* 0xfffffdff03037812 */ /* 0x000fe200078ec0ff */
[-C--:B0-----:R-:W-:Y:S01]  /*6350*/  IMAD R70, R4, R64.reuse, R7 ;  /* 0x0000004004467224 */ /* 0x081fe200078e0207 */
[----:B------:R-:W-:Y:S02]  /*6360*/  ISETP.LT.OR P4, PT, R58, 0x1, P4 ;  /* 0x000000013a00780c */ /* 0x000fe40002781670 */
[----:B------:R-:W-:Y:S02]  /*6370*/  IADD3 R66, PT, PT, R2, R64, RZ ;  /* 0x0000004002427210 */ /* 0x000fe40007ffe0ff */
[----:B------:R-:W-:-:S09]  /*6380*/  IADD3 R72, PT, PT, R0, R72, RZ ;  /* 0x0000004800487210 */ /* 0x000fd20007ffe0ff */
        /* <DEDUP_REMOVED lines=49> */
.L_x_2160:
[----:B------:R-:W-:Y:S05]  /*66a0*/  BSYNC.RECONVERGENT B1 ;  /* 0x0000000000017941 */ /* 0x000fea0003800200 */
.L_x_2159:
[----:B------:R-:W-:Y:S01]  /*66b0*/  LOP3.LUT P4, RZ, R3, 0x400, RZ, 0xc0, !PT ;  /* 0x0000040003ff7812 */ /* 0x000fe2000788c0ff */
[----:B------:R-:W-:Y:S01]  /*66c0*/  BSSY.RECONVERGENT B1, `(.L_x_2161) ;  /* 0x0000032000017945 */ /* 0x000fe20003800200 */
[----:B------:R-:W-:Y:S02]  /*66d0*/  IADD3 R72, PT, PT, R0, R72, RZ ;  /* 0x0000004800487210 */ /* 0x000fe40007ffe0ff */
        /* <DEDUP_REMOVED lines=48> */
.L_x_2162:
[----:B------:R-:W-:Y:S05]  /*69e0*/  BSYNC.RECONVERGENT B1 ;  /* 0x0000000000017941 */ /* 0x000fea0003800200 */
.L_x_2161:
[----:B------:R-:W-:Y:S01]  /*69f0*/  LOP3.LUT P4, RZ, R3, 0x800, RZ, 0xc0, !PT ;  /* 0x0000080003ff7812 */ /* 0x000fe2000788c0ff */
[----:B------:R-:W-:Y:S01]  /*6a00*/  BSSY.RECONVERGENT B1, `(.L_x_2163) ;  /* 0x0000032000017945 */ /* 0x000fe20003800200 */
[----:B------:R-:W-:Y:S02]  /*6a10*/  IADD3 R72, PT, PT, R0, R72, RZ ;  /* 0x0000004800487210 */ /* 0x000fe40007ffe0ff */
        /* <DEDUP_REMOVED lines=48> */
.L_x_2164:
[----:B------:R-:W-:Y:S05]  /*6d20*/  BSYNC.RECONVERGENT B1 ;  /* 0x0000000000017941 */ /* 0x000fea0003800200 */
.L_x_2163:
[----:B------:R-:W-:Y:S01]  /*6d30*/  ISETP.GT.U32.OR P4, PT, R60, R14, P1 ;  /* 0x0000000e3c00720c */ /* 0x000fe20000f84470 */
[----:B------:R-:W-:Y:S01]  /*6d40*/  BSSY.RECONVERGENT B1, `(.L_x_2165) ;  /* 0x0000031000017945 */ /* 0x000fe20003800200 */
[----:B------:R-:W-:-:S11]  /*6d50*/  IADD3 R72, PT, PT, R0, R72, RZ ;  /* 0x0000004800487210 */ /* 0x000fd60007ffe0ff */
[----:B------:R-:W-:Y:S05]  /*6d60*/  @P4 BRA `(.L_x_2166) ;  /* 0x0000000000b84947 */ /* 0x000fea0003800000 */
[----:B012---:R-:W0:Y:S02]  /*6d70*/  LDC.64 R86, c[0x0][0x398] ;  /* 0x0000e600ff567b82 */ /* 0x007e240000000a00 */
        /* <DEDUP_REMOVED lines=45> */
.L_x_2166:
[----:B------:R-:W-:Y:S05]  /*7050*/  BSYNC.RECONVERGENT B1 ;  /* 0x0000000000017941 */ /* 0x000fea0003800200 */
.L_x_2165:
[----:B------:R-:W-:Y:S01]  /*7060*/  ISETP.GT.U32.OR P4, PT, R60, R14, P2 ;  /* 0x0000000e3c00720c */ /* 0x000fe20001784470 */
[----:B------:R-:W-:Y:S01]  /*7070*/  BSSY.RECONVERGENT B1, `(.L_x_2167) ;  /* 0x0000031000017945 */ /* 0x000fe20003800200 */
[----:B------:R-:W-:-:S11]  /*7080*/  IADD3 R72, PT, PT, R0, R72, RZ ;  /* 0x0000004800487210 */ /* 0x000fd60007ffe0ff */
[----:B------:R-:W-:Y:S05]  /*7090*/  @P4 BRA `(.L_x_2168) ;  /* 0x0000000000b84947 */ /* 0x000fea0003800000 */
[----:B0123--:R-:W0:Y:S02]  /*70a0*/  LDC.64 R86, c[0x0][0x398] ;  /* 0x0000e600ff567b82 */ /* 0x00fe240000000a00 */
        /* <DEDUP_REMOVED lines=40> */
[----:B------:R4:W-:Y:S01]  /*7330*/  STS [R40+0x4], R87 ;  /* 0x0000045728007388 */ /* 0x0009e20000000800 */
[----:B-----5:R-:W-:-:S03]  /*7340*/  FMUL R76, R76, R98 ;  /* 0x000000624c4c7220 */ /* 0x020fc60000400000 */
[----:B------:R4:W-:Y:S04]  /*7350*/  STS [R42+0x4], R89 ;  /* 0x000004592a007388 */ /* 0x0009e80000000800 */
[----:B------:R4:W-:Y:S04]  /*7360*/  STS [R44+0x4], R80 ;  /* 0x000004502c007388 */ /* 0x0009e80000000800 */
[----:B------:R4:W-:Y:S02]  /*7370*/  STS [R78+0x4], R76 ;  /* 0x0000044c4e007388 */ /* 0x0009e40000000800 */
.L_x_2168:
[----:B------:R-:W-:Y:S05]  /*7380*/  BSYNC.RECONVERGENT B1 ;  /* 0x0000000000017941 */ /* 0x000fea0003800200 */
.L_x_2167:
[----:B------:R-:W-:Y:S01]  /*7390*/  ISETP.GT.U32.OR P4, PT, R60, R14, P3 ;  /* 0x0000000e3c00720c */ /* 0x000fe20001f84470 */
[----:B------:R-:W-:-:S12]  /*73a0*/  BSSY.RECONVERGENT B1, `(.L_x_2169) ;  /* 0x0000031000017945 */ /* 0x000fd80003800200 */
[----:B------:R-:W-:Y:S05]  /*73b0*/  @P4 BRA `(.L_x_2170) ;  /* 0x0000000000bc4947 */ /* 0x000fea0003800000 */
[----:B01234-:R-:W0:Y:S01]  /*73c0*/  LDC.64 R86, c[0x0][0x398] ;  /* 0x0000e600ff567b82 */ /* 0x01fe220000000a00 */
[----:B------:R-:W-:-:S05]  /*73d0*/  IADD3 R72, PT, PT, R0, R72, RZ ;  /* 0x0000004800487210 */ /* 0x000fca0007ffe0ff */
[----:B0-----:R-:W-:-:S06]  /*73e0*/  IMAD.WIDE R88, R72, 0x4, R86 ;  /* 0x0000000448587825 */ /* 0x001fcc00078e0256 */
[----:B------:R-:W2:Y:S01]  /*73f0*/  LDG.E R88, desc[UR6][R88.64] ;  /* 0x0000000658587981 */ /* 0x000ea2000c1e1900 */
[----:B------:R-:W-:-:S05]  /*7400*/  I2FP.F32.U32 R60, R11 ;  /* 0x0000000b003c7245 */ /* 0x000fca0000201000 */
[----:B--2---:R-:W-:-:S05]  /*7410*/  FFMA R60, -R15, R88, R60 ;  /* 0x000000580f3c7223 */ /* 0x004fca000000013c */
[----:B------:R-:W-:-:S04]  /*7420*/  FMNMX.NAN R60, R60, 0.5, !PT ;  /* 0x3f0000003c3c7809 */ /* 0x000fc80007820000 */
[----:B------:R-:W0:Y:S02]  /*7430*/  F2F.F64.F32 R86, R60 ;  /* 0x0000003c00567310 */ /* 0x000e240000201800 */
[----:B0-----:R-:W-:Y:S01]  /*7440*/  DSETP.GEU.AND P4, PT, R82, R86, PT ;  /* 0x000000565200722a */ /* 0x001fe20003f8e000 */
[----:B------:R-:W0:Y:S05]  /*7450*/  LDC.64 R86, c[0x0][0x3a0] ;  /* 0x0000e800ff567b82 */ /* 0x000e2a0000000a00 */
[----:B------:R-:W-:Y:S01]  /*7460*/  FSEL R76, R16, R60, !P4 ;  /* 0x0000003c104c7208 */ /* 0x000fe20006000000 */
[----:B0-----:R-:W-:-:S06]  /*7470*/  IMAD.WIDE R86, R72, 0x4, R86 ;  /* 0x0000000448567825 */ /* 0x001fcc00078e0256 */
[----:B------:R-:W2:Y:S01]  /*7480*/  LDG.E R86, desc[UR6][R86.64] ;  /* 0x0000000656567981 */ /* 0x000ea2000c1e1900 */
[----:B------:R-:W-:Y:S01]  /*7490*/  F2I.TRUNC.NTZ R60, R76 ;  /* 0x0000004c003c7305 */ /* 0x000fe2000020f100 */
[----:B--2---:R-:W-:-:S05]  /*74a0*/  FFMA R68, -R15, R86, R68 ;  /* 0x000000560f447223 */ /* 0x004fca0000000144 */
[----:B------:R-:W-:-:S04]  /*74b0*/  FMNMX.NAN R68, R68, 0.5, !PT ;  /* 0x3f00000044447809 */ /* 0x000fc80007820000 */
[----:B------:R-:W0:Y:S02]  /*74c0*/  F2F.F64.F32 R88, R68 ;  /* 0x0000004400587310 */ /* 0x000e240000201800 */
[----:B0-----:R-:W-:Y:S01]  /*74d0*/  DSETP.GEU.AND P4, PT, R82, R88, PT ;  /* 0x000000585200722a */ /* 0x001fe20003f8e000 */
[----:B------:R-:W0:Y:S05]  /*74e0*/  LDC.64 R88, c[0x0][0x390] ;  /* 0x0000e400ff587b82 */ /* 0x000e2a0000000a00 */
        /* <DEDUP_REMOVED lines=28> */
.L_x_2170:
[----:B------:R-:W-:Y:S05]  /*76b0*/  BSYNC.RECONVERGENT B1 ;  /* 0x0000000000017941 */ /* 0x000fea0003800200 */
.L_x_2169:
[----:B------:R-:W-:Y:S01]  /*76c0*/  ISETP.GT.U32.OR P4, PT, R62, R14, P0 ;  /* 0x0000000e3e00720c */ /* 0x000fe20000784470 */
[----:B------:R-:W-:Y:S01]  /*76d0*/  BSSY.RECONVERGENT B1, `(.L_x_2171) ;  /* 0x0000035000017945 */ /* 0x000fe20003800200 */
[----:B0-----:R-:W-:Y:S01]  /*76e0*/  I2FP.F32.U32 R68, R62 ;  /* 0x0000003e00447245 */ /* 0x001fe20000201000 */
[----:B------:R-:W-:Y:S01]  /*76f0*/  IMAD R72, R4, R66, R7 ;  /* 0x0000004204487224 */ /* 0x000fe200078e0207 */
[C-C-:B------:R-:W-:Y:S02]  /*7700*/  IADD3 R74, PT, PT, R0.reuse, R74, R0.reuse ;  /* 0x0000004a004a7210 */ /* 0x140fe40007ffe000 */
[----:B------:R-:W-:Y:S02]  /*7710*/  IADD3 R70, PT, PT, R0, R70, R0 ;  /* 0x0000004600467210 */ /* 0x000fe40007ffe000 */
[----:B------:R-:W-:-:S05]  /*7720*/  IADD3 R60, PT, PT, R2, R66, RZ ;  /* 0x00000042023c7210 */ /* 0x000fca0007ffe0ff */
[----:B------:R-:W-:Y:S05]  /*7730*/  @P4 BRA `(.L_x_2172) ;  /* 0x0000000000b84947 */ /* 0x000fea0003800000 */
[----:B-1234-:R-:W0:Y:S01]  /*7740*/  LDC.64 R86, c[0x0][0x398] ;  /* 0x0000e600ff567b82 */ /* 0x01ee220000000a00 */
        /* <DEDUP_REMOVED lines=45> */
.L_x_2172:
[----:B------:R-:W-:Y:S05]  /*7a20*/  BSYNC.RECONVERGENT B1 ;  /* 0x0000000000017941 */ /* 0x000fea0003800200 */
.L_x_2171:
[----:B------:R-:W-:Y:S01]  /*7a30*/  ISETP.GT.U32.OR P4, PT, R62, R14, P6 ;  /* 0x0000000e3e00720c */ /* 0x000fe20003784470 */
[----:B------:R-:W-:-:S12]  /*7a40*/  BSSY.RECONVERGENT B1, `(.L_x_2173) ;  /* 0x0000031000017945 */ /* 0x000fd80003800200 */
[----:B------:R-:W-:Y:S05]  /*7a50*/  @P4 BRA `(.L_x_2174) ;  /* 0x0000000000bc4947 */ /* 0x000fea0003800000 */
[----:B01234-:R-:W0:Y:S01]  /*7a60*/  LDC.64 R86, c[0x0][0x398] ;  /* 0x0000e600ff567b82 */ /* 0x01fe220000000a00 */
        /* <DEDUP_REMOVED lines=46> */
.L_x_2174:
[----:B------:R-:W-:Y:S05]  /*7d50*/  BSYNC.RECONVERGENT B1 ;  /* 0x0000000000017941 */ /* 0x000fea0003800200 */
.L_x_2173:
[----:B------:R-:W-:Y:S01]  /*7d60*/  ISETP.GT.U32.OR P4, PT, R62, R14, P5 ;  /* 0x0000000e3e00720c */ /* 0x000fe20002f84470 */
[----:B------:R-:W-:-:S12]  /*7d70*/  BSSY.RECONVERGENT B1, `(.L_x_2175) ;  /* 0x0000031000017945 */ /* 0x000fd80003800200 */
[----:B------:R-:W-:Y:S05]  /*7d80*/  @P4 BRA `(.L_x_2176) ;  /* 0x0000000000bc4947 */ /* 0x000fea0003800000 */
[----:B01234-:R-:W0:Y:S01]  /*7d90*/  LDC.64 R86, c[0x0][0x398] ;  /* 0x0000e600ff567b82 */ /* 0x01fe220000000a00 */
        /* <DEDUP_REMOVED lines=46> */
.L_x_2176:
[----:B------:R-:W-:Y:S05]  /*8080*/  BSYNC.RECONVERGENT B1 ;  /* 0x0000000000017941 */ /* 0x000fea0003800200 */
.L_x_2175:
[----:B------:R-:W-:Y:S01]  /*8090*/  LOP3.LUT P4, RZ, R3, 0x4, RZ, 0xc0, !PT ;  /* 0x0000000403ff7812 */ /* 0x000fe2000788c0ff */
[----:B------:R-:W-:Y:S03]  /*80a0*/  BSSY.RECONVERGENT B1, `(.L_x_2177) ;  /* 0x0000033000017945 */ /* 0x000fe60003800200 */
[----:B------:R-:W-:-:S13]  /*80b0*/  ISETP.GT.U32.OR P4, PT, R62, R14, P4 ;  /* 0x0000000e3e00720c */ /* 0x000fda0002784470 */
[----:B------:R-:W-:Y:S05]  /*80c0*/  @P4 BRA `(.L_x_2178) ;  /* 0x0000000000c04947 */ /* 0x000fea0003800000 */
[----:B01234-:R-:W0:Y:S01]  /*80d0*/  LDC.64 R86, c[0x0][0x398] ;  /* 0x0000e600ff567b82 */ /* 0x01fe220000000a00 */
        /* <DEDUP_REMOVED lines=47> */
.L_x_2178:
[----:B------:R-:W-:Y:S05]  /*83d0*/  BSYNC.RECONVERGENT B1 ;  /* 0x0000000000017941 */ /* 0x000fea0003800200 */
.L_x_2177:
[----:B------:R-:W-:Y:S01]  /*83e0*/  LOP3.LUT P4, RZ, R3, 0x8, RZ, 0xc0, !PT ;  /* 0x0000000803ff7812 */ /* 0x000fe2000788c0ff */
[----:B------:R-:W-:Y:S03]  /*83f0*/  BSSY.RECONVERGENT B1, `(.L_x_2179) ;  /* 0x0000030000017945 */ /* 0x000fe60003800200 */
[----:B------:R-:W-:-:S13]  /*8400*/  ISETP.GT.U32.OR P4, PT, R62, R14, P4 ;  /* 0x0000000e3e00720c */ /* 0x000fda0002784470 */
[----:B------:R-:W-:Y:S05]  /*8410*/  @P4 BRA `(.L_x_2180) ;  /* 0x0000000000b44947 */ /* 0x000fea0003800000 */
[----:B01234-:R-:W0:Y:S02]  /*8420*/  LDC.64 R86, c[0x0][0x398] ;  /* 0x0000e600ff567b82 */ /* 0x01fe240000000a00 */
        /* <DEDUP_REMOVED lines=44> */
.L_x_2180:
[----:B------:R-:W-:Y:S05]  /*86f0*/  BSYNC.RECONVERGENT B1 ;  /* 0x0000000000017941 */ /* 0x000fea0003800200 */
.L_x_2179:
[----:B------:R-:W-:Y:S01]  /*8700*/  LOP3.LUT P4, RZ, R3, 0x10, RZ, 0xc0, !PT ;  /* 0x0000001003ff7812 */ /* 0x000fe2000788c0ff */
[----:B------:R-:W-:Y:S01]  /*8710*/  BSSY.RECONVERGENT B1, `(.L_x_2181) ;  /* 0x0000031000017945 */ /* 0x000fe20003800200 */
[----:B------:R-:W-:Y:S02]  /*8720*/  IADD3 R74, PT, PT, R0, R74, RZ ;  /* 0x0000004a004a7210 */ /* 0x000fe40007ffe0ff */
        /* <DEDUP_REMOVED lines=47> */
.L_x_2182:
[----:B------:R-:W-:Y:S05]  /*8a20*/  BSYNC.RECONVERGENT B1 ;  /* 0x0000000000017941 */ /* 0x000fea0003800200 */
.L_x_2181:
        /* <DEDUP_REMOVED lines=50> */
.L_x_2184:
[----:B------:R-:W-:Y:S05]  /*8d50*/  BSYNC.RECONVERGENT B1 ;  /* 0x0000000000017941 */ /* 0x000fea0003800200 */
.L_x_2183:
        /* <DEDUP_REMOVED lines=50> */
.L_x_2186:
[----:B------:R-:W-:Y:S05]  /*9080*/  BSYNC.RECONVERGENT B1 ;  /* 0x0000000000017941 */ /* 0x000fea0003800200 */
.L_x_2185:
        /* <DEDUP_REMOVED lines=50> */
.L_x_2188:
[----:B------:R-:W-:Y:S05]  /*93b0*/  BSYNC.RECONVERGENT B1 ;  /* 0x0000000000017941 */ /* 0x000fea0003800200 */
.L_x_2187:
        /* <DEDUP_REMOVED lines=51> */
.L_x_2190:
[----:B------:R-:W-:Y:S05]  /*96f0*/  BSYNC.RECONVERGENT B1 ;  /* 0x0000000000017941 */ /* 0x000fea0003800200 */
.L_x_2189:
        /* <DEDUP_REMOVED lines=51> */
.L_x_2192:
[----:B------:R-:W-:Y:S05]  /*9a30*/  BSYNC.RECONVERGENT B1 ;  /* 0x0000000000017941 */ /* 0x000fea0003800200 */
.L_x_2191:
        /* <DEDUP_REMOVED lines=51> */
.L_x_2194:
[----:B------:R-:W-:Y:S05]  /*9d70*/  BSYNC.RECONVERGENT B1 ;  /* 0x0000000000017941 */ /* 0x000fea0003800200 */
.L_x_2193:
        /* <DEDUP_REMOVED lines=51> */
.L_x_2196:
[----:B------:R-:W-:Y:S05]  /*a0b0*/  BSYNC.RECONVERGENT B1 ;  /* 0x0000000000017941 */ /* 0x000fea0003800200 */
.L_x_2195:
[----:B------:R-:W-:Y:S01]  /*a0c0*/  ISETP.GT.U32.OR P4, PT, R62, R14, P1 ;  /* 0x0000000e3e00720c */ /* 0x000fe20000f84470 */
[----:B------:R-:W-:Y:S01]  /*a0d0*/  BSSY.RECONVERGENT B1, `(.L_x_2197) ;  /* 0x0000031000017945 */ /* 0x000fe20003800200 */
[----:B------:R-:W-:-:S11]  /*a0e0*/  IADD3 R74, PT, PT, R0, R74, RZ ;  /* 0x0000004a004a7210 */ /* 0x000fd60007ffe0ff */
        /* <DEDUP_REMOVED lines=47> */
.L_x_2198:
[----:B------:R-:W-:Y:S05]  /*a3e0*/  BSYNC.RECONVERGENT B1 ;  /* 0x0000000000017941 */ /* 0x000fea0003800200 */
.L_x_2197:
        /* <DEDUP_REMOVED lines=50> */
.L_x_2200:
[----:B------:R-:W-:Y:S05]  /*a710*/  BSYNC.RECONVERGENT B1 ;  /* 0x0000000000017941 */ /* 0x000fea0003800200 */
.L_x_2199:
        /* <DEDUP_REMOVED lines=50> */
.L_x_2202:
[----:B------:R-:W-:Y:S05]  /*aa40*/  BSYNC.RECONVERGENT B1 ;  /* 0x0000000000017941 */ /* 0x000fea0003800200 */
.L_x_2201:
        /* <DEDUP_REMOVED lines=54> */
.L_x_2204:
[----:B------:R-:W-:Y:S05]  /*adb0*/  BSYNC.RECONVERGENT B1 ;  /* 0x0000000000017941 */ /* 0x000fea0003800200 */
.L_x_2203:
        /* <DEDUP_REMOVED lines=50> */
.L_x_2206:
[----:B------:R-:W-:Y:S05]  /*b0e0*/  BSYNC.RECONVERGENT B1 ;  /* 0x0000000000017941 */ /* 0x000fea0003800200 */
.L_x_2205:
        /* <DEDUP_REMOVED lines=50> */
.L_x_2208:
[----:B------:R-:W-:Y:S05]  /*b410*/  BSYNC.RECONVERGENT B1 ;  /* 0x0000000000017941 */ /* 0x000fea0003800200 */
.L_x_2207:
        /* <DEDUP_REMOVED lines=52> */
.L_x_2210:
[----:B------:R-:W-:Y:S05]  /*b760*/  BSYNC.RECONVERGENT B1 ;  /* 0x0000000000017941 */ /* 0x000fea0003800200 */
.L_x_2209:
        /* <DEDUP_REMOVED lines=49> */
.L_x_2212:
[----:B------:R-:W-:Y:S05]  /*ba80*/  BSYNC.RECONVERGENT B1 ;  /* 0x0000000000017941 */ /* 0x000fea0003800200 */
.L_x_2211:
        /* <DEDUP_REMOVED lines=50> */
.L_x_2214:
[----:B------:R-:W-:Y:S05]  /*bdb0*/  BSYNC.RECONVERGENT B1 ;  /* 0x0000000000017941 */ /* 0x000fea0003800200 */
.L_x_2213:
        /* <DEDUP_REMOVED lines=50> */
.L_x_2216:
[----:B------:R-:W-:Y:S05]  /*c0e0*/  BSYNC.RECONVERGENT B1 ;  /* 0x0000000000017941 */ /* 0x000fea0003800200 */
.L_x_2215:
        /* <DEDUP_REMOVED lines=50> */
.L_x_2218:
[----:B------:R-:W-:Y:S05]  /*c410*/  BSYNC.RECONVERGENT B1 ;  /* 0x0000000000017941 */ /* 0x000fea0003800200 */
.L_x_2217:
        /* <DEDUP_REMOVED lines=50> */
.L_x_2220:
[----:B------:R-:W-:Y:S05]  /*c740*/  BSYNC.RECONVERGENT B1 ;  /* 0x0000000000017941 */ /* 0x000fea0003800200 */
.L_x_2219:
        /* <DEDUP_REMOVED lines=51> */
.L_x_2222:
[----:B------:R-:W-:Y:S05]  /*ca80*/  BSYNC.RECONVERGENT B1 ;  /* 0x0000000000017941 */ /* 0x000fea0003800200 */
.L_x_2221:
        /* <DEDUP_REMOVED lines=51> */
.L_x_2224:
[----:B------:R-:W-:Y:S05]  /*cdc0*/  BSYNC.RECONVERGENT B1 ;  /* 0x0000000000017941 */ /* 0x000fea0003800200 */
.L_x_2223:
        /* <DEDUP_REMOVED lines=51> */
.L_x_2226:
[----:B------:R-:W-:Y:S05]  /*d100*/  BSYNC.RECONVERGENT B1 ;  /* 0x0000000000017941 */ /* 0x000fea0003800200 */
.L_x_2225:
        /* <DEDUP_REMOVED lines=51> */
.L_x_2228:
[----:B------:R-:W-:Y:S05]  /*d440*/  BSYNC.RECONVERGENT B1 ;  /* 0x0000000000017941 */ /* 0x000fea0003800200 */
.L_x_2227:
        /* <DEDUP_REMOVED lines=50> */
.L_x_2230:
[----:B------:R-:W-:Y:S05]  /*d770*/  BSYNC.RECONVERGENT B1 ;  /* 0x0000000000017941 */ /* 0x000fea0003800200 */
.L_x_2229:
        /* <DEDUP_REMOVED lines=50> */
.L_x_2232:
[----:B------:R-:W-:Y:S05]  /*daa0*/  BSYNC.RECONVERGENT B1 ;  /* 0x0000000000017941 */ /* 0x000fea0003800200 */
.L_x_2231:
        /* <DEDUP_REMOVED lines=50> */
.L_x_2234:
[----:B------:R-:W-:Y:S05]  /*ddd0*/  BSYNC.RECONVERGENT B1 ;  /* 0x0000000000017941 */ /* 0x000fea0003800200 */
.L_x_2233:
        /* <DEDUP_REMOVED lines=54> */
.L_x_2236:
[----:B------:R-:W-:Y:S05]  /*e140*/  BSYNC.RECONVERGENT B1 ;  /* 0x0000000000017941 */ /* 0x000fea0003800200 */
.L_x_2235:
        /* <DEDUP_REMOVED lines=50> */
.L_x_2238:
[----:B------:R-:W-:Y:S05]  /*e470*/  BSYNC.RECONVERGENT B1 ;  /* 0x0000000000017941 */ /* 0x000fea0003800200 */
.L_x_2237:
        /* <DEDUP_REMOVED lines=50> */
.L_x_2240:
[----:B------:R-:W-:Y:S05]  /*e7a0*/  BSYNC.RECONVERGENT B1 ;  /* 0x0000000000017941 */ /* 0x000fea0003800200 */
.L_x_2239:
        /* <DEDUP_REMOVED lines=52> */
.L_x_2242:
[----:B------:R-:W-:Y:S05]  /*eaf0*/  BSYNC.RECONVERGENT B1 ;  /* 0x0000000000017941 */ /* 0x000fea0003800200 */
.L_x_2241:
        /* <DEDUP_REMOVED lines=49> */
.L_x_2244:
[----:B------:R-:W-:Y:S05]  /*ee10*/  BSYNC.RECONVERGENT B1 ;  /* 0x0000000000017941 */ /* 0x000fea0003800200 */
.L_x_2243:
        /* <DEDUP_REMOVED lines=50> */
.L_x_2246:
[----:B------:R-:W-:Y:S05]  /*f140*/  BSYNC.RECONVERGENT B1 ;  /* 0x0000000000017941 */ /* 0x000fea0003800200 */
.L_x_2245:
        /* <DEDUP_REMOVED lines=50> */
.L_x_2248:
[----:B------:R-:W-:Y:S05]  /*f470*/  BSYNC.RECONVERGENT B1 ;  /* 0x0000000000017941 */ /* 0x000fea0003800200 */
.L_x_2247:
        /* <DEDUP_REMOVED lines=50> */
.L_x_2250:
[----:B------:R-:W-:Y:S05]  /*f7a0*/  BSYNC.RECONVERGENT B1 ;  /* 0x0000000000017941 */ /* 0x000fea0003800200 */
.L_x_2249:
        /* <DEDUP_REMOVED lines=50> */
.L_x_2252:
[----:B------:R-:W-:Y:S05]  /*fad0*/  BSYNC.RECONVERGENT B1 ;  /* 0x0000000000017941 */ /* 0x000fea0003800200 */
.L_x_2251:
        /* <DEDUP_REMOVED lines=51> */
.L_x_2254:
[----:B------:R-:W-:Y:S05]  /*fe10*/  BSYNC.RECONVERGENT B1 ;  /* 0x0000000000017941 */ /* 0x000fea0003800200 */
.L_x_2253:
        /* <DEDUP_REMOVED lines=51> */
.L_x_2256:
[----:B------:R-:W-:Y:S05]  /*10150*/  BSYNC.RECONVERGENT B1 ;  /* 0x0000000000017941 */ /* 0x000fea0003800200 */
.L_x_2255:
        /* <DEDUP_REMOVED lines=51> */
.L_x_2258:
[----:B------:R-:W-:Y:S05]  /*10490*/  BSYNC.RECONVERGENT B1 ;  /* 0x0000000000017941 */ /* 0x000fea0003800200 */
.L_x_2257:
        /* <DEDUP_REMOVED lines=51> */
.L_x_2260:
[----:B------:R-:W-:Y:S05]  /*107d0*/  BSYNC.RECONVERGENT B1 ;  /* 0x0000000000017941 */ /* 0x000fea0003800200 */
.L_x_2259:
        /* <DEDUP_REMOVED lines=50> */
.L_x_2262:
[----:B------:R-:W-:Y:S05]  /*10b00*/  BSYNC.RECONVERGENT B1 ;  /* 0x0000000000017941 */ /* 0x000fea0003800200 */
.L_x_2261:
        /* <DEDUP_REMOVED lines=50> */
.L_x_2264:
[----:B------:R-:W-:Y:S05]  /*10e30*/  BSYNC.RECONVERGENT B1 ;  /* 0x0000000000017941 */ /* 0x000fea0003800200 */
.L_x_2263:
        /* <DEDUP_REMOVED lines=50> */
.L_x_2266:
[----:B------:R-:W-:Y:S05]  /*11160*/  BSYNC.RECONVERGENT B1 ;  /* 0x0000000000017941 */ /* 0x000fea0003800200 */
.L_x_2265:
        /* <DEDUP_REMOVED lines=54> */
.L_x_2268:
[----:B------:R-:W-:Y:S05]  /*114d0*/  BSYNC.RECONVERGENT B1 ;  /* 0x0000000000017941 */ /* 0x000fea0003800200 */
.L_x_2267:
        /* <DEDUP_REMOVED lines=50> */
.L_x_2270:
[----:B------:R-:W-:Y:S05]  /*11800*/  BSYNC.RECONVERGENT B1 ;  /* 0x0000000000017941 */ /* 0x000fea0003800200 */
.L_x_2269:
        /* <DEDUP_REMOVED lines=50> */
.L_x_2272:
[----:B------:R-:W-:Y:S05]  /*11b30*/  BSYNC.RECONVERGENT B1 ;  /* 0x0000000000017941 */ /* 0x000fea0003800200 */
.L_x_2271:
        /* <DEDUP_REMOVED lines=52> */
.L_x_2274:
[----:B------:R-:W-:Y:S05]  /*11e80*/  BSYNC.RECONVERGENT B1 ;  /* 0x0000000000017941 */ /* 0x000fea0003800200 */
.L_x_2273:
        /* <DEDUP_REMOVED lines=49> */
.L_x_2276:
[----:B------:R-:W-:Y:S05]  /*121a0*/  BSYNC.RECONVERGENT B1 ;  /* 0x0000000000017941 */ /* 0x000fea0003800200 */
.L_x_2275:
        /* <DEDUP_REMOVED lines=50> */
.L_x_2278:
[----:B------:R-:W-:Y:S05]  /*124d0*/  BSYNC.RECONVERGENT B1 ;  /* 0x0000000000017941 */ /* 0x000fea0003800200 */
.L_x_2277:
        /* <DEDUP_REMOVED lines=50> */
.L_x_2280:
[----:B------:R-:W-:Y:S05]  /*12800*/  BSYNC.RECONVERGENT B1 ;  /* 0x0000000000017941 */ /* 0x000fea0003800200 */
.L_x_2279:
        /* <DEDUP_REMOVED lines=50> */
.L_x_2282:
[----:B------:R-:W-:Y:S05]  /*12b30*/  BSYNC.RECONVERGENT B1 ;  /* 0x0000000000017941 */ /* 0x000fea0003800200 */
.L_x_2281:
        /* <DEDUP_REMOVED lines=50> */
.L_x_2284:
[----:B------:R-:W-:Y:S05]  /*12e60*/  BSYNC.RECONVERGENT B1 ;  /* 0x0000000000017941 */ /* 0x000fea0003800200 */
.L_x_2283:
        /* <DEDUP_REMOVED lines=51> */
.L_x_2286:
[----:B------:R-:W-:Y:S05]  /*131a0*/  BSYNC.RECONVERGENT B1 ;  /* 0x0000000000017941 */ /* 0x000fea0003800200 */
.L_x_2285:
        /* <DEDUP_REMOVED lines=51> */
.L_x_2288:
[----:B------:R-:W-:Y:S05]  /*134e0*/  BSYNC.RECONVERGENT B1 ;  /* 0x0000000000017941 */ /* 0x000fea0003800200 */
.L_x_2287:
        /* <DEDUP_REMOVED lines=51> */
.L_x_2290:
[----:B------:R-:W-:Y:S05]  /*13820*/  BSYNC.RECONVERGENT B1 ;  /* 0x0000000000017941 */ /* 0x000fea0003800200 */
.L_x_2289:
        /* <DEDUP_REMOVED lines=51> */
.L_x_2292:
[----:B------:R-:W-:Y:S05]  /*13b60*/  BSYNC.RECONVERGENT B1 ;  /* 0x0000000000017941 */ /* 0x000fea0003800200 */
.L_x_2291:
        /* <DEDUP_REMOVED lines=50> */
.L_x_2294:
[----:B------:R-:W-:Y:S05]  /*13e90*/  BSYNC.RECONVERGENT B1 ;  /* 0x0000000000017941 */ /* 0x000fea0003800200 */
.L_x_2293:
        /* <DEDUP_REMOVED lines=50> */
.L_x_2296:
[----:B------:R-:W-:Y:S05]  /*141c0*/  BSYNC.RECONVERGENT B1 ;  /* 0x0000000000017941 */ /* 0x000fea0003800200 */
.L_x_2295:
        /* <DEDUP_REMOVED lines=50> */
.L_x_2298:
[----:B------:R-:W-:Y:S05]  /*144f0*/  BSYNC.RECONVERGENT B1 ;  /* 0x0000000000017941 */ /* 0x000fea0003800200 */
.L_x_2297:
        /* <DEDUP_REMOVED lines=54> */
.L_x_2300:
[----:B------:R-:W-:Y:S05]  /*14860*/  BSYNC.RECONVERGENT B1 ;  /* 0x0000000000017941 */ /* 0x000fea0003800200 */
.L_x_2299:
        /* <DEDUP_REMOVED lines=50> */
.L_x_2302:
[----:B------:R-:W-:Y:S05]  /*14b90*/  BSYNC.RECONVERGENT B1 ;  /* 0x0000000000017941 */ /* 0x000fea0003800200 */
.L_x_2301:
        /* <DEDUP_REMOVED lines=50> */
.L_x_2304:
[----:B------:R-:W-:Y:S05]  /*14ec0*/  BSYNC.RECONVERGENT B1 ;  /* 0x0000000000017941 */ /* 0x000fea0003800200 */
.L_x_2303:
        /* <DEDUP_REMOVED lines=52> */
.L_x_2306:
[----:B------:R-:W-:Y:S05]  /*15210*/  BSYNC.RECONVERGENT B1 ;  /* 0x0000000000017941 */ /* 0x000fea0003800200 */
.L_x_2305:
        /* <DEDUP_REMOVED lines=49> */
.L_x_2308:
[----:B------:R-:W-:Y:S05]  /*15530*/  BSYNC.RECONVERGENT B1 ;  /* 0x0000000000017941 */ /* 0x000fea0003800200 */
.L_x_2307:
        /* <DEDUP_REMOVED lines=50> */
.L_x_2310:
[----:B------:R-:W-:Y:S05]  /*15860*/  BSYNC.RECONVERGENT B1 ;  /* 0x0000000000017941 */ /* 0x000fea0003800200 */
.L_x_2309:
        /* <DEDUP_REMOVED lines=50> */
.L_x_2312:
[----:B------:R-:W-:Y:S05]  /*15b90*/  BSYNC.RECONVERGENT B1 ;  /* 0x0000000000017941 */ /* 0x000fea0003800200 */
.L_x_2311:
        /* <DEDUP_REMOVED lines=50> */
.L_x_2314:
[----:B------:R-:W-:Y:S05]  /*15ec0*/  BSYNC.RECONVERGENT B1 ;  /* 0x0000000000017941 */ /* 0x000fea0003800200 */
.L_x_2313:
        /* <DEDUP_REMOVED lines=50> */
.L_x_2316:
[----:B------:R-:W-:Y:S05]  /*161f0*/  BSYNC.RECONVERGENT B1 ;  /* 0x0000000000017941 */ /* 0x000fea0003800200 */
.L_x_2315:
        /* <DEDUP_REMOVED lines=51> */
.L_x_2318:
[----:B------:R-:W-:Y:S05]  /*16530*/  BSYNC.RECONVERGENT B1 ;  /* 0x0000000000017941 */ /* 0x000fea0003800200 */
.L_x_2317:
        /* <DEDUP_REMOVED lines=51> */
.L_x_2320:
[----:B------:R-:W-:Y:S05]  /*16870*/  BSYNC.RECONVERGENT B1 ;  /* 0x0000000000017941 */ /* 0x000fea0003800200 */
.L_x_2319:
        /* <DEDUP_REMOVED lines=51> */
.L_x_2322:
[----:B------:R-:W-:Y:S05]  /*16bb0*/  BSYNC.RECONVERGENT B1 ;  /* 0x0000000000017941 */ /* 0x000fea0003800200 */
.L_x_2321:
        /* <DEDUP_REMOVED lines=51> */
.L_x_2324:
[----:B------:R-:W-:Y:S05]  /*16ef0*/  BSYNC.RECONVERGENT B1 ;  /* 0x0000000000017941 */ /* 0x000fea0003800200 */
.L_x_2323:
        /* <DEDUP_REMOVED lines=50> */
.L_x_2326:
[----:B------:R-:W-:Y:S05]  /*17220*/  BSYNC.RECONVERGENT B1 ;  /* 0x0000000000017941 */ /* 0x000fea0003800200 */
.L_x_2325:
        /* <DEDUP_REMOVED lines=50> */
.L_x_2328:
[----:B------:R-:W-:Y:S05]  /*17550*/  BSYNC.RECONVERGENT B1 ;  /* 0x0000000000017941 */ /* 0x000fea0003800200 */
.L_x_2327:
        /* <DEDUP_REMOVED lines=50> */
.L_x_2330:
[----:B------:R-:W-:Y:S05]  /*17880*/  BSYNC.RECONVERGENT B1 ;  /* 0x0000000000017941 */ /* 0x000fea0003800200 */
.L_x_2329:
        /* <DEDUP_REMOVED lines=54> */
.L_x_2332:
[----:B------:R-:W-:Y:S05]  /*17bf0*/  BSYNC.RECONVERGENT B1 ;  /* 0x0000000000017941 */ /* 0x000fea0003800200 */
.L_x_2331:
        /* <DEDUP_REMOVED lines=50> */
.L_x_2334:
[----:B------:R-:W-:Y:S05]  /*17f20*/  BSYNC.RECONVERGENT B1 ;  /* 0x0000000000017941 */ /* 0x000fea0003800200 */
.L_x_2333:
        /* <DEDUP_REMOVED lines=50> */
.L_x_2336:
[----:B------:R-:W-:Y:S05]  /*18250*/  BSYNC.RECONVERGENT B1 ;  /* 0x0000000000017941 */ /* 0x000fea0003800200 */
.L_x_2335:
        /* <DEDUP_REMOVED lines=52> */
.L_x_2338:
[----:B------:R-:W-:Y:S05]  /*185a0*/  BSYNC.RECONVERGENT B1 ;  /* 0x0000000000017941 */ /* 0x000fea0003800200 */
.L_x_2337:
        /* <DEDUP_REMOVED lines=49> */
.L_x_2340:
[----:B------:R-:W-:Y:S05]  /*188c0*/  BSYNC.RECONVERGENT B1 ;  /* 0x0000000000017941 */ /* 0x000fea0003800200 */
.L_x_2339:
        /* <DEDUP_REMOVED lines=50> */
.L_x_2342:
[----:B------:R-:W-:Y:S05]  /*18bf0*/  BSYNC.RECONVERGENT B1 ;  /* 0x0000000000017941 */ /* 0x000fea0003800200 */
.L_x_2341:
        /* <DEDUP_REMOVED lines=50> */
.L_x_2344:
[----:B------:R-:W-:Y:S05]  /*18f20*/  BSYNC.RECONVERGENT B1 ;  /* 0x0000000000017941 */ /* 0x000fea0003800200 */
.L_x_2343:
        /* <DEDUP_REMOVED lines=50> */
.L_x_2346:
[----:B------:R-:W-:Y:S05]  /*19250*/  BSYNC.RECONVERGENT B1 ;  /* 0x0000000000017941 */ /* 0x000fea0003800200 */
.L_x_2345:
        /* <DEDUP_REMOVED lines=50> */
.L_x_2348:
[----:B------:R-:W-:Y:S05]  /*19580*/  BSYNC.RECONVERGENT B1 ;  /* 0x0000000000017941 */ /* 0x000fea0003800200 */
.L_x_2347:
        /* <DEDUP_REMOVED lines=51> */
.L_x_2350:
[----:B------:R-:W-:Y:S05]  /*198c0*/  BSYNC.RECONVERGENT B1 ;  /* 0x0000000000017941 */ /* 0x000fea0003800200 */
.L_x_2349:
        /* <DEDUP_REMOVED lines=51> */
.L_x_2352:
[----:B------:R-:W-:Y:S05]  /*19c00*/  BSYNC.RECONVERGENT B1 ;  /* 0x0000000000017941 */ /* 0x000fea0003800200 */
.L_x_2351:
        /* <DEDUP_REMOVED lines=51> */
.L_x_2354:
[----:B------:R-:W-:Y:S05]  /*19f40*/  BSYNC.RECONVERGENT B1 ;  /* 0x0000000000017941 */ /* 0x000fea0003800200 */
.L_x_2353:
        /* <DEDUP_REMOVED lines=51> */
.L_x_2356:
[----:B------:R-:W-:Y:S05]  /*1a280*/  BSYNC.RECONVERGENT B1 ;  /* 0x0000000000017941 */ /* 0x000fea0003800200 */
.L_x_2355:
        /* <DEDUP_REMOVED lines=50> */
.L_x_2358:
[----:B------:R-:W-:Y:S05]  /*1a5b0*/  BSYNC.RECONVERGENT B1 ;  /* 0x0000000000017941 */ /* 0x000fea0003800200 */
.L_x_2357:
        /* <DEDUP_REMOVED lines=50> */
.L_x_2360:
[----:B------:R-:W-:Y:S05]  /*1a8e0*/  BSYNC.RECONVERGENT B1 ;  /* 0x0000000000017941 */ /* 0x000fea0003800200 */
.L_x_2359:
        /* <DEDUP_REMOVED lines=50> */
.L_x_2362:
[----:B------:R-:W-:Y:S05]  /*1ac10*/  BSYNC.RECONVERGENT B1 ;  /* 0x0000000000017941 */ /* 0x000fea0003800200 */
.L_x_2361:
        /* <DEDUP_REMOVED lines=54> */
.L_x_2364:
[----:B------:R-:W-:Y:S05]  /*1af80*/  BSYNC.RECONVERGENT B1 ;  /* 0x0000000000017941 */ /* 0x000fea0003800200 */
.L_x_2363:
        /* <DEDUP_REMOVED lines=50> */
.L_x_2366:
[----:B------:R-:W-:Y:S05]  /*1b2b0*/  BSYNC.RECONVERGENT B1 ;  /* 0x0000000000017941 */ /* 0x000fea0003800200 */
.L_x_2365:
        /* <DEDUP_REMOVED lines=50> */
.L_x_2368:
[----:B------:R-:W-:Y:S05]  /*1b5e0*/  BSYNC.RECONVERGENT B1 ;  /* 0x0000000000017941 */ /* 0x000fea0003800200 */
.L_x_2367:
        /* <DEDUP_REMOVED lines=52> */
.L_x_2370:
[----:B------:R-:W-:Y:S05]  /*1b930*/  BSYNC.RECONVERGENT B1 ;  /* 0x0000000000017941 */ /* 0x000fea0003800200 */
.L_x_2369:
        /* <DEDUP_REMOVED lines=49> */
.L_x_2372:
[----:B------:R-:W-:Y:S05]  /*1bc50*/  BSYNC.RECONVERGENT B1 ;  /* 0x0000000000017941 */ /* 0x000fea0003800200 */
.L_x_2371:
        /* <DEDUP_REMOVED lines=50> */
.L_x_2374:
[----:B------:R-:W-:Y:S05]  /*1bf80*/  BSYNC.RECONVERGENT B1 ;  /* 0x0000000000017941 */ /* 0x000fea0003800200 */
.L_x_2373:
        /* <DEDUP_REMOVED lines=50> */
.L_x_2376:
[----:B------:R-:W-:Y:S05]  /*1c2b0*/  BSYNC.RECONVERGENT B1 ;  /* 0x0000000000017941 */ /* 0x000fea0003800200 */
.L_x_2375:
        /* <DEDUP_REMOVED lines=50> */
.L_x_2378:
[----:B------:R-:W-:Y:S05]  /*1c5e0*/  BSYNC.RECONVERGENT B1 ;  /* 0x0000000000017941 */ /* 0x000fea0003800200 */
.L_x_2377:
        /* <DEDUP_REMOVED lines=50> */
.L_x_2380:
[----:B------:R-:W-:Y:S05]  /*1c910*/  BSYNC.RECONVERGENT B1 ;  /* 0x0000000000017941 */ /* 0x000fea0003800200 */
.L_x_2379:
        /* <DEDUP_REMOVED lines=51> */
.L_x_2382:
[----:B------:R-:W-:Y:S05]  /*1cc50*/  BSYNC.RECONVERGENT B1 ;  /* 0x0000000000017941 */ /* 0x000fea0003800200 */
.L_x_2381:
        /* <DEDUP_REMOVED lines=51> */
.L_x_2384:
[----:B------:R-:W-:Y:S05]  /*1cf90*/  BSYNC.RECONVERGENT B1 ;  /* 0x0000000000017941 */ /* 0x000fea0003800200 */
.L_x_2383:
        /* <DEDUP_REMOVED lines=51> */
.L_x_2386:
[----:B------:R-:W-:Y:S05]  /*1d2d0*/  BSYNC.RECONVERGENT B1 ;  /* 0x0000000000017941 */ /* 0x000fea0003800200 */
.L_x_2385:
        /* <DEDUP_REMOVED lines=51> */
.L_x_2388:
[----:B------:R-:W-:Y:S05]  /*1d610*/  BSYNC.RECONVERGENT B1 ;  /* 0x0000000000017941 */ /* 0x000fea0003800200 */
.L_x_2387:
        /* <DEDUP_REMOVED lines=50> */
.L_x_2390:
[----:B------:R-:W-:Y:S05]  /*1d940*/  BSYNC.RECONVERGENT B1 ;  /* 0x0000000000017941 */ /* 0x000fea0003800200 */
.L_x_2389:
        /* <DEDUP_REMOVED lines=50> */
.L_x_2392:
[----:B------:R-:W-:Y:S05]  /*1dc70*/  BSYNC.RECONVERGENT B1 ;  /* 0x0000000000017941 */ /* 0x000fea0003800200 */
.L_x_2391:
        /* <DEDUP_REMOVED lines=50> */
.L_x_2394:
[----:B------:R-:W-:Y:S05]  /*1dfa0*/  BSYNC.RECONVERGENT B1 ;  /* 0x0000000000017941 */ /* 0x000fea0003800200 */
.L_x_2393:
        /* <DEDUP_REMOVED lines=19> */
[----:B0-----:R-:W-:-:S05]  /*1e0e0*/  IMAD.WIDE R88, R78, 0x4, R86 ;  /* 0x000000044e587825 */ /* 0x001fca00078e0256 */
[----:B------:R-:W2:Y:S02]  /*1e0f0*/  LDG.E R78, desc[UR6][R88.64] ;  /* 0x00000006584e7981 */ /* 0x000ea4000c1e1900 */
[----:B--2---:R-:W-:-:S05]  /*1e100*/  FFMA R78, -R15, R78, R66 ;  /* 0x0000004e0f4e7223 */ /* 0x004fca0000000142 */
[----:B------:R-:W-:Y:S02]  /*1e110*/  FMNMX.NAN R84, R78, 0.5, !PT ;  /* 0x3f0000004e547809 */ /* 0x000fe40007820000 */
[----:B------:R-:W-:Y:S08]  /*1e120*/  F2I.TRUNC.NTZ R78, R76 ;  /* 0x0000004c004e7305 */ /* 0x000ff0000020f100 */
        /* <DEDUP_REMOVED lines=30> */
.L_x_2396:
[----:B------:R-:W-:Y:S05]  /*1e310*/  BSYNC.RECONVERGENT B1 ;  /* 0x0000000000017941 */ /* 0x000fea0003800200 */
.L_x_2395:
        /* <DEDUP_REMOVED lines=50> */
.L_x_2398:
[----:B------:R-:W-:Y:S05]  /*1e640*/  BSYNC.RECONVERGENT B1 ;  /* 0x0000000000017941 */ /* 0x000fea0003800200 */
.L_x_2397:
        /* <DEDUP_REMOVED lines=50> */
.L_x_2400:
[----:B------:R-:W-:Y:S05]  /*1e970*/  BSYNC.RECONVERGENT B1 ;  /* 0x0000000000017941 */ /* 0x000fea0003800200 */
.L_x_2399:
        /* <DEDUP_REMOVED lines=52> */
.L_x_2402:
[----:B------:R-:W-:Y:S05]  /*1ecc0*/  BSYNC.RECONVERGENT B1 ;  /* 0x0000000000017941 */ /* 0x000fea0003800200 */
.L_x_2401:
        /* <DEDUP_REMOVED lines=49> */
.L_x_2404:
[----:B------:R-:W-:Y:S05]  /*1efe0*/  BSYNC.RECONVERGENT B1 ;  /* 0x0000000000017941 */ /* 0x000fea0003800200 */
.L_x_2403:
        /* <DEDUP_REMOVED lines=50> */
.L_x_2406:
[----:B------:R-:W-:Y:S05]  /*1f310*/  BSYNC.RECONVERGENT B1 ;  /* 0x0000000000017941 */ /* 0x000fea0003800200 */
.L_x_2405:
        /* <DEDUP_REMOVED lines=50> */
.L_x_2408:
[----:B------:R-:W-:Y:S05]  /*1f640*/  BSYNC.RECONVERGENT B1 ;  /* 0x0000000000017941 */ /* 0x000fea0003800200 */
.L_x_2407:
        /* <DEDUP_REMOVED lines=50> */
.L_x_2410:
[----:B------:R-:W-:Y:S05]  /*1f970*/  BSYNC.RECONVERGENT B1 ;  /* 0x0000000000017941 */ /* 0x000fea0003800200 */
.L_x_2409:
        /* <DEDUP_REMOVED lines=50> */
.L_x_2412:
[----:B------:R-:W-:Y:S05]  /*1fca0*/  BSYNC.RECONVERGENT B1 ;  /* 0x0000000000017941 */ /* 0x000fea0003800200 */
.L_x_2411:
        /* <DEDUP_REMOVED lines=51> */
.L_x_2414:
[----:B------:R-:W-:Y:S05]  /*1ffe0*/  BSYNC.RECONVERGENT B1 ;  /* 0x0000000000017941 */ /* 0x000fea0003800200 */
.L_x_2413:
        /* <DEDUP_REMOVED lines=51> */
.L_x_2416:
[----:B------:R-:W-:Y:S05]  /*20320*/  BSYNC.RECONVERGENT B1 ;  /* 0x0000000000017941 */ /* 0x000fea0003800200 */
.L_x_2415:
        /* <DEDUP_REMOVED lines=51> */
.L_x_2418:
[----:B------:R-:W-:Y:S05]  /*20660*/  BSYNC.RECONVERGENT B1 ;  /* 0x0000000000017941 */ /* 0x000fea0003800200 */
.L_x_2417:
        /* <DEDUP_REMOVED lines=51> */
.L_x_2420:
[----:B------:R-:W-:Y:S05]  /*209a0*/  BSYNC.RECONVERGENT B1 ;  /* 0x0000000000017941 */ /* 0x000fea0003800200 */
.L_x_2419:
        /* <DEDUP_REMOVED lines=50> */
.L_x_2422:
[----:B------:R-:W-:Y:S05]  /*20cd0*/  BSYNC.RECONVERGENT B1 ;  /* 0x0000000000017941 */ /* 0x000fea0003800200 */
.L_x_2421:
        /* <DEDUP_REMOVED lines=50> */
.L_x_2424:
[----:B------:R-:W-:Y:S05]  /*21000*/  BSYNC.RECONVERGENT B1 ;  /* 0x0000000000017941 */ /* 0x000fea0003800200 */
.L_x_2423:
        /* <DEDUP_REMOVED lines=50> */
.L_x_2426:
[----:B------:R-:W-:Y:S05]  /*21330*/  BSYNC.RECONVERGENT B1 ;  /* 0x0000000000017941 */ /* 0x000fea0003800200 */
.L_x_2425:
[----:B------:R-:W-:Y:S01]  /*21340*/  ISETP.GT.U32.OR P4, PT, R62, R14, P0 ;  /* 0x0000000e3e00720c */ /* 0x000fe20000784470 */
[----:B------:R-:W-:Y:S01]  /*21350*/  BSSY.RECONVERGENT B1, `(.L_x_2427) ;  /* 0x0000034000017945 */ /* 0x000fe20003800200 */
[----:B0-----:R-:W-:Y:S01]  /*21360*/  I2FP.F32.U32 R60, R62 ;  /* 0x0000003e003c7245 */ /* 0x001fe20000201000 */
[----:B------:R-:W-:Y:S01]  /*21370*/  IMAD R66, R4, R74, R7 ;  /* 0x0000004a04427224 */ /* 0x000fe200078e0207 */
[C-C-:B------:R-:W-:Y:S02]  /*21380*/  IADD3 R70, PT, PT, R0.reuse, R70, R0.reuse ;  /* 0x0000004600467210 */ /* 0x140fe40007ffe000 */
[----:B------:R-:W-:-:S07]  /*21390*/  IADD3 R72, PT, PT, R0, R72, R0 ;  /* 0x0000004800487210 */ /* 0x000fce0007ffe000 */
        /* <DEDUP_REMOVED lines=47> */
.L_x_2428:
[----:B------:R-:W-:Y:S05]  /*21690*/  BSYNC.RECONVERGENT B1 ;  /* 0x0000000000017941 */ /* 0x000fea0003800200 */
.L_x_2427:
        /* <DEDUP_REMOVED lines=50> */
.L_x_2430:
[----:B------:R-:W-:Y:S05]  /*219c0*/  BSYNC.RECONVERGENT B1 ;  /* 0x0000000000017941 */ /* 0x000fea0003800200 */
.L_x_2429:
        /* <DEDUP_REMOVED lines=50> */
.L_x_2432:
[----:B------:R-:W-:Y:S05]  /*21cf0*/  BSYNC.RECONVERGENT B1 ;  /* 0x0000000000017941 */ /* 0x000fea0003800200 */
.L_x_2431:
        /* <DEDUP_REMOVED lines=52> */
.L_x_2434:
[----:B------:R-:W-:Y:S05]  /*22040*/  BSYNC.RECONVERGENT B1 ;  /* 0x0000000000017941 */ /* 0x000fea0003800200 */
.L_x_2433:
        /* <DEDUP_REMOVED lines=49> */
.L_x_2436:
[----:B------:R-:W-:Y:S05]  /*22360*/  BSYNC.RECONVERGENT B1 ;  /* 0x0000000000017941 */ /* 0x000fea0003800200 */
.L_x_2435:
        /* <DEDUP_REMOVED lines=50> */
.L_x_2438:
[----:B------:R-:W-:Y:S05]  /*22690*/  BSYNC.RECONVERGENT B1 ;  /* 0x0000000000017941 */ /* 0x000fea0003800200 */
.L_x_2437:
        /* <DEDUP_REMOVED lines=50> */
.L_x_2440:
[----:B------:R-:W-:Y:S05]  /*229c0*/  BSYNC.RECONVERGENT B1 ;  /* 0x0000000000017941 */ /* 0x000fea0003800200 */
.L_x_2439:
        /* <DEDUP_REMOVED lines=50> */
.L_x_2442:
[----:B------:R-:W-:Y:S05]  /*22cf0*/  BSYNC.RECONVERGENT B1 ;  /* 0x0000000000017941 */ /* 0x000fea0003800200 */
.L_x_2441:
        /* <DEDUP_REMOVED lines=50> */
.L_x_2444:
[----:B------:R-:W-:Y:S05]  /*23020*/  BSYNC.RECONVERGENT B1 ;  /* 0x0000000000017941 */ /* 0x000fea0003800200 */
.L_x_2443:
        /* <DEDUP_REMOVED lines=51> */
.L_x_2446:
[----:B------:R-:W-:Y:S05]  /*23360*/  BSYNC.RECONVERGENT B1 ;  /* 0x0000000000017941 */ /* 0x000fea0003800200 */
.L_x_2445:
        /* <DEDUP_REMOVED lines=51> */
.L_x_2448:
[----:B------:R-:W-:Y:S05]  /*236a0*/  BSYNC.RECONVERGENT B1 ;  /* 0x0000000000017941 */ /* 0x000fea0003800200 */
.L_x_2447:
        /* <DEDUP_REMOVED lines=51> */
.L_x_2450:
[----:B------:R-:W-:Y:S05]  /*239e0*/  BSYNC.RECONVERGENT B1 ;  /* 0x0000000000017941 */ /* 0x000fea0003800200 */
.L_x_2449:
        /* <DEDUP_REMOVED lines=51> */
.L_x_2452:
[----:B------:R-:W-:Y:S05]  /*23d20*/  BSYNC.RECONVERGENT B1 ;  /* 0x0000000000017941 */ /* 0x000fea0003800200 */
.L_x_2451:
        /* <DEDUP_REMOVED lines=50> */
.L_x_2454:
[----:B------:R-:W-:Y:S05]  /*24050*/  BSYNC.RECONVERGENT B1 ;  /* 0x0000000000017941 */ /* 0x000fea0003800200 */
.L_x_2453:
        /* <DEDUP_REMOVED lines=50> */
.L_x_2456:
[----:B------:R-:W-:Y:S05]  /*24380*/  BSYNC.RECONVERGENT B1 ;  /* 0x0000000000017941 */ /* 0x000fea0003800200 */
.L_x_2455:
        /* <DEDUP_REMOVED lines=50> */
.L_x_2458:
[----:B------:R-:W-:Y:S05]  /*246b0*/  BSYNC.RECONVERGENT B1 ;  /* 0x0000000000017941 */ /* 0x000fea0003800200 */
.L_x_2457:
[----:B------:R-:W-:Y:S01]  /*246c0*/  ISETP.GT.U32.OR P4, PT, R64, R14, P0 ;  /* 0x0000000e4000720c */ /* 0x000fe20000784470 */
[----:B------:R-:W-:Y:S01]  /*246d0*/  BSSY.RECONVERGENT B1, `(.L_x_2459) ;  /* 0x0000034000017945 */ /* 0x000fe20003800200 */
[----:B0-----:R-:W-:Y:S02]  /*246e0*/  I2FP.F32.U32 R62, R64 ;  /* 0x00000040003e7245 */ /* 0x001fe40000201000 */
[----:B------:R-:W-:Y:S02]  /*246f0*/  IADD3 R60, PT, PT, R2, R74, RZ ;  /* 0x0000004a023c7210 */ /* 0x000fe40007ffe0ff */
[C-C-:B------:R-:W-:Y:S02]  /*24700*/  IADD3 R72, PT, PT, R0.reuse, R72, R0.reuse ;  /* 0x0000004800487210 */ /* 0x140fe40007ffe000 */
[----:B------:R-:W-:-:S05]  /*24710*/  IADD3 R68, PT, PT, R0, R66, R0 ;  /* 0x0000004200447210 */ /* 0x000fca0007ffe000 */
        /* <DEDUP_REMOVED lines=47> */
.L_x_2460:
[----:B------:R-:W-:Y:S05]  /*24a10*/  BSYNC.RECONVERGENT B1 ;  /* 0x0000000000017941 */ /* 0x000fea0003800200 */
.L_x_2459:
        /* <DEDUP_REMOVED lines=50> */
.L_x_2462:
[----:B------:R-:W-:Y:S05]  /*24d40*/  BSYNC.RECONVERGENT B1 ;  /* 0x0000000000017941 */ /* 0x000fea0003800200 */
.L_x_2461:
        /* <DEDUP_REMOVED lines=50> */
.L_x_2464:
[----:B------:R-:W-:Y:S05]  /*25070*/  BSYNC.RECONVERGENT B1 ;  /* 0x0000000000017941 */ /* 0x000fea0003800200 */
.L_x_2463:
        /* <DEDUP_REMOVED lines=52> */
.L_x_2466:
[----:B------:R-:W-:Y:S05]  /*253c0*/  BSYNC.RECONVERGENT B1 ;  /* 0x0000000000017941 */ /* 0x000fea0003800200 */
.L_x_2465:
        /* <DEDUP_REMOVED lines=49> */
.L_x_2468:
[----:B------:R-:W-:Y:S05]  /*256e0*/  BSYNC.RECONVERGENT B1 ;  /* 0x0000000000017941 */ /* 0x000fea0003800200 */
.L_x_2467:
        /* <DEDUP_REMOVED lines=50> */
.L_x_2470:
[----:B------:R-:W-:Y:S05]  /*25a10*/  BSYNC.RECONVERGENT B1 ;  /* 0x0000000000017941 */ /* 0x000fea0003800200 */
.L_x_2469:
        /* <DEDUP_REMOVED lines=50> */
.L_x_2472:
[----:B------:R-:W-:Y:S05]  /*25d40*/  BSYNC.RECONVERGENT B1 ;  /* 0x0000000000017941 */ /* 0x000fea0003800200 */
.L_x_2471:
        /* <DEDUP_REMOVED lines=50> */
.L_x_2474:
[----:B------:R-:W-:Y:S05]  /*26070*/  BSYNC.RECONVERGENT B1 ;  /* 0x0000000000017941 */ /* 0x000fea0003800200 */
.L_x_2473:
        /* <DEDUP_REMOVED lines=50> */
.L_x_2476:
[----:B------:R-:W-:Y:S05]  /*263a0*/  BSYNC.RECONVERGENT B1 ;  /* 0x0000000000017941 */ /* 0x000fea0003800200 */
.L_x_2475:
        /* <DEDUP_REMOVED lines=51> */
.L_x_2478:
[----:B------:R-:W-:Y:S05]  /*266e0*/  BSYNC.RECONVERGENT B1 ;  /* 0x0000000000017941 */ /* 0x000fea0003800200 */
.L_x_2477:
        /* <DEDUP_REMOVED lines=51> */
.L_x_2480:
[----:B------:R-:W-:Y:S05]  /*26a20*/  BSYNC.RECONVERGENT B1 ;  /* 0x0000000000017941 */ /* 0x000fea0003800200 */
.L_x_2479:
        /* <DEDUP_REMOVED lines=51> */
.L_x_2482:
[----:B------:R-:W-:Y:S05]  /*26d60*/  BSYNC.RECONVERGENT B1 ;  /* 0x0000000000017941 */ /* 0x000fea0003800200 */
.L_x_2481:
        /* <DEDUP_REMOVED lines=51> */
.L_x_2484:
[----:B------:R-:W-:Y:S05]  /*270a0*/  BSYNC.RECONVERGENT B1 ;  /* 0x0000000000017941 */ /* 0x000fea0003800200 */
.L_x_2483:
        /* <DEDUP_REMOVED lines=50> */
.L_x_2486:
[----:B------:R-:W-:Y:S05]  /*273d0*/  BSYNC.RECONVERGENT B1 ;  /* 0x0000000000017941 */ /* 0x000fea0003800200 */
.L_x_2485:
        /* <DEDUP_REMOVED lines=50> */
.L_x_2488:
[----:B------:R-:W-:Y:S05]  /*27700*/  BSYNC.RECONVERGENT B1 ;  /* 0x0000000000017941 */ /* 0x000fea0003800200 */
.L_x_2487:
        /* <DEDUP_REMOVED lines=50> */
.L_x_2490:
[----:B------:R-:W-:Y:S05]  /*27a30*/  BSYNC.RECONVERGENT B1 ;  /* 0x0000000000017941 */ /* 0x000fea0003800200 */
.L_x_2489:
[----:B------:R-:W-:Y:S01]  /*27a40*/  ISETP.GT.U32.OR P4, PT, R74, R14, P0 ;  /* 0x0000000e4a00720c */ /* 0x000fe20000784470 */
[----:B------:R-:W-:Y:S01]  /*27a50*/  BSSY.RECONVERGENT B1, `(.L_x_2491) ;  /* 0x0000034000017945 */ /* 0x000fe20003800200 */
[----:B0-----:R-:W-:Y:S02]  /*27a60*/  I2FP.F32.U32 R62, R74 ;  /* 0x0000004a003e7245 */ /* 0x001fe40000201000 */
[-C--:B------:R-:W-:Y:S02]  /*27a70*/  I2FP.F32.U32 R64, R60.reuse ;  /* 0x0000003c00407245 */ /* 0x080fe40000201000 */
[----:B------:R-:W-:Y:S02]  /*27a80*/  IADD3 R66, PT, PT, R2, R60, RZ ;  /* 0x0000003c02427210 */ /* 0x000fe40007ffe0ff */
        /* <DEDUP_REMOVED lines=48> */
.L_x_2492:
[----:B------:R-:W-:Y:S05]  /*27d90*/  BSYNC.RECONVERGENT B1 ;  /* 0x0000000000017941 */ /* 0x000fea0003800200 */
.L_x_2491:
        /* <DEDUP_REMOVED lines=50> */
.L_x_2494:
[----:B------:R-:W-:Y:S05]  /*280c0*/  BSYNC.RECONVERGENT B1 ;  /* 0x0000000000017941 */ /* 0x000fea0003800200 */
.L_x_2493:
        /* <DEDUP_REMOVED lines=50> */
.L_x_2496:
[----:B------:R-:W-:Y:S05]  /*283f0*/  BSYNC.RECONVERGENT B1 ;  /* 0x0000000000017941 */ /* 0x000fea0003800200 */
.L_x_2495:
        /* <DEDUP_REMOVED lines=52> */
.L_x_2498:
[----:B------:R-:W-:Y:S05]  /*28740*/  BSYNC.RECONVERGENT B1 ;  /* 0x0000000000017941 */ /* 0x000fea0003800200 */
.L_x_2497:
        /* <DEDUP_REMOVED lines=49> */
.L_x_2500:
[----:B------:R-:W-:Y:S05]  /*28a60*/  BSYNC.RECONVERGENT B1 ;  /* 0x0000000000017941 */ /* 0x000fea0003800200 */
.L_x_2499:
        /* <DEDUP_REMOVED lines=50> */
.L_x_2502:
[----:B------:R-:W-:Y:S05]  /*28d90*/  BSYNC.RECONVERGENT B1 ;  /* 0x0000000000017941 */ /* 0x000fea0003800200 */
.L_x_2501:
        /* <DEDUP_REMOVED lines=50> */
.L_x_2504:
[----:B------:R-:W-:Y:S05]  /*290c0*/  BSYNC.RECONVERGENT B1 ;  /* 0x0000000000017941 */ /* 0x000fea0003800200 */
.L_x_2503:
        /* <DEDUP_REMOVED lines=50> */
.L_x_2506:
[----:B------:R-:W-:Y:S05]  /*293f0*/  BSYNC.RECONVERGENT B1 ;  /* 0x0000000000017941 */ /* 0x000fea0003800200 */
.L_x_2505:
        /* <DEDUP_REMOVED lines=50> */
.L_x_2508:
[----:B------:R-:W-:Y:S05]  /*29720*/  BSYNC.RECONVERGENT B1 ;  /* 0x0000000000017941 */ /* 0x000fea0003800200 */
.L_x_2507:
        /* <DEDUP_REMOVED lines=51> */
.L_x_2510:
[----:B------:R-:W-:Y:S05]  /*29a60*/  BSYNC.RECONVERGENT B1 ;  /* 0x0000000000017941 */ /* 0x000fea0003800200 */
.L_x_2509:
        /* <DEDUP_REMOVED lines=51> */
.L_x_2512:
[----:B------:R-:W-:Y:S05]  /*29da0*/  BSYNC.RECONVERGENT B1 ;  /* 0x0000000000017941 */ /* 0x000fea0003800200 */
.L_x_2511:
        /* <DEDUP_REMOVED lines=51> */
.L_x_2514:
[----:B------:R-:W-:Y:S05]  /*2a0e0*/  BSYNC.RECONVERGENT B1 ;  /* 0x0000000000017941 */ /* 0x000fea0003800200 */
.L_x_2513:
        /* <DEDUP_REMOVED lines=51> */
.L_x_2516:
[----:B------:R-:W-:Y:S05]  /*2a420*/  BSYNC.RECONVERGENT B1 ;  /* 0x0000000000017941 */ /* 0x000fea0003800200 */
.L_x_2515:
        /* <DEDUP_REMOVED lines=50> */
.L_x_2518:
[----:B------:R-:W-:Y:S05]  /*2a750*/  BSYNC.RECONVERGENT B1 ;  /* 0x0000000000017941 */ /* 0x000fea0003800200 */
.L_x_2517:
        /* <DEDUP_REMOVED lines=50> */
.L_x_2520:
[----:B------:R-:W-:Y:S05]  /*2aa80*/  BSYNC.RECONVERGENT B1 ;  /* 0x0000000000017941 */ /* 0x000fea0003800200 */
.L_x_2519:
        /* <DEDUP_REMOVED lines=50> */
.L_x_2522:
[----:B------:R-:W-:Y:S05]  /*2adb0*/  BSYNC.RECONVERGENT B1 ;  /* 0x0000000000017941 */ /* 0x000fea0003800200 */
.L_x_2521:
[----:B------:R-:W-:Y:S01]  /*2adc0*/  ISETP.GT.U32.OR P4, PT, R60, R14, P0 ;  /* 0x0000000e3c00720c */ /* 0x000fe20000784470 */
[----:B------:R-:W-:-:S12]  /*2add0*/  BSSY.RECONVERGENT B1, `(.L_x_2523) ;  /* 0x0000030000017945 */ /* 0x000fd80003800200 */
[----:B------:R-:W-:Y:S05]  /*2ade0*/  @P4 BRA `(.L_x_2524) ;  /* 0x0000000000b84947 */ /* 0x000fea0003800000 */
[----:B01234-:R-:W0:Y:S01]  /*2adf0*/  LDC.64 R86, c[0x0][0x398] ;  /* 0x0000e600ff567b82 */ /* 0x01fe220000000a00 */
        /* <DEDUP_REMOVED lines=45> */
.L_x_2524:
[----:B------:R-:W-:Y:S05]  /*2b0d0*/  BSYNC.RECONVERGENT B1 ;  /* 0x0000000000017941 */ /* 0x000fea0003800200 */
.L_x_2523:
[-C--:B------:R-:W-:Y:S01]  /*2b0e0*/  ISETP.GT.U32.OR P4, PT, R60, R14.reuse, P6 ;  /* 0x0000000e3c00720c */ /* 0x080fe20003784470 */
[----:B------:R-:W-:Y:S01]  /*2b0f0*/  BSSY.RECONVERGENT B1, `(.L_x_2525) ;  /* 0x0000035000017945 */ /* 0x000fe20003800200 */
[----:B------:R-:W-:Y:S01]  /*2b100*/  ISETP.GT.U32.OR P6, PT, R66, R14, P6 ;  /* 0x0000000e4200720c */ /* 0x000fe200037c4470 */
[----:B0-----:R-:W-:Y:S01]  /*2b110*/  IMAD R62, R4, R60, R7 ;  /* 0x0000003c043e7224 */ /* 0x001fe200078e0207 */
[----:B------:R-:W-:-:S11]  /*2b120*/  LOP3.LUT R3, R3, 0xfffffffe, RZ, 0xc0, !PT ;  /* 0xfffffffe03037812 */ /* 0x000fd600078ec0ff */
[----:B------:R-:W-:Y:S01]  /*2b130*/  @P6 LOP3.LUT R3, R3, 0x1, RZ, 0xfc, !PT ;  /* 0x0000000103036812 */ /* 0x000fe200078efcff */
[----:B------:R-:W-:Y:S06]  /*2b140*/  @P4 BRA `(.L_x_2526) ;  /* 0x0000000000bc4947 */ /* 0x000fec0003800000 */
[----:B-1234-:R-:W0:Y:S01]  /*2b150*/  LDC.64 R86, c[0x0][0x398] ;  /* 0x0000e600ff567b82 */ /* 0x01ee220000000a00 */
        /* <DEDUP_REMOVED lines=46> */
.L_x_2526:
[----:B------:R-:W-:Y:S05]  /*2b440*/  BSYNC.RECONVERGENT B1 ;  /* 0x0000000000017941 */ /* 0x000fea0003800200 */
.L_x_2525:
[-C--:B------:R-:W-:Y:S01]  /*2b450*/  ISETP.GT.U32.OR P4, PT, R60, R14.reuse, P5 ;  /* 0x0000000e3c00720c */ /* 0x080fe20002f84470 */
[----:B------:R-:W-:Y:S01]  /*2b460*/  BSSY.RECONVERGENT B1, `(.L_x_2527) ;  /* 0x0000036000017945 */ /* 0x000fe20003800200 */
[----:B------:R-:W-:Y:S02]  /*2b470*/  ISETP.GT.U32.OR P5, PT, R66, R14, P5 ;  /* 0x0000000e4200720c */ /* 0x000fe40002fa4470 */
[C-C-:B01234-:R-:W-:Y:S02]  /*2b480*/  IADD3 R87, PT, PT, R0.reuse, R62, R0.reuse ;  /* 0x0000003e00577210 */ /* 0x15ffe40007ffe000 */
[----:B------:R-:W-:Y:S02]  /*2b490*/  LOP3.LUT R3, R3, 0xfffffffd, RZ, 0xc0, !PT ;  /* 0xfffffffd03037812 */ /* 0x000fe400078ec0ff */
[----:B------:R-:W-:-:S07]  /*2b4a0*/  IADD3 R62, PT, PT, R0, R87, R0 ;  /* 0x00000057003e7210 */ /* 0x000fce0007ffe000 */
[----:B------:R-:W-:Y:S01]  /*2b4b0*/  @P5 LOP3.LUT R3, R3, 0x2, RZ, 0xfc, !PT ;  /* 0x0000000203035812 */ /* 0x000fe200078efcff */
[----:B------:R-:W-:Y:S06]  /*2b4c0*/  @P4 BRA `(.L_x_2528) ;  /* 0x0000000000bc4947 */ /* 0x000fec0003800000 */
[----:B------:R-:W0:Y:S01]  /*2b4d0*/  LDC.64 R86, c[0x0][0x398] ;  /* 0x0000e600ff567b82 */ /* 0x000e220000000a00 */
        /* <DEDUP_REMOVED lines=46> */
.L_x_2528:
[----:B------:R-:W-:Y:S05]  /*2b7c0*/  BSYNC.RECONVERGENT B1 ;  /* 0x0000000000017941 */ /* 0x000fea0003800200 */
.L_x_2527:
[----:B------:R-:W-:Y:S01]  /*2b7d0*/  LOP3.LUT P4, RZ, R3, 0x4, RZ, 0xc0, !PT ;  /* 0x0000000403ff7812 */ /* 0x000fe2000788c0ff */
[----:B------:R-:W-:Y:S03]  /*2b7e0*/  BSSY.RECONVERGENT B1, `(.L_x_2529) ;  /* 0x0000033000017945 */ /* 0x000fe60003800200 */
[----:B------:R-:W-:-:S13]  /*2b7f0*/  ISETP.GT.U32.OR P4, PT, R60, R14, P4 ;  /* 0x0000000e3c00720c */ /* 0x000fda0002784470 */
[----:B------:R-:W-:Y:S05]  /*2b800*/  @P4 BRA `(.L_x_2530) ;  /* 0x0000000000c04947 */ /* 0x000fea0003800000 */
[----:B0-----:R-:W0:Y:S01]  /*2b810*/  LDC.64 R86, c[0x0][0x398] ;  /* 0x0000e600ff567b82 */ /* 0x001e220000000a00 */
        /* <DEDUP_REMOVED lines=47> */
.L_x_2530:
[----:B------:R-:W-:Y:S05]  /*2bb10*/  BSYNC.RECONVERGENT B1 ;  /* 0x0000000000017941 */ /* 0x000fea0003800200 */
.L_x_2529:
[----:B------:R-:W-:Y:S01]  /*2bb20*/  LOP3.LUT P4, RZ, R3, 0x8, RZ, 0xc0, !PT ;  /* 0x0000000803ff7812 */ /* 0x000fe2000788c0ff */
[----:B------:R-:W-:Y:S03]  /*2bb30*/  BSSY.RECONVERGENT B1, `(.L_x_2531) ;  /* 0x0000030000017945 */ /* 0x000fe60003800200 */
        /* <DEDUP_REMOVED lines=47> */
.L_x_2532:
[----:B------:R-:W-:Y:S05]  /*2be30*/  BSYNC.RECONVERGENT B1 ;  /* 0x0000000000017941 */ /* 0x000fea0003800200 */
.L_x_2531:
[----:B------:R-:W-:Y:S01]  /*2be40*/  LOP3.LUT P4, RZ, R3, 0x10, RZ, 0xc0, !PT ;  /* 0x0000001003ff7812 */ /* 0x000fe2000788c0ff */
[----:B------:R-:W-:Y:S01]  /*2be50*/  BSSY.RECONVERGENT B1, `(.L_x_2533) ;  /* 0x0000031000017945 */ /* 0x000fe20003800200 */
[----:B------:R-:W-:Y:S02]  /*2be60*/  IADD3 R62, PT, PT, R0, R62, RZ ;  /* 0x0000003e003e7210 */ /* 0x000fe40007ffe0ff */
[----:B------:R-:W-:-:S13]  /*2be70*/  ISETP.GT.U32.OR P4, PT, R60, R14, P4 ;  /* 0x0000000e3c00720c */ /* 0x000fda0002784470 */
        /* <DEDUP_REMOVED lines=46> */
.L_x_2534:
[----:B------:R-:W-:Y:S05]  /*2c160*/  BSYNC.RECONVERGENT B1 ;  /* 0x0000000000017941 */ /* 0x000fea0003800200 */
.L_x_2533:
[----:B------:R-:W-:Y:S01]  /*2c170*/  LOP3.LUT P4, RZ, R3, 0x20, RZ, 0xc0, !PT ;  /* 0x0000002003ff7812 */ /* 0x000fe2000788c0ff */
[----:B------:R-:W-:Y:S01]  /*2c180*/  BSSY.RECONVERGENT B1, `(.L_x_2535) ;  /* 0x0000031000017945 */ /* 0x000fe20003800200 */
[----:B------:R-:W-:Y:S02]  /*2c190*/  IADD3 R62, PT, PT, R0, R62, RZ ;  /* 0x0000003e003e7210 */ /* 0x000fe40007ffe0ff */
[----:B------:R-:W-:-:S13]  /*2c1a0*/  ISETP.GT.U32.OR P4, PT, R60, R14, P4 ;  /* 0x0000000e3c00720c */ /* 0x000fda0002784470 */
        /* <DEDUP_REMOVED lines=46> */
.L_x_2536:
[----:B------:R-:W-:Y:S05]  /*2c490*/  BSYNC.RECONVERGENT B1 ;  /* 0x0000000000017941 */ /* 0x000fea0003800200 */
.L_x_2535:
        /* <DEDUP_REMOVED lines=50> */
.L_x_2538:
[----:B------:R-:W-:Y:S05]  /*2c7c0*/  BSYNC.RECONVERGENT B1 ;  /* 0x0000000000017941 */ /* 0x000fea0003800200 */
.L_x_2537:
        /* <DEDUP_REMOVED lines=50> */
.L_x_2540:
[----:B------:R-:W-:Y:S05]  /*2caf0*/  BSYNC.RECONVERGENT B1 ;  /* 0x0000000000017941 */ /* 0x000fea0003800200 */
.L_x_2539:
        /* <DEDUP_REMOVED lines=51> */
.L_x_2542:
[----:B------:R-:W-:Y:S05]  /*2ce30*/  BSYNC.RECONVERGENT B1 ;  /* 0x0000000000017941 */ /* 0x000fea0003800200 */
.L_x_2541:
        /* <DEDUP_REMOVED lines=51> */
.L_x_2544:
[----:B------:R-:W-:Y:S05]  /*2d170*/  BSYNC.RECONVERGENT B1 ;  /* 0x0000000000017941 */ /* 0x000fea0003800200 */
.L_x_2543:
        /* <DEDUP_REMOVED lines=51> */
.L_x_2546:
[----:B------:R-:W-:Y:S05]  /*2d4b0*/  BSYNC.RECONVERGENT B1 ;  /* 0x0000000000017941 */ /* 0x000fea0003800200 */
.L_x_2545:
        /* <DEDUP_REMOVED lines=51> */
.L_x_2548:
[----:B------:R-:W-:Y:S05]  /*2d7f0*/  BSYNC.RECONVERGENT B1 ;  /* 0x0000000000017941 */ /* 0x000fea0003800200 */
.L_x_2547:
        /* <DEDUP_REMOVED lines=50> */
.L_x_2550:
[----:B------:R-:W-:Y:S05]  /*2db20*/  BSYNC.RECONVERGENT B1 ;  /* 0x0000000000017941 */ /* 0x000fea0003800200 */
.L_x_2549:
        /* <DEDUP_REMOVED lines=50> */
.L_x_2552:
[----:B------:R-:W-:Y:S05]  /*2de50*/  BSYNC.RECONVERGENT B1 ;  /* 0x0000000000017941 */ /* 0x000fea0003800200 */
.L_x_2551:
        /* <DEDUP_REMOVED lines=50> */
.L_x_2554:
[----:B------:R-:W-:Y:S05]  /*2e180*/  BSYNC.RECONVERGENT B1 ;  /* 0x0000000000017941 */ /* 0x000fea0003800200 */
.L_x_2553:
[----:B0-----:R-:W-:Y:S01]  /*2e190*/  P2R R62, PR, RZ, 0x40 ;  /* 0x00000040ff3e7803 */ /* 0x001fe20000000000 */
[----:B-1234-:R-:W-:Y:S01]  /*2e1a0*/  IMAD R87, R4, R66, R7 ;  /* 0x0000004204577224 */ /* 0x01efe200078e0207 */
[C---:B------:R-:W-:Y:S01]  /*2e1b0*/  LOP3.LUT P6, RZ, R3.reuse, 0x8, RZ, 0xc0, !PT ;  /* 0x0000000803ff7812 */ /* 0x040fe200078cc0ff */
[----:B------:R-:W-:Y:S01]  /*2e1c0*/  BSSY.RECONVERGENT B1, `(.L_x_2555) ;  /* 0x0000061000017945 */ /* 0x000fe20003800200 */
[----:B------:R-:W-:Y:S02]  /*2e1d0*/  P2R R64, PR, RZ, 0x20 ;  /* 0x00000020ff407803 */ /* 0x000fe40000000000 */
[----:B------:R-:W-:Y:S02]  /*2e1e0*/  P2R R60, PR, RZ, 0x40 ;  /* 0x00000040ff3c7803 */ /* 0x000fe40000000000 */
[----:B------:R-:W-:Y:S02]  /*2e1f0*/  LOP3.LUT P6, RZ, R3, 0x4, RZ, 0xc0, !PT ;  /* 0x0000000403ff7812 */ /* 0x000fe400078cc0ff */
[----:B------:R-:W-:-:S02]  /*2e200*/  P2R R68, PR, RZ, 0x1 ;  /* 0x00000001ff447803 */ /* 0x000fc40000000000 */
[----:B------:R-:W-:Y:S02]  /*2e210*/  ISETP.GT.U32.OR P6, PT, R66, R14, P6 ;  /* 0x0000000e4200720c */ /* 0x000fe400037c4470 */
[----:B------:R-:W-:Y:S02]  /*2e220*/  P2R R70, PR, RZ, 0x8 ;  /* 0x00000008ff467803 */ /* 0x000fe40000000000 */
[----:B------:R-:W-:Y:S02]  /*2e230*/  P2R R72, PR, RZ, 0x4 ;  /* 0x00000004ff487803 */ /* 0x000fe40000000000 */
[----:B------:R-:W-:Y:S02]  /*2e240*/  P2R R74, PR, RZ, 0x2 ;  /* 0x00000002ff4a7803 */ /* 0x000fe40000000000 */
[C---:B------:R-:W-:Y:S02]  /*2e250*/  LOP3.LUT P5, RZ, R3.reuse, 0x10, RZ, 0xc0, !PT ;  /* 0x0000001003ff7812 */ /* 0x040fe400078ac0ff */
[----:B------:R-:W-:-:S02]  /*2e260*/  LOP3.LUT P0, RZ, R3, 0x20, RZ, 0xc0, !PT ;  /* 0x0000002003ff7812 */ /* 0x000fc4000780c0ff */
[C---:B------:R-:W-:Y:S02]  /*2e270*/  LOP3.LUT P3, RZ, R3.reuse, 0x40, RZ, 0xc0, !PT ;  /* 0x0000004003ff7812 */ /* 0x040fe4000786c0ff */
[C---:B------:R-:W-:Y:S02]  /*2e280*/  LOP3.LUT P2, RZ, R3.reuse, 0x80, RZ, 0xc0, !PT ;  /* 0x0000008003ff7812 */ /* 0x040fe4000784c0ff */
[C---:B------:R-:W-:Y:S02]  /*2e290*/  LOP3.LUT P1, RZ, R3.reuse, 0x100, RZ, 0xc0, !PT ;  /* 0x0000010003ff7812 */ /* 0x040fe4000782c0ff */
[C---:B------:R-:W-:Y:S02]  /*2e2a0*/  LOP3.LUT P4, RZ, R3.reuse, 0x200, RZ, 0xc0, !PT ;  /* 0x0000020003ff7812 */ /* 0x040fe4000788c0ff */
[----:B------:R-:W-:Y:S02]  /*2e2b0*/  LOP3.LUT R3, R3, 0xfffffffb, RZ, 0xc0, !PT ;  /* 0xfffffffb03037812 */ /* 0x000fe400078ec0ff */
[----:B------:R-:W-:-:S02]  /*2e2c0*/  ISETP.GT.U32.OR P5, PT, R66, R14, P5 ;  /* 0x0000000e4200720c */ /* 0x000fc40002fa4470 */
[----:B------:R-:W-:Y:S02]  /*2e2d0*/  @P6 LOP3.LUT R3, R3, 0x4, RZ, 0xfc, !PT ;  /* 0x0000000403036812 */ /* 0x000fe400078efcff */
[----:B------:R-:W-:Y:S02]  /*2e2e0*/  ISETP.NE.AND P6, PT, R60, RZ, PT ;  /* 0x000000ff3c00720c */ /* 0x000fe40003fc5270 */
[----:B------:R-:W-:Y:S02]  /*2e2f0*/  LOP3.LUT R3, R3, 0xfffffff7, RZ, 0xc0, !PT ;  /* 0xfffffff703037812 */ /* 0x000fe400078ec0ff */
[CC--:B------:R-:W-:Y:S02]  /*2e300*/  ISETP.GT.U32.OR P6, PT, R66.reuse, R14.reuse, P6 ;  /* 0x0000000e4200720c */ /* 0x0c0fe400037c4470 */
[CC--:B------:R-:W-:Y:S02]  /*2e310*/  ISETP.GT.U32.OR P0, PT, R66.reuse, R14.reuse, P0 ;  /* 0x0000000e4200720c */ /* 0x0c0fe40000704470 */
[----:B------:R-:W-:-:S02]  /*2e320*/  ISETP.GT.U32.OR P3, PT, R66, R14, P3 ;  /* 0x0000000e4200720c */ /* 0x000fc40001f64470 */
[CC--:B------:R-:W-:Y:S02]  /*2e330*/  ISETP.GT.U32.OR P2, PT, R66.reuse, R14.reuse, P2 ;  /* 0x0000000e4200720c */ /* 0x0c0fe40001744470 */
[CC--:B------:R-:W-:Y:S02]  /*2e340*/  ISETP.GT.U32.OR P1, PT, R66.reuse, R14.reuse, P1 ;  /* 0x0000000e4200720c */ /* 0x0c0fe40000f24470 */
[----:B------:R-:W-:Y:S02]  /*2e350*/  ISETP.GT.U32.OR P4, PT, R66, R14, P4 ;  /* 0x0000000e4200720c */ /* 0x000fe40002784470 */
[----:B------:R-:W-:Y:S02]  /*2e360*/  I2FP.F32.U32 R60, R66 ;  /* 0x00000042003c7245 */ /* 0x000fe40000201000 */
[----:B------:R-:W-:Y:S02]  /*2e370*/  @P6 LOP3.LUT R3, R3, 0x8, RZ, 0xfc, !PT ;  /* 0x0000000803036812 */ /* 0x000fe400078efcff */
[----:B------:R-:W-:-:S02]  /*2e380*/  ISETP.NE.AND P6, PT, R62, RZ, PT ;  /* 0x000000ff3e00720c */ /* 0x000fc40003fc5270 */
[----:B------:R-:W-:Y:S02]  /*2e390*/  LOP3.LUT R3, R3, 0xffffffef, RZ, 0xc0, !PT ;  /* 0xffffffef03037812 */ /* 0x000fe400078ec0ff */
[----:B------:R-:W-:Y:S02]  /*2e3a0*/  IADD3 R62, PT, PT, R0, R87, R0 ;  /* 0x00000057003e7210 */ /* 0x000fe40007ffe000 */
[----:B------:R-:W-:Y:S02]  /*2e3b0*/  @P5 LOP3.LUT R3, R3, 0x10, RZ, 0xfc, !PT ;  /* 0x0000001003035812 */ /* 0x000fe400078efcff */
[----:B------:R-:W-:Y:S02]  /*2e3c0*/  ISETP.NE.AND P5, PT, R64, RZ, PT ;  /* 0x000000ff4000720c */ /* 0x000fe40003fa5270 */
[----:B------:R-:W-:Y:S02]  /*2e3d0*/  LOP3.LUT R3, R3, 0xffffffdf, RZ, 0xc0, !PT ;  /* 0xffffffdf03037812 */ /* 0x000fe400078ec0ff */
[----:B------:R-:W-:-:S02]  /*2e3e0*/  ISETP.GT.U32.OR P5, PT, R66, R14, P5 ;  /* 0x0000000e4200720c */ /* 0x000fc40002fa4470 */
[----:B------:R-:W-:Y:S02]  /*2e3f0*/  @P0 LOP3.LUT R3, R3, 0x20, RZ, 0xfc, !PT ;  /* 0x0000002003030812 */ /* 0x000fe400078efcff */
[----:B------:R-:W-:Y:S02]  /*2e400*/  ISETP.NE.AND P0, PT, R68, RZ, PT ;  /* 0x000000ff4400720c */ /* 0x000fe40003f05270 */
[----:B------:R-:W-:-:S04]  /*2e410*/  LOP3.LUT R3, R3, 0xffffffbf, RZ, 0xc0, !PT ;  /* 0xffffffbf03037812 */ /* 0x000fc800078ec0ff */
        /* <DEDUP_REMOVED lines=10> */
[CC--:B------:R-:W-:Y:S02]  /*2e4c0*/  ISETP.GT.U32.OR P4, PT, R66.reuse, R14.reuse, P6 ;  /* 0x0000000e4200720c */ /* 0x0c0fe40003784470 */
[----:B------:R-:W-:-:S13]  /*2e4d0*/  ISETP.GT.U32.OR P6, PT, R66, R14, P0 ;  /* 0x0000000e4200720c */ /* 0x000fda00007c4470 */
[----:B------:R-:W-:Y:S05]  /*2e4e0*/  @P6 BRA `(.L_x_2556) ;  /* 0x0000000000b86947 */ /* 0x000fea0003800000 */
[----:B------:R-:W0:Y:S01]  /*2e4f0*/  LDC.64 R86, c[0x0][0x398] ;  /* 0x0000e600ff567b82 */ /* 0x000e220000000a00 */
        /* <DEDUP_REMOVED lines=45> */
.L_x_2556:
[----:B------:R-:W-:Y:S05]  /*2e7d0*/  BSYNC.RECONVERGENT B1 ;  /* 0x0000000000017941 */ /* 0x000fea0003800200 */
.L_x_2555:
[----:B------:R-:W-:Y:S01]  /*2e7e0*/  LOP3.LUT P6, RZ, R3, 0x1, RZ, 0xc0, !PT ;  /* 0x0000000103ff7812 */ /* 0x000fe200078cc0ff */
[----:B------:R-:W-:-:S12]  /*2e7f0*/  BSSY.RECONVERGENT B1, `(.L_x_2557) ;  /* 0x0000031000017945 */ /* 0x000fd80003800200 */
[----:B------:R-:W-:Y:S05]  /*2e800*/  @P6 BRA `(.L_x_2558) ;  /* 0x0000000000bc6947 */ /* 0x000fea0003800000 */
[----:B0-----:R-:W0:Y:S01]  /*2e810*/  LDC.64 R86, c[0x0][0x398] ;  /* 0x0000e600ff567b82 */ /* 0x001e220000000a00 */
        /* <DEDUP_REMOVED lines=46> */
.L_x_2558:
[----:B------:R-:W-:Y:S05]  /*2eb00*/  BSYNC.RECONVERGENT B1 ;  /* 0x0000000000017941 */ /* 0x000fea0003800200 */
.L_x_2557:
[----:B------:R-:W-:Y:S01]  /*2eb10*/  LOP3.LUT P6, RZ, R3, 0x2, RZ, 0xc0, !PT ;  /* 0x0000000203ff7812 */ /* 0x000fe200078cc0ff */
[----:B------:R-:W-:-:S12]  /*2eb20*/  BSSY.RECONVERGENT B1, `(.L_x_2559) ;  /* 0x0000031000017945 */ /* 0x000fd80003800200 */
[----:B------:R-:W-:Y:S05]  /*2eb30*/  @P6 BRA `(.L_x_2560) ;  /* 0x0000000000bc6947 */ /* 0x000fea0003800000 */
[----:B01----:R-:W0:Y:S01]  /*2eb40*/  LDC.64 R86, c[0x0][0x398] ;  /* 0x0000e600ff567b82 */ /* 0x003e220000000a00 */
        /* <DEDUP_REMOVED lines=46> */
.L_x_2560:
[----:B------:R-:W-:Y:S05]  /*2ee30*/  BSYNC.RECONVERGENT B1 ;  /* 0x0000000000017941 */ /* 0x000fea0003800200 */
.L_x_2559:
[----:B------:R-:W-:Y:S01]  /*2ee40*/  LOP3.LUT P6, RZ, R3, 0x4, RZ, 0xc0, !PT ;  /* 0x0000000403ff7812 */ /* 0x000fe200078cc0ff */
[----:B------:R-:W-:-:S12]  /*2ee50*/  BSSY.RECONVERGENT B1, `(.L_x_2561) ;  /* 0x0000032000017945 */ /* 0x000fd80003800200 */
[----:B------:R-:W-:Y:S05]  /*2ee60*/  @P6 BRA `(.L_x_2562) ;  /* 0x0000000000c06947 */ /* 0x000fea0003800000 */
[----:B01----:R-:W0:Y:S01]  /*2ee70*/  LDC.64 R86, c[0x0][0x398] ;  /* 0x0000e600ff567b82 */ /* 0x003e220000000a00 */
[----:B--2---:R-:W-:-:S05]  /*2ee80*/  IMAD R27, R4, R66, R7 ;  /* 0x00000042041b7224 */ /* 0x004fca00078e0207 */
        /* <DEDUP_REMOVED lines=46> */
.L_x_2562:
[----:B------:R-:W-:Y:S05]  /*2f170*/  BSYNC.RECONVERGENT B1 ;  /* 0x0000000000017941 */ /* 0x000fea0003800200 */
.L_x_2561:
[----:B------:R-:W-:Y:S01]  /*2f180*/  LOP3.LUT P6, RZ, R3, 0x8, RZ, 0xc0, !PT ;  /* 0x0000000803ff7812 */ /* 0x000fe200078cc0ff */
[----:B------:R-:W-:Y:S01]  /*2f190*/  BSSY.RECONVERGENT B1, `(.L_x_2563) ;  /* 0x0000030000017945 */ /* 0x000fe20003800200 */
[----:B-123--:R-:W-:-:S11]  /*2f1a0*/  IADD3 R27, PT, PT, R0, R62, R0 ;  /* 0x0000003e001b7210 */ /* 0x00efd60007ffe000 */
        /* <DEDUP_REMOVED lines=46> */
.L_x_2564:
[----:B------:R-:W-:Y:S05]  /*2f490*/  BSYNC.RECONVERGENT B1 ;  /* 0x0000000000017941 */ /* 0x000fea0003800200 */
.L_x_2563:
[----:B------:R-:W-:Y:S01]  /*2f4a0*/  LOP3.LUT P6, RZ, R3, 0x10, RZ, 0xc0, !PT ;  /* 0x0000001003ff7812 */ /* 0x000fe200078cc0ff */
[----:B------:R-:W-:Y:S01]  /*2f4b0*/  BSSY.RECONVERGENT B1, `(.L_x_2565) ;  /* 0x0000030000017945 */ /* 0x000fe20003800200 */
[----:B------:R-:W-:-:S11]  /*2f4c0*/  IADD3 R27, PT, PT, R0, R27, RZ ;  /* 0x0000001b001b7210 */ /* 0x000fd60007ffe0ff */
[----:B------:R-:W-:Y:S05]  /*2f4d0*/  @P6 BRA `(.L_x_2566) ;  /* 0x0000000000b46947 */ /* 0x000fea0003800000 */
[----:B0-----:R-:W0:Y:S02]  /*2f4e0*/  LDC.64 R86, c[0x0][0x398] ;  /* 0x0000e600ff567b82 */ /* 0x001e240000000a00 */
[----:B0-----:R-:W-:-:S06]  /*2f4f0*/  IMAD.WIDE R88, R27, 0x4, R86 ;  /* 0x000000041b587825 */ /* 0x001fcc00078e0256 */
[----:B------:R-:W2:Y:S01]  /*2f500*/  LDG.E R88, desc[UR6][R88.64] ;  /* 0x0000000658587981 */ /* 0x000ea2000c1e1900 */
[----:B-1----:R-:W-:-:S05]  /*2f510*/  I2FP.F32.U32 R62, R71 ;  /* 0x00000047003e7245 */ /* 0x002fca0000201000 */
        /* <DEDUP_REMOVED lines=41> */
.L_x_2566:
[----:B------:R-:W-:Y:S05]  /*2f7b0*/  BSYNC.RECONVERGENT B1 ;  /* 0x0000000000017941 */ /* 0x000fea0003800200 */
.L_x_2565:
[----:B------:R-:W-:Y:S01]  /*2f7c0*/  LOP3.LUT P6, RZ, R3, 0x20, RZ, 0xc0, !PT ;  /* 0x0000002003ff7812 */ /* 0x000fe200078cc0ff */
[----:B------:R-:W-:Y:S01]  /*2f7d0*/  BSSY.RECONVERGENT B1, `(.L_x_2567) ;  /* 0x0000030000017945 */ /* 0x000fe20003800200 */
[----:B------:R-:W-:-:S11]  /*2f7e0*/  IADD3 R27, PT, PT, R0, R27, RZ ;  /* 0x0000001b001b7210 */ /* 0x000fd60007ffe0ff */
[----:B------:R-:W-:Y:S05]  /*2f7f0*/  @P6 BRA `(.L_x_2568) ;  /* 0x0000000000b46947 */ /* 0x000fea0003800000 */
[----:B0-----:R-:W0:Y:S02]  /*2f800*/  LDC.64 R86, c[0x0][0x398] ;  /* 0x0000e600ff567b82 */ /* 0x001e240000000a00 */
[----:B0-----:R-:W-:-:S06]  /*2f810*/  IMAD.WIDE R88, R27, 0x4, R86 ;  /* 0x000000041b587825 */ /* 0x001fcc00078e0256 */
[----:B------:R-:W3:Y:S01]  /*2f820*/  LDG.E R88, desc[UR6][R88.64] ;  /* 0x0000000658587981 */ /* 0x000ee2000c1e1900 */
[----:B-12---:R-:W-:-:S05]  /*2f830*/  I2FP.F32.U32 R62, R54 ;  /* 0x00000036003e7245 */ /* 0x006fca0000201000 */
[----:B---3--:R-:W-:Y:S02]  /*2f840*/  FFMA R37, -R15, R88, R62 ;  /* 0x000000580f257223 */ /* 0x008fe4000000013e */
        /* <DEDUP_REMOVED lines=40> */
.L_x_2568:
[----:B------:R-:W-:Y:S05]  /*2fad0*/  BSYNC.RECONVERGENT B1 ;  /* 0x0000000000017941 */ /* 0x000fea0003800200 */
.L_x_2567:
[----:B------:R-:W-:Y:S01]  /*2fae0*/  LOP3.LUT P6, RZ, R3, 0x40, RZ, 0xc0, !PT ;  /* 0x0000004003ff7812 */ /* 0x000fe200078cc0ff */
[----:B------:R-:W-:Y:S01]  /*2faf0*/  BSSY.RECONVERGENT B1, `(.L_x_2569) ;  /* 0x0000030000017945 */ /* 0x000fe20003800200 */
[----:B------:R-:W-:-:S11]  /*2fb00*/  IADD3 R27, PT, PT, R0, R27, RZ ;  /* 0x0000001b001b7210 */ /* 0x000fd60007ffe0ff */
[----:B------:R-:W-:Y:S05]  /*2fb10*/  @P6 BRA `(.L_x_2570) ;  /* 0x0000000000b46947 */ /* 0x000fea0003800000 */
[----:B0-----:R-:W0:Y:S02]  /*2fb20*/  LDC.64 R86, c[0x0][0x398] ;  /* 0x0000e600ff567b82 */ /* 0x001e240000000a00 */
[----:B0-----:R-:W-:-:S06]  /*2fb30*/  IMAD.WIDE R88, R27, 0x4, R86 ;  /* 0x000000041b587825 */ /* 0x001fcc00078e0256 */
[----:B------:R-:W4:Y:S01]  /*2fb40*/  LDG.E R88, desc[UR6][R88.64] ;  /* 0x0000000658587981 */ /* 0x000f22000c1e1900 */
[----:B-123--:R-:W-:-:S05]  /*2fb50*/  I2FP.F32.U32 R62, R75 ;  /* 0x0000004b003e7245 */ /* 0x00efca0000201000 */
[----:B----4-:R-:W-:Y:S02]  /*2fb60*/  FFMA R37, -R15, R88, R62 ;  /* 0x000000580f257223 */ /* 0x010fe4000000013e */
        /* <DEDUP_REMOVED lines=40> */
.L_x_2570:
[----:B------:R-:W-:Y:S05]  /*2fdf0*/  BSYNC.RECONVERGENT B1 ;  /* 0x0000000000017941 */ /* 0x000fea0003800200 */
.L_x_2569:
[----:B------:R-:W-:Y:S01]  /*2fe00*/  LOP3.LUT P6, RZ, R3, 0x80, RZ, 0xc0, !PT ;  /* 0x0000008003ff7812 */ /* 0x000fe200078cc0ff */
[----:B------:R-:W-:Y:S01]  /*2fe10*/  BSSY.RECONVERGENT B1, `(.L_x_2571) ;  /* 0x0000030000017945 */ /* 0x000fe20003800200 */
[----:B------:R-:W-:-:S11]  /*2fe20*/  IADD3 R27, PT, PT, R0, R27, RZ ;  /* 0x0000001b001b7210 */ /* 0x000fd60007ffe0ff */
[----:B------:R-:W-:Y:S05]  /*2fe30*/  @P6 BRA `(.L_x_2572) ;  /* 0x0000000000b46947 */ /* 0x000fea0003800000 */
[----:B0-----:R-:W0:Y:S02]  /*2fe40*/  LDC.64 R86, c[0x0][0x398] ;  /* 0x0000e600ff567b82 */ /* 0x001e240000000a00 */
[----:B0-----:R-:W-:-:S06]  /*2fe50*/  IMAD.WIDE R88, R27, 0x4, R86 ;  /* 0x000000041b587825 */ /* 0x001fcc00078e0256 */
[----:B------:R-:W5:Y:S01]  /*2fe60*/  LDG.E R88, desc[UR6][R88.64] ;  /* 0x0000000658587981 */ /* 0x000f62000c1e1900 */
[----:B-1234-:R-:W-:-:S05]  /*2fe70*/  I2FP.F32.U32 R62, R56 ;  /* 0x00000038003e7245 */ /* 0x01efca0000201000 */
[----:B-----5:R-:W-:Y:S02]  /*2fe80*/  FFMA R37, -R15, R88, R62 ;  /* 0x000000580f257223 */ /* 0x020fe4000000013e */
        /* <DEDUP_REMOVED lines=40> */
.L_x_2572:
[----:B------:R-:W-:Y:S05]  /*30110*/  BSYNC.RECONVERGENT B1 ;  /* 0x0000000000017941 */ /* 0x000fea0003800200 */
.L_x_2571:
        /* <DEDUP_REMOVED lines=41> */
[----:B------:R-:W-:Y:S01]  /*303b0*/  LEA R68, R8, R101, 0x2 ;  /* 0x0000006508447211 */ /* 0x000fe200078e10ff */
        /* <DEDUP_REMOVED lines=8> */
.L_x_2574:
[----:B------:R-:W-:Y:S05]  /*30440*/  BSYNC.RECONVERGENT B1 ;  /* 0x0000000000017941 */ /* 0x000fea0003800200 */
.L_x_2573:
[----:B------:R-:W-:Y:S01]  /*30450*/  LOP3.LUT P6, RZ, R3, 0x200, RZ, 0xc0, !PT ;  /* 0x0000020003ff7812 */ /* 0x000fe200078cc0ff */
[----:B------:R-:W-:Y:S01]  /*30460*/  BSSY.RECONVERGENT B1, `(.L_x_2575) ;  /* 0x0000031000017945 */ /* 0x000fe20003800200 */
[----:B------:R-:W-:-:S11]  /*30470*/  IADD3 R27, PT, PT, R0, R27, RZ ;  /* 0x0000001b001b7210 */ /* 0x000fd60007ffe0ff */
[----:B------:R-:W-:Y:S05]  /*30480*/  @P6 BRA `(.L_x_2576) ;  /* 0x0000000000b86947 */ /* 0x000fea0003800000 */
[----:B------:R-:W5:Y:S02]  /*30490*/  LDC.64 R78, c[0x0][0x398] ;  /* 0x0000e600ff4e7b82 */ /* 0x000f640000000a00 */
[----:B-----5:R-:W-:-:S06]  /*304a0*/  IMAD.WIDE R78, R27, 0x4, R78 ;  /* 0x000000041b4e7825 */ /* 0x020fcc00078e024e */
[----:B------:R-:W0:Y:S01]  /*304b0*/  LDG.E R78, desc[UR6][R78.64] ;  /* 0x000000064e4e7981 */ /* 0x000e22000c1e1900 */
[----:B------:R-:W-:-:S05]  /*304c0*/  I2FP.F32.U32 R58, R58 ;  /* 0x0000003a003a7245 */ /* 0x000fca0000201000 */
[----:B01234-:R-:W-:-:S05]  /*304d0*/  FFMA R37, -R15, R78, R58 ;  /* 0x0000004e0f257223 */ /* 0x01ffca000000013a */
[----:B------:R-:W-:-:S04]  /*304e0*/  FMNMX.NAN R45, R37, 0.5, !PT ;  /* 0x3f000000252d7809 */ /* 0x000fc80007820000 */
[----:B------:R-:W0:Y:S02]  /*304f0*/  F2F.F64.F32 R86, R45 ;  /* 0x0000002d00567310 */ /* 0x000e240000201800 */
[----:B0-----:R-:W-:Y:S01]  /*30500*/  DSETP.GEU.AND P6, PT, R82, R86, PT ;  /* 0x000000565200722a */ /* 0x001fe20003fce000 */
[----:B------:R-:W0:Y:S05]  /*30510*/  LDC.64 R86, c[0x0][0x3a0] ;  /* 0x0000e800ff567b82 */ /* 0x000e2a0000000a00 */
[----:B------:R-:W-:Y:S01]  /*30520*/  FSEL R58, R16, R45, !P6 ;  /* 0x0000002d103a7208 */ /* 0x000fe20007000000 */
[----:B0-----:R-:W-:Y:S02]  /*30530*/  IMAD.WIDE R88, R27, 0x4, R86 ;  /* 0x000000041b587825 */ /* 0x001fe400078e0256 */
[----:B------:R-:W0:Y:S04]  /*30540*/  LDC.64 R86, c[0x0][0x390] ;  /* 0x0000e400ff567b82 */ /* 0x000e280000000a00 */
        /* <DEDUP_REMOVED lines=34> */
.L_x_2576:
[----:B------:R-:W-:Y:S05]  /*30770*/  BSYNC.RECONVERGENT B1 ;  /* 0x0000000000017941 */ /* 0x000fea0003800200 */
.L_x_2575:
[----:B------:R-:W-:Y:S01]  /*30780*/  BSSY.RECONVERGENT B1, `(.L_x_2577) ;  /* 0x0000031000017945 */ /* 0x000fe20003800200 */
[----:B------:R-:W-:-:S03]  /*30790*/  IADD3 R27, PT, PT, R0, R27, RZ ;  /* 0x0000001b001b7210 */ /* 0x000fc60007ffe0ff */
[----:B------:R-:W-:Y:S05]  /*307a0*/  @P4 BRA `(.L_x_2578) ;  /* 0x0000000000b84947 */ /* 0x000fea0003800000 */
[----:B0-----:R-:W0:Y:S08]  /*307b0*/  LDC.64 R86, c[0x0][0x398] ;  /* 0x0000e600ff567b82 */ /* 0x001e300000000a00 */
[----:B------:R-:W5:Y:S01]  /*307c0*/  LDC.64 R78, c[0x0][0x3a0] ;  /* 0x0000e800ff4e7b82 */ /* 0x000f620000000a00 */
[----:B0-----:R-:W-:-:S06]  /*307d0*/  IMAD.WIDE R86, R27, 0x4, R86 ;  /* 0x000000041b567825 */ /* 0x001fcc00078e0256 */
[----:B------:R-:W1:Y:S01]  /*307e0*/  LDG.E R86, desc[UR6][R86.64] ;  /* 0x0000000656567981 */ /* 0x000e62000c1e1900 */
[----:B-----5:R-:W-:-:S06]  /*307f0*/  IMAD.WIDE R78, R27, 0x4, R78 ;  /* 0x000000041b4e7825 */ /* 0x020fcc00078e024e */
[----:B------:R-:W5:Y:S01]  /*30800*/  LDG.E R79, desc[UR6][R78.64] ;  /* 0x000000064e4f7981 */ /* 0x000f62000c1e1900 */
[----:B------:R-:W-:-:S05]  /*30810*/  I2FP.F32.U32 R58, R91 ;  /* 0x0000005b003a7245 */ /* 0x000fca0000201000 */
[----:B-1234-:R-:W-:Y:S02]  /*30820*/  FFMA R37, -R15, R86, R58 ;  /* 0x000000560f257223 */ /* 0x01efe4000000013a */
[----:B------:R-:W0:Y:S03]  /*30830*/  LDC.64 R86, c[0x0][0x390] ;  /* 0x0000e400ff567b82 */ /* 0x000e260000000a00 */
[----:B------:R-:W-:Y:S01]  /*30840*/  FMNMX.NAN R45, R37, 0.5, !PT ;  /* 0x3f000000252d7809 */ /* 0x000fe20007820000 */
[----:B-----5:R-:W-:-:S03]  /*30850*/  FFMA R37, -R15, R79, R60 ;  /* 0x0000004f0f257223 */ /* 0x020fc6000000013c */
        /* <DEDUP_REMOVED lines=35> */
.L_x_2578:
[----:B------:R-:W-:Y:S05]  /*30a90*/  BSYNC.RECONVERGENT B1 ;  /* 0x0000000000017941 */ /* 0x000fea0003800200 */
.L_x_2577:
[----:B------:R-:W-:Y:S01]  /*30aa0*/  BSSY.RECONVERGENT B1, `(.L_x_2579) ;  /* 0x0000032000017945 */ /* 0x000fe20003800200 */
[----:B------:R-:W-:Y:S02]  /*30ab0*/  ISETP.GT.U32.OR P4, PT, R66, R14, P1 ;  /* 0x0000000e4200720c */ /* 0x000fe40000f84470 */
[----:B------:R-:W-:Y:S01]  /*30ac0*/  IADD3 R27, PT, PT, R0, R27, RZ ;  /* 0x0000001b001b7210 */ /* 0x000fe20007ffe0ff */
[----:B------:R-:W-:Y:S10]  /*30ad0*/  @P5 BRA `(.L_x_2580) ;  /* 0x0000000000b85947 */ /* 0x000ff40003800000 */
        /* <DEDUP_REMOVED lines=46> */
.L_x_2580:
[----:B------:R-:W-:Y:S05]  /*30dc0*/  BSYNC.RECONVERGENT B1 ;  /* 0x0000000000017941 */ /* 0x000fea0003800200 */
.L_x_2579:
        /* <DEDUP_REMOVED lines=43> */
[----:B------:R-:W-:Y:S01]  /*31080*/  LEA R58, R8, R38, 0x2 ;  /* 0x00000026083a7211 */ /* 0x000fe200078e10ff */
[----:B----4-:R-:W-:Y:S01]  /*31090*/  FMUL R68, R37, R68 ;  /* 0x0000004425447220 */ /* 0x010fe20000400000 */
[----:B------:R0:W-:Y:S01]  /*310a0*/  STS [R121+0x38], R62 ;  /* 0x0000383e79007388 */ /* 0x0001e20000000800 */
[----:B-----5:R-:W-:-:S03]  /*310b0*/  FMUL R45, R45, R70 ;  /* 0x000000462d2d7220 */ /* 0x020fc60000400000 */
[----:B------:R0:W-:Y:S04]  /*310c0*/  STS [R123+0x38], R68 ;  /* 0x000038447b007388 */ /* 0x0001e80000000800 */
[----:B------:R0:W-:Y:S04]  /*310d0*/  STS [R38+0x38], R105 ;  /* 0x0000386926007388 */ /* 0x0001e80000000800 */
[----:B------:R0:W-:Y:S02]  /*310e0*/  STS [R58+0x38], R45 ;  /* 0x0000382d3a007388 */ /* 0x0001e40000000800 */
.L_x_2582:
[----:B------:R-:W-:Y:S05]  /*310f0*/  BSYNC.RECONVERGENT B1 ;  /* 0x0000000000017941 */ /* 0x000fea0003800200 */
.L_x_2581:
[----:B------:R-:W-:Y:S01]  /*31100*/  BSSY.RECONVERGENT B1, `(.L_x_2583) ;  /* 0x0000032000017945 */ /* 0x000fe20003800200 */
[----:B------:R-:W-:Y:S02]  /*31110*/  ISETP.GE.AND P4, PT, R17, 0x1, PT ;  /* 0x000000011100780c */ /* 0x000fe40003f86270 */
        /* <DEDUP_REMOVED lines=48> */
.L_x_2584:
[----:B------:R-:W-:Y:S05]  /*31420*/  BSYNC.RECONVERGENT B1 ;  /* 0x0000000000017941 */ /* 0x000fea0003800200 */
.L_x_2583:
[-C--:B------:R-:W-:Y:S01]  /*31430*/  ISETP.GT.U32.OR P5, PT, R66, R14.reuse, P3 ;  /* 0x0000000e4200720c */ /* 0x080fe20001fa4470 */
[----:B------:R-:W-:Y:S01]  /*31440*/  BSSY.RECONVERGENT B1, `(.L_x_2585) ;  /* 0x0000032000017945 */ /* 0x000fe20003800200 */
[----:B------:R-:W-:-:S11]  /*31450*/  ISETP.GT.OR P0, PT, R5, R14, P0 ;  /* 0x0000000e0500720c */ /* 0x000fd60000704670 */
[----:B------:R-:W-:Y:S05]  /*31460*/  @P5 BRA `(.L_x_2586) ;  /* 0x0000000000bc5947 */ /* 0x000fea0003800000 */
[----:B0-----:R-:W0:Y:S01]  /*31470*/  LDC.64 R86, c[0x0][0x398] ;  /* 0x0000e600ff567b82 */ /* 0x001e220000000a00 */
[----:B------:R-:W-:-:S07]  /*31480*/  IADD3 R27, PT, PT, R0, R27, RZ ;  /* 0x0000001b001b7210 */ /* 0x000fce0007ffe0ff */
[----:B------:R-:W5:Y:S01]  /*31490*/  LDC.64 R78, c[0x0][0x3a0] ;  /* 0x0000e800ff4e7b82 */ /* 0x000f620000000a00 */
[----:B0-----:R-:W-:-:S06]  /*314a0*/  IMAD.WIDE R86, R27, 0x4, R86 ;  /* 0x000000041b567825 */ /* 0x001fcc00078e0256 */
[----:B------:R-:W2:Y:S01]  /*314b0*/  LDG.E R86, desc[UR6][R86.64] ;  /* 0x0000000656567981 */ /* 0x000ea2000c1e1900 */
[----:B-----5:R-:W-:-:S06]  /*314c0*/  IMAD.WIDE R90, R27, 0x4, R78 ;  /* 0x000000041b5a7825 */ /* 0x020fcc00078e024e */
[----:B------:R-:W5:Y:S01]  /*314d0*/  LDG.E R91, desc[UR6][R90.64] ;  /* 0x000000065a5b7981 */ /* 0x000f62000c1e1900 */
[----:B------:R-:W-:-:S05]  /*314e0*/  I2FP.F32.U32 R58, R11 ;  /* 0x0000000b003a7245 */ /* 0x000fca0000201000 */
[----:B--2---:R-:W-:Y:S02]  /*314f0*/  FFMA R27, -R15, R86, R58 ;  /* 0x000000560f1b7223 */ /* 0x004fe4000000013a */
[----:B------:R-:W0:Y:S03]  /*31500*/  LDC.64 R86, c[0x0][0x390] ;  /* 0x0000e400ff567b82 */ /* 0x000e260000000a00 */
[----:B------:R-:W-:Y:S01]  /*31510*/  FMNMX.NAN R27, R27, 0.5, !PT ;  /* 0x3f0000001b1b7809 */ /* 0x000fe20007820000 */
[----:B-----5:R-:W-:-:S03]  /*31520*/  FFMA R60, -R15, R91, R60 ;  /* 0x0000005b0f3c7223 */ /* 0x020fc6000000013c */
[----:B------:R-:W2:Y:S02]  /*31530*/  F2F.F64.F32 R88, R27 ;  /* 0x0000001b00587310 */ /* 0x000ea40000201800 */
[----:B------:R-:W-:-:S06]  /*31540*/  FMNMX.NAN R105, R60, 0.5, !PT ;  /* 0x3f0000003c697809 */ /* 0x000fcc0007820000 */
[----:B------:R-:W5:Y:S01]  /*31550*/  F2F.F64.F32 R78, R105 ;  /* 0x00000069004e7310 */ /* 0x000f620000201800 */
[----:B--2---:R-:W-:-:S06]  /*31560*/  DSETP.GEU.AND P5, PT, R82, R88, PT ;  /* 0x000000585200722a */ /* 0x004fcc0003fae000 */
[----:B-1-34-:R-:W-:Y:S01]  /*31570*/  FSEL R37, R16, R27, !P5 ;  /* 0x0000001b10257208 */ /* 0x01afe20006800000 */
[----:B-----5:R-:W-:-:S03]  /*31580*/  DSETP.GEU.AND P5, PT, R82, R78, PT ;  /* 0x0000004e5200722a */ /* 0x020fc60003fae000 */
        /* <DEDUP_REMOVED lines=29> */
.L_x_2586:
[----:B------:R-:W-:Y:S05]  /*31760*/  BSYNC.RECONVERGENT B1 ;  /* 0x0000000000017941 */ /* 0x000fea0003800200 */
.L_x_2585:
[----:B------:R-:W-:Y:S01]  /*31770*/  BSSY.RECONVERGENT B1, `(.L_x_2587) ;  /* 0x0000032000017945 */ /* 0x000fe20003800200 */
[----:B0-----:R-:W-:Y:S02]  /*31780*/  VIMNMX R27, PT, PT, R5, R17, !PT ;  /* 0x00000011051b7248 */ /* 0x001fe40007fe0100 */
[----:B------:R-:W-:Y:S01]  /*31790*/  I2FP.F32.U32 R58, R5 ;  /* 0x00000005003a7245 */ /* 0x000fe20000201000 */
[----:B------:R-:W-:Y:S06]  /*317a0*/  @P0 BRA `(.L_x_2588) ;  /* 0x0000000000b80947 */ /* 0x000fec0003800000 */
[----:B------:R-:W0:Y:S01]  /*317b0*/  LDC.64 R86, c[0x0][0x398] ;  /* 0x0000e600ff567b82 */ /* 0x000e220000000a00 */
[----:B------:R-:W-:-:S07]  /*317c0*/  IMAD R91, R4, R5, R7 ;  /* 0x00000005045b7224 */ /* 0x000fce00078e0207 */
[----:B------:R-:W5:Y:S01]  /*317d0*/  LDC.64 R78, c[0x0][0x3a0] ;  /* 0x0000e800ff4e7b82 */ /* 0x000f620000000a00 */
[----:B0-----:R-:W-:-:S06]  /*317e0*/  IMAD.WIDE R88, R91, 0x4, R86 ;  /* 0x000000045b587825 */ /* 0x001fcc00078e0256 */
[----:B------:R-:W1:Y:S01]  /*317f0*/  LDG.E R88, desc[UR6][R88.64] ;  /* 0x0000000658587981 */ /* 0x000e62000c1e1900 */
[----:B-----5:R-:W-:-:S06]  /*31800*/  IMAD.WIDE R90, R91, 0x4, R78 ;  /* 0x000000045b5a7825 */ /* 0x020fcc00078e024e */
[----:B------:R-:W5:Y:S01]  /*31810*/  LDG.E R91, desc[UR6][R90.64] ;  /* 0x000000065a5b7981 */ /* 0x000f62000c1e1900 */
[----:B------:R-:W-:-:S05]  /*31820*/  I2FP.F32.U32 R60, R7 ;  /* 0x00000007003c7245 */ /* 0x000fca0000201000 */
[C---:B-1234-:R-:W-:Y:S01]  /*31830*/  FFMA R37, -R15.reuse, R88, R60 ;  /* 0x000000580f257223 */ /* 0x05efe2000000013c */
[----:B-----5:R-:W-:-:S04]  /*31840*/  FFMA R45, -R15, R91, R58 ;  /* 0x0000005b0f2d7223 */ /* 0x020fc8000000013a */
        /* <DEDUP_REMOVED lines=36> */
.L_x_2588:
[----:B------:R-:W-:Y:S05]  /*31a90*/  BSYNC.RECONVERGENT B1 ;  /* 0x0000000000017941 */ /* 0x000fea0003800200 */
.L_x_2587:
[-C--:B------:R-:W-:Y:S01]  /*31aa0*/  ISETP.GT.OR P4, PT, R27, R14.reuse, !P4 ;  /* 0x0000000e1b00720c */ /* 0x080fe20006784670 */
[----:B------:R-:W-:Y:S01]  /*31ab0*/  BSSY.RECONVERGENT B1, `(.L_x_2589) ;  /* 0x000003d000017945 */ /* 0x000fe20003800200 */
[----:B------:R-:W-:Y:S02]  /*31ac0*/  ISETP.GE.AND P0, PT, R69, 0x1, PT ;  /* 0x000000014500780c */ /* 0x000fe40003f06270 */
[----:B0-----:R-:W-:Y:S02]  /*31ad0*/  VIMNMX R23, PT, PT, R5, R69, !PT ;  /* 0x0000004505177248 */ /* 0x001fe40007fe0100 */
[----:B------:R-:W-:Y:S02]  /*31ae0*/  ISETP.GE.AND P5, PT, R19, 0x1, PT ;  /* 0x000000011300780c */ /* 0x000fe40003fa6270 */
[----:B------:R-:W-:Y:S02]  /*31af0*/  VIMNMX R21, PT, PT, R5, R19, !PT ;  /* 0x0000001305157248 */ /* 0x000fe40007fe0100 */
[-C--:B------:R-:W-:Y:S01]  /*31b00*/  ISETP.GT.OR P0, PT, R23, R14.reuse, !P0 ;  /* 0x0000000e1700720c */ /* 0x080fe20004704670 */
[----:B------:R-:W-:Y:S01]  /*31b10*/  IMAD R23, R4, R5, R7 ;  /* 0x0000000504177224 */ /* 0x000fe200078e0207 */
[----:B------:R-:W-:Y:S01]  /*31b20*/  ISETP.GT.OR P5, PT, R21, R14, !P5 ;  /* 0x0000000e1500720c */ /* 0x000fe20006fa4670 */
[----:B------:R-:W-:-:S12]  /*31b30*/  @P4 BRA `(.L_x_2590) ;  /* 0x0000000000d04947 */ /* 0x000fd80003800000 */
[----:B------:R-:W0:Y:S01]  /*31b40*/  LDC.64 R86, c[0x0][0x398] ;  /* 0x0000e600ff567b82 */ /* 0x000e220000000a00 */
[----:B------:R-:W-:-:S05]  /*31b50*/  IMAD R91, R4, R5, R7 ;  /* 0x00000005045b7224 */ /* 0x000fca00078e0207 */
[----:B------:R-:W-:Y:S02]  /*31b60*/  IADD3 R91, PT, PT, R0, R91, RZ ;  /* 0x0000005b005b7210 */ /* 0x000fe40007ffe0ff */
[----:B------:R-:W5:Y:S03]  /*31b70*/  LDC.64 R78, c[0x0][0x3a0] ;  /* 0x0000e800ff4e7b82 */ /* 0x000f660000000a00 */
        /* <DEDUP_REMOVED lines=13> */
[----:B------:R-:W-:Y:S01]  /*31c50*/  FSEL R17, R16, R21, !P4 ;  /* 0x0000001510117208 */ /* 0x000fe20006000000 */
[----:B-----5:R-:W-:-:S03]  /*31c60*/  DSETP.GEU.AND P4, PT, R82, R78, PT ;  /* 0x0000004e5200722a */ /* 0x020fc60003f8e000 */
[----:B------:R-:W-:Y:S03]  /*31c70*/  F2I.TRUNC.NTZ R25, R17 ;  /* 0x0000001100197305 */ /* 0x000fe6000020f100 */
[----:B------:R-:W-:-:S05]  /*31c80*/  FSEL R18, R16, R27, !P4 ;  /* 0x0000001b10127208 */ /* 0x000fca0006000000 */
[----:B-1-34-:R-:W1:Y:S02]  /*31c90*/  F2I.TRUNC.NTZ R37, R18 ;  /* 0x0000001200257305 */ /* 0x01ae64000020f100 */
[----:B-1----:R-:W-:-:S04]  /*31ca0*/  IMAD R45, R4, R37, R25 ;  /* 0x00000025042d7224 */ /* 0x002fc800078e0219 */
[----:B0-----:R-:W-:-:S05]  /*31cb0*/  IMAD.WIDE R86, R45, 0x4, R86 ;  /* 0x000000042d567825 */ /* 0x001fca00078e0256 */
[----:B------:R-:W2:Y:S01]  /*31cc0*/  LDG.E R62, desc[UR6][R86.64] ;  /* 0x00000006563e7981 */ /* 0x000ea2000c1e1900 */
[----:B------:R-:W-:-:S03]  /*31cd0*/  IMAD.WIDE R78, R4, 0x4, R86 ;  /* 0x00000004044e7825 */ /* 0x000fc600078e0256 */
[----:B------:R-:W3:Y:S04]  /*31ce0*/  LDG.E R27, desc[UR6][R86.64+0x4] ;  /* 0x00000406561b7981 */ /* 0x000ee8000c1e1900 */
[----:B------:R-:W4:Y:S04]  /*31cf0*/  LDG.E R66, desc[UR6][R78.64] ;  /* 0x000000064e427981 */ /* 0x000f28000c1e1900 */
[----:B------:R-:W5:Y:S01]  /*31d00*/  LDG.E R68, desc[UR6][R78.64+0x4] ;  /* 0x000004064e447981 */ /* 0x000f62000c1e1900 */
[----:B------:R-:W0:Y:S01]  /*31d10*/  LDCU UR4, c[0x0][0x360] ;  /* 0x00006c00ff0477ac */ /* 0x000e220008000800 */
[----:B------:R-:W-:-:S02]  /*31d20*/  I2FP.F32.S32 R60, R25 ;  /* 0x00000019003c7245 */ /* 0x000fc40000201400 */
[----:B------:R-:W-:-:S03]  /*31d30*/  I2FP.F32.S32 R37, R37 ;  /* 0x0000002500257245 */ /* 0x000fc60000201400 */
[----:B------:R-:W-:Y:S02]  /*31d40*/  FADD R60, R17, -R60 ;  /* 0x8000003c113c7221 */ /* 0x000fe40000000000 */
[----:B------:R-:W-:Y:S02]  /*31d50*/  FADD R37, R18, -R37 ;  /* 0x8000002512257221 */ /* 0x000fe40000000000 */
[----:B------:R-:W-:Y:S02]  /*31d60*/  FADD R17, -R60, 1 ;  /* 0x3f8000003c117421 */ /* 0x000fe40000000100 */
[----:B------:R-:W-:Y:S01]  /*31d70*/  FADD R18, -R37, 1 ;  /* 0x3f80000025127421 */ /* 0x000fe20000000100 */
[----:B0-----:R-:W-:-:S04]  /*31d80*/  IMAD R64, R13, UR4, R10 ;  /* 0x000000040d407c24 */ /* 0x001fc8000f8e020a */
[----:B------:R-:W-:-:S05]  /*31d90*/  IMAD R21, R9, R64, RZ ;  /* 0x0000004009157224 */ /* 0x000fca00078e02ff */
[----:B------:R-:W-:Y:S01]  /*31da0*/  LEA R25, R21, R12, 0x2 ;  /* 0x0000000c15197211 */ /* 0x000fe200078e10ff */
[CC--:B------:R-:W-:Y:S01]  /*31db0*/  FMUL R21, R17.reuse, R18.reuse ;  /* 0x0000001211157220 */ /* 0x0c0fe20000400000 */
[-C--:B------:R-:W-:Y:S01]  /*31dc0*/  FMUL R17, R17, R37.reuse ;  /* 0x0000002511117220 */ /* 0x080fe20000400000 */
[C---:B------:R-:W-:Y:S01]  /*31dd0*/  FMUL R37, R60.reuse, R37 ;  /* 0x000000253c257220 */ /* 0x040fe20000400000 */
[----:B------:R-:W-:Y:S01]  /*31de0*/  FMUL R60, R60, R18 ;  /* 0x000000123c3c7220 */ /* 0x000fe20000400000 */
[----:B------:R-:W-:Y:S01]  /*31df0*/  LEA R18, R22, R25, 0x2 ;  /* 0x0000001916127211 */ /* 0x000fe200078e10ff */
        /* <DEDUP_REMOVED lines=8> */
.L_x_2590:
[----:B------:R-:W-:Y:S05]  /*31e80*/  BSYNC.RECONVERGENT B1 ;  /* 0x0000000000017941 */ /* 0x000fea0003800200 */
.L_x_2589:
[----:B------:R-:W-:Y:S04]  /*31e90*/  BSSY.RECONVERGENT B1, `(.L_x_2591) ;  /* 0x0000031000017945 */ /* 0x000fe80003800200 */
[----:B------:R-:W-:Y:S05]  /*31ea0*/  @P5 BRA `(.L_x_2592) ;  /* 0x0000000000bc5947 */ /* 0x000fea0003800000 */
[----:B------:R-:W5:Y:S01]  /*31eb0*/  LDC.64 R78, c[0x0][0x398] ;  /* 0x0000e600ff4e7b82 */ /* 0x000f620000000a00 */
[----:B------:R-:W-:-:S05]  /*31ec0*/  IMAD R17, R4, R5, R7 ;  /* 0x0000000504117224 */ /* 0x000fca00078e0207 */
[----:B------:R-:W-:Y:S02]  /*31ed0*/  IADD3 R17, PT, PT, R0, R17, R0 ;  /* 0x0000001100117210 */ /* 0x000fe40007ffe000 */
[----:B0-----:R-:W0:Y:S03]  /*31ee0*/  LDC.64 R20, c[0x0][0x3a0] ;  /* 0x0000e800ff147b82 */ /* 0x001e260000000a00 */
[----:B-----5:R-:W-:-:S06]  /*31ef0*/  IMAD.WIDE R78, R17, 0x4, R78 ;  /* 0x00000004114e7825 */ /* 0x020fcc00078e024e */
[----:B------:R-:W5:Y:S01]  /*31f00*/  LDG.E R78, desc[UR6][R78.64] ;  /* 0x000000064e4e7981 */ /* 0x000f62000c1e1900 */
[----:B0-----:R-:W-:-:S06]  /*31f10*/  IMAD.WIDE R20, R17, 0x4, R20 ;  /* 0x0000000411147825 */ /* 0x001fcc00078e0214 */
[----:B------:R-:W2:Y:S01]  /*31f20*/  LDG.E R21, desc[UR6][R20.64] ;  /* 0x0000000614157981 */ /* 0x000ea2000c1e1900 */
[----:B------:R-:W-:-:S05]  /*31f30*/  I2FP.F32.U32 R18, R19 ;  /* 0x0000001300127245 */ /* 0x000fca0000201000 */
[C---:B-----5:R-:W-:Y:S01]  /*31f40*/  FFMA R17, -R15.reuse, R78, R18 ;  /* 0x0000004e0f117223 */ /* 0x060fe20000000112 */
[----:B--2---:R-:W-:-:S04]  /*31f50*/  FFMA R18, -R15, R21, R58 ;  /* 0x000000150f127223 */ /* 0x004fc8000000013a */
[----:B------:R-:W-:Y:S01]  /*31f60*/  FMNMX.NAN R17, R17, 0.5, !PT ;  /* 0x3f00000011117809 */ /* 0x000fe20007820000 */
[----:B------:R-:W0:Y:S01]  /*31f70*/  LDC.64 R20, c[0x0][0x390] ;  /* 0x0000e400ff147b82 */ /* 0x000e220000000a00 */
[----:B------:R-:W-:Y:S02]  /*31f80*/  FMNMX.NAN R29, R18, 0.5, !PT ;  /* 0x3f000000121d7809 */ /* 0x000fe40007820000 */
[----:B------:R-:W2:Y:S08]  /*31f90*/  F2F.F64.F32 R86, R17 ;  /* 0x0000001100567310 */ /* 0x000eb00000201800 */
[----:B------:R-:W5:Y:S01]  /*31fa0*/  F2F.F64.F32 R18, R29 ;  /* 0x0000001d00127310 */ /* 0x000f620000201800 */
[----:B--2---:R-:W-:-:S02]  /*31fb0*/  DSETP.GEU.AND P4, PT, R82, R86, PT ;  /* 0x000000565200722a */ /* 0x004fc40003f8e000 */
[----:B-----5:R-:W-:-:S04]  /*31fc0*/  DSETP.GEU.AND P5, PT, R82, R18, PT ;  /* 0x000000125200722a */ /* 0x020fc80003fae000 */
[C---:B------:R-:W-:Y:S02]  /*31fd0*/  FSEL R25, R16.reuse, R17, !P4 ;  /* 0x0000001110197208 */ /* 0x040fe40006000000 */
[----:B------:R-:W-:Y:S02]  /*31fe0*/  FSEL R31, R16, R29, !P5 ;  /* 0x0000001d101f7208 */ /* 0x000fe40006800000 */
[----:B------:R-:W-:Y:S08]  /*31ff0*/  F2I.TRUNC.NTZ R27, R25 ;  /* 0x00000019001b7305 */ /* 0x000ff0000020f100 */
        /* <DEDUP_REMOVED lines=26> */
.L_x_2592:
[----:B------:R-:W-:Y:S05]  /*321a0*/  BSYNC.RECONVERGENT B1 ;  /* 0x0000000000017941 */ /* 0x000fea0003800200 */
.L_x_2591:
[----:B------:R-:W-:Y:S01]  /*321b0*/  IADD3 R17, PT, PT, R0, R23, R0 ;  /* 0x0000001700117210 */ /* 0x000fe20007ffe000 */
[----:B------:R-:W-:Y:S01]  /*321c0*/  BSSY.RECONVERGENT B1, `(.L_x_2593) ;  /* 0x0000038000017945 */ /* 0x000fe20003800200 */
[----:B------:R-:W-:Y:S02]  /*321d0*/  ISETP.GE.AND P5, PT, R52, 0x1, PT ;  /* 0x000000013400780c */ /* 0x000fe40003fa6270 */
[----:B------:R-:W-:Y:S02]  /*321e0*/  ISETP.GE.AND P4, PT, R71, 0x1, PT ;  /* 0x000000014700780c */ /* 0x000fe40003f86270 */
[----:B------:R-:W-:Y:S01]  /*321f0*/  IADD3 R17, PT, PT, R0, R17, RZ ;  /* 0x0000001100117210 */ /* 0x000fe20007ffe0ff */
[----:B------:R-:W-:Y:S10]  /*32200*/  @P0 BRA `(.L_x_2594) ;  /* 0x0000000000cc0947 */ /* 0x000ff40003800000 */
[----:B0-----:R-:W0:Y:S08]  /*32210*/  LDC.64 R20, c[0x0][0x398] ;  /* 0x0000e600ff147b82 */ /* 0x001e300000000a00 */
[----:B------:R-:W5:Y:S01]  /*32220*/  LDC.64 R18, c[0x0][0x3a0] ;  /* 0x0000e800ff127b82 */ /* 0x000f620000000a00 */
[----:B0-----:R-:W-:-:S06]  /*32230*/  IMAD.WIDE R20, R17, 0x4, R20 ;  /* 0x0000000411147825 */ /* 0x001fcc00078e0214 */
[----:B------:R-:W2:Y:S01]  /*32240*/  LDG.E R20, desc[UR6][R20.64] ;  /* 0x0000000614147981 */ /* 0x000ea2000c1e1900 */
[----:B-----5:R-:W-:-:S06]  /*32250*/  IMAD.WIDE R78, R17, 0x4, R18 ;  /* 0x00000004114e7825 */ /* 0x020fcc00078e0212 */
[----:B------:R-:W5:Y:S01]  /*32260*/  LDG.E R79, desc[UR6][R78.64] ;  /* 0x000000064e4f7981 */ /* 0x000f62000c1e1900 */
[----:B------:R-:W-:-:S05]  /*32270*/  I2FP.F32.U32 R18, R69 ;  /* 0x0000004500127245 */ /* 0x000fca0000201000 */
[C---:B--2---:R-:W-:Y:S02]  /*32280*/  FFMA R18, -R15.reuse, R20, R18 ;  /* 0x000000140f127223 */ /* 0x044fe40000000112 */
        /* <DEDUP_REMOVED lines=11> */
[----:B------:R-:W2:Y:S02]  /*32340*/  F2I.TRUNC.NTZ R31, R29 ;  /* 0x0000001d001f7305 */ /* 0x000ea4000020f100 */
[----:B--2---:R-:W-:-:S04]  /*32350*/  IMAD R19, R4, R31, R25 ;  /* 0x0000001f04137224 */ /* 0x004fc800078e0219 */
[----:B0-----:R-:W-:-:S05]  /*32360*/  IMAD.WIDE R20, R19, 0x4, R20 ;  /* 0x0000000413147825 */ /* 0x001fca00078e0214 */
[----:B------:R-:W2:Y:S01]  /*32370*/  LDG.E R27, desc[UR6][R20.64] ;  /* 0x00000006141b7981 */ /* 0x000ea2000c1e1900 */
[----:B------:R-:W-:-:S03]  /*32380*/  IMAD.WIDE R18, R4, 0x4, R20 ;  /* 0x0000000404127825 */ /* 0x000fc600078e0214 */
[----:B------:R0:W5:Y:S04]  /*32390*/  LDG.E R33, desc[UR6][R20.64+0x4] ;  /* 0x0000040614217981 */ /* 0x000168000c1e1900 */
[----:B-1-34-:R-:W3:Y:S04]  /*323a0*/  LDG.E R64, desc[UR6][R18.64] ;  /* 0x0000000612407981 */ /* 0x01aee8000c1e1900 */
[----:B------:R1:W4:Y:S01]  /*323b0*/  LDG.E R35, desc[UR6][R18.64+0x4] ;  /* 0x0000040612237981 */ /* 0x000322000c1e1900 */
[----:B------:R-:W0:Y:S01]  /*323c0*/  LDCU UR4, c[0x0][0x360] ;  /* 0x00006c00ff0477ac */ /* 0x000e220008000800 */
[----:B------:R-:W-:-:S02]  /*323d0*/  I2FP.F32.S32 R25, R25 ;  /* 0x0000001900197245 */ /* 0x000fc40000201400 */
[----:B------:R-:W-:-:S03]  /*323e0*/  I2FP.F32.S32 R60, R31 ;  /* 0x0000001f003c7245 */ /* 0x000fc60000201400 */
[----:B------:R-:W-:Y:S02]  /*323f0*/  FADD R25, R24, -R25 ;  /* 0x8000001918197221 */ /* 0x000fe40000000000 */
[----:B------:R-:W-:Y:S01]  /*32400*/  FADD R60, R29, -R60 ;  /* 0x8000003c1d3c7221 */ /* 0x000fe20000000000 */
[----:B0-----:R-:W-:-:S04]  /*32410*/  IMAD R62, R13, UR4, R10 ;  /* 0x000000040d3e7c24 */ /* 0x001fc8000f8e020a */
[----:B------:R-:W-:Y:S02]  /*32420*/  IMAD R23, R9, R62, RZ ;  /* 0x0000003e09177224 */ /* 0x000fe400078e02ff */
[----:B------:R-:W-:-:S03]  /*32430*/  FADD R20, -R60, 1 ;  /* 0x3f8000003c147421 */ /* 0x000fc60000000100 */
[----:B------:R-:W-:Y:S01]  /*32440*/  LEA R29, R23, R12, 0x2 ;  /* 0x0000000c171d7211 */ /* 0x000fe200078e10ff */
[----:B------:R-:W-:-:S03]  /*32450*/  FADD R23, -R25, 1 ;  /* 0x3f80000019177421 */ /* 0x000fc60000000100 */
[----:B------:R-:W-:Y:S01]  /*32460*/  LEA R29, R6, R29, 0x3 ;  /* 0x0000001d061d7211 */ /* 0x000fe200078e18ff */
[C---:B-1----:R-:W-:Y:S01]  /*32470*/  FMUL R18, R23.reuse, R20 ;  /* 0x0000001417127220 */ /* 0x042fe20000400000 */
[----:B------:R-:W-:Y:S01]  /*32480*/  FMUL R23, R23, R60 ;  /* 0x0000003c17177220 */ /* 0x000fe20000400000 */
[C---:B------:R-:W-:Y:S01]  /*32490*/  FMUL R20, R25.reuse, R20 ;  /* 0x0000001419147220 */ /* 0x040fe20000400000 */
[----:B------:R-:W-:Y:S01]  /*324a0*/  FMUL R60, R25, R60 ;  /* 0x0000003c193c7220 */ /* 0x000fe20000400000 */
[----:B------:R-:W-:Y:S01]  /*324b0*/  LEA R29, R22, R29, 0x2 ;  /* 0x0000001d161d7211 */ /* 0x000fe200078e10ff */
[----:B--2---:R-:W-:Y:S01]  /*324c0*/  FMUL R18, R18, R27 ;  /* 0x0000001b12127220 */ /* 0x004fe20000400000 */
[----:B-----5:R-:W-:Y:S01]  /*324d0*/  FMUL R20, R20, R33 ;  /* 0x0000002114147220 */ /* 0x020fe20000400000 */
[----:B---3--:R-:W-:-:S03]  /*324e0*/  FMUL R64, R23, R64 ;  /* 0x0000004017407220 */ /* 0x008fc60000400000 */
[----:B------:R0:W-:Y:S01]  /*324f0*/  STS [R29+0x40], R18 ;  /* 0x000040121d007388 */ /* 0x0001e20000000800 */
[----:B----4-:R-:W-:-:S03]  /*32500*/  FMUL R35, R60, R35 ;  /* 0x000000233c237220 */ /* 0x010fc60000400000 */
[----:B------:R0:W-:Y:S04]  /*32510*/  STS [R39+0x3c], R64 ;  /* 0x00003c4027007388 */ /* 0x0001e80000000800 */
[----:B------:R0:W-:Y:S04]  /*32520*/  STS [R43+0x3c], R20 ;  /* 0x00003c142b007388 */ /* 0x0001e80000000800 */
[----:B------:R0:W-:Y:S02]  /*32530*/  STS [R26+0x3c], R35 ;  /* 0x00003c231a007388 */ /* 0x0001e40000000800 */
.L_x_2594:
[----:B------:R-:W-:Y:S05]  /*32540*/  BSYNC.RECONVERGENT B1 ;  /* 0x0000000000017941 */ /* 0x000fea0003800200 */
.L_x_2593:
[C---:B------:R-:W-:Y:S01]  /*32550*/  VIMNMX R19, PT, PT, R5.reuse, R52, !PT ;  /* 0x0000003405137248 */ /* 0x040fe20007fe0100 */
[----:B------:R-:W-:Y:S01]  /*32560*/  BSSY.RECONVERGENT B1, `(.L_x_2595) ;  /* 0x000003d000017945 */ /* 0x000fe20003800200 */
[----:B0-----:R-:W-:Y:S02]  /*32570*/  VIMNMX R21, PT, PT, R5, R71, !PT ;  /* 0x0000004705157248 */ /* 0x001fe40007fe0100 */
[----:B------:R-:W-:Y:S02]  /*32580*/  ISETP.GT.OR P5, PT, R19, R14, !P5 ;  /* 0x0000000e1300720c */ /* 0x000fe40006fa4670 */
[----:B------:R-:W-:Y:S02]  /*32590*/  ISETP.GE.AND P0, PT, R54, 0x1, PT ;  /* 0x000000013600780c */ /* 0x000fe40003f06270 */
[----:B------:R-:W-:Y:S02]  /*325a0*/  VIMNMX R23, PT, PT, R5, R54, !PT ;  /* 0x0000003605177248 */ /* 0x000fe40007fe0100 */
[----:B------:R-:W-:-:S02]  /*325b0*/  ISETP.GT.OR P4, PT, R21, R14, !P4 ;  /* 0x0000000e1500720c */ /* 0x000fc40006784670 */
[----:B------:R-:W-:Y:S02]  /*325c0*/  ISETP.GT.OR P0, PT, R23, R14, !P0 ;  /* 0x0000000e1700720c */ /* 0x000fe40004704670 */
[----:B------:R-:W-:-:S03]  /*325d0*/  IADD3 R17, PT, PT, R0, R17, RZ ;  /* 0x0000001100117210 */ /* 0x000fc60007ffe0ff */
[----:B------:R-:W-:Y:S08]  /*325e0*/  @P5 BRA `(.L_x_2596) ;  /* 0x0000000000d05947 */ /* 0x000ff00003800000 */
[----:B------:R-:W0:Y:S08]  /*325f0*/  LDC.64 R20, c[0x0][0x398] ;  /* 0x0000e600ff147b82 */ /* 0x000e300000000a00 */
        /* <DEDUP_REMOVED lines=23> */
[----:B------:R-:W5:Y:S04]  /*32770*/  LDG.E R31, desc[UR6][R20.64+0x4] ;  /* 0x00000406141f7981 */ /* 0x000f68000c1e1900 */
[----:B------:R-:W5:Y:S04]  /*32780*/  LDG.E R29, desc[UR6][R18.64] ;  /* 0x00000006121d7981 */ /* 0x000f68000c1e1900 */
[----:B-1-34-:R0:W3:Y:S01]  /*32790*/  LDG.E R62, desc[UR6][R18.64+0x4] ;  /* 0x00000406123e7981 */ /* 0x01a0e2000c1e1900 */
[----:B------:R-:W1:Y:S01]  /*327a0*/  LDCU UR4, c[0x0][0x360] ;  /* 0x00006c00ff0477ac */ /* 0x000e620008000800 */
[----:B------:R-:W-:-:S02]  /*327b0*/  I2FP.F32.S32 R25, R25 ;  /* 0x0000001900197245 */ /* 0x000fc40000201400 */
[----:B------:R-:W-:-:S03]  /*327c0*/  I2FP.F32.S32 R27, R27 ;  /* 0x0000001b001b7245 */ /* 0x000fc60000201400 */
[----:B------:R-:W-:Y:S02]  /*327d0*/  FADD R25, R24, -R25 ;  /* 0x8000001918197221 */ /* 0x000fe40000000000 */
[----:B------:R-:W-:Y:S01]  /*327e0*/  FADD R27, R26, -R27 ;  /* 0x8000001b1a1b7221 */ /* 0x000fe20000000000 */
[----:B-1----:R-:W-:-:S04]  /*327f0*/  IMAD R60, R13, UR4, R10 ;  /* 0x000000040d3c7c24 */ /* 0x002fc8000f8e020a */
[----:B------:R-:W-:Y:S02]  /*32800*/  IMAD R23, R9, R60, RZ ;  /* 0x0000003c09177224 */ /* 0x000fe400078e02ff */
[----:B0-----:R-:W-:-:S03]  /*32810*/  FADD R18, -R27, 1 ;  /* 0x3f8000001b127421 */ /* 0x001fc60000000100 */
[----:B------:R-:W-:Y:S01]  /*32820*/  LEA R23, R23, R12, 0x2 ;  /* 0x0000000c17177211 */ /* 0x000fe200078e10ff */
[----:B------:R-:W-:-:S03]  /*32830*/  FADD R12, -R25, 1 ;  /* 0x3f800000190c7421 */ /* 0x000fc60000000100 */
[----:B------:R-:W-:Y:S01]  /*32840*/  LEA R23, R6, R23, 0x3 ;  /* 0x0000001706177211 */ /* 0x000fe200078e18ff */
[CC--:B------:R-:W-:Y:S01]  /*32850*/  FMUL R19, R12.reuse, R18.reuse ;  /* 0x000000120c137220 */ /* 0x0c0fe20000400000 */
[----:B------:R-:W-:Y:S02]  /*32860*/  FMUL R12, R12, R27 ;  /* 0x0000001b0c0c7220 */ /* 0x000fe40000400000 */
[----:B------:R-:W-:Y:S01]  /*32870*/  LEA R23, R6, R23, 0x2 ;  /* 0x0000001706177211 */ /* 0x000fe200078e10ff */
[C---:B------:R-:W-:Y:S01]  /*32880*/  FMUL R18, R25.reuse, R18 ;  /* 0x0000001219127220 */ /* 0x040fe20000400000 */
[----:B------:R-:W-:Y:S02]  /*32890*/  FMUL R27, R25, R27 ;  /* 0x0000001b191b7220 */ /* 0x000fe40000400000 */
[----:B------:R-:W-:Y:S01]  /*328a0*/  LEA R20, R22, R23, 0x2 ;  /* 0x0000001716147211 */ /* 0x000fe200078e10ff */
[----:B--2---:R-:W-:Y:S01]  /*328b0*/  FMUL R19, R19, R52 ;  /* 0x0000003413137220 */ /* 0x004fe20000400000 */
[----:B-----5:R-:W-:Y:S01]  /*328c0*/  FMUL R18, R18, R31 ;  /* 0x0000001f12127220 */ /* 0x020fe20000400000 */
[----:B------:R-:W-:-:S03]  /*328d0*/  FMUL R12, R12, R29 ;  /* 0x0000001d0c0c7220 */ /* 0x000fc60000400000 */
[----:B------:R0:W-:Y:S01]  /*328e0*/  STS [R20+0x40], R19 ;  /* 0x0000401314007388 */ /* 0x0001e20000000800 */
[----:B---3--:R-:W-:-:S03]  /*328f0*/  FMUL R27, R27, R62 ;  /* 0x0000003e1b1b7220 */ /* 0x008fc60000400000 */
[----:B------:R0:W-:Y:S04]  /*32900*/  STS [R47+0x3c], R12 ;  /* 0x00003c0c2f007388 */ /* 0x0001e80000000800 */
[----:B------:R0:W-:Y:S04]  /*32910*/  STS [R49+0x3c], R18 ;  /* 0x00003c1231007388 */ /* 0x0001e80000000800 */
[----:B------:R0:W-:Y:S02]  /*32920*/  STS [R28+0x3c], R27 ;  /* 0x00003c1b1c007388 */ /* 0x0001e40000000800 */
.L_x_2596:
[----:B------:R-:W-:Y:S05]  /*32930*/  BSYNC.RECONVERGENT B1 ;  /* 0x0000000000017941 */ /* 0x000fea0003800200 */
.L_x_2595:
[----:B------:R-:W-:Y:S01]  /*32940*/  BSSY.RECONVERGENT B1, `(.L_x_2597) ;  /* 0x0000031000017945 */ /* 0x000fe20003800200 */
        /* <DEDUP_REMOVED lines=10> */
[----:B--2---:R-:W-:-:S05]  /*329f0*/  FFMA R12, -R15, R20, R12 ;  /* 0x000000140f0c7223 */ /* 0x004fca000000010c */
[----:B------:R-:W-:Y:S01]  /*32a00*/  FMNMX.NAN R23, R12, 0.5, !PT ;  /* 0x3f0000000c177809 */ /* 0x000fe20007820000 */
[----:B-----5:R-:W-:-:S03]  /*32a10*/  FFMA R12, -R15, R19, R58 ;  /* 0x000000130f0c7223 */ /* 0x020fc6000000013a */
[----:B------:R-:W0:Y:S01]  /*32a20*/  F2F.F64.F32 R24, R23 ;  /* 0x0000001700187310 */ /* 0x000e220000201800 */
[----:B------:R-:W2:Y:S01]  /*32a30*/  LDC.64 R18, c[0x0][0x390] ;  /* 0x0000e400ff127b82 */ /* 0x000ea20000000a00 */
[----:B------:R-:W-:-:S06]  /*32a40*/  FMNMX.NAN R29, R12, 0.5, !PT ;  /* 0x3f0000000c1d7809 */ /* 0x000fcc0007820000 */
[----:B------:R-:W5:Y:S01]  /*32a50*/  F2F.F64.F32 R26, R29 ;  /* 0x0000001d001a7310 */ /* 0x000f620000201800 */
[----:B0-----:R-:W-:-:S06]  /*32a60*/  DSETP.GEU.AND P4, PT, R82, R24, PT ;  /* 0x000000185200722a */ /* 0x001fcc0003f8e000 */
[----:B------:R-:W-:Y:S01]  /*32a70*/  FSEL R12, R16, R23, !P4 ;  /* 0x00000017100c7208 */ /* 0x000fe20006000000 */
[----:B-----5:R-:W-:-:S03]  /*32a80*/  DSETP.GEU.AND P4, PT, R82, R26, PT ;  /* 0x0000001a5200722a */ /* 0x020fc60003f8e000 */
[----:B------:R-:W-:Y:S03]  /*32a90*/  F2I.TRUNC.NTZ R25, R12 ;  /* 0x0000000c00197305 */ /* 0x000fe6000020f100 */
[----:B------:R-:W-:-:S05]  /*32aa0*/  FSEL R24, R16, R29, !P4 ;  /* 0x0000001d10187208 */ /* 0x000fca0006000000 */
[----:B------:R-:W0:Y:S02]  /*32ab0*/  F2I.TRUNC.NTZ R26, R24 ;  /* 0x00000018001a7305 */ /* 0x000e24000020f100 */
[----:B0-----:R-:W-:-:S04]  /*32ac0*/  IMAD R21, R4, R26, R25 ;  /* 0x0000001a04157224 */ /* 0x001fc800078e0219 */
[----:B--2---:R-:W-:-:S05]  /*32ad0*/  IMAD.WIDE R18, R21, 0x4, R18 ;  /* 0x0000000415127825 */ /* 0x004fca00078e0212 */
[----:B------:R-:W2:Y:S01]  /*32ae0*/  LDG.E R27, desc[UR6][R18.64] ;  /* 0x00000006121b7981 */ /* 0x000ea2000c1e1900 */
[----:B------:R-:W-:-:S03]  /*32af0*/  IMAD.WIDE R20, R4, 0x4, R18 ;  /* 0x0000000404147825 */ /* 0x000fc600078e0212 */
[----:B------:R-:W5:Y:S04]  /*32b00*/  LDG.E R31, desc[UR6][R18.64+0x4] ;  /* 0x00000406121f7981 */ /* 0x000f68000c1e1900 */
[----:B------:R-:W3:Y:S04]  /*32b10*/  LDG.E R29, desc[UR6][R20.64] ;  /* 0x00000006141d7981 */ /* 0x000ee8000c1e1900 */
[----:B-1----:R-:W4:Y:S01]  /*32b20*/  LDG.E R28, desc[UR6][R20.64+0x4] ;  /* 0x00000406141c7981 */ /* 0x002f22000c1e1900 */
        /* <DEDUP_REMOVED lines=11> */
[----:B-----5:R-:W-:Y:S01]  /*32be0*/  FMUL R24, R24, R31 ;  /* 0x0000001f18187220 */ /* 0x020fe20000400000 */
[----:B---3--:R-:W-:Y:S02]  /*32bf0*/  FMUL R12, R12, R29 ;  /* 0x0000001d0c0c7220 */ /* 0x008fe40000400000 */
[----:B------:R0:W-:Y:S01]  /*32c00*/  STS [R51+0x3c], R26 ;  /* 0x00003c1a33007388 */ /* 0x0001e20000000800 */
[----:B----4-:R-:W-:-:S03]  /*32c10*/  FMUL R23, R23, R28 ;  /* 0x0000001c17177220 */ /* 0x010fc60000400000 */
[----:B------:R0:W-:Y:S04]  /*32c20*/  STS [R53+0x3c], R12 ;  /* 0x00003c0c35007388 */ /* 0x0001e80000000800 */
[----:B------:R0:W-:Y:S04]  /*32c30*/  STS [R59+0x3c], R24 ;  /* 0x00003c183b007388 */ /* 0x0001e80000000800 */
[----:B------:R0:W-:Y:S02]  /*32c40*/  STS [R30+0x3c], R23 ;  /* 0x00003c171e007388 */ /* 0x0001e40000000800 */
.L_x_2598:
[----:B------:R-:W-:Y:S05]  /*32c50*/  BSYNC.RECONVERGENT B1 ;  /* 0x0000000000017941 */ /* 0x000fea0003800200 */
.L_x_2597:
[----:B------:R-:W-:Y:S01]  /*32c60*/  BSSY.RECONVERGENT B1, `(.L_x_2599) ;  /* 0x0000031000017945 */ /* 0x000fe20003800200 */
[C---:B0-----:R-:W-:Y:S02]  /*32c70*/  IADD3 R12, PT, PT, R0.reuse, R56, RZ ;  /* 0x00000038000c7210 */ /* 0x041fe40007ffe0ff */
[----:B------:R-:W-:Y:S01]  /*32c80*/  IADD3 R17, PT, PT, R0, R17, RZ ;  /* 0x0000001100117210 */ /* 0x000fe20007ffe0ff */
[----:B------:R-:W-:Y:S06]  /*32c90*/  @P0 BRA `(.L_x_2600) ;  /* 0x0000000000b40947 */ /* 0x000fec0003800000 */
        /* <DEDUP_REMOVED lines=8> */
[----:B------:R-:W0:Y:S01]  /*32d20*/  LDC.64 R18, c[0x0][0x390] ;  /* 0x0000e400ff127b82 */ /* 0x000e220000000a00 */
[----:B-----5:R-:W-:Y:S02]  /*32d30*/  FFMA R26, -R15, R21, R58 ;  /* 0x000000150f1a7223 */ /* 0x020fe4000000013a */
[----:B------:R-:W-:-:S03]  /*32d40*/  FMNMX.NAN R23, R23, 0.5, !PT ;  /* 0x3f00000017177809 */ /* 0x000fc60007820000 */
[----:B------:R-:W-:Y:S01]  /*32d50*/  FMNMX.NAN R29, R26, 0.5, !PT ;  /* 0x3f0000001a1d7809 */ /* 0x000fe20007820000 */
[----:B------:R-:W2:Y:S08]  /*32d60*/  F2F.F64.F32 R24, R23 ;  /* 0x0000001700187310 */ /* 0x000eb00000201800 */
[----:B------:R-:W5:Y:S01]  /*32d70*/  F2F.F64.F32 R26, R29 ;  /* 0x0000001d001a7310 */ /* 0x000f620000201800 */
[----:B--2---:R-:W-:-:S02]  /*32d80*/  DSETP.GEU.AND P0, PT, R82, R24, PT ;  /* 0x000000185200722a */ /* 0x004fc40003f0e000 */
[----:B-----5:R-:W-:-:S04]  /*32d90*/  DSETP.GEU.AND P4, PT, R82, R26, PT ;  /* 0x0000001a5200722a */ /* 0x020fc80003f8e000 */
[C---:B------:R-:W-:Y:S02]  /*32da0*/  FSEL R24, R16.reuse, R23, !P0 ;  /* 0x0000001710187208 */ /* 0x040fe40004000000 */
[----:B------:R-:W-:Y:S02]  /*32db0*/  FSEL R26, R16, R29, !P4 ;  /* 0x0000001d101a7208 */ /* 0x000fe40006000000 */
[----:B------:R-:W-:Y:S08]  /*32dc0*/  F2I.TRUNC.NTZ R25, R24 ;  /* 0x0000001800197305 */ /* 0x000ff0000020f100 */
[----:B------:R-:W2:Y:S02]  /*32dd0*/  F2I.TRUNC.NTZ R27, R26 ;  /* 0x0000001a001b7305 */ /* 0x000ea4000020f100 */
[----:B--2---:R-:W-:-:S04]  /*32de0*/  IMAD R21, R4, R27, R25 ;  /* 0x0000001b04157224 */ /* 0x004fc800078e0219 */
[----:B0-----:R-:W-:-:S05]  /*32df0*/  IMAD.WIDE R20, R21, 0x4, R18 ;  /* 0x0000000415147825 */ /* 0x001fca00078e0212 */
[----:B-1----:R-:W2:Y:S01]  /*32e00*/  LDG.E R28, desc[UR6][R20.64] ;  /* 0x00000006141c7981 */ /* 0x002ea2000c1e1900 */
[----:B------:R-:W-:-:S03]  /*32e10*/  IMAD.WIDE R18, R4, 0x4, R20 ;  /* 0x0000000404127825 */ /* 0x000fc600078e0214 */
[----:B------:R-:W5:Y:S04]  /*32e20*/  LDG.E R29, desc[UR6][R20.64+0x4] ;  /* 0x00000406141d7981 */ /* 0x000f68000c1e1900 */
[----:B------:R-:W3:Y:S04]  /*32e30*/  LDG.E R30, desc[UR6][R18.64] ;  /* 0x00000006121e7981 */ /* 0x000ee8000c1e1900 */
[----:B------:R-:W4:Y:S01]  /*32e40*/  LDG.E R52, desc[UR6][R18.64+0x4] ;  /* 0x0000040612347981 */ /* 0x000f22000c1e1900 */
        /* <DEDUP_REMOVED lines=18> */
.L_x_2600:
[----:B------:R-:W-:Y:S05]  /*32f70*/  BSYNC.RECONVERGENT B1 ;  /* 0x0000000000017941 */ /* 0x000fea0003800200 */
.L_x_2599:
[----:B------:R-:W-:Y:S01]  /*32f80*/  VIMNMX R19, PT, PT, R5, R75, !PT ;  /* 0x0000004b05137248 */ /* 0x000fe20007fe0100 */
[----:B------:R-:W-:Y:S01]  /*32f90*/  BSSY.RECONVERGENT B1, `(.L_x_2601) ;  /* 0x0000038000017945 */ /* 0x000fe20003800200 */
[----:B------:R-:W-:Y:S02]  /*32fa0*/  ISETP.GE.AND P4, PT, R56, 0x1, PT ;  /* 0x000000013800780c */ /* 0x000fe40003f86270 */
[----:B------:R-:W-:Y:S02]  /*32fb0*/  ISETP.GT.OR P5, PT, R19, R14, !P5 ;  /* 0x0000000e1300720c */ /* 0x000fe40006fa4670 */
[C---:B------:R-:W-:Y:S02]  /*32fc0*/  VIMNMX R21, PT, PT, R5.reuse, R56, !PT ;  /* 0x0000003805157248 */ /* 0x040fe40007fe0100 */
[----:B------:R-:W-:Y:S02]  /*32fd0*/  ISETP.GE.AND P0, PT, R12, 0x1, PT ;  /* 0x000000010c00780c */ /* 0x000fe40003f06270 */
[----:B------:R-:W-:-:S02]  /*32fe0*/  VIMNMX R23, PT, PT, R5, R12, !PT ;  /* 0x0000000c05177248 */ /* 0x000fc40007fe0100 */
[-C--:B------:R-:W-:Y:S02]  /*32ff0*/  ISETP.GT.OR P4, PT, R21, R14.reuse, !P4 ;  /* 0x0000000e1500720c */ /* 0x080fe40006784670 */
[----:B------:R-:W-:Y:S02]  /*33000*/  ISETP.GT.OR P0, PT, R23, R14, !P0 ;  /* 0x0000000e1700720c */ /* 0x000fe40004704670 */
[C---:B------:R-:W-:Y:S02]  /*33010*/  IADD3 R18, PT, PT, R0.reuse, R12, RZ ;  /* 0x0000000c00127210 */ /* 0x040fe40007ffe0ff */
[----:B------:R-:W-:Y:S01]  /*33020*/  IADD3 R17, PT, PT, R0, R17, RZ ;  /* 0x0000001100117210 */ /* 0x000fe20007ffe0ff */
[----:B------:R-:W-:Y:S08]  /*33030*/  @P5 BRA `(.L_x_2602) ;  /* 0x0000000000b45947 */ /* 0x000ff00003800000 */
[----:B------:R-:W5:Y:S08]  /*33040*/  LDC.64 R20, c[0x0][0x398] ;  /* 0x0000e600ff147b82 */ /* 0x000f700000000a00 */
[----:B0-----:R-:W0:Y:S01]  /*33050*/  LDC.64 R24, c[0x0][0x3a0] ;  /* 0x0000e800ff187b82 */ /* 0x001e220000000a00 */
[----:B-----5:R-:W-:-:S06]  /*33060*/  IMAD.WIDE R20, R17, 0x4, R20 ;  /* 0x0000000411147825 */ /* 0x020fcc00078e0214 */
[----:B------:R-:W5:Y:S01]  /*33070*/  LDG.E R20, desc[UR6][R20.64] ;  /* 0x0000000614147981 */ /* 0x000f62000c1e1900 */
[----:B0-----:R-:W-:-:S06]  /*33080*/  IMAD.WIDE R24, R17, 0x4, R24 ;  /* 0x0000000411187825 */ /* 0x001fcc00078e0218 */
[----:B------:R-:W2:Y:S01]  /*33090*/  LDG.E R25, desc[UR6][R24.64] ;  /* 0x0000000618197981 */ /* 0x000ea2000c1e1900 */
[----:B------:R-:W-:-:S05]  /*330a0*/  I2FP.F32.U32 R26, R75 ;  /* 0x0000004b001a7245 */ /* 0x000fca0000201000 */
[----:B-----5:R-:W-:Y:S02]  /*330b0*/  FFMA R19, -R15, R20, R26 ;  /* 0x000000140f137223 */ /* 0x020fe4000000011a */
[----:B------:R-:W0:Y:S03]  /*330c0*/  LDC.64 R20, c[0x0][0x390] ;  /* 0x0000e400ff147b82 */ /* 0x000e260000000a00 */
[----:B------:R-:W-:Y:S01]  /*330d0*/  FMNMX.NAN R23, R19, 0.5, !PT ;  /* 0x3f00000013177809 */ /* 0x000fe20007820000 */
[----:B--2---:R-:W-:-:S03]  /*330e0*/  FFMA R19, -R15, R25, R58 ;  /* 0x000000190f137223 */ /* 0x004fc6000000013a */
[----:B------:R-:W2:Y:S02]  /*330f0*/  F2F.F64.F32 R26, R23 ;  /* 0x00000017001a7310 */ /* 0x000ea40000201800 */
[----:B------:R-:W-:-:S06]  /*33100*/  FMNMX.NAN R31, R19, 0.5, !PT ;  /* 0x3f000000131f7809 */ /* 0x000fcc0007820000 */
[----:B-1----:R-:W1:Y:S01]  /*33110*/  F2F.F64.F32 R28, R31 ;  /* 0x0000001f001c7310 */ /* 0x002e620000201800 */
[----:B--2---:R-:W-:-:S06]  /*33120*/  DSETP.GEU.AND P5, PT, R82, R26, PT ;  /* 0x0000001a5200722a */ /* 0x004fcc0003fae000 */
[----:B------:R-:W-:Y:S01]  /*33130*/  FSEL R19, R16, R23, !P5 ;  /* 0x0000001710137208 */ /* 0x000fe20006800000 */
[----:B-1----:R-:W-:-:S03]  /*33140*/  DSETP.GEU.AND P5, PT, R82, R28, PT ;  /* 0x0000001c5200722a */ /* 0x002fc60003fae000 */
[----:B------:R-:W-:Y:S03]  /*33150*/  F2I.TRUNC.NTZ R27, R19 ;  /* 0x00000013001b7305 */ /* 0x000fe6000020f100 */
[----:B------:R-:W-:-:S05]  /*33160*/  FSEL R26, R16, R31, !P5 ;  /* 0x0000001f101a7208 */ /* 0x000fca0006800000 */
[----:B------:R-:W1:Y:S02]  /*33170*/  F2I.TRUNC.NTZ R28, R26 ;  /* 0x0000001a001c7305 */ /* 0x000e64000020f100 */
[----:B-1----:R-:W-:-:S04]  /*33180*/  IMAD R25, R4, R28, R27 ;  /* 0x0000001c04197224 */ /* 0x002fc800078e021b */
[----:B0-----:R-:W-:-:S05]  /*33190*/  IMAD.WIDE R20, R25, 0x4, R20 ;  /* 0x0000000419147825 */ /* 0x001fca00078e0214 */
[----:B---3--:R-:W2:Y:S01]  /*331a0*/  LDG.E R32, desc[UR6][R20.64] ;  /* 0x0000000614207981 */ /* 0x008ea2000c1e1900 */
[----:B------:R-:W-:-:S03]  /*331b0*/  IMAD.WIDE R24, R4, 0x4, R20 ;  /* 0x0000000404187825 */ /* 0x000fc600078e0214 */
[----:B------:R-:W3:Y:S04]  /*331c0*/  LDG.E R29, desc[UR6][R20.64+0x4] ;  /* 0x00000406141d7981 */ /* 0x000ee8000c1e1900 */
[----:B------:R-:W5:Y:S04]  /*331d0*/  LDG.E R52, desc[UR6][R24.64] ;  /* 0x0000000618347981 */ /* 0x000f68000c1e1900 */
[----:B------:R-:W4:Y:S01]  /*331e0*/  LDG.E R54, desc[UR6][R24.64+0x4] ;  /* 0x0000040618367981 */ /* 0x000f22000c1e1900 */
        /* <DEDUP_REMOVED lines=12> */
[----:B-----5:R-:W-:Y:S02]  /*332b0*/  FMUL R52, R19, R52 ;  /* 0x0000003413347220 */ /* 0x020fe40000400000 */
[----:B------:R0:W-:Y:S01]  /*332c0*/  STS [R63+0x3c], R32 ;  /* 0x00003c203f007388 */ /* 0x0001e20000000800 */
[----:B----4-:R-:W-:-:S03]  /*332d0*/  FMUL R23, R23, R54 ;  /* 0x0000003617177220 */ /* 0x010fc60000400000 */
[----:B------:R0:W-:Y:S04]  /*332e0*/  STS [R65+0x3c], R52 ;  /* 0x00003c3441007388 */ /* 0x0001e80000000800 */
[----:B------:R0:W-:Y:S04]  /*332f0*/  STS [R67+0x3c], R26 ;  /* 0x00003c1a43007388 */ /* 0x0001e80000000800 */
[----:B------:R0:W-:Y:S02]  /*33300*/  STS [R34+0x3c], R23 ;  /* 0x00003c1722007388 */ /* 0x0001e40000000800 */
.L_x_2602:
[----:B------:R-:W-:Y:S05]  /*33310*/  BSYNC.RECONVERGENT B1 ;  /* 0x0000000000017941 */ /* 0x000fea0003800200 */
.L_x_2601:
[----:B------:R-:W-:Y:S01]  /*33320*/  BSSY.RECONVERGENT B1, `(.L_x_2603) ;  /* 0x0000032000017945 */ /* 0x000fe20003800200 */
[----:B------:R-:W-:Y:S02]  /*33330*/  ISETP.GE.AND P5, PT, R18, 0x1, PT ;  /* 0x000000011200780c */ /* 0x000fe40003fa6270 */
[C---:B------:R-:W-:Y:S02]  /*33340*/  IADD3 R19, PT, PT, R0.reuse, R18, RZ ;  /* 0x0000001200137210 */ /* 0x040fe40007ffe0ff */
[----:B0-----:R-:W-:Y:S01]  /*33350*/  IADD3 R23, PT, PT, R0, R17, RZ ;  /* 0x0000001100177210 */ /* 0x001fe20007ffe0ff */
        /* <DEDUP_REMOVED lines=25> */
[----:B------:R-:W5:Y:S04]  /*334f0*/  LDG.E R31, desc[UR6][R20.64+0x4] ;  /* 0x00000406141f7981 */ /* 0x000f68000c1e1900 */
[----:B---3--:R-:W3:Y:S04]  /*33500*/  LDG.E R32, desc[UR6][R24.64] ;  /* 0x0000000618207981 */ /* 0x008ee8000c1e1900 */
[----:B----4-:R-:W4:Y:S01]  /*33510*/  LDG.E R34, desc[UR6][R24.64+0x4] ;  /* 0x0000040618227981 */ /* 0x010f22000c1e1900 */
        /* <DEDUP_REMOVED lines=18> */
.L_x_2604:
[----:B------:R-:W-:Y:S05]  /*33640*/  BSYNC.RECONVERGENT B1 ;  /* 0x0000000000017941 */ /* 0x000fea0003800200 */
.L_x_2603:
[----:B------:R-:W-:Y:S01]  /*33650*/  BSSY.RECONVERGENT B1, `(.L_x_2605) ;  /* 0x0000032000017945 */ /* 0x000fe20003800200 */
[C---:B------:R-:W-:Y:S02]  /*33660*/  IADD3 R17, PT, PT, R0.reuse, R19, RZ ;  /* 0x0000001300117210 */ /* 0x040fe40007ffe0ff */
[----:B------:R-:W-:Y:S01]  /*33670*/  IADD3 R23, PT, PT, R0, R23, RZ ;  /* 0x0000001700177210 */ /* 0x000fe20007ffe0ff */
[----:B------:R-:W-:Y:S06]  /*33680*/  @P0 BRA `(.L_x_2606) ;  /* 0x0000000000b80947 */ /* 0x000fec0003800000 */
[----:B------:R-:W5:Y:S08]  /*33690*/  LDC.64 R20, c[0x0][0x398] ;  /* 0x0000e600ff147b82 */ /* 0x000f700000000a00 */
[----:B------:R-:W0:Y:S01]  /*336a0*/  LDC.64 R24, c[0x0][0x3a0] ;  /* 0x0000e800ff187b82 */ /* 0x000e220000000a00 */
[----:B-----5:R-:W-:-:S06]  /*336b0*/  IMAD.WIDE R20, R23, 0x4, R20 ;  /* 0x0000000417147825 */ /* 0x020fcc00078e0214 */
[----:B------:R-:W5:Y:S01]  /*336c0*/  LDG.E R20, desc[UR6][R20.64] ;  /* 0x0000000614147981 */ /* 0x000f62000c1e1900 */
[----:B0-----:R-:W-:-:S06]  /*336d0*/  IMAD.WIDE R24, R23, 0x4, R24 ;  /* 0x0000000417187825 */ /* 0x001fcc00078e0218 */
[----:B------:R-:W1:Y:S01]  /*336e0*/  LDG.E R25, desc[UR6][R24.64] ;  /* 0x0000000618197981 */ /* 0x000e62000c1e1900 */
[----:B------:R-:W-:-:S05]  /*336f0*/  I2FP.F32.U32 R12, R12 ;  /* 0x0000000c000c7245 */ /* 0x000fca0000201000 */
[C---:B-----5:R-:W-:Y:S02]  /*33700*/  FFMA R12, -R15.reuse, R20, R12 ;  /* 0x000000140f0c7223 */ /* 0x060fe4000000010c */
[----:B------:R-:W0:Y:S01]  /*33710*/  LDC.64 R20, c[0x0][0x390] ;  /* 0x0000e400ff147b82 */ /* 0x000e220000000a00 */
[----:B-1----:R-:W-:Y:S02]  /*33720*/  FFMA R28, -R15, R25, R58 ;  /* 0x000000190f1c7223 */ /* 0x002fe4000000013a */
[----:B------:R-:W-:-:S03]  /*33730*/  FMNMX.NAN R31, R12, 0.5, !PT ;  /* 0x3f0000000c1f7809 */ /* 0x000fc60007820000 */
[----:B------:R-:W-:Y:S01]  /*33740*/  FMNMX.NAN R33, R28, 0.5, !PT ;  /* 0x3f0000001c217809 */ /* 0x000fe20007820000 */
[----:B------:R-:W1:Y:S08]  /*33750*/  F2F.F64.F32 R26, R31 ;  /* 0x0000001f001a7310 */ /* 0x000e700000201800 */
[----:B------:R-:W5:Y:S01]  /*33760*/  F2F.F64.F32 R28, R33 ;  /* 0x00000021001c7310 */ /* 0x000f620000201800 */
[----:B-1----:R-:W-:-:S02]  /*33770*/  DSETP.GEU.AND P0, PT, R82, R26, PT ;  /* 0x0000001a5200722a */ /* 0x002fc40003f0e000 */
[----:B-----5:R-:W-:-:S04]  /*33780*/  DSETP.GEU.AND P4, PT, R82, R28, PT ;  /* 0x0000001c5200722a */ /* 0x020fc80003f8e000 */
[C---:B------:R-:W-:Y:S02]  /*33790*/  FSEL R12, R16.reuse, R31, !P0 ;  /* 0x0000001f100c7208 */ /* 0x040fe40004000000 */
[----:B------:R-:W-:Y:S02]  /*337a0*/  FSEL R26, R16, R33, !P4 ;  /* 0x00000021101a7208 */ /* 0x000fe40006000000 */
[----:B------:R-:W-:Y:S08]  /*337b0*/  F2I.TRUNC.NTZ R27, R12 ;  /* 0x0000000c001b7305 */ /* 0x000ff0000020f100 */
[----:B------:R-:W1:Y:S02]  /*337c0*/  F2I.TRUNC.NTZ R28, R26 ;  /* 0x0000001a001c7305 */ /* 0x000e64000020f100 */
[----:B-1----:R-:W-:-:S04]  /*337d0*/  IMAD R25, R4, R28, R27 ;  /* 0x0000001c04197224 */ /* 0x002fc800078e021b */
[----:B0-----:R-:W-:-:S05]  /*337e0*/  IMAD.WIDE R20, R25, 0x4, R20 ;  /* 0x0000000419147825 */ /* 0x001fca00078e0214 */
[----:B------:R-:W5:Y:S01]  /*337f0*/  LDG.E R31, desc[UR6][R20.64] ;  /* 0x00000006141f7981 */ /* 0x000f62000c1e1900 */
[----:B------:R-:W-:-:S03]  /*33800*/  IMAD.WIDE R24, R4, 0x4, R20 ;  /* 0x0000000404187825 */ /* 0x000fc600078e0214 */
[----:B------:R0:W3:Y:S04]  /*33810*/  LDG.E R35, desc[UR6][R20.64+0x4] ;  /* 0x0000040614237981 */ /* 0x0000e8000c1e1900 */
[----:B------:R-:W4:Y:S04]  /*33820*/  LDG.E R33, desc[UR6][R24.64] ;  /* 0x0000000618217981 */ /* 0x000f28000c1e1900 */
[----:B--2---:R-:W2:Y:S01]  /*33830*/  LDG.E R30, desc[UR6][R24.64+0x4] ;  /* 0x00000406181e7981 */ /* 0x004ea2000c1e1900 */
        /* <DEDUP_REMOVED lines=11> */
[----:B-----5:R-:W-:Y:S01]  /*338f0*/  FMUL R28, R28, R31 ;  /* 0x0000001f1c1c7220 */ /* 0x020fe20000400000 */
[----:B---3--:R-:W-:Y:S01]  /*33900*/  FMUL R26, R26, R35 ;  /* 0x000000231a1a7220 */ /* 0x008fe20000400000 */
[----:B----4-:R-:W-:-:S03]  /*33910*/  FMUL R12, R12, R33 ;  /* 0x000000210c0c7220 */ /* 0x010fc60000400000 */
[----:B------:R0:W-:Y:S01]  /*33920*/  STS [R93+0x3c], R28 ;  /* 0x00003c1c5d007388 */ /* 0x0001e20000000800 */
[----:B--2---:R-:W-:-:S03]  /*33930*/  FMUL R27, R27, R30 ;  /* 0x0000001e1b1b7220 */ /* 0x004fc60000400000 */
[----:B------:R0:W-:Y:S04]  /*33940*/  STS [R97+0x3c], R12 ;  /* 0x00003c0c61007388 */ /* 0x0001e80000000800 */
[----:B------:R0:W-:Y:S04]  /*33950*/  STS [R101+0x3c], R26 ;  /* 0x00003c1a65007388 */ /* 0x0001e80000000800 */
[----:B------:R0:W-:Y:S02]  /*33960*/  STS [R20+0x3c], R27 ;  /* 0x00003c1b14007388 */ /* 0x0001e40000000800 */
.L_x_2606:
[----:B------:R-:W-:Y:S05]  /*33970*/  BSYNC.RECONVERGENT B1 ;  /* 0x0000000000017941 */ /* 0x000fea0003800200 */
.L_x_2605:
[----:B------:R-:W-:Y:S01]  /*33980*/  VIMNMX R21, PT, PT, R5, R18, !PT ;  /* 0x0000001205157248 */ /* 0x000fe20007fe0100 */
[----:B------:R-:W-:Y:S01]  /*33990*/  BSSY.RECONVERGENT B1, `(.L_x_2607) ;  /* 0x000003b000017945 */ /* 0x000fe20003800200 */
[----:B------:R-:W-:Y:S02]  /*339a0*/  ISETP.GE.AND P4, PT, R19, 0x1, PT ;  /* 0x000000011300780c */ /* 0x000fe40003f86270 */
[----:B------:R-:W-:Y:S02]  /*339b0*/  ISETP.GT.OR P5, PT, R21, R14, !P5 ;  /* 0x0000000e1500720c */ /* 0x000fe40006fa4670 */
[----:B------:R-:W-:Y:S02]  /*339c0*/  VIMNMX R25, PT, PT, R5, R19, !PT ;  /* 0x0000001305197248 */ /* 0x000fe40007fe0100 */
[----:B------:R-:W-:Y:S02]  /*339d0*/  ISETP.GE.AND P0, PT, R17, 0x1, PT ;  /* 0x000000011100780c */ /* 0x000fe40003f06270 */
[----:B0-----:R-:W-:-:S02]  /*339e0*/  VIMNMX R27, PT, PT, R5, R17, !PT ;  /* 0x00000011051b7248 */ /* 0x001fc40007fe0100 */
[-C--:B------:R-:W-:Y:S02]  /*339f0*/  ISETP.GT.OR P4, PT, R25, R14.reuse, !P4 ;  /* 0x0000000e1900720c */ /* 0x080fe40006784670 */
[-C--:B------:R-:W-:Y:S02]  /*33a00*/  ISETP.GT.OR P0, PT, R27, R14.reuse, !P0 ;  /* 0x0000000e1b00720c */ /* 0x080fe40004704670 */
[CC--:B------:R-:W-:Y:S02]  /*33a10*/  ISETP.GT.OR P3, PT, R5.reuse, R14.reuse, P3 ;  /* 0x0000000e0500720c */ /* 0x0c0fe40001f64670 */
[CC--:B------:R-:W-:Y:S02]  /*33a20*/  ISETP.GT.OR P1, PT, R5.reuse, R14.reuse, P1 ;  /* 0x0000000e0500720c */ /* 0x0c0fe40000f24670 */
[----:B------:R-:W-:Y:S02]  /*33a30*/  ISETP.GT.OR P2, PT, R5, R14, P2 ;  /* 0x0000000e0500720c */ /* 0x000fe40001744670 */
[----:B------:R-:W-:Y:S01]  /*33a40*/  IADD3 R23, PT, PT, R0, R23, RZ ;  /* 0x0000001700177210 */ /* 0x000fe20007ffe0ff */
[----:B------:R-:W-:Y:S10]  /*33a50*/  @P5 BRA `(.L_x_2608) ;  /* 0x0000000000b85947 */ /* 0x000ff40003800000 */
        /* <DEDUP_REMOVED lines=24> */
[----:B------:R0:W5:Y:S04]  /*33be0*/  LDG.E R35, desc[UR6][R20.64+0x4] ;  /* 0x0000040614237981 */ /* 0x000168000c1e1900 */
        /* <DEDUP_REMOVED lines=21> */
.L_x_2608:
[----:B------:R-:W-:Y:S05]  /*33d40*/  BSYNC.RECONVERGENT B1 ;  /* 0x0000000000017941 */ /* 0x000fea0003800200 */
.L_x_2607:
[----:B------:R-:W-:Y:S01]  /*33d50*/  BSSY.RECONVERGENT B1, `(.L_x_2609) ;  /* 0x0000031000017945 */ /* 0x000fe20003800200 */
[----:B------:R-:W-:-:S03]  /*33d60*/  IADD3 R23, PT, PT, R0, R23, RZ ;  /* 0x0000001700177210 */ /* 0x000fc60007ffe0ff */
[----:B------:R-:W-:Y:S05]  /*33d70*/  @P4 BRA `(.L_x_2610) ;  /* 0x0000000000b84947 */ /* 0x000fea0003800000 */
[----:B0-----:R-:W0:Y:S08]  /*33d80*/  LDC.64 R20, c[0x0][0x398] ;  /* 0x0000e600ff147b82 */ /* 0x001e300000000a00 */
[----:B------:R-:W5:Y:S01]  /*33d90*/  LDC.64 R24, c[0x0][0x3a0] ;  /* 0x0000e800ff187b82 */ /* 0x000f620000000a00 */
[----:B0-----:R-:W-:-:S06]  /*33da0*/  IMAD.WIDE R20, R23, 0x4, R20 ;  /* 0x0000000417147825 */ /* 0x001fcc00078e0214 */
[----:B------:R-:W2:Y:S01]  /*33db0*/  LDG.E R20, desc[UR6][R20.64] ;  /* 0x0000000614147981 */ /* 0x000ea2000c1e1900 */
[----:B-----5:R-:W-:-:S06]  /*33dc0*/  IMAD.WIDE R24, R23, 0x4, R24 ;  /* 0x0000000417187825 */ /* 0x020fcc00078e0218 */
[----:B------:R-:W5:Y:S01]  /*33dd0*/  LDG.E R25, desc[UR6][R24.64] ;  /* 0x0000000618197981 */ /* 0x000f62000c1e1900 */
[----:B------:R-:W-:-:S05]  /*33de0*/  I2FP.F32.U32 R12, R19 ;  /* 0x00000013000c7245 */ /* 0x000fca0000201000 */
[C---:B--2---:R-:W-:Y:S01]  /*33df0*/  FFMA R12, -R15.reuse, R20, R12 ;  /* 0x000000140f0c7223 */ /* 0x044fe2000000010c */
[----:B-----5:R-:W-:-:S04]  /*33e00*/  FFMA R26, -R15, R25, R58 ;  /* 0x000000190f1a7223 */ /* 0x020fc8000000013a */
[----:B------:R-:W-:Y:S02]  /*33e10*/  FMNMX.NAN R29, R12, 0.5, !PT ;  /* 0x3f0000000c1d7809 */ /* 0x000fe40007820000 */
[----:B------:R-:W-:Y:S02]  /*33e20*/  FMNMX.NAN R31, R26, 0.5, !PT ;  /* 0x3f0000001a1f7809 */ /* 0x000fe40007820000 */
[----:B------:R-:W0:Y:S08]  /*33e30*/  F2F.F64.F32 R18, R29 ;  /* 0x0000001d00127310 */ /* 0x000e300000201800 */
[----:B------:R-:W2:Y:S01]  /*33e40*/  F2F.F64.F32 R26, R31 ;  /* 0x0000001f001a7310 */ /* 0x000ea20000201800 */
[C---:B0-----:R-:W-:Y:S01]  /*33e50*/  DSETP.GEU.AND P4, PT, R82.reuse, R18, PT ;  /* 0x000000125200722a */ /* 0x041fe20003f8e000 */
[----:B------:R-:W0:Y:S01]  /*33e60*/  LDC.64 R18, c[0x0][0x390] ;  /* 0x0000e400ff127b82 */ /* 0x000e220000000a00 */
[----:B--2---:R-:W-:-:S04]  /*33e70*/  DSETP.GEU.AND P5, PT, R82, R26, PT ;  /* 0x0000001a5200722a */ /* 0x004fc80003fae000 */
[C---:B------:R-:W-:Y:S02]  /*33e80*/  FSEL R12, R16.reuse, R29, !P4 ;  /* 0x0000001d100c7208 */ /* 0x040fe40006000000 */
[----:B------:R-:W-:Y:S02]  /*33e90*/  FSEL R24, R16, R31, !P5 ;  /* 0x0000001f10187208 */ /* 0x000fe40006800000 */
[----:B------:R-:W-:Y:S08]  /*33ea0*/  F2I.TRUNC.NTZ R25, R12 ;  /* 0x0000000c00197305 */ /* 0x000ff0000020f100 */
[----:B------:R-:W2:Y:S02]  /*33eb0*/  F2I.TRUNC.NTZ R26, R24 ;  /* 0x00000018001a7305 */ /* 0x000ea4000020f100 */
[----:B--2---:R-:W-:-:S04]  /*33ec0*/  IMAD R21, R4, R26, R25 ;  /* 0x0000001a04157224 */ /* 0x004fc800078e0219 */
[----:B0-----:R-:W-:-:S05]  /*33ed0*/  IMAD.WIDE R18, R21, 0x4, R18 ;  /* 0x0000000415127825 */ /* 0x001fca00078e0212 */
[----:B------:R-:W2:Y:S01]  /*33ee0*/  LDG.E R29, desc[UR6][R18.64] ;  /* 0x00000006121d7981 */ /* 0x000ea2000c1e1900 */
[----:B------:R-:W-:-:S03]  /*33ef0*/  IMAD.WIDE R20, R4, 0x4, R18 ;  /* 0x0000000404147825 */ /* 0x000fc600078e0212 */
[----:B------:R0:W5:Y:S04]  /*33f00*/  LDG.E R33, desc[UR6][R18.64+0x4] ;  /* 0x0000040612217981 */ /* 0x000168000c1e1900 */
        /* <DEDUP_REMOVED lines=21> */
.L_x_2610:
[----:B------:R-:W-:Y:S05]  /*34060*/  BSYNC.RECONVERGENT B1 ;  /* 0x0000000000017941 */ /* 0x000fea0003800200 */
.L_x_2609:
        /* <DEDUP_REMOVED lines=49> */
.L_x_2612:
[----:B------:R-:W-:Y:S05]  /*34380*/  BSYNC.RECONVERGENT B1 ;  /* 0x0000000000017941 */ /* 0x000fea0003800200 */
.L_x_2611:
        /* <DEDUP_REMOVED lines=9> */
[----:B------:R-:W-:-:S04]  /*34420*/  IADD3 R12, PT, PT, R0, R17, RZ ;  /* 0x00000011000c7210 */ /* 0x000fc80007ffe0ff */
        /* <DEDUP_REMOVED lines=40> */
.L_x_2614:
[----:B------:R-:W-:Y:S05]  /*346b0*/  BSYNC.RECONVERGENT B1 ;  /* 0x0000000000017941 */ /* 0x000fea0003800200 */
.L_x_2613:
        /* <DEDUP_REMOVED lines=9> */
[----:B------:R-:W-:-:S04]  /*34750*/  IADD3 R17, PT, PT, R0, R17, R0 ;  /* 0x0000001100117210 */ /* 0x000fc80007ffe000 */
        /* <DEDUP_REMOVED lines=33> */
[----:B---3--:R-:W-:Y:S01]  /*34970*/  FMUL R29, R12, R29 ;  /* 0x0000001d0c1d7220 */ /* 0x008fe20000400000 */
[----:B------:R-:W-:Y:S01]  /*34980*/  LEA R12, R8, R44, 0x2 ;  /* 0x0000002c080c7211 */ /* 0x000fe200078e10ff */
[----:B------:R0:W-:Y:S01]  /*34990*/  STS [R40+0x3c], R27 ;  /* 0x00003c1b28007388 */ /* 0x0001e20000000800 */
[----:B----4-:R-:W-:-:S03]  /*349a0*/  FMUL R17, R17, R28 ;  /* 0x0000001c11117220 */ /* 0x010fc60000400000 */
[----:B------:R0:W-:Y:S04]  /*349b0*/  STS [R42+0x3c], R29 ;  /* 0x00003c1d2a007388 */ /* 0x0001e80000000800 */
[----:B------:R0:W-:Y:S04]  /*349c0*/  STS [R44+0x3c], R31 ;  /* 0x00003c1f2c007388 */ /* 0x0001e80000000800 */
[----:B------:R0:W-:Y:S02]  /*349d0*/  STS [R12+0x3c], R17 ;  /* 0x00003c110c007388 */ /* 0x0001e40000000800 */
.L_x_2616:
[----:B------:R-:W-:Y:S05]  /*349e0*/  BSYNC.RECONVERGENT B1 ;  /* 0x0000000000017941 */ /* 0x000fea0003800200 */
.L_x_2615:
        /* <DEDUP_REMOVED lines=27> */
[----:B-1----:R-:W3:Y:S04]  /*34ba0*/  LDG.E R28, desc[UR6][R18.64] ;  /* 0x00000006121c7981 */ /* 0x002ee8000c1e1900 */
        /* <DEDUP_REMOVED lines=20> */
.L_x_2106:
[----:B------:R-:W-:Y:S05]  /*34cf0*/  BSYNC.RECONVERGENT B0 ;  /* 0x0000000000007941 */ /* 0x000fea0003800200 */
.L_x_2105:
[----:B0-----:R-:W0:Y:S01]  /*34d00*/  LDC R17, c[0x0][0x360] ;  /* 0x0000d800ff117b82 */ /* 0x001e220000000800 */
[----:B------:R-:W-:Y:S01]  /*34d10*/  IADD3 R11, PT, PT, R2, R5, RZ ;  /* 0x00000005020b7210 */ /* 0x000fe20007ffe0ff */
[----:B------:R-:W-:Y:S03]  /*34d20*/  BSSY.RECONVERGENT B0, `(.L_x_2617) ;  /* 0x00000f4000007945 */ /* 0x000fe60003800200 */
[----:B------:R-:W-:Y:S01]  /*34d30*/  ISETP.GE.AND P0, PT, R11, R4, PT ;  /* 0x000000040b00720c */ /* 0x000fe20003f06270 */
[----:B0-----:R-:W-:-:S12]  /*34d40*/  IMAD R24, R13, R17, R10 ;  /* 0x000000110d187224 */ /* 0x001fd800078e020a */
[----:B------:R-:W-:Y:S05]  /*34d50*/  @P0 BRA `(.L_x_2618) ;  /* 0x0000000c00c00947 */ /* 0x000fea0003800000 */
[----:B------:R-:W0:Y:S01]  /*34d60*/  I2F.U32.RP R16, R0 ;  /* 0x0000000000107306 */ /* 0x000e220000209000 */
[----:B------:R-:W5:Y:S01]  /*34d70*/  LDCU UR4, c[0x0][0x370] ;  /* 0x00006e00ff0477ac */ /* 0x000f620008000800 */
[----:B------:R-:W-:Y:S02]  /*34d80*/  IADD3 R19, PT, PT, RZ, -R0, RZ ;  /* 0x80000000ff137210 */ /* 0x000fe40007ffe0ff */
[----:B------:R-:W-:Y:S02]  /*34d90*/  ISETP.NE.U32.AND P3, PT, R0, RZ, PT ;  /* 0x000000ff0000720c */ /* 0x000fe40003f65070 */
[----:B------:R-:W-:Y:S02]  /*34da0*/  MOV R21, R11 ;  /* 0x0000000b00157202 */ /* 0x000fe40000000f00 */
[----:B0-----:R-:W0:Y:S01]  /*34db0*/  MUFU.RCP R16, R16 ;  /* 0x0000001000107308 */ /* 0x001e220000001000 */
[----:B-----5:R-:W-:-:S06]  /*34dc0*/  UIMAD UR4, UR4, 0x11, UR8 ;  /* 0x00000011040478a4 */ /* 0x020fcc000f8e0208 */
[----:B------:R-:W-:-:S05]  /*34dd0*/  IMAD R17, R17, UR4, R10 ;  /* 0x0000000411117c24 */ /* 0x000fca000f8e020a */
[----:B------:R-:W-:Y:S02]  /*34de0*/  VIMNMX R10, PT, PT, R4, R17, !PT ;  /* 0x00000011040a7248 */ /* 0x000fe40007fe0100 */
[----:B0-----:R-:W-:Y:S02]  /*34df0*/  IADD3 R12, PT, PT, R16, 0xffffffe, RZ ;  /* 0x0ffffffe100c7810 */ /* 0x001fe40007ffe0ff */
[----:B------:R-:W-:Y:S02]  /*34e00*/  IADD3 R10, PT, PT, -R17, R10, RZ ;  /* 0x0000000a110a7210 */ /* 0x000fe40007ffe1ff */
[----:B------:R0:W5:Y:S02]  /*34e10*/  F2I.FTZ.U32.TRUNC.NTZ R13, R12 ;  /* 0x0000000c000d7305 */ /* 0x000164000021f000 */
[C---:B------:R-:W-:Y:S02]  /*34e20*/  ISETP.NE.AND P0, PT, R10.reuse, RZ, PT ;  /* 0x000000ff0a00720c */ /* 0x040fe40003f05270 */
[----:B------:R-:W-:-:S02]  /*34e30*/  IADD3 R17, PT, PT, R10, -0x1, RZ ;  /* 0xffffffff0a117810 */ /* 0x000fc40007ffe0ff */
[----:B------:R-:W-:Y:S02]  /*34e40*/  SEL R16, RZ, 0x1, !P0 ;  /* 0x00000001ff107807 */ /* 0x000fe40004000000 */
[----:B0-----:R-:W-:Y:S01]  /*34e50*/  MOV R12, RZ ;  /* 0x000000ff000c7202 */ /* 0x001fe20000000f00 */
[----:B-----5:R-:W-:-:S06]  /*34e60*/  IMAD R19, R19, R13, RZ ;  /* 0x0000000d13137224 */ /* 0x020fcc00078e02ff */
[----:B------:R-:W-:Y:S01]  /*34e70*/  @!P0 IADD3 R17, PT, PT, R10, RZ, RZ ;  /* 0x000000ff0a118210 */ /* 0x000fe20007ffe0ff */
[----:B------:R-:W-:Y:S01]  /*34e80*/  IMAD.HI.U32 R18, R13, R19, R12 ;  /* 0x000000130d127227 */ /* 0x000fe200078e000c */
[----:B------:R-:W-:Y:S01]  /*34e90*/  LOP3.LUT R19, RZ, R0, RZ, 0x33, !PT ;  /* 0x00000000ff137212 */ /* 0x000fe200078e33ff */
[----:B------:R-:W0:Y:S04]  /*34ea0*/  I2F.F64 R12, R14 ;  /* 0x0000000e000c7312 */ /* 0x000e280000201c00 */
[----:B------:R-:W-:-:S05]  /*34eb0*/  IMAD.HI.U32 R18, R18, R17, RZ ;  /* 0x0000001112127227 */ /* 0x000fca00078e00ff */
[----:B------:R-:W-:-:S05]  /*34ec0*/  IADD3 R10, PT, PT, -R18, RZ, RZ ;  /* 0x000000ff120a7210 */ /* 0x000fca0007ffe1ff */
[----:B------:R-:W-:Y:S01]  /*34ed0*/  IMAD R17, R0, R10, R17 ;  /* 0x0000000a00117224 */ /* 0x000fe200078e0211 */
[----:B0-----:R-:W-:-:S04]  /*34ee0*/  DADD R12, R12, 0.5 ;  /* 0x3fe000000c0c7429 */ /* 0x001fc80000000000 */
[----:B------:R-:W-:Y:S02]  /*34ef0*/  ISETP.GE.U32.AND P1, PT, R17, R0, PT ;  /* 0x000000001100720c */ /* 0x000fe40003f26070 */
[----:B------:R0:W0:Y:S11]  /*34f00*/  F2F.F32.F64 R10, R12 ;  /* 0x0000000c000a7310 */ /* 0x0000360000301000 */
[----:B------:R-:W-:-:S02]  /*34f10*/  @P1 IADD3 R17, PT, PT, -R0, R17, RZ ;  /* 0x0000001100111210 */ /* 0x000fc40007ffe1ff */
[----:B------:R-:W-:Y:S02]  /*34f20*/  @P1 IADD3 R18, PT, PT, R18, 0x1, RZ ;  /* 0x0000000112121810 */ /* 0x000fe40007ffe0ff */
[----:B------:R-:W-:Y:S02]  /*34f30*/  ISETP.GE.U32.AND P2, PT, R17, R0, PT ;  /* 0x000000001100720c */ /* 0x000fe40003f46070 */
[----:B------:R-:W-:-:S11]  /*34f40*/  LEA R17, R0, R7, 0x4 ;  /* 0x0000000700117211 */ /* 0x000fd600078e20ff */
[----:B------:R-:W-:-:S04]  /*34f50*/  @P2 IADD3 R18, PT, PT, R18, 0x1, RZ ;  /* 0x0000000112122810 */ /* 0x000fc80007ffe0ff */
[----:B------:R-:W-:-:S04]  /*34f60*/  SEL R19, R19, R18, !P3 ;  /* 0x0000001213137207 */ /* 0x000fc80005800000 */
[----:B------:R-:W-:Y:S01]  /*34f70*/  IADD3 R14, PT, PT, R16, R19, RZ ;  /* 0x00000013100e7210 */ /* 0x000fe20007ffe0ff */
[----:B------:R-:W-:Y:S01]  /*34f80*/  IMAD R19, R9, R24, RZ ;  /* 0x0000001809137224 */ /* 0x000fe200078e02ff */
[----:B0-----:R-:W-:-:S07]  /*34f90*/  MOV R16, 0x10 ;  /* 0x0000001000107802 */ /* 0x001fce0000000f00 */
.L_x_2628:
[----:B------:R-:W-:Y:S01]  /*34fa0*/  ISETP.GE.AND P0, PT, R17, R4, PT ;  /* 0x000000041100720c */ /* 0x000fe20003f06270 */
[----:B------:R-:W-:-:S12]  /*34fb0*/  BSSY.RECONVERGENT B1, `(.L_x_2619) ;  /* 0x00000c6000017945 */ /* 0x000fd80003800200 */
[----:B0-----:R-:W-:Y:S05]  /*34fc0*/  @P0 BRA `(.L_x_2620) ;  /* 0x0000000c00100947 */ /* 0x001fea0003800000 */
[----:B------:R-:W-:Y:S01]  /*34fd0*/  ISETP.NE.AND P0, PT, R14, RZ, PT ;  /* 0x000000ff0e00720c */ /* 0x000fe20003f05270 */
[----:B------:R-:W-:Y:S01]  /*34fe0*/  BSSY.RECONVERGENT B2, `(.L_x_2621) ;  /* 0x0000084000027945 */ /* 0x000fe20003800200 */
[----:B------:R-:W-:Y:S02]  /*34ff0*/  HFMA2 R26, -RZ, RZ, 0, 9.5367431640625e-07 ;  /* 0x00000010ff1a7431 */ /* 0x000fe400000001ff */
[-C--:B------:R-:W-:Y:S01]  /*35000*/  IMAD R20, R4, R21.reuse, RZ ;  /* 0x0000001504147224 */ /* 0x080fe200078e02ff */
[----:B------:R-:W-:Y:S01]  /*35010*/  I2FP.F32.U32 R18, R21 ;  /* 0x0000001500127245 */ /* 0x000fe20000201000 */
[----:B------:R-:W-:Y:S01]  /*35020*/  IMAD R23, R6, R16, R19 ;  /* 0x0000001006177224 */ /* 0x000fe200078e0213 */
[----:B------:R-:W-:-:S06]  /*35030*/  MOV R39, R17 ;  /* 0x0000001100277202 */ /* 0x000fcc0000000f00 */
[----:B------:R-:W-:Y:S05]  /*35040*/  @!P0 BRA `(.L_x_2622) ;  /* 0x0000000400f48947 */ /* 0x000fea0003800000 */
[----:B-1----:R-:W0:Y:S01]  /*35050*/  S2R R28, SR_CgaCtaId ;  /* 0x00000000001c7919 */ /* 0x002e220000008800 */
[----:B------:R-:W-:Y:S01]  /*35060*/  MOV R25, 0x400 ;  /* 0x0000040000197802 */ /* 0x000fe20000000f00 */
[----:B------:R-:W-:Y:S01]  /*35070*/  BSSY.RECONVERGENT B3, `(.L_x_2622) ;  /* 0x000007a000037945 */ /* 0x000fe20003800200 */
[----:B------:R-:W-:Y:S02]  /*35080*/  IADD3 R27, PT, PT, R14, 0x1, RZ ;  /* 0x000000010e1b7810 */ /* 0x000fe40007ffe0ff */
[----:B------:R-:W-:Y:S02]  /*35090*/  MOV R26, 0x10 ;  /* 0x00000010001a7802 */ /* 0x000fe40000000f00 */
[----:B------:R-:W-:Y:S02]  /*350a0*/  MOV R39, R17 ;  /* 0x0000001100277202 */ /* 0x000fe40000000f00 */
[----:B------:R-:W-:Y:S02]  /*350b0*/  LOP3.LUT R27, R27, 0xfffffffe, RZ, 0xc0, !PT ;  /* 0xfffffffe1b1b7812 */ /* 0x000fe400078ec0ff */
[----:B0-----:R-:W-:-:S07]  /*350c0*/  LEA R25, R28, R25, 0x18 ;  /* 0x000000191c197211 */ /* 0x001fce00078ec0ff */
.L_x_2627:
[----:B------:R-:W0:Y:S01]  /*350d0*/  LDC R33, c[0x3][RZ] ;  /* 0x00c00000ff217b82 */ /* 0x000e220000000800 */
[----:B------:R-:W-:Y:S01]  /*350e0*/  VIMNMX R31, PT, PT, R39, R21, !PT ;  /* 0x00000015271f7248 */ /* 0x000fe20007fe0100 */
[----:B------:R-:W-:Y:S01]  /*350f0*/  BSSY.RECONVERGENT B4, `(.L_x_2623) ;  /* 0x000003b000047945 */ /* 0x000fe20003800200 */
[----:B------:R-:W-:Y:S02]  /*35100*/  IADD3 R28, PT, PT, R0, R39, RZ ;  /* 0x00000027001c7210 */ /* 0x000fe40007ffe0ff */
[----:B--2---:R-:W-:Y:S02]  /*35110*/  IADD3 R30, PT, PT, R23, R26, RZ ;  /* 0x0000001a171e7210 */ /* 0x004fe40007ffe0ff */
[----:B---3--:R-:W-:Y:S02]  /*35120*/  VIMNMX R32, PT, PT, R28, R21, !PT ;  /* 0x000000151c207248 */ /* 0x008fe40007fe0100 */
[----:B------:R-:W-:Y:S02]  /*35130*/  LEA R29, R30, R25, 0x2 ;  /* 0x000000191e1d7211 */ /* 0x000fe400078e10ff */
[----:B------:R-:W-:-:S02]  /*35140*/  IADD3 R49, PT, PT, R20, R39, RZ ;  /* 0x0000002714317210 */ /* 0x000fc40007ffe0ff */
[-C--:B0-----:R-:W-:Y:S02]  /*35150*/  ISETP.GT.AND P0, PT, R31, R33.reuse, PT ;  /* 0x000000211f00720c */ /* 0x081fe40003f04270 */
[----:B------:R-:W-:Y:S02]  /*35160*/  ISETP.GT.AND P1, PT, R32, R33, PT ;  /* 0x000000212000720c */ /* 0x000fe40003f24270 */
[----:B------:R-:W-:Y:S02]  /*35170*/  ISETP.LT.OR P0, PT, R39, 0x1, P0 ;  /* 0x000000012700780c */ /* 0x000fe40000701670 */
[----:B------:R-:W-:Y:S02]  /*35180*/  LEA R33, R8, R29, 0x2 ;  /* 0x0000001d08217211 */ /* 0x000fe400078e10ff */
[----:B------:R-:W-:Y:S02]  /*35190*/  ISETP.LT.OR P1, PT, R28, 0x1, P1 ;  /* 0x000000011c00780c */ /* 0x000fe40000f21670 */
[----:B------:R-:W-:-:S04]  /*351a0*/  LEA R31, R8, R33, 0x2 ;  /* 0x00000021081f7211 */ /* 0x000fc800078e10ff */
[----:B------:R-:W-:-:S03]  /*351b0*/  LEA R30, R8, R31, 0x2 ;  /* 0x0000001f081e7211 */ /* 0x000fc600078e10ff */
[----:B------:R-:W-:Y:S05]  /*351c0*/  @P0 BRA `(.L_x_2624) ;  /* 0x0000000000b40947 */ /* 0x000fea0003800000 */
[----:B----4-:R-:W0:Y:S08]  /*351d0*/  LDC.64 R34, c[0x0][0x398] ;  /* 0x0000e600ff227b82 */ /* 0x010e300000000a00 */
[----:B------:R-:W1:Y:S01]  /*351e0*/  LDC.64 R36, c[0x0][0x3a0] ;  /* 0x0000e800ff247b82 */ /* 0x000e620000000a00 */
[----:B0-----:R-:W-:-:S06]  /*351f0*/  IMAD.WIDE R34, R49, 0x4, R34 ;  /* 0x0000000431227825 */ /* 0x001fcc00078e0222 */
[----:B------:R-:W2:Y:S01]  /*35200*/  LDG.E R34, desc[UR6][R34.64] ;  /* 0x0000000622227981 */ /* 0x000ea2000c1e1900 */
[----:B-1----:R-:W-:-:S06]  /*35210*/  IMAD.WIDE R36, R49, 0x4, R36 ;  /* 0x0000000431247825 */ /* 0x002fcc00078e0224 */
[----:B------:R-:W3:Y:S01]  /*35220*/  LDG.E R37, desc[UR6][R36.64] ;  /* 0x0000000624257981 */ /* 0x000ee2000c1e1900 */
[----:B------:R-:W-:-:S05]  /*35230*/  I2FP.F32.U32 R32, R39 ;  /* 0x0000002700207245 */ /* 0x000fca0000201000 */
[C---:B--2---:R-:W-:Y:S02]  /*35240*/  FFMA R32, -R15.reuse, R34, R32 ;  /* 0x000000220f207223 */ /* 0x044fe40000000120 */
[----:B------:R-:W0:Y:S01]  /*35250*/  LDC.64 R34, c[0x0][0x390] ;  /* 0x0000e400ff227b82 */ /* 0x000e220000000a00 */
[----:B---3--:R-:W-:Y:S02]  /*35260*/  FFMA R40, -R15, R37, R18 ;  /* 0x000000250f287223 */ /* 0x008fe40000000112 */
[----:B------:R-:W-:-:S03]  /*35270*/  FMNMX.NAN R43, R32, 0.5, !PT ;  /* 0x3f000000202b7809 */ /* 0x000fc60007820000 */
[----:B------:R-:W-:Y:S01]  /*35280*/  FMNMX.NAN R45, R40, 0.5, !PT ;  /* 0x3f000000282d7809 */ /* 0x000fe20007820000 */
[----:B------:R-:W1:Y:S08]  /*35290*/  F2F.F64.F32 R38, R43 ;  /* 0x0000002b00267310 */ /* 0x000e700000201800 */
[----:B------:R-:W2:Y:S01]  /*352a0*/  F2F.F64.F32 R40, R45 ;  /* 0x0000002d00287310 */ /* 0x000ea20000201800 */
[----:B-1----:R-:W-:-:S02]  /*352b0*/  DSETP.GEU.AND P0, PT, R12, R38, PT ;  /* 0x000000260c00722a */ /* 0x002fc40003f0e000 */
[----:B--2---:R-:W-:-:S04]  /*352c0*/  DSETP.GEU.AND P2, PT, R12, R40, PT ;  /* 0x000000280c00722a */ /* 0x004fc80003f4e000 */
        /* <DEDUP_REMOVED lines=29> */
.L_x_2624:
[----:B------:R-:W-:Y:S05]  /*354a0*/  BSYNC.RECONVERGENT B4 ;  /* 0x0000000000047941 */ /* 0x000fea0003800200 */
.L_x_2623:
[----:B------:R-:W-:Y:S04]  /*354b0*/  BSSY.RECONVERGENT B4, `(.L_x_2625) ;  /* 0x0000030000047945 */ /* 0x000fe80003800200 */
[----:B------:R-:W-:Y:S05]  /*354c0*/  @P1 BRA `(.L_x_2626) ;  /* 0x0000000000b81947 */ /* 0x000fea0003800000 */
[----:B----4-:R-:W1:Y:S01]  /*354d0*/  LDC.64 R34, c[0x0][0x398] ;  /* 0x0000e600ff227b82 */ /* 0x010e620000000a00 */
[----:B0-----:R-:W-:-:S07]  /*354e0*/  IADD3 R39, PT, PT, R0, R49, RZ ;  /* 0x0000003100277210 */ /* 0x001fce0007ffe0ff */
[----:B------:R-:W0:Y:S01]  /*354f0*/  LDC.64 R36, c[0x0][0x3a0] ;  /* 0x0000e800ff247b82 */ /* 0x000e220000000a00 */
[----:B-1----:R-:W-:-:S06]  /*35500*/  IMAD.WIDE R34, R39, 0x4, R34 ;  /* 0x0000000427227825 */ /* 0x002fcc00078e0222 */
[----:B------:R-:W2:Y:S01]  /*35510*/  LDG.E R34, desc[UR6][R34.64] ;  /* 0x0000000622227981 */ /* 0x000ea2000c1e1900 */
[----:B0-----:R-:W-:-:S06]  /*35520*/  IMAD.WIDE R36, R39, 0x4, R36 ;  /* 0x0000000427247825 */ /* 0x001fcc00078e0224 */
        /* <DEDUP_REMOVED lines=40> */
.L_x_2626:
[----:B------:R-:W-:Y:S05]  /*357b0*/  BSYNC.RECONVERGENT B4 ;  /* 0x0000000000047941 */ /* 0x000fea0003800200 */
.L_x_2625:
[C---:B01----:R-:W-:Y:S02]  /*357c0*/  IADD3 R30, PT, PT, R26.reuse, -0xe, RZ ;  /* 0xfffffff21a1e7810 */ /* 0x043fe40007ffe0ff */
[----:B------:R-:W-:Y:S02]  /*357d0*/  IADD3 R26, PT, PT, R26, 0x2, RZ ;  /* 0x000000021a1a7810 */ /* 0x000fe40007ffe0ff */
[----:B------:R-:W-:Y:S02]  /*357e0*/  ISETP.NE.AND P0, PT, R30, R27, PT ;  /* 0x0000001b1e00720c */ /* 0x000fe40003f05270 */
[----:B------:R-:W-:-:S11]  /*357f0*/  IADD3 R39, PT, PT, R0, R28, RZ ;  /* 0x0000001c00277210 */ /* 0x000fd60007ffe0ff */
[----:B------:R-:W-:Y:S05]  /*35800*/  @P0 BRA `(.L_x_2627) ;  /* 0xfffffff800300947 */ /* 0x000fea000383ffff */
[----:B------:R-:W-:Y:S05]  /*35810*/  BSYNC.RECONVERGENT B3 ;  /* 0x0000000000037941 */ /* 0x000fea0003800200 */
.L_x_2622:
[----:B------:R-:W-:Y:S05]  /*35820*/  BSYNC.RECONVERGENT B2 ;  /* 0x0000000000027941 */ /* 0x000fea0003800200 */
.L_x_2621:
[----:B------:R-:W-:-:S04]  /*35830*/  LOP3.LUT R25, R14, 0x1, RZ, 0xc0, !PT ;  /* 0x000000010e197812 */ /* 0x000fc800078ec0ff */
[----:B------:R-:W-:-:S13]  /*35840*/  ISETP.NE.U32.AND P0, PT, R25, 0x1, PT ;  /* 0x000000011900780c */ /* 0x000fda0003f05070 */
[----:B------:R-:W-:Y:S05]  /*35850*/  @!P0 BRA `(.L_x_2620) ;  /* 0x0000000000ec8947 */ /* 0x000fea0003800000 */
[----:B------:R-:W0:Y:S01]  /*35860*/  LDCU UR4, c[0x3][URZ] ;  /* 0x00c00000ff0477ac */ /* 0x000e220008000800 */
[----:B------:R-:W-:Y:S02]  /*35870*/  VIMNMX R25, PT, PT, R39, R21, !PT ;  /* 0x0000001527197248 */ /* 0x000fe40007fe0100 */
[----:B----4-:R-:W-:Y:S02]  /*35880*/  IADD3 R34, PT, PT, R23, R26, RZ ;  /* 0x0000001a17227210 */ /* 0x010fe40007ffe0ff */
[----:B0-----:R-:W-:-:S04]  /*35890*/  ISETP.GT.AND P0, PT, R25, UR4, PT ;  /* 0x0000000419007c0c */ /* 0x001fc8000bf04270 */
[----:B------:R-:W-:-:S13]  /*358a0*/  ISETP.LT.OR P0, PT, R39, 0x1, P0 ;  /* 0x000000012700780c */ /* 0x000fda0000701670 */
[----:B------:R-:W-:Y:S05]  /*358b0*/  @P0 BRA `(.L_x_2620) ;  /* 0x0000000000d40947 */ /* 0x000fea0003800000 */
[----:B------:R-:W0:Y:S01]  /*358c0*/  LDC.64 R26, c[0x0][0x398] ;  /* 0x0000e600ff1a7b82 */ /* 0x000e220000000a00 */
[----:B------:R-:W-:-:S07]  /*358d0*/  IADD3 R23, PT, PT, R20, R39, RZ ;  /* 0x0000002714177210 */ /* 0x000fce0007ffe0ff */
[----:B-1----:R-:W1:Y:S01]  /*358e0*/  LDC.64 R28, c[0x0][0x3a0] ;  /* 0x0000e800ff1c7b82 */ /* 0x002e620000000a00 */
[----:B0-----:R-:W-:-:S06]  /*358f0*/  IMAD.WIDE R26, R23, 0x4, R26 ;  /* 0x00000004171a7825 */ /* 0x001fcc00078e021a */
[----:B------:R-:W4:Y:S01]  /*35900*/  LDG.E R26, desc[UR6][R26.64] ;  /* 0x000000061a1a7981 */ /* 0x000f22000c1e1900 */
[----:B-1----:R-:W-:-:S06]  /*35910*/  IMAD.WIDE R28, R23, 0x4, R28 ;  /* 0x00000004171c7825 */ /* 0x002fcc00078e021c */
[----:B------:R-:W5:Y:S01]  /*35920*/  LDG.E R29, desc[UR6][R28.64] ;  /* 0x000000061c1d7981 */ /* 0x000f62000c1e1900 */
[----:B------:R-:W-:-:S05]  /*35930*/  I2FP.F32.U32 R20, R39 ;  /* 0x0000002700147245 */ /* 0x000fca0000201000 */
[C---:B----4-:R-:W-:Y:S02]  /*35940*/  FFMA R20, -R15.reuse, R26, R20 ;  /* 0x0000001a0f147223 */ /* 0x050fe40000000114 */
[----:B------:R-:W0:Y:S01]  /*35950*/  LDC.64 R26, c[0x0][0x390] ;  /* 0x0000e400ff1a7b82 */ /* 0x000e220000000a00 */
[----:B-----5:R-:W-:Y:S02]  /*35960*/  FFMA R18, -R15, R29, R18 ;  /* 0x0000001d0f127223 */ /* 0x020fe40000000112 */
[----:B------:R-:W-:-:S03]  /*35970*/  FMNMX.NAN R23, R20, 0.5, !PT ;  /* 0x3f00000014177809 */ /* 0x000fc60007820000 */
[----:B------:R-:W-:Y:S01]  /*35980*/  FMNMX.NAN R35, R18, 0.5, !PT ;  /* 0x3f00000012237809 */ /* 0x000fe20007820000 */
[----:B--2---:R-:W1:Y:S08]  /*35990*/  F2F.F64.F32 R30, R23 ;  /* 0x00000017001e7310 */ /* 0x004e700000201800 */
[----:B---3--:R-:W2:Y:S01]  /*359a0*/  F2F.F64.F32 R32, R35 ;  /* 0x0000002300207310 */ /* 0x008ea20000201800 */
        /* <DEDUP_REMOVED lines=13> */
[----:B------:R-:W0:Y:S01]  /*35a80*/  S2UR UR5, SR_CgaCtaId ;  /* 0x00000000000579c3 */ /* 0x000e220000008800 */
[----:B------:R-:W-:Y:S01]  /*35a90*/  UMOV UR4, 0x400 ;  /* 0x0000040000047882 */ /* 0x000fe20000000000 */
[----:B------:R-:W-:-:S02]  /*35aa0*/  I2FP.F32.S32 R25, R25 ;  /* 0x0000001900197245 */ /* 0x000fc40000201400 */
[----:B------:R-:W-:-:S03]  /*35ab0*/  I2FP.F32.S32 R23, R30 ;  /* 0x0000001e00177245 */ /* 0x000fc60000201400 */
[----:B------:R-:W-:Y:S02]  /*35ac0*/  FADD R25, R18, -R25 ;  /* 0x8000001912197221 */ /* 0x000fe40000000000 */
[----:B------:R-:W-:Y:S02]  /*35ad0*/  FADD R23, R20, -R23 ;  /* 0x8000001714177221 */ /* 0x000fe40000000000 */
[----:B------:R-:W-:Y:S02]  /*35ae0*/  FADD R18, -R25, 1 ;  /* 0x3f80000019127421 */ /* 0x000fe40000000100 */
[----:B------:R-:W-:Y:S01]  /*35af0*/  FADD R20, -R23, 1 ;  /* 0x3f80000017147421 */ /* 0x000fe20000000100 */
[----:B0-----:R-:W-:-:S03]  /*35b00*/  ULEA UR4, UR5, UR4, 0x18 ;  /* 0x0000000405047291 */ /* 0x001fc6000f8ec0ff */
[----:B------:R-:W-:-:S03]  /*35b10*/  FMUL R26, R18, R20 ;  /* 0x00000014121a7220 */ /* 0x000fc60000400000 */
[----:B------:R-:W-:Y:S01]  /*35b20*/  LEA R33, R34, UR4, 0x2 ;  /* 0x0000000422217c11 */ /* 0x000fe2000f8e10ff */
[C---:B------:R-:W-:Y:S01]  /*35b30*/  FMUL R20, R25.reuse, R20 ;  /* 0x0000001419147220 */ /* 0x040fe20000400000 */
[----:B------:R-:W-:Y:S02]  /*35b40*/  FMUL R18, R18, R23 ;  /* 0x0000001712127220 */ /* 0x000fe40000400000 */
[----:B------:R-:W-:Y:S01]  /*35b50*/  LEA R27, R8, R33, 0x2 ;  /* 0x00000021081b7211 */ /* 0x000fe200078e10ff */
[----:B------:R-:W-:-:S03]  /*35b60*/  FMUL R25, R25, R23 ;  /* 0x0000001719197220 */ /* 0x000fc60000400000 */
[----:B------:R-:W-:-:S04]  /*35b70*/  LEA R23, R8, R27, 0x2 ;  /* 0x0000001b08177211 */ /* 0x000fc800078e10ff */
[----:B-1----:R-:W-:Y:S01]  /*35b80*/  LEA R28, R8, R23, 0x2 ;  /* 0x00000017081c7211 */ /* 0x002fe200078e10ff */
        /* <DEDUP_REMOVED lines=8> */
.L_x_2620:
[----:B------:R-:W-:Y:S05]  /*35c10*/  BSYNC.RECONVERGENT B1 ;  /* 0x0000000000017941 */ /* 0x000fea0003800200 */
.L_x_2619:
[----:B------:R-:W-:Y:S02]  /*35c20*/  IADD3 R21, PT, PT, R2, R21, RZ ;  /* 0x0000001502157210 */ /* 0x000fe40007ffe0ff */
[----:B------:R-:W-:Y:S02]  /*35c30*/  IADD3 R16, PT, PT, R16, 0x1, RZ ;  /* 0x0000000110107810 */ /* 0x000fe40007ffe0ff */
[----:B------:R-:W-:-:S13]  /*35c40*/  ISETP.GE.AND P0, PT, R21, R4, PT ;  /* 0x000000041500720c */ /* 0x000fda0003f06270 */
[----:B------:R-:W-:Y:S05]  /*35c50*/  @!P0 BRA `(.L_x_2628) ;  /* 0xfffffff000d08947 */ /* 0x000fea000383ffff */
.L_x_2618:
[----:B------:R-:W-:Y:S05]  /*35c60*/  BSYNC.RECONVERGENT B0 ;  /* 0x0000000000007941 */ /* 0x000fea0003800200 */
.L_x_2617:
[----:B------:R-:W-:Y:S01]  /*35c70*/  BAR.SYNC.DEFER_BLOCKING 0x0 ;  /* 0x0000000000007b1d */ /* 0x000fe20000010000 */
[----:B------:R-:W-:-:S05]  /*35c80*/  ISETP.GE.AND P0, PT, R5, R4, PT ;  /* 0x000000040500720c */ /* 0x000fca0003f06270 */
[----:B------:R-:W-:Y:S08]  /*35c90*/  BSSY.RECONVERGENT B0, `(.L_x_2629) ;  /* 0x000116f000007945 */ /* 0x000ff00003800200 */
[----:B------:R-:W-:Y:S05]  /*35ca0*/  @P0 BRA `(.L_x_2630) ;  /* 0x0000011400b40947 */ /* 0x000fea0003800000 */
[----:B------:R-:W-:-:S05]  /*35cb0*/  IMAD R13, R0, 0xf, R7 ;  /* 0x0000000f000d7824 */ /* 0x000fca00078e0207 */
[----:B------:R-:W-:-:S13]  /*35cc0*/  ISETP.GE.AND P0, PT, R13, R4, PT ;  /* 0x000000040d00720c */ /* 0x000fda0003f06270 */
[----:B------:R-:W-:Y:S05]  /*35cd0*/  @P0 BRA `(.L_x_2630) ;  /* 0x0000011400a80947 */ /* 0x000fea0003800000 */
[C---:B------:R-:W-:Y:S01]  /*35ce0*/  IMAD R15, R0.reuse, -0xe, R13 ;  /* 0xfffffff2000f7824 */ /* 0x040fe200078e020d */
[----:B0-----:R-:W0:Y:S01]  /*35cf0*/  LDC R20, c[0x3][RZ] ;  /* 0x00c00000ff147b82 */ /* 0x001e220000000800 */
[----:B------:R-:W5:Y:S01]  /*35d00*/  S2R R26, SR_CgaCtaId ;  /* 0x00000000001a7919 */ /* 0x000f620000008800 */
[----:B------:R-:W-:Y:S01]  /*35d10*/  MOV R89, 0x400 ;  /* 0x0000040000597802 */ /* 0x000fe20000000f00 */
[----:B--2---:R-:W-:Y:S01]  /*35d20*/  IMAD R51, R9, R24, RZ ;  /* 0x0000001809337224 */ /* 0x004fe200078e02ff */
[C---:B------:R-:W-:Y:S01]  /*35d30*/  IADD3 R10, PT, PT, R0.reuse, R15, RZ ;  /* 0x0000000f000a7210 */ /* 0x040fe20007ffe0ff */
[----:B------:R-:W-:Y:S01]  /*35d40*/  BSSY.RECONVERGENT B1, `(.L_x_2631) ;  /* 0x0000038000017945 */ /* 0x000fe20003800200 */
[----:B------:R-:W-:Y:S01]  /*35d50*/  LOP3.LUT R3, R3, 0xffffefff, RZ, 0xc0, !PT ;  /* 0xffffefff03037812 */ /* 0x000fe200078ec0ff */
[----:B------:R-:W-:Y:S01]  /*35d60*/  IMAD R43, R85, R4, R7 ;  /* 0x00000004552b7224 */ /* 0x000fe200078e0207 */
[----:B------:R-:W-:-:S04]  /*35d70*/  IADD3 R12, PT, PT, R0, R10, RZ ;  /* 0x0000000a000c7210 */ /* 0x000fc80007ffe0ff */
[----:B------:R-:W-:-:S04]  /*35d80*/  IADD3 R14, PT, PT, R0, R12, RZ ;  /* 0x0000000c000e7210 */ /* 0x000fc80007ffe0ff */
[----:B------:R-:W-:-:S04]  /*35d90*/  IADD3 R16, PT, PT, R0, R14, RZ ;  /* 0x0000000e00107210 */ /* 0x000fc80007ffe0ff */
[----:B------:R-:W-:-:S04]  /*35da0*/  IADD3 R17, PT, PT, R0, R16, RZ ;  /* 0x0000001000117210 */ /* 0x000fc80007ffe0ff */
[C---:B------:R-:W-:Y:S02]  /*35db0*/  IADD3 R18, PT, PT, R0.reuse, R17, RZ ;  /* 0x0000001100127210 */ /* 0x040fe40007ffe0ff */
[C---:B0-----:R-:W-:Y:S02]  /*35dc0*/  ISETP.GT.AND P4, PT, R7.reuse, R20, PT ;  /* 0x000000140700720c */ /* 0x041fe40003f84270 */
[C---:B------:R-:W-:Y:S02]  /*35dd0*/  IADD3 R19, PT, PT, R0.reuse, R18, RZ ;  /* 0x0000001200137210 */ /* 0x040fe40007ffe0ff */
[----:B------:R-:W-:Y:S02]  /*35de0*/  ISETP.LT.OR P4, PT, R7, 0x1, P4 ;  /* 0x000000010700780c */ /* 0x000fe40002781670 */
[----:B------:R-:W-:Y:S02]  /*35df0*/  IADD3 R21, PT, PT, R0, R19, RZ ;  /* 0x0000001300157210 */ /* 0x000fe40007ffe0ff */
[----:B------:R-:W-:-:S02]  /*35e00*/  ISETP.EQ.OR P4, PT, R85, RZ, P4 ;  /* 0x000000ff5500720c */ /* 0x000fc40002782670 */
[----:B------:R-:W-:Y:S02]  /*35e10*/  IADD3 R23, PT, PT, R0, R21, RZ ;  /* 0x0000001500177210 */ /* 0x000fe40007ffe0ff */
[----:B-----5:R-:W-:Y:S02]  /*35e20*/  LEA R89, R26, R89, 0x18 ;  /* 0x000000591a597211 */ /* 0x020fe400078ec0ff */
[C---:B------:R-:W-:Y:S02]  /*35e30*/  IADD3 R25, PT, PT, R0.reuse, R23, RZ ;  /* 0x0000001700197210 */ /* 0x040fe40007ffe0ff */
[-C--:B------:R-:W-:Y:S02]  /*35e40*/  ISETP.GT.OR P4, PT, R85, R20.reuse, P4 ;  /* 0x000000145500720c */ /* 0x080fe40002784670 */
[----:B------:R-:W-:Y:S02]  /*35e50*/  IADD3 R27, PT, PT, R0, R25, RZ ;  /* 0x00000019001b7210 */ /* 0x000fe40007ffe0ff */
[----:B------:R-:W-:-:S02]  /*35e60*/  ISETP.GT.AND P3, PT, R25, R20, PT ;  /* 0x000000141900720c */ /* 0x000fc40003f64270 */
[C---:B------:R-:W-:Y:S02]  /*35e70*/  IADD3 R29, PT, PT, R0.reuse, R27, RZ ;  /* 0x0000001b001d7210 */ /* 0x040fe40007ffe0ff */
[-C--:B------:R-:W-:Y:S02]  /*35e80*/  ISETP.GT.AND P6, PT, R27, R20.reuse, PT ;  /* 0x000000141b00720c */ /* 0x080fe40003fc4270 */
[----:B------:R-:W-:Y:S02]  /*35e90*/  IADD3 R31, PT, PT, R0, R29, RZ ;  /* 0x0000001d001f7210 */ /* 0x000fe40007ffe0ff */
[----:B------:R-:W-:Y:S02]  /*35ea0*/  ISETP.LT.OR P3, PT, R25, 0x1, P3 ;  /* 0x000000011900780c */ /* 0x000fe40001f61670 */
[-C--:B------:R-:W-:Y:S02]  /*35eb0*/  ISETP.GT.AND P1, PT, R31, R20.reuse, PT ;  /* 0x000000141f00720c */ /* 0x080fe40003f24270 */
[----:B------:R-:W-:-:S02]  /*35ec0*/  ISETP.GT.AND P5, PT, R15, R20, PT ;  /* 0x000000140f00720c */ /* 0x000fc40003fa4270 */
[----:B------:R-:W-:Y:S02]  /*35ed0*/  ISETP.LT.OR P1, PT, R31, 0x1, P1 ;  /* 0x000000011f00780c */ /* 0x000fe40000f21670 */
[----:B------:R-:W-:Y:S02]  /*35ee0*/  LEA R25, R51, R89, 0x2 ;  /* 0x0000005933197211 */ /* 0x000fe400078e10ff */
[----:B------:R-:W-:Y:S02]  /*35ef0*/  ISETP.GT.AND P0, PT, R29, R20, PT ;  /* 0x000000141d00720c */ /* 0x000fe40003f04270 */
[----:B------:R-:W-:Y:S02]  /*35f00*/  ISETP.LT.OR P6, PT, R27, 0x1, P6 ;  /* 0x000000011b00780c */ /* 0x000fe400037c1670 */
[----:B------:R-:W-:Y:S02]  /*35f10*/  ISETP.LT.OR P5, PT, R15, 0x1, P5 ;  /* 0x000000010f00780c */ /* 0x000fe40002fa1670 */
[----:B------:R-:W-:-:S02]  /*35f20*/  LEA R27, R8, R25, 0x2 ;  /* 0x00000019081b7211 */ /* 0x000fc400078e10ff */
[-C--:B------:R-:W-:Y:S02]  /*35f30*/  ISETP.GT.AND P2, PT, R10, R20.reuse, PT ;  /* 0x000000140a00720c */ /* 0x080fe40003f44270 */
[----:B------:R-:W-:Y:S02]  /*35f40*/  @P1 LOP3.LUT R3, R3, 0x1000, RZ, 0xfc, !PT ;  /* 0x0000100003031812 */ /* 0x000fe400078efcff */
[----:B------:R-:W-:Y:S02]  /*35f50*/  ISETP.GT.AND P1, PT, R13, R20, PT ;  /* 0x000000140d00720c */ /* 0x000fe40003f24270 */
[----:B------:R-:W-:Y:S02]  /*35f60*/  ISETP.LT.OR P0, PT, R29, 0x1, P0 ;  /* 0x000000011d00780c */ /* 0x000fe40000701670 */
[----:B------:R-:W-:Y:S02]  /*35f70*/  ISETP.LT.OR P1, PT, R13, 0x1, P1 ;  /* 0x000000010d00780c */ /* 0x000fe40000f21670 */
[----:B------:R-:W-:-:S02]  /*35f80*/  ISETP.EQ.OR P5, PT, R85, RZ, P5 ;  /* 0x000000ff5500720c */ /* 0x000fc40002fa2670 */
[----:B------:R-:W-:Y:S02]  /*35f90*/  ISETP.LT.OR P2, PT, R10, 0x1, P2 ;  /* 0x000000010a00780c */ /* 0x000fe40001741670 */
[----:B------:R-:W-:Y:S02]  /*35fa0*/  LEA R29, R22, R25, 0x2 ;  /* 0x00000019161d7211 */ /* 0x000fe400078e10ff */
[----:B------:R-:W-:Y:S02]  /*35fb0*/  LEA R31, R8, R27, 0x2 ;  /* 0x0000001b081f7211 */ /* 0x000fe400078e10ff */
[C---:B------:R-:W-:Y:S02]  /*35fc0*/  ISETP.EQ.OR P1, PT, R85.reuse, RZ, P1 ;  /* 0x000000ff5500720c */ /* 0x040fe40000f22670 */
[C---:B------:R-:W-:Y:S02]  /*35fd0*/  ISETP.GT.OR P5, PT, R85.reuse, R20, P5 ;  /* 0x000000145500720c */ /* 0x040fe40002fa4670 */
[----:B------:R-:W-:-:S02]  /*35fe0*/  ISETP.EQ.OR P2, PT, R85, RZ, P2 ;  /* 0x000000ff5500720c */ /* 0x000fc40001742670 */
[C---:B------:R-:W-:Y:S02]  /*35ff0*/  LEA R33, R8.reuse, R29, 0x2 ;  /* 0x0000001d08217211 */ /* 0x040fe400078e10ff */
[----:B------:R-:W-:Y:S01]  /*36000*/  LEA R22, R8, R31, 0x2 ;  /* 0x0000001f08167211 */ /* 0x000fe200078e10ff */
[----:B------:R-:W-:Y:S08]  /*36010*/  @P4 BRA `(.L_x_2632) ;  /* 0x0000000000284947 */ /* 0x000ff00003800000 */
[----:B------:R-:W-:Y:S01]  /*36020*/  LDS R24, [R25] ;  /* 0x0000000019187984 */ /* 0x000fe20000000800 */
[----:B----4-:R-:W0:Y:S03]  /*36030*/  LDC.64 R34, c[0x0][0x388] ;  /* 0x0000e200ff227b82 */ /* 0x010e260000000a00 */
[----:B-1-3--:R-:W1:Y:S04]  /*36040*/  LDS R37, [R27] ;  /* 0x000000001b257984 */ /* 0x00ae680000000800 */
[----:B------:R-:W2:Y:S04]  /*36050*/  LDS R39, [R31] ;  /* 0x000000001f277984 */ /* 0x000ea80000000800 */
[----:B------:R-:W3:Y:S01]  /*36060*/  LDS R41, [R22] ;  /* 0x0000000016297984 */ /* 0x000ee20000000800 */
[----:B0-----:R-:W-:-:S04]  /*36070*/  IMAD.WIDE R34, R43, 0x4, R34 ;  /* 0x000000042b227825 */ /* 0x001fc800078e0222 */
[----:B-1----:R-:W-:-:S04]  /*36080*/  FADD R24, R24, R37 ;  /* 0x0000002518187221 */ /* 0x002fc80000000000 */
[----:B--2---:R-:W-:-:S04]  /*36090*/  FADD R24, R24, R39 ;  /* 0x0000002718187221 */ /* 0x004fc80000000000 */
[----:B---3--:R-:W-:-:S05]  /*360a0*/  FADD R41, R24, R41 ;  /* 0x0000002918297221 */ /* 0x008fca0000000000 */
[----:B------:R0:W-:Y:S02]  /*360b0*/  STG.E desc[UR6][R34.64], R41 ;  /* 0x0000002922007986 */ /* 0x0001e4000c101906 */
.L_x_2632:
[----:B------:R-:W-:Y:S05]  /*360c0*/  BSYNC.RECONVERGENT B1 ;  /* 0x0000000000017941 */ /* 0x000fea0003800200 */
.L_x_2631:
[----:B------:R-:W-:Y:S01]  /*360d0*/  ISETP.GT.AND P4, PT, R12, R20, PT ;  /* 0x000000140c00720c */ /* 0x000fe20003f84270 */
[----:B------:R-:W-:Y:S01]  /*360e0*/  BSSY.RECONVERGENT B1, `(.L_x_2633) ;  /* 0x0000012000017945 */ /* 0x000fe20003800200 */
[----:B0-----:R-:W-:Y:S02]  /*360f0*/  LEA R35, R6, R25, 0x3 ;  /* 0x0000001906237211 */ /* 0x001fe400078e18ff */
[----:B-1-34-:R-:W-:Y:S02]  /*36100*/  LEA R37, R8, R33, 0x2 ;  /* 0x0000002108257211 */ /* 0x01afe400078e10ff */
[----:B------:R-:W-:Y:S02]  /*36110*/  ISETP.LT.OR P4, PT, R12, 0x1, P4 ;  /* 0x000000010c00780c */ /* 0x000fe40002781670 */
[----:B------:R-:W-:Y:S02]  /*36120*/  IADD3 R49, PT, PT, R0, R43, RZ ;  /* 0x0000002b00317210 */ /* 0x000fe40007ffe0ff */
[----:B------:R-:W-:-:S02]  /*36130*/  LEA R39, R8, R35, 0x2 ;  /* 0x0000002308277211 */ /* 0x000fc400078e10ff */
[----:B------:R-:W-:Y:S01]  /*36140*/  LEA R24, R8, R37, 0x2 ;  /* 0x0000002508187211 */ /* 0x000fe200078e10ff */
[----:B------:R-:W-:Y:S06]  /*36150*/  @P5 BRA `(.L_x_2634) ;  /* 0x0000000000285947 */ /* 0x000fec0003800000 */
[----:B------:R-:W-:Y:S01]  /*36160*/  LDS R26, [R29+0x4] ;  /* 0x000004001d1a7984 */ /* 0x000fe20000000800 */
[----:B------:R-:W0:Y:S03]  /*36170*/  LDC.64 R40, c[0x0][0x388] ;  /* 0x0000e200ff287b82 */ /* 0x000e260000000a00 */
[----:B------:R-:W1:Y:S04]  /*36180*/  LDS R43, [R33+0x4] ;  /* 0x00000400212b7984 */ /* 0x000e680000000800 */
[----:B------:R-:W2:Y:S04]  /*36190*/  LDS R45, [R37+0x4] ;  /* 0x00000400252d7984 */ /* 0x000ea80000000800 */
[----:B------:R-:W3:Y:S01]  /*361a0*/  LDS R47, [R24+0x4] ;  /* 0x00000400182f7984 */ /* 0x000ee20000000800 */
[----:B0-----:R-:W-:-:S04]  /*361b0*/  IMAD.WIDE R40, R49, 0x4, R40 ;  /* 0x0000000431287825 */ /* 0x001fc800078e0228 */
[----:B-1----:R-:W-:-:S04]  /*361c0*/  FADD R26, R26, R43 ;  /* 0x0000002b1a1a7221 */ /* 0x002fc80000000000 */
[----:B--2---:R-:W-:-:S04]  /*361d0*/  FADD R26, R26, R45 ;  /* 0x0000002d1a1a7221 */ /* 0x004fc80000000000 */
[----:B---3--:R-:W-:-:S05]  /*361e0*/  FADD R47, R26, R47 ;  /* 0x0000002f1a2f7221 */ /* 0x008fca0000000000 */
[----:B------:R0:W-:Y:S02]  /*361f0*/  STG.E desc[UR6][R40.64], R47 ;  /* 0x0000002f28007986 */ /* 0x0001e4000c101906 */
.L_x_2634:
[----:B------:R-:W-:Y:S05]  /*36200*/  BSYNC.RECONVERGENT B1 ;  /* 0x0000000000017941 */ /* 0x000fea0003800200 */
.L_x_2633:
[CC--:B------:R-:W-:Y:S01]  /*36210*/  ISETP.GT.OR P2, PT, R85.reuse, R20.reuse, P2 ;  /* 0x000000145500720c */ /* 0x0c0fe20001744670 */
[----:B------:R-:W-:Y:S01]  /*36220*/  BSSY.RECONVERGENT B1, `(.L_x_2635) ;  /* 0x0000016000017945 */ /* 0x000fe20003800200 */
[-C--:B------:R-:W-:Y:S02]  /*36230*/  ISETP.GT.AND P5, PT, R14, R20.reuse, PT ;  /* 0x000000140e00720c */ /* 0x080fe40003fa4270 */
[----:B0-----:R-:W-:Y:S02]  /*36240*/  LEA R41, R8, R39, 0x2 ;  /* 0x0000002708297211 */ /* 0x001fe400078e10ff */
[----:B------:R-:W-:Y:S02]  /*36250*/  ISETP.LT.OR P5, PT, R14, 0x1, P5 ;  /* 0x000000010e00780c */ /* 0x000fe40002fa1670 */
[C---:B------:R-:W-:Y:S02]  /*36260*/  ISETP.GT.OR P1, PT, R85.reuse, R20, P1 ;  /* 0x000000145500720c */ /* 0x040fe40000f24670 */
[----:B------:R-:W-:-:S02]  /*36270*/  ISETP.EQ.OR P4, PT, R85, RZ, P4 ;  /* 0x000000ff5500720c */ /* 0x000fc40002782670 */
[----:B------:R-:W-:Y:S02]  /*36280*/  ISETP.EQ.OR P5, PT, R85, RZ, P5 ;  /* 0x000000ff5500720c */ /* 0x000fe40002fa2670 */
[----:B------:R-:W-:Y:S02]  /*36290*/  LEA R51, R6, R51, 0x1 ;  /* 0x0000003306337211 */ /* 0x000fe400078e08ff */
[----:B------:R-:W-:Y:S02]  /*362a0*/  IADD3 R55, PT, PT, R0, R49, RZ ;  /* 0x0000003100377210 */ /* 0x000fe40007ffe0ff */
[----:B------:R-:W-:Y:S02]  /*362b0*/  LEA R43, R6, R35, 0x2 ;  /* 0x00000023062b7211 */ /* 0x000fe400078e10ff */
[----:B------:R-:W-:Y:S01]  /*362c0*/  LEA R26, R8, R41, 0x2 ;  /* 0x00000029081a7211 */ /* 0x000fe200078e10ff */
[----:B------:R-:W-:Y:S06]  /*362d0*/  @P2 BRA `(.L_x_2636) ;  /* 0x0000000000282947 */ /* 0x000fec0003800000 */
[----:B------:R-:W-:Y:S01]  /*362e0*/  LDS R28, [R35] ;  /* 0x00000000231c7984 */ /* 0x000fe20000000800 */
[----:B------:R-:W0:Y:S03]  /*362f0*/  LDC.64 R44, c[0x0][0x388] ;  /* 0x0000e200ff2c7b82 */ /* 0x000e260000000a00 */
[----:B------:R-:W1:Y:S04]  /*36300*/  LDS R47, [R39] ;  /* 0x00000000272f7984 */ /* 0x000e680000000800 */
[----:B------:R-:W2:Y:S04]  /*36310*/  LDS R49, [R41] ;  /* 0x0000000029317984 */ /* 0x000ea80000000800 */
[----:B------:R-:W3:Y:S01]  /*36320*/  LDS R53, [R26] ;  /* 0x000000001a357984 */ /* 0x000ee20000000800 */
[----:B0-----:R-:W-:-:S04]  /*36330*/  IMAD.WIDE R44, R55, 0x4, R44 ;  /* 0x00000004372c7825 */ /* 0x001fc800078e022c */
[----:B-1----:R-:W-:-:S04]  /*36340*/  FADD R28, R28, R47 ;  /* 0x0000002f1c1c7221 */ /* 0x002fc80000000000 */
[----:B--2---:R-:W-:-:S04]  /*36350*/  FADD R28, R28, R49 ;  /* 0x000000311c1c7221 */ /* 0x004fc80000000000 */
[----:B---3--:R-:W-:-:S05]  /*36360*/  FADD R53, R28, R53 ;  /* 0x000000351c357221 */ /* 0x008fca0000000000 */
[----:B------:R0:W-:Y:S02]  /*36370*/  STG.E desc[UR6][R44.64], R53 ;  /* 0x000000352c007986 */ /* 0x0001e4000c101906 */
.L_x_2636:
[----:B------:R-:W-:Y:S05]  /*36380*/  BSYNC.RECONVERGENT B1 ;  /* 0x0000000000017941 */ /* 0x000fea0003800200 */
.L_x_2635:
[-C--:B------:R-:W-:Y:S01]  /*36390*/  ISETP.GT.OR P4, PT, R85, R20.reuse, P4 ;  /* 0x000000145500720c */ /* 0x080fe20002784670 */
[----:B------:R-:W-:Y:S01]  /*363a0*/  BSSY.RECONVERGENT B1, `(.L_x_2637) ;  /* 0x0000017000017945 */ /* 0x000fe20003800200 */
[----:B------:R-:W-:Y:S02]  /*363b0*/  ISETP.GT.AND P2, PT, R16, R20, PT ;  /* 0x000000141000720c */ /* 0x000fe40003f44270 */
[-C--:B0-----:R-:W-:Y:S02]  /*363c0*/  LEA R45, R8, R43.reuse, 0x2 ;  /* 0x0000002b082d7211 */ /* 0x081fe400078e10ff */
[----:B------:R-:W-:Y:S02]  /*363d0*/  ISETP.LT.OR P2, PT, R16, 0x1, P2 ;  /* 0x000000011000780c */ /* 0x000fe40001741670 */
[----:B------:R-:W-:Y:S02]  /*363e0*/  LEA R47, R6, R43, 0x2 ;  /* 0x0000002b062f7211 */ /* 0x000fe400078e10ff */
[----:B------:R-:W-:-:S02]  /*363f0*/  LEA R49, R8, R45, 0x2 ;  /* 0x0000002d08317211 */ /* 0x000fc400078e10ff */
[----:B------:R-:W-:Y:S02]  /*36400*/  IADD3 R61, PT, PT, R6, R51, R6 ;  /* 0x00000033063d7210 */ /* 0x000fe40007ffe006 */
[C---:B------:R-:W-:Y:S02]  /*36410*/  ISETP.GT.OR P5, PT, R85.reuse, R20, P5 ;  /* 0x000000145500720c */ /* 0x040fe40002fa4670 */
[----:B------:R-:W-:Y:S02]  /*36420*/  ISETP.EQ.OR P2, PT, R85, RZ, P2 ;  /* 0x000000ff5500720c */ /* 0x000fe40001742670 */
[----:B------:R-:W-:Y:S02]  /*36430*/  IADD3 R63, PT, PT, R0, R55, RZ ;  /* 0x00000037003f7210 */ /* 0x000fe40007ffe0ff */
[C---:B------:R-:W-:Y:S02]  /*36440*/  LEA R51, R8.reuse, R47, 0x2 ;  /* 0x0000002f08337211 */ /* 0x040fe400078e10ff */
        /* <DEDUP_REMOVED lines=12> */
.L_x_2638:
[----:B------:R-:W-:Y:S05]  /*36510*/  BSYNC.RECONVERGENT B1 ;  /* 0x0000000000017941 */ /* 0x000fea0003800200 */
.L_x_2637:
[C---:B------:R-:W-:Y:S01]  /*36520*/  ISETP.GT.AND P4, PT, R17.reuse, R20, PT ;  /* 0x000000141100720c */ /* 0x040fe20003f84270 */
[----:B------:R-:W-:Y:S01]  /*36530*/  BSSY.RECONVERGENT B1, `(.L_x_2639) ;  /* 0x0000012000017945 */ /* 0x000fe20003800200 */
[----:B0-----:R-:W-:Y:S02]  /*36540*/  LEA R53, R8, R51, 0x2 ;  /* 0x0000003308357211 */ /* 0x001fe400078e10ff */
[----:B------:R-:W-:Y:S02]  /*36550*/  ISETP.LT.OR P4, PT, R17, 0x1, P4 ;  /* 0x000000011100780c */ /* 0x000fe40002781670 */
[----:B------:R-:W-:Y:S02]  /*36560*/  IADD3 R65, PT, PT, R6, R61, R6 ;  /* 0x0000003d06417210 */ /* 0x000fe40007ffe006 */
[----:B------:R-:W-:Y:S02]  /*36570*/  IADD3 R67, PT, PT, R0, R63, RZ ;  /* 0x0000003f00437210 */ /* 0x000fe40007ffe0ff */
[----:B------:R-:W-:-:S02]  /*36580*/  LEA R55, R6, R47, 0x2 ;  /* 0x0000002f06377211 */ /* 0x000fc400078e10ff */
        /* <DEDUP_REMOVED lines=12> */
.L_x_2640:
[----:B------:R-:W-:Y:S05]  /*36650*/  BSYNC.RECONVERGENT B1 ;  /* 0x0000000000017941 */ /* 0x000fea0003800200 */
.L_x_2639:
[CC--:B------:R-:W-:Y:S01]  /*36660*/  ISETP.GT.OR P2, PT, R85.reuse, R20.reuse, P2 ;  /* 0x000000145500720c */ /* 0x0c0fe20001744670 */
[----:B------:R-:W-:Y:S01]  /*36670*/  BSSY.RECONVERGENT B1, `(.L_x_2641) ;  /* 0x0000016000017945 */ /* 0x000fe20003800200 */
[----:B------:R-:W-:Y:S02]  /*36680*/  ISETP.GT.AND P5, PT, R18, R20, PT ;  /* 0x000000141200720c */ /* 0x000fe40003fa4270 */
[----:B0-----:R-:W-:Y:S02]  /*36690*/  LEA R57, R8, R55, 0x2 ;  /* 0x0000003708397211 */ /* 0x001fe400078e10ff */
[----:B------:R-:W-:Y:S02]  /*366a0*/  ISETP.LT.OR P5, PT, R18, 0x1, P5 ;  /* 0x000000011200780c */ /* 0x000fe40002fa1670 */
[----:B------:R-:W-:Y:S02]  /*366b0*/  LEA R59, R8, R57, 0x2 ;  /* 0x00000039083b7211 */ /* 0x000fe400078e10ff */
[----:B------:R-:W-:-:S02]  /*366c0*/  ISETP.EQ.OR P4, PT, R85, RZ, P4 ;  /* 0x000000ff5500720c */ /* 0x000fc40002782670 */
[----:B------:R-:W-:Y:S02]  /*366d0*/  ISETP.EQ.OR P5, PT, R85, RZ, P5 ;  /* 0x000000ff5500720c */ /* 0x000fe40002fa2670 */
[----:B------:R-:W-:Y:S02]  /*366e0*/  IADD3 R71, PT, PT, R6, R65, R6 ;  /* 0x0000004106477210 */ /* 0x000fe40007ffe006 */
        /* <DEDUP_REMOVED lines=14> */
.L_x_2642:
[----:B------:R-:W-:Y:S05]  /*367d0*/  BSYNC.RECONVERGENT B1 ;  /* 0x0000000000017941 */ /* 0x000fea0003800200 */
.L_x_2641:
[-C--:B------:R-:W-:Y:S01]  /*367e0*/  ISETP.GT.OR P4, PT, R85, R20.reuse, P4 ;  /* 0x000000145500720c */ /* 0x080fe20002784670 */
[----:B------:R-:W-:Y:S01]  /*367f0*/  BSSY.RECONVERGENT B1, `(.L_x_2643) ;  /* 0x0000017000017945 */ /* 0x000fe20003800200 */
[C---:B------:R-:W-:Y:S02]  /*36800*/  ISETP.GT.AND P2, PT, R19.reuse, R20, PT ;  /* 0x000000141300720c */ /* 0x040fe40003f44270 */
[-C--:B0-----:R-:W-:Y:S02]  /*36810*/  LEA R63, R8, R61.reuse, 0x2 ;  /* 0x0000003d083f7211 */ /* 0x081fe400078e10ff */
[----:B------:R-:W-:Y:S02]  /*36820*/  ISETP.LT.OR P2, PT, R19, 0x1, P2 ;  /* 0x000000011300780c */ /* 0x000fe40001741670 */
[----:B------:R-:W-:Y:S02]  /*36830*/  LEA R65, R6, R61, 0x2 ;  /* 0x0000003d06417211 */ /* 0x000fe400078e10ff */
[----:B------:R-:W-:-:S02]  /*36840*/  LEA R67, R8, R63, 0x2 ;  /* 0x0000003f08437211 */ /* 0x000fc400078e10ff */
[C---:B------:R-:W-:Y:S02]  /*36850*/  ISETP.GT.OR P5, PT, R85.reuse, R20, P5 ;  /* 0x000000145500720c */ /* 0x040fe40002fa4670 */
[----:B------:R-:W-:Y:S02]  /*36860*/  ISETP.EQ.OR P2, PT, R85, RZ, P2 ;  /* 0x000000ff5500720c */ /* 0x000fe40001742670 */
[----:B------:R-:W-:Y:S02]  /*36870*/  IADD3 R79, PT, PT, R6, R71, R6 ;  /* 0x00000047064f7210 */ /* 0x000fe40007ffe006 */
        /* <DEDUP_REMOVED lines=14> */
.L_x_2644:
[----:B------:R-:W-:Y:S05]  /*36960*/  BSYNC.RECONVERGENT B1 ;  /* 0x0000000000017941 */ /* 0x000fea0003800200 */
.L_x_2643:
        /* <DEDUP_REMOVED lines=19> */
.L_x_2646:
[----:B------:R-:W-:Y:S05]  /*36aa0*/  BSYNC.RECONVERGENT B1 ;  /* 0x0000000000017941 */ /* 0x000fea0003800200 */
.L_x_2645:
[-C--:B------:R-:W-:Y:S01]  /*36ab0*/  ISETP.GT.OR P2, PT, R85, R20.reuse, P2 ;  /* 0x000000145500720c */ /* 0x080fe20001744670 */
[----:B------:R-:W-:Y:S01]  /*36ac0*/  BSSY.RECONVERGENT B1, `(.L_x_2647) ;  /* 0x000001e000017945 */ /* 0x000fe20003800200 */
[C---:B------:R-:W-:Y:S02]  /*36ad0*/  ISETP.GT.AND P5, PT, R23.reuse, R20, PT ;  /* 0x000000141700720c */ /* 0x040fe40003fa4270 */
[----:B0-----:R-:W-:Y:S02]  /*36ae0*/  LEA R75, R8, R73, 0x2 ;  /* 0x00000049084b7211 */ /* 0x001fe400078e10ff */
[----:B------:R-:W-:Y:S02]  /*36af0*/  ISETP.LT.OR P5, PT, R23, 0x1, P5 ;  /* 0x000000011700780c */ /* 0x000fe40002fa1670 */
[C---:B------:R-:W-:Y:S02]  /*36b00*/  ISETP.EQ.OR P4, PT, R85.reuse, RZ, P4 ;  /* 0x000000ff5500720c */ /* 0x040fe40002782670 */
[----:B------:R-:W-:-:S02]  /*36b10*/  ISETP.EQ.OR P5, PT, R85, RZ, P5 ;  /* 0x000000ff5500720c */ /* 0x000fc40002fa2670 */
[C---:B------:R-:W-:Y:S02]  /*36b20*/  ISETP.EQ.OR P3, PT, R85.reuse, RZ, P3 ;  /* 0x000000ff5500720c */ /* 0x040fe40001f62670 */
[C---:B------:R-:W-:Y:S02]  /*36b30*/  ISETP.EQ.OR P6, PT, R85.reuse, RZ, P6 ;  /* 0x000000ff5500720c */ /* 0x040fe400037c2670 */
[C---:B------:R-:W-:Y:S02]  /*36b40*/  IADD3 R42, PT, PT, R6.reuse, R83, R6 ;  /* 0x00000053062a7210 */ /* 0x040fe40007ffe006 */
[----:B------:R-:W-:Y:S02]  /*36b50*/  LEA R77, R6, R73, 0x2 ;  /* 0x00000049064d7211 */ /* 0x000fe400078e10ff */
[----:B------:R-:W-:Y:S02]  /*36b60*/  LEA R79, R8, R75, 0x2 ;  /* 0x0000004b084f7211 */ /* 0x000fe400078e10ff */
[----:B------:R-:W-:-:S02]  /*36b70*/  ISETP.GT.OR P4, PT, R85, R20, P4 ;  /* 0x000000145500720c */ /* 0x000fc40002784670 */
[CC--:B------:R-:W-:Y:S02]  /*36b80*/  ISETP.GT.OR P5, PT, R85.reuse, R20.reuse, P5 ;  /* 0x000000145500720c */ /* 0x0c0fe40002fa4670 */
[CC--:B------:R-:W-:Y:S02]  /*36b90*/  ISETP.GT.OR P3, PT, R85.reuse, R20.reuse, P3 ;  /* 0x000000145500720c */ /* 0x0c0fe40001f64670 */
[----:B------:R-:W-:Y:S02]  /*36ba0*/  ISETP.GT.OR P6, PT, R85, R20, P6 ;  /* 0x000000145500720c */ /* 0x000fe400037c4670 */
[----:B------:R-:W-:Y:S02]  /*36bb0*/  IADD3 R95, PT, PT, R0, R87, RZ ;  /* 0x00000057005f7210 */ /* 0x000fe40007ffe0ff */
        /* <DEDUP_REMOVED lines=14> */
.L_x_2648:
[----:B------:R-:W-:Y:S05]  /*36ca0*/  BSYNC.RECONVERGENT B1 ;  /* 0x0000000000017941 */ /* 0x000fea0003800200 */
.L_x_2647:
[C---:B------:R-:W-:Y:S01]  /*36cb0*/  ISETP.EQ.OR P2, PT, R85.reuse, RZ, P0 ;  /* 0x000000ff5500720c */ /* 0x040fe20000742670 */
[----:B------:R-:W-:Y:S01]  /*36cc0*/  BSSY.RECONVERGENT B1, `(.L_x_2649) ;  /* 0x0000013000017945 */ /* 0x000fe20003800200 */
[----:B------:R-:W-:Y:S01]  /*36cd0*/  LEA R87, R8, R81, 0x2 ;  /* 0x0000005108577211 */ /* 0x000fe200078e10ff */
[----:B------:R-:W-:Y:S01]  /*36ce0*/  IMAD R66, R2, -0xf, R11 ;  /* 0xfffffff102427824 */ /* 0x000fe200078e020b */
[-C--:B0-----:R-:W-:Y:S02]  /*36cf0*/  LEA R83, R42, R89.reuse, 0x2 ;  /* 0x000000592a537211 */ /* 0x081fe400078e10ff */
[----:B------:R-:W-:Y:S02]  /*36d00*/  ISETP.GT.OR P2, PT, R85, R20, P2 ;  /* 0x000000145500720c */ /* 0x000fe40001744670 */
[----:B------:R-:W-:Y:S02]  /*36d10*/  LEA R89, R44, R89, 0x2 ;  /* 0x000000592c597211 */ /* 0x000fe400078e10ff */
[----:B------:R-:W-:-:S02]  /*36d20*/  IADD3 R99, PT, PT, R0, R95, RZ ;  /* 0x0000005f00637210 */ /* 0x000fc40007ffe0ff */
        /* <DEDUP_REMOVED lines=12> */
.L_x_2650:
[----:B------:R-:W-:Y:S05]  /*36df0*/  BSYNC.RECONVERGENT B1 ;  /* 0x0000000000017941 */ /* 0x000fea0003800200 */
.L_x_2649:
[----:B0-----:R-:W-:Y:S01]  /*36e00*/  LEA R91, R6, R77, 0x2 ;  /* 0x0000004d065b7211 */ /* 0x001fe200078e10ff */
[----:B------:R-:W-:Y:S01]  /*36e10*/  BSSY.RECONVERGENT B1, `(.L_x_2651) ;  /* 0x000001c000017945 */ /* 0x000fe20003800200 */
[----:B------:R-:W-:Y:S01]  /*36e20*/  LOP3.LUT P4, RZ, R3, 0x1000, RZ, 0xc0, !PT ;  /* 0x0000100003ff7812 */ /* 0x000fe2000788c0ff */
[----:B------:R-:W-:Y:S01]  /*36e30*/  IMAD R125, R4, R66, R7 ;  /* 0x00000042047d7224 */ /* 0x000fe200078e0207 */
[C---:B------:R-:W-:Y:S02]  /*36e40*/  LEA R95, R8.reuse, R91, 0x2 ;  /* 0x0000005b085f7211 */ /* 0x040fe400078e10ff */
[----:B------:R-:W-:Y:S02]  /*36e50*/  ISETP.EQ.OR P4, PT, R85, RZ, P4 ;  /* 0x000000ff5500720c */ /* 0x000fe40002782670 */
[----:B------:R-:W-:Y:S02]  /*36e60*/  LEA R93, R8, R83, 0x2 ;  /* 0x00000053085d7211 */ /* 0x000fe400078e10ff */
[----:B------:R-:W-:-:S02]  /*36e70*/  LEA R97, R6, R91, 0x2 ;  /* 0x0000005b06617211 */ /* 0x000fc400078e10ff */
[----:B------:R-:W-:Y:S02]  /*36e80*/  LEA R101, R8, R95, 0x2 ;  /* 0x0000005f08657211 */ /* 0x000fe400078e10ff */
[----:B------:R-:W-:Y:S02]  /*36e90*/  IADD3 R115, PT, PT, R0, R99, RZ ;  /* 0x0000006300737210 */ /* 0x000fe40007ffe0ff */
[----:B------:R-:W-:Y:S02]  /*36ea0*/  ISETP.GT.OR P4, PT, R85, R20, P4 ;  /* 0x000000145500720c */ /* 0x000fe40002784670 */
[-C--:B------:R-:W-:Y:S02]  /*36eb0*/  VIMNMX R52, PT, PT, R7, R66.reuse, !PT ;  /* 0x0000004207347248 */ /* 0x080fe40007fe0100 */
[----:B------:R-:W-:Y:S02]  /*36ec0*/  VIMNMX R123, PT, PT, R15, R66, !PT ;  /* 0x000000420f7b7248 */ /* 0x000fe40007fe0100 */
[----:B------:R-:W-:-:S02]  /*36ed0*/  LEA R99, R8, R93, 0x2 ;  /* 0x0000005d08637211 */ /* 0x000fc400078e10ff */
[C---:B------:R-:W-:Y:S02]  /*36ee0*/  LEA R103, R8.reuse, R89, 0x2 ;  /* 0x0000005908677211 */ /* 0x040fe400078e10ff */
[-C--:B------:R-:W-:Y:S02]  /*36ef0*/  LEA R105, R8, R97.reuse, 0x2 ;  /* 0x0000006108697211 */ /* 0x080fe400078e10ff */
        /* <DEDUP_REMOVED lines=13> */
.L_x_2652:
[----:B------:R-:W-:Y:S05]  /*36fd0*/  BSYNC.RECONVERGENT B1 ;  /* 0x0000000000017941 */ /* 0x000fea0003800200 */
.L_x_2651:
[C---:B------:R-:W-:Y:S01]  /*36fe0*/  LEA R109, R8.reuse, R105, 0x2 ;  /* 0x00000069086d7211 */ /* 0x040fe200078e10ff */
[----:B------:R-:W-:Y:S01]  /*36ff0*/  BSSY.RECONVERGENT B1, `(.L_x_2653) ;  /* 0x0000014000017945 */ /* 0x000fe20003800200 */
[----:B------:R-:W-:Y:S02]  /*37000*/  LEA R111, R8, R107, 0x2 ;  /* 0x0000006b086f7211 */ /* 0x000fe400078e10ff */
[----:B------:R-:W-:Y:S02]  /*37010*/  IADD3 R54, PT, PT, R0, R115, RZ ;  /* 0x0000007300367210 */ /* 0x000fe40007ffe0ff */
[C---:B------:R-:W-:Y:S02]  /*37020*/  LEA R44, R8.reuse, R99, 0x2 ;  /* 0x00000063082c7211 */ /* 0x040fe400078e10ff */
[----:B0-----:R-:W-:Y:S02]  /*37030*/  LEA R113, R8, R103, 0x2 ;  /* 0x0000006708717211 */ /* 0x001fe400078e10ff */
[----:B------:R-:W-:-:S02]  /*37040*/  LEA R115, R6, R107, 0x2 ;  /* 0x0000006b06737211 */ /* 0x000fc400078e10ff */
[C---:B------:R-:W-:Y:S02]  /*37050*/  LEA R46, R8.reuse, R109, 0x2 ;  /* 0x0000006d082e7211 */ /* 0x040fe400078e10ff */
[----:B------:R-:W-:Y:S02]  /*37060*/  LEA R117, R8, R111, 0x2 ;  /* 0x0000006f08757211 */ /* 0x000fe400078e10ff */
[----:B------:R-:W-:Y:S01]  /*37070*/  ISETP.GE.AND P5, PT, R7, 0x1, PT ;  /* 0x000000010700780c */ /* 0x000fe20003fa6270 */
[----:B------:R-:W-:-:S12]  /*37080*/  @P3 BRA `(.L_x_2654) ;  /* 0x0000000000283947 */ /* 0x000fd80003800000 */
        /* <DEDUP_REMOVED lines=10> */
.L_x_2654:
[----:B------:R-:W-:Y:S05]  /*37130*/  BSYNC.RECONVERGENT B1 ;  /* 0x0000000000017941 */ /* 0x000fea0003800200 */
.L_x_2653:
[----:B------:R-:W-:Y:S01]  /*37140*/  BSSY.RECONVERGENT B1, `(.L_x_2655) ;  /* 0x0000011000017945 */ /* 0x000fe20003800200 */
[----:B------:R-:W-:Y:S02]  /*37150*/  IADD3 R58, PT, PT, R0, R54, RZ ;  /* 0x00000036003a7210 */ /* 0x000fe40007ffe0ff */
[C---:B------:R-:W-:Y:S02]  /*37160*/  LEA R48, R8.reuse, R113, 0x2 ;  /* 0x0000007108307211 */ /* 0x040fe400078e10ff */
[C---:B0-----:R-:W-:Y:S02]  /*37170*/  LEA R119, R8.reuse, R115, 0x2 ;  /* 0x0000007308777211 */ /* 0x041fe400078e10ff */
[----:B------:R-:W-:Y:S02]  /*37180*/  LEA R50, R8, R117, 0x2 ;  /* 0x0000007508327211 */ /* 0x000fe400078e10ff */
[----:B------:R-:W-:Y:S01]  /*37190*/  ISETP.GT.OR P3, PT, R52, R20, !P5 ;  /* 0x000000143400720c */ /* 0x000fe20006f64670 */
        /* <DEDUP_REMOVED lines=11> */
.L_x_2656:
[----:B------:R-:W-:Y:S05]  /*37250*/  BSYNC.RECONVERGENT B1 ;  /* 0x0000000000017941 */ /* 0x000fea0003800200 */
.L_x_2655:
[----:B------:R-:W-:Y:S01]  /*37260*/  BSSY.RECONVERGENT B1, `(.L_x_2657) ;  /* 0x0000010000017945 */ /* 0x000fe20003800200 */
[----:B------:R-:W-:Y:S02]  /*37270*/  IADD3 R60, PT, PT, R0, R58, RZ ;  /* 0x0000003a003c7210 */ /* 0x000fe40007ffe0ff */
[----:B0-----:R-:W-:Y:S02]  /*37280*/  LEA R121, R8, R119, 0x2 ;  /* 0x0000007708797211 */ /* 0x001fe400078e10ff */
[----:B------:R-:W-:Y:S01]  /*37290*/  ISETP.GE.AND P6, PT, R15, 0x1, PT ;  /* 0x000000010f00780c */ /* 0x000fe20003fc6270 */
[----:B------:R-:W-:-:S12]  /*372a0*/  @P2 BRA `(.L_x_2658) ;  /* 0x00000000002c2947 */ /* 0x000fd80003800000 */
[----:B------:R-:W-:Y:S01]  /*372b0*/  LDS R52, [R115] ;  /* 0x0000000073347984 */ /* 0x000fe20000000800 */
[----:B------:R-:W-:Y:S01]  /*372c0*/  LEA R58, R8, R121, 0x2 ;  /* 0x00000079083a7211 */ /* 0x000fe200078e10ff */
[----:B------:R-:W0:Y:S02]  /*372d0*/  LDC.64 R84, c[0x0][0x388] ;  /* 0x0000e200ff547b82 */ /* 0x000e240000000a00 */
        /* <DEDUP_REMOVED lines=8> */
.L_x_2658:
[----:B------:R-:W-:Y:S05]  /*37360*/  BSYNC.RECONVERGENT B1 ;  /* 0x0000000000017941 */ /* 0x000fea0003800200 */
.L_x_2657:
[----:B------:R-:W-:Y:S01]  /*37370*/  BSSY.RECONVERGENT B1, `(.L_x_2659) ;  /* 0x000000e000017945 */ /* 0x000fe20003800200 */
[----:B------:R-:W-:Y:S02]  /*37380*/  IADD3 R60, PT, PT, R0, R60, RZ ;  /* 0x0000003c003c7210 */ /* 0x000fe40007ffe0ff */
[----:B------:R-:W-:Y:S01]  /*37390*/  ISETP.GT.OR P2, PT, R123, R20, !P6 ;  /* 0x000000147b00720c */ /* 0x000fe20007744670 */
[----:B------:R-:W-:-:S12]  /*373a0*/  @P4 BRA `(.L_x_2660) ;  /* 0x0000000000284947 */ /* 0x000fd80003800000 */
[----:B0-----:R-:W-:Y:S01]  /*373b0*/  LDS R52, [R83] ;  /* 0x0000000053347984 */ /* 0x001fe20000000800 */
        /* <DEDUP_REMOVED lines=9> */
.L_x_2660:
[----:B------:R-:W-:Y:S05]  /*37450*/  BSYNC.RECONVERGENT B1 ;  /* 0x0000000000017941 */ /* 0x000fea0003800200 */
.L_x_2659:
[----:B------:R-:W-:Y:S04]  /*37460*/  BSSY.RECONVERGENT B1, `(.L_x_2661) ;  /* 0x000000d000017945 */ /* 0x000fe80003800200 */
[----:B------:R-:W-:Y:S05]  /*37470*/  @P1 BRA `(.L_x_2662) ;  /* 0x00000000002c1947 */ /* 0x000fea0003800000 */
[----:B0-----:R-:W-:Y:S01]  /*37480*/  LDS R52, [R89] ;  /* 0x0000000059347984 */ /* 0x001fe20000000800 */
[----:B-1----:R-:W0:Y:S03]  /*37490*/  LDC.64 R84, c[0x0][0x388] ;  /* 0x0000e200ff547b82 */ /* 0x002e260000000a00 */
[----:B------:R-:W1:Y:S04]  /*374a0*/  LDS R123, [R103] ;  /* 0x00000000677b7984 */ /* 0x000e680000000800 */
[----:B------:R-:W2:Y:S04]  /*374b0*/  LDS R54, [R113] ;  /* 0x0000000071367984 */ /* 0x000ea80000000800 */
[----:B------:R-:W3:Y:S01]  /*374c0*/  LDS R56, [R48] ;  /* 0x0000000030387984 */ /* 0x000ee20000000800 */
[----:B-1----:R-:W-:Y:S01]  /*374d0*/  FADD R52, R52, R123 ;  /* 0x0000007b34347221 */ /* 0x002fe20000000000 */
[----:B------:R-:W-:-:S03]  /*374e0*/  IADD3 R123, PT, PT, R0, R60, RZ ;  /* 0x0000003c007b7210 */ /* 0x000fc60007ffe0ff */
[----:B--2---:R-:W-:Y:S02]  /*374f0*/  FADD R52, R52, R54 ;  /* 0x0000003634347221 */ /* 0x004fe40000000000 */
[----:B0-----:R-:W-:-:S04]  /*37500*/  IMAD.WIDE R84, R123, 0x4, R84 ;  /* 0x000000047b547825 */ /* 0x001fc800078e0254 */
[----:B---3--:R-:W-:-:S05]  /*37510*/  FADD R123, R52, R56 ;  /* 0x00000038347b7221 */ /* 0x008fca0000000000 */
[----:B------:R2:W-:Y:S02]  /*37520*/  STG.E desc[UR6][R84.64], R123 ;  /* 0x0000007b54007986 */ /* 0x0005e4000c101906 */
.L_x_2662:
[----:B------:R-:W-:Y:S05]  /*37530*/  BSYNC.RECONVERGENT B1 ;  /* 0x0000000000017941 */ /* 0x000fea0003800200 */
.L_x_2661:
[C-C-:B-12---:R-:W-:Y:S01]  /*37540*/  IADD3 R123, PT, PT, R0.reuse, R15, R0.reuse ;  /* 0x0000000f007b7210 */ /* 0x146fe20007ffe000 */
[----:B------:R-:W-:Y:S01]  /*37550*/  BSSY.RECONVERGENT B1, `(.L_x_2663) ;  /* 0x0000019000017945 */ /* 0x000fe20003800200 */
[--C-:B------:R-:W-:Y:S02]  /*37560*/  IADD3 R58, PT, PT, R0, R125, R0.reuse ;  /* 0x0000007d003a7210 */ /* 0x100fe40007ffe000 */
[C---:B------:R-:W-:Y:S02]  /*37570*/  ISETP.GE.AND P1, PT, R10.reuse, 0x1, PT ;  /* 0x000000010a00780c */ /* 0x040fe40003f26270 */
[----:B0-----:R-:W-:Y:S02]  /*37580*/  VIMNMX R85, PT, PT, R10, R66, !PT ;  /* 0x000000420a557248 */ /* 0x001fe40007fe0100 */
[CC--:B------:R-:W-:Y:S02]  /*37590*/  IADD3 R52, PT, PT, R0.reuse, R123.reuse, RZ ;  /* 0x0000007b00347210 */ /* 0x0c0fe40007ffe0ff */
[----:B------:R-:W-:-:S02]  /*375a0*/  IADD3 R125, PT, PT, R0, R123, R0 ;  /* 0x0000007b007d7210 */ /* 0x000fc40007ffe000 */
[----:B------:R-:W-:Y:S02]  /*375b0*/  VIMNMX R74, PT, PT, R123, R66, !PT ;  /* 0x000000427b4a7248 */ /* 0x000fe40007fe0100 */
[----:B------:R-:W-:Y:S02]  /*375c0*/  IADD3 R58, PT, PT, R0, R58, RZ ;  /* 0x0000003a003a7210 */ /* 0x000fe40007ffe0ff */
[-C--:B------:R-:W-:Y:S02]  /*375d0*/  VIMNMX R62, PT, PT, R52, R66.reuse, !PT ;  /* 0x00000042343e7248 */ /* 0x080fe40007fe0100 */
[----:B------:R-:W-:Y:S02]  /*375e0*/  VIMNMX R68, PT, PT, R125, R66, !PT ;  /* 0x000000427d447248 */ /* 0x000fe40007fe0100 */
[CC--:B------:R-:W-:Y:S02]  /*375f0*/  IADD3 R54, PT, PT, R0.reuse, R125.reuse, RZ ;  /* 0x0000007d00367210 */ /* 0x0c0fe40007ffe0ff */
[----:B------:R-:W-:-:S02]  /*37600*/  IADD3 R56, PT, PT, R0, R125, R0 ;  /* 0x0000007d00387210 */ /* 0x000fc40007ffe000 */
[----:B------:R-:W-:Y:S01]  /*37610*/  ISETP.GT.OR P4, PT, R85, R20, !P1 ;  /* 0x000000145500720c */ /* 0x000fe20004f84670 */
[----:B------:R-:W-:-:S12]  /*37620*/  @P3 BRA `(.L_x_2664) ;  /* 0x00000000002c3947 */ /* 0x000fd80003800000 */
[----:B------:R-:W-:Y:S01]  /*37630*/  LDS R60, [R25+0x4] ;  /* 0x00000400193c7984 */ /* 0x000fe20000000800 */
[----:B------:R-:W0:Y:S03]  /*37640*/  LDC.64 R84, c[0x0][0x388] ;  /* 0x0000e200ff547b82 */ /* 0x000e260000000a00 */
[----:B------:R-:W1:Y:S04]  /*37650*/  LDS R64, [R27+0x4] ;  /* 0x000004001b407984 */ /* 0x000e680000000800 */
[----:B------:R-:W2:Y:S04]  /*37660*/  LDS R70, [R31+0x4] ;  /* 0x000004001f467984 */ /* 0x000ea80000000800 */
[----:B------:R-:W3:Y:S01]  /*37670*/  LDS R72, [R22+0x4] ;  /* 0x0000040016487984 */ /* 0x000ee20000000800 */
[----:B-1----:R-:W-:Y:S01]  /*37680*/  FADD R60, R60, R64 ;  /* 0x000000403c3c7221 */ /* 0x002fe20000000000 */
[----:B------:R-:W-:-:S03]  /*37690*/  IMAD R64, R4, R66, R7 ;  /* 0x0000004204407224 */ /* 0x000fc600078e0207 */
[----:B--2---:R-:W-:Y:S01]  /*376a0*/  FADD R60, R60, R70 ;  /* 0x000000463c3c7221 */ /* 0x004fe20000000000 */
[----:B0-----:R-:W-:-:S04]  /*376b0*/  IMAD.WIDE R84, R64, 0x4, R84 ;  /* 0x0000000440547825 */ /* 0x001fc800078e0254 */
[----:B---3--:R-:W-:-:S05]  /*376c0*/  FADD R60, R60, R72 ;  /* 0x000000483c3c7221 */ /* 0x008fca0000000000 */
[----:B------:R0:W-:Y:S02]  /*376d0*/  STG.E desc[UR6][R84.64], R60 ;  /* 0x0000003c54007986 */ /* 0x0001e4000c101906 */
.L_x_2664:
[----:B------:R-:W-:Y:S05]  /*376e0*/  BSYNC.RECONVERGENT B1 ;  /* 0x0000000000017941 */ /* 0x000fea0003800200 */
.L_x_2663:
[----:B------:R-:W-:Y:S01]  /*376f0*/  BSSY.RECONVERGENT B1, `(.L_x_2665) ;  /* 0x000000f000017945 */ /* 0x000fe20003800200 */
[----:B------:R-:W-:-:S03]  /*37700*/  ISETP.GE.AND P3, PT, R123, 0x1, PT ;  /* 0x000000017b00780c */ /* 0x000fc60003f66270 */
[----:B------:R-:W-:Y:S10]  /*37710*/  @P2 BRA `(.L_x_2666) ;  /* 0x0000000000302947 */ /* 0x000ff40003800000 */
[----:B0-----:R-:W-:Y:S01]  /*37720*/  LDS R60, [R29+0x8] ;  /* 0x000008001d3c7984 */ /* 0x001fe20000000800 */
[----:B------:R-:W0:Y:S01]  /*37730*/  LDC.64 R84, c[0x0][0x388] ;  /* 0x0000e200ff547b82 */ /* 0x000e220000000a00 */
[----:B------:R-:W-:Y:S02]  /*37740*/  IMAD R76, R4, R66, R7 ;  /* 0x00000042044c7224 */ /* 0x000fe400078e0207 */
[----:B------:R-:W1:Y:S04]  /*37750*/  LDS R64, [R33+0x8] ;  /* 0x0000080021407984 */ /* 0x000e680000000800 */
[----:B------:R-:W2:Y:S04]  /*37760*/  LDS R70, [R37+0x8] ;  /* 0x0000080025467984 */ /* 0x000ea80000000800 */
[----:B------:R-:W3:Y:S01]  /*37770*/  LDS R72, [R24+0x8] ;  /* 0x0000080018487984 */ /* 0x000ee20000000800 */
[----:B-1----:R-:W-:Y:S01]  /*37780*/  FADD R60, R60, R64 ;  /* 0x000000403c3c7221 */ /* 0x002fe20000000000 */
[----:B------:R-:W-:-:S03]  /*37790*/  IADD3 R64, PT, PT, R0, R76, RZ ;  /* 0x0000004c00407210 */ /* 0x000fc60007ffe0ff */
[----:B--2---:R-:W-:Y:S02]  /*377a0*/  FADD R60, R60, R70 ;  /* 0x000000463c3c7221 */ /* 0x004fe40000000000 */
[----:B0-----:R-:W-:-:S04]  /*377b0*/  IMAD.WIDE R84, R64, 0x4, R84 ;  /* 0x0000000440547825 */ /* 0x001fc800078e0254 */
[----:B---3--:R-:W-:-:S05]  /*377c0*/  FADD R60, R60, R72 ;  /* 0x000000483c3c7221 */ /* 0x008fca0000000000 */
[----:B------:R1:W-:Y:S02]  /*377d0*/  STG.E desc[UR6][R84.64], R60 ;  /* 0x0000003c54007986 */ /* 0x0003e4000c101906 */
.L_x_2666:
[----:B------:R-:W-:Y:S05]  /*377e0*/  BSYNC.RECONVERGENT B1 ;  /* 0x0000000000017941 */ /* 0x000fea0003800200 */
.L_x_2665:
[----:B------:R-:W-:Y:S01]  /*377f0*/  BSSY.RECONVERGENT B1, `(.L_x_2667) ;  /* 0x000000f000017945 */ /* 0x000fe20003800200 */
[----:B------:R-:W-:-:S03]  /*37800*/  ISETP.GT.OR P2, PT, R74, R20, !P3 ;  /* 0x000000144a00720c */ /* 0x000fc60005f44670 */
[----:B------:R-:W-:Y:S10]  /*37810*/  @P4 BRA `(.L_x_2668) ;  /* 0x0000000000304947 */ /* 0x000ff40003800000 */
[----:B01----:R-:W-:Y:S01]  /*37820*/  LDS R60, [R35+0x4] ;  /* 0x00000400233c7984 */ /* 0x003fe20000000800 */
[----:B------:R-:W0:Y:S01]  /*37830*/  LDC.64 R84, c[0x0][0x388] ;  /* 0x0000e200ff547b82 */ /* 0x000e220000000a00 */
[----:B------:R-:W-:Y:S02]  /*37840*/  IMAD R74, R4, R66, R7 ;  /* 0x00000042044a7224 */ /* 0x000fe400078e0207 */
[----:B------:R-:W1:Y:S04]  /*37850*/  LDS R64, [R39+0x4] ;  /* 0x0000040027407984 */ /* 0x000e680000000800 */
[----:B------:R-:W2:Y:S04]  /*37860*/  LDS R70, [R41+0x4] ;  /* 0x0000040029467984 */ /* 0x000ea80000000800 */
[----:B------:R-:W3:Y:S01]  /*37870*/  LDS R72, [R26+0x4] ;  /* 0x000004001a487984 */ /* 0x000ee20000000800 */
[----:B-1----:R-:W-:Y:S01]  /*37880*/  FADD R60, R60, R64 ;  /* 0x000000403c3c7221 */ /* 0x002fe20000000000 */
[----:B------:R-:W-:-:S03]  /*37890*/  IADD3 R64, PT, PT, R0, R74, R0 ;  /* 0x0000004a00407210 */ /* 0x000fc60007ffe000 */
[----:B--2---:R-:W-:Y:S02]  /*378a0*/  FADD R60, R60, R70 ;  /* 0x000000463c3c7221 */ /* 0x004fe40000000000 */
[----:B0-----:R-:W-:-:S04]  /*378b0*/  IMAD.WIDE R84, R64, 0x4, R84 ;  /* 0x0000000440547825 */ /* 0x001fc800078e0254 */
[----:B---3--:R-:W-:-:S05]  /*378c0*/  FADD R60, R60, R72 ;  /* 0x000000483c3c7221 */ /* 0x008fca0000000000 */
[----:B------:R2:W-:Y:S02]  /*378d0*/  STG.E desc[UR6][R84.64], R60 ;  /* 0x0000003c54007986 */ /* 0x0005e4000c101906 */
.L_x_2668:
[----:B------:R-:W-:Y:S05]  /*378e0*/  BSYNC.RECONVERGENT B1 ;  /* 0x0000000000017941 */ /* 0x000fea0003800200 */
.L_x_2667:
[----:B------:R-:W-:Y:S01]  /*378f0*/  ISETP.GE.AND P4, PT, R52, 0x1, PT ;  /* 0x000000013400780c */ /* 0x000fe20003f86270 */
[----:B------:R-:W-:Y:S01]  /*37900*/  BSSY.RECONVERGENT B1, `(.L_x_2669) ;  /* 0x000000e000017945 */ /* 0x000fe20003800200 */
[----:B------:R-:W-:-:S11]  /*37910*/  LOP3.LUT R3, R3, 0xfffffffd, RZ, 0xc0, !PT ;  /* 0xfffffffd03037812 */ /* 0x000fd600078ec0ff */
[----:B------:R-:W-:Y:S01]  /*37920*/  @P4 LOP3.LUT R3, R3, 0x2, RZ, 0xfc, !PT ;  /* 0x0000000203034812 */ /* 0x000fe200078efcff */
[----:B------:R-:W-:Y:S06]  /*37930*/  @P2 BRA `(.L_x_2670) ;  /* 0x0000000000282947 */ /* 0x000fec0003800000 */
[----:B012---:R-:W-:Y:S01]  /*37940*/  LDS R60, [R43+0x4] ;  /* 0x000004002b3c7984 */ /* 0x007fe20000000800 */
        /* <DEDUP_REMOVED lines=9> */
.L_x_2670:
[----:B------:R-:W-:Y:S05]  /*379e0*/  BSYNC.RECONVERGENT B1 ;  /* 0x0000000000017941 */ /* 0x000fea0003800200 */
.L_x_2669:
[----:B------:R-:W-:Y:S01]  /*379f0*/  ISETP.GT.OR P2, PT, R62, R20, !P4 ;  /* 0x000000143e00720c */ /* 0x000fe20006744670 */
[----:B------:R-:W-:Y:S01]  /*37a00*/  BSSY.RECONVERGENT B1, `(.L_x_2671) ;  /* 0x0000011000017945 */ /* 0x000fe20003800200 */
[----:B------:R-:W-:Y:S02]  /*37a10*/  IADD3 R78, PT, PT, R0, R58, RZ ;  /* 0x0000003a004e7210 */ /* 0x000fe40007ffe0ff */
[-C--:B------:R-:W-:Y:S02]  /*37a20*/  VIMNMX R76, PT, PT, R54, R66.reuse, !PT ;  /* 0x00000042364c7248 */ /* 0x080fe40007fe0100 */
[----:B------:R-:W-:Y:S02]  /*37a30*/  VIMNMX R70, PT, PT, R56, R66, !PT ;  /* 0x0000004238467248 */ /* 0x000fe40007fe0100 */
[CC--:B------:R-:W-:Y:S02]  /*37a40*/  IADD3 R58, PT, PT, R0.reuse, R56.reuse, RZ ;  /* 0x00000038003a7210 */ /* 0x0c0fe40007ffe0ff */
[----:B0123--:R-:W-:-:S03]  /*37a50*/  IADD3 R60, PT, PT, R0, R56, R0 ;  /* 0x00000038003c7210 */ /* 0x00ffc60007ffe000 */
[----:B------:R-:W-:Y:S05]  /*37a60*/  @P2 BRA `(.L_x_2672) ;  /* 0x0000000000282947 */ /* 0x000fea0003800000 */
        /* <DEDUP_REMOVED lines=10> */
.L_x_2672:
[----:B------:R-:W-:Y:S05]  /*37b10*/  BSYNC.RECONVERGENT B1 ;  /* 0x0000000000017941 */ /* 0x000fea0003800200 */
.L_x_2671:
[----:B------:R-:W-:Y:S01]  /*37b20*/  ISETP.GE.AND P2, PT, R125, 0x1, PT ;  /* 0x000000017d00780c */ /* 0x000fe20003f46270 */
[----:B------:R-:W-:Y:S01]  /*37b30*/  BSSY.RECONVERGENT B1, `(.L_x_2673) ;  /* 0x0000014000017945 */ /* 0x000fe20003800200 */
[----:B------:R-:W-:Y:S02]  /*37b40*/  LOP3.LUT R3, R3, 0xfffffffb, RZ, 0xc0, !PT ;  /* 0xfffffffb03037812 */ /* 0x000fe400078ec0ff */
[----:B------:R-:W-:Y:S02]  /*37b50*/  IADD3 R86, PT, PT, R0, R78, RZ ;  /* 0x0000004e00567210 */ /* 0x000fe40007ffe0ff */
[-C--:B------:R-:W-:Y:S02]  /*37b60*/  VIMNMX R74, PT, PT, R58, R66.reuse, !PT ;  /* 0x000000423a4a7248 */ /* 0x080fe40007fe0100 */
[----:B------:R-:W-:Y:S02]  /*37b70*/  VIMNMX R72, PT, PT, R60, R66, !PT ;  /* 0x000000423c487248 */ /* 0x000fe40007fe0100 */
[----:B0-----:R-:W-:-:S02]  /*37b80*/  IADD3 R62, PT, PT, R0, R60, RZ ;  /* 0x0000003c003e7210 */ /* 0x001fc40007ffe0ff */
[----:B------:R-:W-:Y:S02]  /*37b90*/  IADD3 R64, PT, PT, R0, R60, R0 ;  /* 0x0000003c00407210 */ /* 0x000fe40007ffe000 */
[----:B------:R-:W-:Y:S02]  /*37ba0*/  @P2 LOP3.LUT R3, R3, 0x4, RZ, 0xfc, !PT ;  /* 0x0000000403032812 */ /* 0x000fe400078efcff */
[----:B------:R-:W-:-:S13]  /*37bb0*/  ISETP.GT.OR P2, PT, R68, R20, !P2 ;  /* 0x000000144400720c */ /* 0x000fda0005744670 */
        /* <DEDUP_REMOVED lines=11> */
.L_x_2674:
[----:B------:R-:W-:Y:S05]  /*37c70*/  BSYNC.RECONVERGENT B1 ;  /* 0x0000000000017941 */ /* 0x000fea0003800200 */
.L_x_2673:
[----:B------:R-:W-:Y:S01]  /*37c80*/  ISETP.GE.AND P2, PT, R54, 0x1, PT ;  /* 0x000000013600780c */ /* 0x000fe20003f46270 */
[----:B------:R-:W-:Y:S01]  /*37c90*/  BSSY.RECONVERGENT B1, `(.L_x_2675) ;  /* 0x0000011000017945 */ /* 0x000fe20003800200 */
[----:B------:R-:W-:Y:S02]  /*37ca0*/  LOP3.LUT R3, R3, 0xfffffff7, RZ, 0xc0, !PT ;  /* 0xfffffff703037812 */ /* 0x000fe400078ec0ff */
[----:B------:R-:W-:Y:S02]  /*37cb0*/  IADD3 R86, PT, PT, R0, R86, RZ ;  /* 0x0000005600567210 */ /* 0x000fe40007ffe0ff */
[----:B0-----:R-:W-:-:S07]  /*37cc0*/  VIMNMX R68, PT, PT, R62, R66, !PT ;  /* 0x000000423e447248 */ /* 0x001fce0007fe0100 */
        /* <DEDUP_REMOVED lines=13> */
.L_x_2676:
[----:B------:R-:W-:Y:S05]  /*37da0*/  BSYNC.RECONVERGENT B1 ;  /* 0x0000000000017941 */ /* 0x000fea0003800200 */
.L_x_2675:
[----:B------:R-:W-:Y:S01]  /*37db0*/  ISETP.GE.AND P2, PT, R56, 0x1, PT ;  /* 0x000000013800780c */ /* 0x000fe20003f46270 */
[----:B------:R-:W-:Y:S01]  /*37dc0*/  BSSY.RECONVERGENT B1, `(.L_x_2677) ;  /* 0x0000010000017945 */ /* 0x000fe20003800200 */
[----:B------:R-:W-:Y:S02]  /*37dd0*/  LOP3.LUT R3, R3, 0xffffffef, RZ, 0xc0, !PT ;  /* 0xffffffef03037812 */ /* 0x000fe400078ec0ff */
[----:B------:R-:W-:-:S09]  /*37de0*/  IADD3 R86, PT, PT, R0, R86, RZ ;  /* 0x0000005600567210 */ /* 0x000fd20007ffe0ff */
[----:B------:R-:W-:Y:S02]  /*37df0*/  @P2 LOP3.LUT R3, R3, 0x10, RZ, 0xfc, !PT ;  /* 0x0000001003032812 */ /* 0x000fe400078efcff */
[----:B------:R-:W-:-:S13]  /*37e00*/  ISETP.GT.OR P2, PT, R70, R20, !P2 ;  /* 0x000000144600720c */ /* 0x000fda0005744670 */
[----:B------:R-:W-:Y:S05]  /*37e10*/  @P2 BRA `(.L_x_2678) ;  /* 0x0000000000282947 */ /* 0x000fea0003800000 */
[----:B------:R-:W-:Y:S01]  /*37e20*/  LDS R70, [R65+0x4] ;  /* 0x0000040041467984 */ /* 0x000fe20000000800 */
[----:B0-----:R-:W0:Y:S03]  /*37e30*/  LDC.64 R84, c[0x0][0x388] ;  /* 0x0000e200ff547b82 */ /* 0x001e260000000a00 */
        /* <DEDUP_REMOVED lines=8> */
.L_x_2678:
[----:B------:R-:W-:Y:S05]  /*37ec0*/  BSYNC.RECONVERGENT B1 ;  /* 0x0000000000017941 */ /* 0x000fea0003800200 */
.L_x_2677:
[----:B------:R-:W-:Y:S01]  /*37ed0*/  ISETP.GE.AND P2, PT, R58, 0x1, PT ;  /* 0x000000013a00780c */ /* 0x000fe20003f46270 */
[----:B------:R-:W-:Y:S01]  /*37ee0*/  BSSY.RECONVERGENT B1, `(.L_x_2679) ;  /* 0x0000010000017945 */ /* 0x000fe20003800200 */
[----:B------:R-:W-:Y:S02]  /*37ef0*/  LOP3.LUT R3, R3, 0xfffff7ff, RZ, 0xc0, !PT ;  /* 0xfffff7ff03037812 */ /* 0x000fe400078ec0ff */
[----:B------:R-:W-:-:S09]  /*37f00*/  IADD3 R86, PT, PT, R0, R86, RZ ;  /* 0x0000005600567210 */ /* 0x000fd20007ffe0ff */
[----:B------:R-:W-:Y:S02]  /*37f10*/  @P2 LOP3.LUT R3, R3, 0x800, RZ, 0xfc, !PT ;  /* 0x0000080003032812 */ /* 0x000fe400078efcff */
[----:B------:R-:W-:-:S13]  /*37f20*/  ISETP.GT.OR P2, PT, R74, R20, !P2 ;  /* 0x000000144a00720c */ /* 0x000fda0005744670 */
[----:B------:R-:W-:Y:S05]  /*37f30*/  @P2 BRA `(.L_x_2680) ;  /* 0x0000000000282947 */ /* 0x000fea0003800000 */
[----:B-1----:R-:W-:Y:S01]  /*37f40*/  LDS R70, [R73+0x4] ;  /* 0x0000040049467984 */ /* 0x002fe20000000800 */
        /* <DEDUP_REMOVED lines=9> */
.L_x_2680:
[----:B------:R-:W-:Y:S05]  /*37fe0*/  BSYNC.RECONVERGENT B1 ;  /* 0x0000000000017941 */ /* 0x000fea0003800200 */
.L_x_2679:
[----:B------:R-:W-:Y:S01]  /*37ff0*/  ISETP.GE.AND P2, PT, R60, 0x1, PT ;  /* 0x000000013c00780c */ /* 0x000fe20003f46270 */
[----:B------:R-:W-:Y:S01]  /*38000*/  BSSY.RECONVERGENT B1, `(.L_x_2681) ;  /* 0x0000010000017945 */ /* 0x000fe20003800200 */
[----:B------:R-:W-:Y:S02]  /*38010*/  LOP3.LUT R3, R3, 0xfffffbff, RZ, 0xc0, !PT ;  /* 0xfffffbff03037812 */ /* 0x000fe400078ec0ff */
[----:B------:R-:W-:-:S09]  /*38020*/  IADD3 R86, PT, PT, R0, R86, RZ ;  /* 0x0000005600567210 */ /* 0x000fd20007ffe0ff */
[----:B------:R-:W-:Y:S02]  /*38030*/  @P2 LOP3.LUT R3, R3, 0x400, RZ, 0xfc, !PT ;  /* 0x0000040003032812 */ /* 0x000fe400078efcff */
[----:B------:R-:W-:-:S13]  /*38040*/  ISETP.GT.OR P2, PT, R72, R20, !P2 ;  /* 0x000000144800720c */ /* 0x000fda0005744670 */
[----:B------:R-:W-:Y:S05]  /*38050*/  @P2 BRA `(.L_x_2682) ;  /* 0x0000000000282947 */ /* 0x000fea0003800000 */
[----:B-12---:R-:W-:Y:S01]  /*38060*/  LDS R70, [R77+0x4] ;  /* 0x000004004d467984 */ /* 0x006fe20000000800 */
        /* <DEDUP_REMOVED lines=9> */
.L_x_2682:
[----:B------:R-:W-:Y:S05]  /*38100*/  BSYNC.RECONVERGENT B1 ;  /* 0x0000000000017941 */ /* 0x000fea0003800200 */
.L_x_2681:
        /* <DEDUP_REMOVED lines=8> */
[----:B0123--:R-:W0:Y:S03]  /*38190*/  LDC.64 R84, c[0x0][0x388] ;  /* 0x0000e200ff547b82 */ /* 0x00fe260000000a00 */
        /* <DEDUP_REMOVED lines=8> */
.L_x_2684:
[----:B------:R-:W-:Y:S05]  /*38220*/  BSYNC.RECONVERGENT B1 ;  /* 0x0000000000017941 */ /* 0x000fea0003800200 */
.L_x_2683:
[C---:B------:R-:W-:Y:S01]  /*38230*/  ISETP.GT.AND P2, PT, R64.reuse, R20, PT ;  /* 0x000000144000720c */ /* 0x040fe20003f44270 */
[----:B------:R-:W-:Y:S01]  /*38240*/  BSSY.RECONVERGENT B1, `(.L_x_2685) ;  /* 0x0000013000017945 */ /* 0x000fe20003800200 */
[----:B------:R-:W-:Y:S02]  /*38250*/  LOP3.LUT R3, R3, 0xfffffdff, RZ, 0xc0, !PT ;  /* 0xfffffdff03037812 */ /* 0x000fe400078ec0ff */
[----:B------:R-:W-:Y:S02]  /*38260*/  ISETP.LT.OR P4, PT, R64, 0x1, P2 ;  /* 0x000000014000780c */ /* 0x000fe40001781670 */
[----:B----4-:R-:W-:Y:S02]  /*38270*/  IADD3 R68, PT, PT, R2, R66, RZ ;  /* 0x0000004202447210 */ /* 0x010fe40007ffe0ff */
[----:B------:R-:W-:Y:S02]  /*38280*/  ISETP.GT.OR P2, PT, R66, R20, P4 ;  /* 0x000000144200720c */ /* 0x000fe40002744670 */
[----:B0-----:R-:W-:-:S02]  /*38290*/  IADD3 R76, PT, PT, R0, R64, RZ ;  /* 0x00000040004c7210 */ /* 0x001fc40007ffe0ff */
[----:B------:R-:W-:-:S05]  /*382a0*/  IADD3 R86, PT, PT, R0, R86, RZ ;  /* 0x0000005600567210 */ /* 0x000fca0007ffe0ff */
[----:B------:R-:W-:-:S04]  /*382b0*/  @P4 LOP3.LUT R3, R3, 0x200, RZ, 0xfc, !PT ;  /* 0x0000020003034812 */ /* 0x000fc800078efcff */
[----:B------:R-:W-:Y:S05]  /*382c0*/  @P2 BRA `(.L_x_2686) ;  /* 0x0000000000282947 */ /* 0x000fea0003800000 */
[----:B------:R-:W-:Y:S01]  /*382d0*/  LDS R64, [R97+0x4] ;  /* 0x0000040061407984 */ /* 0x000fe20000000800 */
[----:B-123--:R-:W0:Y:S03]  /*382e0*/  LDC.64 R84, c[0x0][0x388] ;  /* 0x0000e200ff547b82 */ /* 0x00ee260000000a00 */
        /* <DEDUP_REMOVED lines=8> */
.L_x_2686:
[----:B------:R-:W-:Y:S05]  /*38370*/  BSYNC.RECONVERGENT B1 ;  /* 0x0000000000017941 */ /* 0x000fea0003800200 */
.L_x_2685:
[CC--:B------:R-:W-:Y:S01]  /*38380*/  ISETP.GT.AND P2, PT, R76.reuse, R20.reuse, PT ;  /* 0x000000144c00720c */ /* 0x0c0fe20003f44270 */
[----:B------:R-:W-:Y:S01]  /*38390*/  BSSY.RECONVERGENT B1, `(.L_x_2687) ;  /* 0x0000014000017945 */ /* 0x000fe20003800200 */
[----:B------:R-:W-:Y:S02]  /*383a0*/  LOP3.LUT R3, R3, 0xffffff7f, RZ, 0xc0, !PT ;  /* 0xffffff7f03037812 */ /* 0x000fe400078ec0ff */
[----:B------:R-:W-:Y:S02]  /*383b0*/  ISETP.LT.OR P4, PT, R76, 0x1, P2 ;  /* 0x000000014c00780c */ /* 0x000fe40001781670 */
[----:B0-----:R-:W-:Y:S02]  /*383c0*/  VIMNMX R64, PT, PT, R7, R5, !PT ;  /* 0x0000000507407248 */ /* 0x001fe40007fe0100 */
[----:B------:R-:W-:Y:S02]  /*383d0*/  ISETP.GT.OR P2, PT, R66, R20, P4 ;  /* 0x000000144200720c */ /* 0x000fe40002744670 */
[----:B-123--:R-:W-:-:S02]  /*383e0*/  VIMNMX R70, PT, PT, R13, R66, !PT ;  /* 0x000000420d467248 */ /* 0x00efc40007fe0100 */
[----:B------:R-:W-:Y:S02]  /*383f0*/  VIMNMX R78, PT, PT, R7, R68, !PT ;  /* 0x00000044074e7248 */ /* 0x000fe40007fe0100 */
[----:B------:R-:W-:-:S03]  /*38400*/  IADD3 R86, PT, PT, R0, R86, RZ ;  /* 0x0000005600567210 */ /* 0x000fc60007ffe0ff */
[----:B------:R-:W-:-:S04]  /*38410*/  @P4 LOP3.LUT R3, R3, 0x80, RZ, 0xfc, !PT ;  /* 0x0000008003034812 */ /* 0x000fc800078efcff */
        /* <DEDUP_REMOVED lines=11> */
.L_x_2688:
[----:B------:R-:W-:Y:S05]  /*384d0*/  BSYNC.RECONVERGENT B1 ;  /* 0x0000000000017941 */ /* 0x000fea0003800200 */
.L_x_2687:
[----:B------:R-:W-:Y:S01]  /*384e0*/  ISETP.GT.OR P2, PT, R66, R20, P0 ;  /* 0x000000144200720c */ /* 0x000fe20000744670 */
[----:B------:R-:W-:Y:S01]  /*384f0*/  BSSY.RECONVERGENT B1, `(.L_x_2689) ;  /* 0x000000e000017945 */ /* 0x000fe20003800200 */
[----:B------:R-:W-:-:S11]  /*38500*/  IADD3 R86, PT, PT, R0, R86, RZ ;  /* 0x0000005600567210 */ /* 0x000fd60007ffe0ff */
[----:B------:R-:W-:Y:S05]  /*38510*/  @P2 BRA `(.L_x_2690) ;  /* 0x00000000002c2947 */ /* 0x000fea0003800000 */
[----:B0-----:R-:W-:Y:S01]  /*38520*/  LDS R72, [R115+0x4] ;  /* 0x0000040073487984 */ /* 0x001fe20000000800 */
[----:B------:R-:W-:Y:S01]  /*38530*/  LEA R80, R8, R121, 0x2 ;  /* 0x0000007908507211 */ /* 0x000fe200078e10ff */
[----:B------:R-:W0:Y:S02]  /*38540*/  LDC.64 R84, c[0x0][0x388] ;  /* 0x0000e200ff547b82 */ /* 0x000e240000000a00 */
        /* <DEDUP_REMOVED lines=8> */
.L_x_2690:
[----:B------:R-:W-:Y:S05]  /*385d0*/  BSYNC.RECONVERGENT B1 ;  /* 0x0000000000017941 */ /* 0x000fea0003800200 */
.L_x_2689:
[----:B------:R-:W-:Y:S01]  /*385e0*/  LOP3.LUT P2, RZ, R3, 0x1000, RZ, 0xc0, !PT ;  /* 0x0000100003ff7812 */ /* 0x000fe2000784c0ff */
[----:B------:R-:W-:Y:S01]  /*385f0*/  BSSY.RECONVERGENT B1, `(.L_x_2691) ;  /* 0x000000e000017945 */ /* 0x000fe20003800200 */
[----:B------:R-:W-:Y:S02]  /*38600*/  IADD3 R86, PT, PT, R0, R86, RZ ;  /* 0x0000005600567210 */ /* 0x000fe40007ffe0ff */
[----:B------:R-:W-:-:S13]  /*38610*/  ISETP.GT.OR P2, PT, R66, R20, P2 ;  /* 0x000000144200720c */ /* 0x000fda0001744670 */
[----:B------:R-:W-:Y:S05]  /*38620*/  @P2 BRA `(.L_x_2692) ;  /* 0x0000000000282947 */ /* 0x000fea0003800000 */
[----:B------:R-:W-:Y:S01]  /*38630*/  LDS R66, [R83+0x4] ;  /* 0x0000040053427984 */ /* 0x000fe20000000800 */
[----:B01----:R-:W0:Y:S03]  /*38640*/  LDC.64 R84, c[0x0][0x388] ;  /* 0x0000e200ff547b82 */ /* 0x003e260000000a00 */
        /* <DEDUP_REMOVED lines=8> */
.L_x_2692:
[----:B------:R-:W-:Y:S05]  /*386d0*/  BSYNC.RECONVERGENT B1 ;  /* 0x0000000000017941 */ /* 0x000fea0003800200 */
.L_x_2691:
[----:B------:R-:W-:Y:S01]  /*386e0*/  ISETP.GE.AND P2, PT, R13, 0x1, PT ;  /* 0x000000010d00780c */ /* 0x000fe20003f46270 */
[----:B------:R-:W-:Y:S03]  /*386f0*/  BSSY.RECONVERGENT B1, `(.L_x_2693) ;  /* 0x000000e000017945 */ /* 0x000fe60003800200 */
[----:B------:R-:W-:-:S13]  /*38700*/  ISETP.GT.OR P4, PT, R70, R20, !P2 ;  /* 0x000000144600720c */ /* 0x000fda0005784670 */
[----:B------:R-:W-:Y:S05]  /*38710*/  @P4 BRA `(.L_x_2694) ;  /* 0x00000000002c4947 */ /* 0x000fea0003800000 */
[----:B--2---:R-:W-:Y:S01]  /*38720*/  LDS R66, [R89+0x4] ;  /* 0x0000040059427984 */ /* 0x004fe20000000800 */
[----:B01----:R-:W0:Y:S03]  /*38730*/  LDC.64 R84, c[0x0][0x388] ;  /* 0x0000e200ff547b82 */ /* 0x003e260000000a00 */
        /* <DEDUP_REMOVED lines=9> */
.L_x_2694:
[----:B------:R-:W-:Y:S05]  /*387d0*/  BSYNC.RECONVERGENT B1 ;  /* 0x0000000000017941 */ /* 0x000fea0003800200 */
.L_x_2693:
[----:B------:R-:W-:Y:S01]  /*387e0*/  ISETP.GT.OR P4, PT, R78, R20, !P5 ;  /* 0x000000144e00720c */ /* 0x000fe20006f84670 */
[-C--:B0123--:R-:W-:Y:S01]  /*387f0*/  IMAD R85, R4, R68.reuse, R7 ;  /* 0x0000004404557224 */ /* 0x08ffe200078e0207 */
[-C--:B------:R-:W-:Y:S01]  /*38800*/  IADD3 R66, PT, PT, R2, R68.reuse, RZ ;  /* 0x0000004402427210 */ /* 0x080fe20007ffe0ff */
[----:B------:R-:W-:Y:S01]  /*38810*/  BSSY.RECONVERGENT B1, `(.L_x_2695) ;  /* 0x0000018000017945 */ /* 0x000fe20003800200 */
[-C--:B------:R-:W-:Y:S02]  /*38820*/  VIMNMX R98, PT, PT, R15, R68.reuse, !PT ;  /* 0x000000440f627248 */ /* 0x080fe40007fe0100 */
[----:B------:R-:W-:Y:S02]  /*38830*/  IADD3 R85, PT, PT, R0, R85, R0 ;  /* 0x0000005500557210 */ /* 0x000fe40007ffe000 */
[-C--:B------:R-:W-:Y:S02]  /*38840*/  VIMNMX R90, PT, PT, R10, R68.reuse, !PT ;  /* 0x000000440a5a7248 */ /* 0x080fe40007fe0100 */
[----:B------:R-:W-:-:S02]  /*38850*/  VIMNMX R88, PT, PT, R123, R68, !PT ;  /* 0x000000447b587248 */ /* 0x000fc40007fe0100 */
[-C--:B------:R-:W-:Y:S02]  /*38860*/  VIMNMX R70, PT, PT, R13, R68.reuse, !PT ;  /* 0x000000440d467248 */ /* 0x080fe40007fe0100 */
[-C--:B------:R-:W-:Y:S02]  /*38870*/  VIMNMX R82, PT, PT, R52, R68.reuse, !PT ;  /* 0x0000004434527248 */ /* 0x080fe40007fe0100 */
[----:B------:R-:W-:Y:S02]  /*38880*/  VIMNMX R76, PT, PT, R125, R68, !PT ;  /* 0x000000447d4c7248 */ /* 0x000fe40007fe0100 */
[----:B------:R-:W-:Y:S02]  /*38890*/  VIMNMX R80, PT, PT, R7, R66, !PT ;  /* 0x0000004207507248 */ /* 0x000fe40007fe0100 */
[----:B------:R-:W-:Y:S02]  /*388a0*/  IADD3 R86, PT, PT, R0, R85, RZ ;  /* 0x0000005500567210 */ /* 0x000fe40007ffe0ff */
[----:B------:R-:W-:-:S02]  /*388b0*/  VIMNMX R74, PT, PT, R54, R68, !PT ;  /* 0x00000044364a7248 */ /* 0x000fc40007fe0100 */
[----:B------:R-:W-:Y:S01]  /*388c0*/  VIMNMX R72, PT, PT, R56, R68, !PT ;  /* 0x0000004438487248 */ /* 0x000fe20007fe0100 */
[----:B------:R-:W-:Y:S06]  /*388d0*/  @P4 BRA `(.L_x_2696) ;  /* 0x00000000002c4947 */ /* 0x000fec0003800000 */
        /* <DEDUP_REMOVED lines=11> */
.L_x_2696:
[----:B------:R-:W-:Y:S05]  /*38990*/  BSYNC.RECONVERGENT B1 ;  /* 0x0000000000017941 */ /* 0x000fea0003800200 */
.L_x_2695:
[----:B------:R-:W-:Y:S01]  /*389a0*/  ISETP.GT.OR P4, PT, R98, R20, !P6 ;  /* 0x000000146200720c */ /* 0x000fe20007784670 */
[----:B------:R-:W-:-:S12]  /*389b0*/  BSSY.RECONVERGENT B1, `(.L_x_2697) ;  /* 0x000000e000017945 */ /* 0x000fd80003800200 */
[----:B------:R-:W-:Y:S05]  /*389c0*/  @P4 BRA `(.L_x_2698) ;  /* 0x0000000000304947 */ /* 0x000fea0003800000 */
        /* <DEDUP_REMOVED lines=12> */
.L_x_2698:
[----:B------:R-:W-:Y:S05]  /*38a90*/  BSYNC.RECONVERGENT B1 ;  /* 0x0000000000017941 */ /* 0x000fea0003800200 */
.L_x_2697:
[----:B------:R-:W-:Y:S01]  /*38aa0*/  ISETP.GT.OR P4, PT, R90, R20, !P1 ;  /* 0x000000145a00720c */ /* 0x000fe20004f84670 */
[----:B------:R-:W-:-:S12]  /*38ab0*/  BSSY.RECONVERGENT B1, `(.L_x_2699) ;  /* 0x000000e000017945 */ /* 0x000fd80003800200 */
[----:B------:R-:W-:Y:S05]  /*38ac0*/  @P4 BRA `(.L_x_2700) ;  /* 0x0000000000304947 */ /* 0x000fea0003800000 */
        /* <DEDUP_REMOVED lines=12> */
.L_x_2700:
[----:B------:R-:W-:Y:S05]  /*38b90*/  BSYNC.RECONVERGENT B1 ;  /* 0x0000000000017941 */ /* 0x000fea0003800200 */
.L_x_2699:
[----:B------:R-:W-:Y:S01]  /*38ba0*/  ISETP.GT.OR P4, PT, R88, R20, !P3 ;  /* 0x000000145800720c */ /* 0x000fe20005f84670 */
[----:B------:R-:W-:-:S12]  /*38bb0*/  BSSY.RECONVERGENT B1, `(.L_x_2701) ;  /* 0x000000c000017945 */ /* 0x000fd80003800200 */
[----:B------:R-:W-:Y:S05]  /*38bc0*/  @P4 BRA `(.L_x_2702) ;  /* 0x0000000000284947 */ /* 0x000fea0003800000 */
        /* <DEDUP_REMOVED lines=10> */
.L_x_2702:
[----:B------:R-:W-:Y:S05]  /*38c70*/  BSYNC.RECONVERGENT B1 ;  /* 0x0000000000017941 */ /* 0x000fea0003800200 */
.L_x_2701:
[----:B------:R-:W-:Y:S01]  /*38c80*/  ISETP.GE.AND P4, PT, R52, 0x1, PT ;  /* 0x000000013400780c */ /* 0x000fe20003f86270 */
[----:B------:R-:W-:Y:S01]  /*38c90*/  BSSY.RECONVERGENT B1, `(.L_x_2703) ;  /* 0x0000010000017945 */ /* 0x000fe20003800200 */
[----:B------:R-:W-:Y:S02]  /*38ca0*/  IADD3 R94, PT, PT, R0, R86, RZ ;  /* 0x00000056005e7210 */ /* 0x000fe40007ffe0ff */
[----:B------:R-:W-:Y:S02]  /*38cb0*/  ISETP.GT.OR P4, PT, R82, R20, !P4 ;  /* 0x000000145200720c */ /* 0x000fe40006784670 */
[-C--:B------:R-:W-:Y:S02]  /*38cc0*/  VIMNMX R86, PT, PT, R58, R68.reuse, !PT ;  /* 0x000000443a567248 */ /* 0x080fe40007fe0100 */
[----:B0123--:R-:W-:-:S09]  /*38cd0*/  VIMNMX R78, PT, PT, R60, R68, !PT ;  /* 0x000000443c4e7248 */ /* 0x00ffd20007fe0100 */
        /* <DEDUP_REMOVED lines=11> */
.L_x_2704:
[----:B------:R-:W-:Y:S05]  /*38d90*/  BSYNC.RECONVERGENT B1 ;  /* 0x0000000000017941 */ /* 0x000fea0003800200 */
.L_x_2703:
[----:B------:R-:W-:Y:S01]  /*38da0*/  ISETP.GE.AND P4, PT, R125, 0x1, PT ;  /* 0x000000017d00780c */ /* 0x000fe20003f86270 */
[----:B------:R-:W-:Y:S01]  /*38db0*/  BSSY.RECONVERGENT B1, `(.L_x_2705) ;  /* 0x000000f000017945 */ /* 0x000fe20003800200 */
[----:B------:R-:W-:Y:S02]  /*38dc0*/  IADD3 R94, PT, PT, R0, R94, RZ ;  /* 0x0000005e005e7210 */ /* 0x000fe40007ffe0ff */
[----:B------:R-:W-:Y:S02]  /*38dd0*/  ISETP.GT.OR P4, PT, R76, R20, !P4 ;  /* 0x000000144c00720c */ /* 0x000fe40006784670 */
[----:B0-----:R-:W-:-:S11]  /*38de0*/  VIMNMX R82, PT, PT, R62, R68, !PT ;  /* 0x000000443e527248 */ /* 0x001fd60007fe0100 */
        /* <DEDUP_REMOVED lines=11> */
.L_x_2706:
[----:B------:R-:W-:Y:S05]  /*38ea0*/  BSYNC.RECONVERGENT B1 ;  /* 0x0000000000017941 */ /* 0x000fea0003800200 */
.L_x_2705:
[----:B------:R-:W-:Y:S01]  /*38eb0*/  ISETP.GE.AND P4, PT, R54, 0x1, PT ;  /* 0x000000013600780c */ /* 0x000fe20003f86270 */
[----:B------:R-:W-:Y:S01]  /*38ec0*/  BSSY.RECONVERGENT B1, `(.L_x_2707) ;  /* 0x000000e000017945 */ /* 0x000fe20003800200 */
[----:B------:R-:W-:Y:S02]  /*38ed0*/  IADD3 R94, PT, PT, R0, R94, RZ ;  /* 0x0000005e005e7210 */ /* 0x000fe40007ffe0ff */
        /* <DEDUP_REMOVED lines=12> */
.L_x_2708:
[----:B------:R-:W-:Y:S05]  /*38fa0*/  BSYNC.RECONVERGENT B1 ;  /* 0x0000000000017941 */ /* 0x000fea0003800200 */
.L_x_2707:
[----:B------:R-:W-:Y:S01]  /*38fb0*/  ISETP.GE.AND P4, PT, R56, 0x1, PT ;  /* 0x000000013800780c */ /* 0x000fe20003f86270 */
[----:B------:R-:W-:Y:S01]  /*38fc0*/  BSSY.RECONVERGENT B1, `(.L_x_2709) ;  /* 0x000000e000017945 */ /* 0x000fe20003800200 */
[----:B------:R-:W-:Y:S02]  /*38fd0*/  IADD3 R94, PT, PT, R0, R94, RZ ;  /* 0x0000005e005e7210 */ /* 0x000fe40007ffe0ff */
[----:B------:R-:W-:-:S13]  /*38fe0*/  ISETP.GT.OR P4, PT, R72, R20, !P4 ;  /* 0x000000144800720c */ /* 0x000fda0006784670 */
        /* <DEDUP_REMOVED lines=11> */
.L_x_2710:
[----:B------:R-:W-:Y:S05]  /*390a0*/  BSYNC.RECONVERGENT B1 ;  /* 0x0000000000017941 */ /* 0x000fea0003800200 */
.L_x_2709:
[----:B------:R-:W-:Y:S01]  /*390b0*/  ISETP.GE.AND P4, PT, R58, 0x1, PT ;  /* 0x000000013a00780c */ /* 0x000fe20003f86270 */
[----:B------:R-:W-:Y:S01]  /*390c0*/  BSSY.RECONVERGENT B1, `(.L_x_2711) ;  /* 0x000000e000017945 */ /* 0x000fe20003800200 */
[----:B------:R-:W-:Y:S02]  /*390d0*/  IADD3 R94, PT, PT, R0, R94, RZ ;  /* 0x0000005e005e7210 */ /* 0x000fe40007ffe0ff */
[----:B------:R-:W-:-:S13]  /*390e0*/  ISETP.GT.OR P4, PT, R86, R20, !P4 ;  /* 0x000000145600720c */ /* 0x000fda0006784670 */
[----:B------:R-:W-:Y:S05]  /*390f0*/  @P4 BRA `(.L_x_2712) ;  /* 0x0000000000284947 */ /* 0x000fea0003800000 */
[----:B--2---:R-:W-:Y:S01]  /*39100*/  LDS R72, [R73+0x8] ;  /* 0x0000080049487984 */ /* 0x004fe20000000800 */
        /* <DEDUP_REMOVED lines=9> */
.L_x_2712:
[----:B------:R-:W-:Y:S05]  /*391a0*/  BSYNC.RECONVERGENT B1 ;  /* 0x0000000000017941 */ /* 0x000fea0003800200 */
.L_x_2711:
[----:B------:R-:W-:Y:S01]  /*391b0*/  ISETP.GE.AND P4, PT, R60, 0x1, PT ;  /* 0x000000013c00780c */ /* 0x000fe20003f86270 */
[----:B------:R-:W-:Y:S01]  /*391c0*/  BSSY.RECONVERGENT B1, `(.L_x_2713) ;  /* 0x000000e000017945 */ /* 0x000fe20003800200 */
[----:B------:R-:W-:Y:S02]  /*391d0*/  IADD3 R94, PT, PT, R0, R94, RZ ;  /* 0x0000005e005e7210 */ /* 0x000fe40007ffe0ff */
[----:B------:R-:W-:-:S13]  /*391e0*/  ISETP.GT.OR P4, PT, R78, R20, !P4 ;  /* 0x000000144e00720c */ /* 0x000fda0006784670 */
[----:B------:R-:W-:Y:S05]  /*391f0*/  @P4 BRA `(.L_x_2714) ;  /* 0x0000000000284947 */ /* 0x000fea0003800000 */
[----:B--23--:R-:W-:Y:S01]  /*39200*/  LDS R72, [R77+0x8] ;  /* 0x000008004d487984 */ /* 0x00cfe20000000800 */
        /* <DEDUP_REMOVED lines=9> */
.L_x_2714:
[----:B------:R-:W-:Y:S05]  /*392a0*/  BSYNC.RECONVERGENT B1 ;  /* 0x0000000000017941 */ /* 0x000fea0003800200 */
.L_x_2713:
[----:B------:R-:W-:Y:S01]  /*392b0*/  ISETP.GE.AND P4, PT, R62, 0x1, PT ;  /* 0x000000013e00780c */ /* 0x000fe20003f86270 */
[----:B------:R-:W-:Y:S01]  /*392c0*/  BSSY.RECONVERGENT B1, `(.L_x_2715) ;  /* 0x000000e000017945 */ /* 0x000fe20003800200 */
[----:B------:R-:W-:Y:S02]  /*392d0*/  IADD3 R94, PT, PT, R0, R94, RZ ;  /* 0x0000005e005e7210 */ /* 0x000fe40007ffe0ff */
[----:B------:R-:W-:-:S13]  /*392e0*/  ISETP.GT.OR P4, PT, R82, R20, !P4 ;  /* 0x000000145200720c */ /* 0x000fda0006784670 */
[----:B------:R-:W-:Y:S05]  /*392f0*/  @P4 BRA `(.L_x_2716) ;  /* 0x0000000000284947 */ /* 0x000fea0003800000 */
[----:B--234-:R-:W-:Y:S01]  /*39300*/  LDS R72, [R91+0x8] ;  /* 0x000008005b487984 */ /* 0x01cfe20000000800 */
        /* <DEDUP_REMOVED lines=9> */
.L_x_2716:
[----:B------:R-:W-:Y:S05]  /*393a0*/  BSYNC.RECONVERGENT B1 ;  /* 0x0000000000017941 */ /* 0x000fea0003800200 */
.L_x_2715:
[----:B------:R-:W-:Y:S01]  /*393b0*/  LOP3.LUT P4, RZ, R3, 0x200, RZ, 0xc0, !PT ;  /* 0x0000020003ff7812 */ /* 0x000fe2000788c0ff */
[----:B------:R-:W-:Y:S01]  /*393c0*/  BSSY.RECONVERGENT B1, `(.L_x_2717) ;  /* 0x000000e000017945 */ /* 0x000fe20003800200 */
[----:B------:R-:W-:Y:S02]  /*393d0*/  IADD3 R94, PT, PT, R0, R94, RZ ;  /* 0x0000005e005e7210 */ /* 0x000fe40007ffe0ff */
[----:B------:R-:W-:-:S13]  /*393e0*/  ISETP.GT.OR P4, PT, R68, R20, P4 ;  /* 0x000000144400720c */ /* 0x000fda0002784670 */
[----:B------:R-:W-:Y:S05]  /*393f0*/  @P4 BRA `(.L_x_2718) ;  /* 0x0000000000284947 */ /* 0x000fea0003800000 */
[----:B0-234-:R-:W-:Y:S01]  /*39400*/  LDS R72, [R97+0x8] ;  /* 0x0000080061487984 */ /* 0x01dfe20000000800 */
[----:B-1----:R-:W0:Y:S03]  /*39410*/  LDC.64 R84, c[0x0][0x388] ;  /* 0x0000e200ff547b82 */ /* 0x002e260000000a00 */
        /* <DEDUP_REMOVED lines=8> */
.L_x_2718:
[----:B------:R-:W-:Y:S05]  /*394a0*/  BSYNC.RECONVERGENT B1 ;  /* 0x0000000000017941 */ /* 0x000fea0003800200 */
.L_x_2717:
        /* <DEDUP_REMOVED lines=15> */
.L_x_2720:
[----:B------:R-:W-:Y:S05]  /*395a0*/  BSYNC.RECONVERGENT B1 ;  /* 0x0000000000017941 */ /* 0x000fea0003800200 */
.L_x_2719:
[----:B------:R-:W-:Y:S01]  /*395b0*/  ISETP.GT.OR P4, PT, R68, R20, P0 ;  /* 0x000000144400720c */ /* 0x000fe20000784670 */
[----:B------:R-:W-:Y:S01]  /*395c0*/  BSSY.RECONVERGENT B1, `(.L_x_2721) ;  /* 0x000000e000017945 */ /* 0x000fe20003800200 */
[----:B------:R-:W-:-:S11]  /*395d0*/  IADD3 R94, PT, PT, R0, R94, RZ ;  /* 0x0000005e005e7210 */ /* 0x000fd60007ffe0ff */
[----:B------:R-:W-:Y:S05]  /*395e0*/  @P4 BRA `(.L_x_2722) ;  /* 0x00000000002c4947 */ /* 0x000fea0003800000 */
[----:B0-234-:R-:W-:Y:S01]  /*395f0*/  LDS R72, [R115+0x8] ;  /* 0x0000080073487984 */ /* 0x01dfe20000000800 */
[----:B------:R-:W-:Y:S01]  /*39600*/  LEA R78, R8, R121, 0x2 ;  /* 0x00000079084e7211 */ /* 0x000fe200078e10ff */
[----:B-1----:R-:W0:Y:S02]  /*39610*/  LDC.64 R84, c[0x0][0x388] ;  /* 0x0000e200ff547b82 */ /* 0x002e240000000a00 */
        /* <DEDUP_REMOVED lines=8> */
.L_x_2722:
[----:B------:R-:W-:Y:S05]  /*396a0*/  BSYNC.RECONVERGENT B1 ;  /* 0x0000000000017941 */ /* 0x000fea0003800200 */
.L_x_2721:
[----:B------:R-:W-:Y:S01]  /*396b0*/  LOP3.LUT P4, RZ, R3, 0x1000, RZ, 0xc0, !PT ;  /* 0x0000100003ff7812 */ /* 0x000fe2000788c0ff */
[----:B------:R-:W-:Y:S01]  /*396c0*/  BSSY.RECONVERGENT B1, `(.L_x_2723) ;  /* 0x000000e000017945 */ /* 0x000fe20003800200 */
[----:B------:R-:W-:Y:S02]  /*396d0*/  IADD3 R94, PT, PT, R0, R94, RZ ;  /* 0x0000005e005e7210 */ /* 0x000fe40007ffe0ff */
[----:B------:R-:W-:-:S13]  /*396e0*/  ISETP.GT.OR P4, PT, R68, R20, P4 ;  /* 0x000000144400720c */ /* 0x000fda0002784670 */
[----:B------:R-:W-:Y:S05]  /*396f0*/  @P4 BRA `(.L_x_2724) ;  /* 0x0000000000284947 */ /* 0x000fea0003800000 */
[----:B------:R-:W-:Y:S01]  /*39700*/  LDS R68, [R83+0x8] ;  /* 0x0000080053447984 */ /* 0x000fe20000000800 */
[----:B01234-:R-:W0:Y:S03]  /*39710*/  LDC.64 R84, c[0x0][0x388] ;  /* 0x0000e200ff547b82 */ /* 0x01fe260000000a00 */
        /* <DEDUP_REMOVED lines=8> */
.L_x_2724:
[----:B------:R-:W-:Y:S05]  /*397a0*/  BSYNC.RECONVERGENT B1 ;  /* 0x0000000000017941 */ /* 0x000fea0003800200 */
.L_x_2723:
[----:B------:R-:W-:Y:S01]  /*397b0*/  ISETP.GT.OR P4, PT, R70, R20, !P2 ;  /* 0x000000144600720c */ /* 0x000fe20005784670 */
[----:B------:R-:W-:-:S12]  /*397c0*/  BSSY.RECONVERGENT B1, `(.L_x_2725) ;  /* 0x000000d000017945 */ /* 0x000fd80003800200 */
[----:B------:R-:W-:Y:S05]  /*397d0*/  @P4 BRA `(.L_x_2726) ;  /* 0x00000000002c4947 */ /* 0x000fea0003800000 */
[----:B0-----:R-:W-:Y:S01]  /*397e0*/  LDS R68, [R89+0x8] ;  /* 0x0000080059447984 */ /* 0x001fe20000000800 */
[----:B-1234-:R-:W0:Y:S03]  /*397f0*/  LDC.64 R84, c[0x0][0x388] ;  /* 0x0000e200ff547b82 */ /* 0x01ee260000000a00 */
        /* <DEDUP_REMOVED lines=9> */
.L_x_2726:
[----:B------:R-:W-:Y:S05]  /*39890*/  BSYNC.RECONVERGENT B1 ;  /* 0x0000000000017941 */ /* 0x000fea0003800200 */
.L_x_2725:
[----:B------:R-:W-:Y:S01]  /*398a0*/  ISETP.GT.OR P4, PT, R80, R20, !P5 ;  /* 0x000000145000720c */ /* 0x000fe20006f84670 */
[-C--:B01234-:R-:W-:Y:S01]  /*398b0*/  IMAD R85, R4, R66.reuse, R7 ;  /* 0x0000004204557224 */ /* 0x09ffe200078e0207 */
        /* <DEDUP_REMOVED lines=8> */
[-C--:B------:R-:W-:Y:S02]  /*39940*/  VIMNMX R70, PT, PT, R13, R66.reuse, !PT ;  /* 0x000000420d467248 */ /* 0x080fe40007fe0100 */
[-C--:B------:R-:W-:Y:S02]  /*39950*/  VIMNMX R72, PT, PT, R54, R66.reuse, !PT ;  /* 0x0000004236487248 */ /* 0x080fe40007fe0100 */
[----:B------:R-:W-:Y:S02]  /*39960*/  VIMNMX R74, PT, PT, R56, R66, !PT ;  /* 0x00000042384a7248 */ /* 0x000fe40007fe0100 */
[----:B------:R-:W-:-:S02]  /*39970*/  VIMNMX R82, PT, PT, R7, R68, !PT ;  /* 0x0000004407527248 */ /* 0x000fc40007fe0100 */
[----:B------:R-:W-:Y:S02]  /*39980*/  IADD3 R90, PT, PT, R0, R85, RZ ;  /* 0x00000055005a7210 */ /* 0x000fe40007ffe0ff */
[-C--:B------:R-:W-:Y:S02]  /*39990*/  VIMNMX R76, PT, PT, R58, R66.reuse, !PT ;  /* 0x000000423a4c7248 */ /* 0x080fe40007fe0100 */
        /* <DEDUP_REMOVED lines=13> */
.L_x_2728:
[----:B------:R-:W-:Y:S05]  /*39a70*/  BSYNC.RECONVERGENT B1 ;  /* 0x0000000000017941 */ /* 0x000fea0003800200 */
.L_x_2727:
        /* <DEDUP_REMOVED lines=15> */
.L_x_2730:
[----:B------:R-:W-:Y:S05]  /*39b70*/  BSYNC.RECONVERGENT B1 ;  /* 0x0000000000017941 */ /* 0x000fea0003800200 */
.L_x_2729:
        /* <DEDUP_REMOVED lines=15> */
.L_x_2732:
[----:B------:R-:W-:Y:S05]  /*39c70*/  BSYNC.RECONVERGENT B1 ;  /* 0x0000000000017941 */ /* 0x000fea0003800200 */
.L_x_2731:
        /* <DEDUP_REMOVED lines=13> */
.L_x_2734:
[----:B------:R-:W-:Y:S05]  /*39d50*/  BSYNC.RECONVERGENT B1 ;  /* 0x0000000000017941 */ /* 0x000fea0003800200 */
.L_x_2733:
[----:B------:R-:W-:Y:S01]  /*39d60*/  ISETP.GE.AND P4, PT, R52, 0x1, PT ;  /* 0x000000013400780c */ /* 0x000fe20003f86270 */
[----:B------:R-:W-:Y:S01]  /*39d70*/  BSSY.RECONVERGENT B1, `(.L_x_2735) ;  /* 0x000000f000017945 */ /* 0x000fe20003800200 */
[----:B------:R-:W-:Y:S02]  /*39d80*/  IADD3 R96, PT, PT, R0, R90, RZ ;  /* 0x0000005a00607210 */ /* 0x000fe40007ffe0ff */
[----:B------:R-:W-:Y:S02]  /*39d90*/  ISETP.GT.OR P4, PT, R88, R20, !P4 ;  /* 0x000000145800720c */ /* 0x000fe40006784670 */
[----:B0123--:R-:W-:-:S11]  /*39da0*/  VIMNMX R80, PT, PT, R62, R66, !PT ;  /* 0x000000423e507248 */ /* 0x00ffd60007fe0100 */
        /* <DEDUP_REMOVED lines=11> */
.L_x_2736:
[----:B------:R-:W-:Y:S05]  /*39e60*/  BSYNC.RECONVERGENT B1 ;  /* 0x0000000000017941 */ /* 0x000fea0003800200 */
.L_x_2735:
        /* <DEDUP_REMOVED lines=15> */
.L_x_2738:
[----:B------:R-:W-:Y:S05]  /*39f60*/  BSYNC.RECONVERGENT B1 ;  /* 0x0000000000017941 */ /* 0x000fea0003800200 */
.L_x_2737:
        /* <DEDUP_REMOVED lines=15> */
.L_x_2740:
[----:B------:R-:W-:Y:S05]  /*3a060*/  BSYNC.RECONVERGENT B1 ;  /* 0x0000000000017941 */ /* 0x000fea0003800200 */
.L_x_2739:
        /* <DEDUP_REMOVED lines=15> */
.L_x_2742:
[----:B------:R-:W-:Y:S05]  /*3a160*/  BSYNC.RECONVERGENT B1 ;  /* 0x0000000000017941 */ /* 0x000fea0003800200 */
.L_x_2741:
        /* <DEDUP_REMOVED lines=15> */
.L_x_2744:
[----:B------:R-:W-:Y:S05]  /*3a260*/  BSYNC.RECONVERGENT B1 ;  /* 0x0000000000017941 */ /* 0x000fea0003800200 */
.L_x_2743:
        /* <DEDUP_REMOVED lines=15> */
.L_x_2746:
[----:B------:R-:W-:Y:S05]  /*3a360*/  BSYNC.RECONVERGENT B1 ;  /* 0x0000000000017941 */ /* 0x000fea0003800200 */
.L_x_2745:
[----:B------:R-:W-:Y:S01]  /*3a370*/  ISETP.GE.AND P4, PT, R62, 0x1, PT ;  /* 0x000000013e00780c */ /* 0x000fe20003f86270 */
[----:B------:R-:W-:Y:S01]  /*3a380*/  BSSY.RECONVERGENT B1, `(.L_x_2747) ;  /* 0x000000e000017945 */ /* 0x000fe20003800200 */
[----:B------:R-:W-:Y:S02]  /*3a390*/  IADD3 R96, PT, PT, R0, R96, RZ ;  /* 0x0000006000607210 */ /* 0x000fe40007ffe0ff */
[----:B------:R-:W-:-:S13]  /*3a3a0*/  ISETP.GT.OR P4, PT, R80, R20, !P4 ;  /* 0x000000145000720c */ /* 0x000fda0006784670 */
        /* <DEDUP_REMOVED lines=11> */
.L_x_2748:
[----:B------:R-:W-:Y:S05]  /*3a460*/  BSYNC.RECONVERGENT B1 ;  /* 0x0000000000017941 */ /* 0x000fea0003800200 */
.L_x_2747:
        /* <DEDUP_REMOVED lines=15> */
.L_x_2750:
[----:B------:R-:W-:Y:S05]  /*3a560*/  BSYNC.RECONVERGENT B1 ;  /* 0x0000000000017941 */ /* 0x000fea0003800200 */
.L_x_2749:
        /* <DEDUP_REMOVED lines=15> */
.L_x_2752:
[----:B------:R-:W-:Y:S05]  /*3a660*/  BSYNC.RECONVERGENT B1 ;  /* 0x0000000000017941 */ /* 0x000fea0003800200 */
.L_x_2751:
        /* <DEDUP_REMOVED lines=15> */
.L_x_2754:
[----:B------:R-:W-:Y:S05]  /*3a760*/  BSYNC.RECONVERGENT B1 ;  /* 0x0000000000017941 */ /* 0x000fea0003800200 */
.L_x_2753:
        /* <DEDUP_REMOVED lines=15> */
.L_x_2756:
[----:B------:R-:W-:Y:S05]  /*3a860*/  BSYNC.RECONVERGENT B1 ;  /* 0x0000000000017941 */ /* 0x000fea0003800200 */
.L_x_2755:
        /* <DEDUP_REMOVED lines=14> */
.L_x_2758:
[----:B------:R-:W-:Y:S05]  /*3a950*/  BSYNC.RECONVERGENT B1 ;  /* 0x0000000000017941 */ /* 0x000fea0003800200 */
.L_x_2757:
        /* <DEDUP_REMOVED lines=12> */
[-C--:B------:R-:W-:Y:S02]  /*3aa20*/  VIMNMX R74, PT, PT, R13, R68.reuse, !PT ;  /* 0x000000440d4a7248 */ /* 0x080fe40007fe0100 */
[----:B------:R-:W-:-:S02]  /*3aa30*/  VIMNMX R76, PT, PT, R58, R68, !PT ;  /* 0x000000443a4c7248 */ /* 0x000fc40007fe0100 */
[----:B------:R-:W-:Y:S02]  /*3aa40*/  VIMNMX R78, PT, PT, R60, R68, !PT ;  /* 0x000000443c4e7248 */ /* 0x000fe40007fe0100 */
[----:B------:R-:W-:Y:S02]  /*3aa50*/  VIMNMX R86, PT, PT, R7, R66, !PT ;  /* 0x0000004207567248 */ /* 0x000fe40007fe0100 */
[----:B------:R-:W-:Y:S02]  /*3aa60*/  IADD3 R92, PT, PT, R0, R85, RZ ;  /* 0x00000055005c7210 */ /* 0x000fe40007ffe0ff */
        /* <DEDUP_REMOVED lines=13> */
.L_x_2760:
[----:B------:R-:W-:Y:S05]  /*3ab40*/  BSYNC.RECONVERGENT B1 ;  /* 0x0000000000017941 */ /* 0x000fea0003800200 */
.L_x_2759:
        /* <DEDUP_REMOVED lines=15> */
.L_x_2762:
[----:B------:R-:W-:Y:S05]  /*3ac40*/  BSYNC.RECONVERGENT B1 ;  /* 0x0000000000017941 */ /* 0x000fea0003800200 */
.L_x_2761:
        /* <DEDUP_REMOVED lines=15> */
.L_x_2764:
[----:B------:R-:W-:Y:S05]  /*3ad40*/  BSYNC.RECONVERGENT B1 ;  /* 0x0000000000017941 */ /* 0x000fea0003800200 */
.L_x_2763:
        /* <DEDUP_REMOVED lines=13> */
.L_x_2766:
[----:B------:R-:W-:Y:S05]  /*3ae20*/  BSYNC.RECONVERGENT B1 ;  /* 0x0000000000017941 */ /* 0x000fea0003800200 */
.L_x_2765:
[----:B------:R-:W-:Y:S01]  /*3ae30*/  ISETP.GE.AND P4, PT, R52, 0x1, PT ;  /* 0x000000013400780c */ /* 0x000fe20003f86270 */
[----:B------:R-:W-:Y:S01]  /*3ae40*/  BSSY.RECONVERGENT B1, `(.L_x_2767) ;  /* 0x000000e000017945 */ /* 0x000fe20003800200 */
[----:B------:R-:W-:Y:S02]  /*3ae50*/  IADD3 R96, PT, PT, R0, R92, RZ ;  /* 0x0000005c00607210 */ /* 0x000fe40007ffe0ff */
[----:B------:R-:W-:-:S13]  /*3ae60*/  ISETP.GT.OR P4, PT, R90, R20, !P4 ;  /* 0x000000145a00720c */ /* 0x000fda0006784670 */
[----:B------:R-:W-:Y:S05]  /*3ae70*/  @P4 BRA `(.L_x_2768) ;  /* 0x0000000000284947 */ /* 0x000fea0003800000 */
[----:B0123--:R-:W-:Y:S01]  /*3ae80*/  LDS R82, [R47+0x10] ;  /* 0x000010002f527984 */ /* 0x00ffe20000000800 */
        /* <DEDUP_REMOVED lines=9> */
.L_x_2768:
[----:B------:R-:W-:Y:S05]  /*3af20*/  BSYNC.RECONVERGENT B1 ;  /* 0x0000000000017941 */ /* 0x000fea0003800200 */
.L_x_2767:
[----:B------:R-:W-:Y:S01]  /*3af30*/  ISETP.GE.AND P4, PT, R125, 0x1, PT ;  /* 0x000000017d00780c */ /* 0x000fe20003f86270 */
[----:B------:R-:W-:Y:S01]  /*3af40*/  BSSY.RECONVERGENT B1, `(.L_x_2769) ;  /* 0x000000e000017945 */ /* 0x000fe20003800200 */
[----:B------:R-:W-:Y:S02]  /*3af50*/  IADD3 R96, PT, PT, R0, R96, RZ ;  /* 0x0000006000607210 */ /* 0x000fe40007ffe0ff */
[----:B------:R-:W-:-:S13]  /*3af60*/  ISETP.GT.OR P4, PT, R88, R20, !P4 ;  /* 0x000000145800720c */ /* 0x000fda0006784670 */
[----:B------:R-:W-:Y:S05]  /*3af70*/  @P4 BRA `(.L_x_2770) ;  /* 0x0000000000284947 */ /* 0x000fea0003800000 */
[----:B01234-:R-:W-:Y:S01]  /*3af80*/  LDS R82, [R55+0x10] ;  /* 0x0000100037527984 */ /* 0x01ffe20000000800 */
        /* <DEDUP_REMOVED lines=9> */
.L_x_2770:
[----:B------:R-:W-:Y:S05]  /*3b020*/  BSYNC.RECONVERGENT B1 ;  /* 0x0000000000017941 */ /* 0x000fea0003800200 */
.L_x_2769:
[----:B------:R-:W-:Y:S01]  /*3b030*/  ISETP.GE.AND P4, PT, R54, 0x1, PT ;  /* 0x000000013600780c */ /* 0x000fe20003f86270 */
[----:B------:R-:W-:Y:S01]  /*3b040*/  BSSY.RECONVERGENT B1, `(.L_x_2771) ;  /* 0x000000e000017945 */ /* 0x000fe20003800200 */
[----:B------:R-:W-:Y:S02]  /*3b050*/  IADD3 R96, PT, PT, R0, R96, RZ ;  /* 0x0000006000607210 */ /* 0x000fe40007ffe0ff */
[----:B------:R-:W-:-:S13]  /*3b060*/  ISETP.GT.OR P4, PT, R70, R20, !P4 ;  /* 0x000000144600720c */ /* 0x000fda0006784670 */
        /* <DEDUP_REMOVED lines=11> */
.L_x_2772:
[----:B------:R-:W-:Y:S05]  /*3b120*/  BSYNC.RECONVERGENT B1 ;  /* 0x0000000000017941 */ /* 0x000fea0003800200 */
.L_x_2771:
[----:B------:R-:W-:Y:S01]  /*3b130*/  ISETP.GE.AND P4, PT, R56, 0x1, PT ;  /* 0x000000013800780c */ /* 0x000fe20003f86270 */
[----:B------:R-:W-:Y:S01]  /*3b140*/  BSSY.RECONVERGENT B1, `(.L_x_2773) ;  /* 0x000000e000017945 */ /* 0x000fe20003800200 */
[----:B------:R-:W-:Y:S02]  /*3b150*/  IADD3 R96, PT, PT, R0, R96, RZ ;  /* 0x0000006000607210 */ /* 0x000fe40007ffe0ff */
[----:B------:R-:W-:-:S13]  /*3b160*/  ISETP.GT.OR P4, PT, R72, R20, !P4 ;  /* 0x000000144800720c */ /* 0x000fda0006784670 */
[----:B------:R-:W-:Y:S05]  /*3b170*/  @P4 BRA `(.L_x_2774) ;  /* 0x0000000000284947 */ /* 0x000fea0003800000 */
[----:B0-----:R-:W-:Y:S01]  /*3b180*/  LDS R70, [R65+0x10] ;  /* 0x0000100041467984 */ /* 0x001fe20000000800 */
[----:B-1234-:R-:W0:Y:S03]  /*3b190*/  LDC.64 R84, c[0x0][0x388] ;  /* 0x0000e200ff547b82 */ /* 0x01ee260000000a00 */
        /* <DEDUP_REMOVED lines=8> */
.L_x_2774:
[----:B------:R-:W-:Y:S05]  /*3b220*/  BSYNC.RECONVERGENT B1 ;  /* 0x0000000000017941 */ /* 0x000fea0003800200 */
.L_x_2773:
        /* <DEDUP_REMOVED lines=15> */
.L_x_2776:
[----:B------:R-:W-:Y:S05]  /*3b320*/  BSYNC.RECONVERGENT B1 ;  /* 0x0000000000017941 */ /* 0x000fea0003800200 */
.L_x_2775:
        /* <DEDUP_REMOVED lines=15> */
.L_x_2778:
[----:B------:R-:W-:Y:S05]  /*3b420*/  BSYNC.RECONVERGENT B1 ;  /* 0x0000000000017941 */ /* 0x000fea0003800200 */
.L_x_2777:
        /* <DEDUP_REMOVED lines=15> */
.L_x_2780:
[----:B------:R-:W-:Y:S05]  /*3b520*/  BSYNC.RECONVERGENT B1 ;  /* 0x0000000000017941 */ /* 0x000fea0003800200 */
.L_x_2779:
[----:B------:R-:W-:Y:S01]  /*3b530*/  LOP3.LUT P4, RZ, R3, 0x200, RZ, 0xc0, !PT ;  /* 0x0000020003ff7812 */ /* 0x000fe2000788c0ff */
[----:B------:R-:W-:Y:S01]  /*3b540*/  BSSY.RECONVERGENT B1, `(.L_x_2781) ;  /* 0x000000e000017945 */ /* 0x000fe20003800200 */
[----:B------:R-:W-:Y:S02]  /*3b550*/  IADD3 R96, PT, PT, R0, R96, RZ ;  /* 0x0000006000607210 */ /* 0x000fe40007ffe0ff */
[----:B------:R-:W-:-:S13]  /*3b560*/  ISETP.GT.OR P4, PT, R68, R20, P4 ;  /* 0x000000144400720c */ /* 0x000fda0002784670 */
        /* <DEDUP_REMOVED lines=11> */
.L_x_2782:
[----:B------:R-:W-:Y:S05]  /*3b620*/  BSYNC.RECONVERGENT B1 ;  /* 0x0000000000017941 */ /* 0x000fea0003800200 */
.L_x_2781:
        /* <DEDUP_REMOVED lines=15> */
.L_x_2784:
[----:B------:R-:W-:Y:S05]  /*3b720*/  BSYNC.RECONVERGENT B1 ;  /* 0x0000000000017941 */ /* 0x000fea0003800200 */
.L_x_2783:
[----:B------:R-:W-:Y:S01]  /*3b730*/  ISETP.GT.OR P4, PT, R68, R20, P0 ;  /* 0x000000144400720c */ /* 0x000fe20000784670 */
[----:B------:R-:W-:Y:S01]  /*3b740*/  BSSY.RECONVERGENT B1, `(.L_x_2785) ;  /* 0x000000e000017945 */ /* 0x000fe20003800200 */
[----:B------:R-:W-:-:S11]  /*3b750*/  IADD3 R96, PT, PT, R0, R96, RZ ;  /* 0x0000006000607210 */ /* 0x000fd60007ffe0ff */
[----:B------:R-:W-:Y:S05]  /*3b760*/  @P4 BRA `(.L_x_2786) ;  /* 0x00000000002c4947 */ /* 0x000fea0003800000 */
[----:B0-----:R-:W-:Y:S01]  /*3b770*/  LDS R70, [R115+0x10] ;  /* 0x0000100073467984 */ /* 0x001fe20000000800 */
[----:B------:R-:W-:Y:S01]  /*3b780*/  LEA R78, R8, R121, 0x2 ;  /* 0x00000079084e7211 */ /* 0x000fe200078e10ff */
[----:B-1234-:R-:W0:Y:S02]  /*3b790*/  LDC.64 R84, c[0x0][0x388] ;  /* 0x0000e200ff547b82 */ /* 0x01ee240000000a00 */
        /* <DEDUP_REMOVED lines=8> */
.L_x_2786:
[----:B------:R-:W-:Y:S05]  /*3b820*/  BSYNC.RECONVERGENT B1 ;  /* 0x0000000000017941 */ /* 0x000fea0003800200 */
.L_x_2785:
        /* <DEDUP_REMOVED lines=15> */
.L_x_2788:
[----:B------:R-:W-:Y:S05]  /*3b920*/  BSYNC.RECONVERGENT B1 ;  /* 0x0000000000017941 */ /* 0x000fea0003800200 */
.L_x_2787:
        /* <DEDUP_REMOVED lines=14> */
.L_x_2790:
[----:B------:R-:W-:Y:S05]  /*3ba10*/  BSYNC.RECONVERGENT B1 ;  /* 0x0000000000017941 */ /* 0x000fea0003800200 */
.L_x_2789:
        /* <DEDUP_REMOVED lines=14> */
[-C--:B------:R-:W-:Y:S02]  /*3bb00*/  VIMNMX R78, PT, PT, R13, R66.reuse, !PT ;  /* 0x000000420d4e7248 */ /* 0x080fe40007fe0100 */
[----:B------:R-:W-:Y:S02]  /*3bb10*/  VIMNMX R80, PT, PT, R62, R66, !PT ;  /* 0x000000423e507248 */ /* 0x000fe40007fe0100 */
[----:B------:R-:W-:Y:S02]  /*3bb20*/  VIMNMX R82, PT, PT, R7, R68, !PT ;  /* 0x0000004407527248 */ /* 0x000fe40007fe0100 */
[----:B------:R-:W-:Y:S01]  /*3bb30*/  IADD3 R92, PT, PT, R0, R85, RZ ;  /* 0x00000055005c7210 */ /* 0x000fe20007ffe0ff */
        /* <DEDUP_REMOVED lines=12> */
.L_x_2792:
[----:B------:R-:W-:Y:S05]  /*3bc00*/  BSYNC.RECONVERGENT B1 ;  /* 0x0000000000017941 */ /* 0x000fea0003800200 */
.L_x_2791:
        /* <DEDUP_REMOVED lines=15> */
.L_x_2794:
[----:B------:R-:W-:Y:S05]  /*3bd00*/  BSYNC.RECONVERGENT B1 ;  /* 0x0000000000017941 */ /* 0x000fea0003800200 */
.L_x_2793:
        /* <DEDUP_REMOVED lines=15> */
.L_x_2796:
[----:B------:R-:W-:Y:S05]  /*3be00*/  BSYNC.RECONVERGENT B1 ;  /* 0x0000000000017941 */ /* 0x000fea0003800200 */
.L_x_2795:
        /* <DEDUP_REMOVED lines=13> */
.L_x_2798:
[----:B------:R-:W-:Y:S05]  /*3bee0*/  BSYNC.RECONVERGENT B1 ;  /* 0x0000000000017941 */ /* 0x000fea0003800200 */
.L_x_2797:
        /* <DEDUP_REMOVED lines=15> */
.L_x_2800:
[----:B------:R-:W-:Y:S05]  /*3bfe0*/  BSYNC.RECONVERGENT B1 ;  /* 0x0000000000017941 */ /* 0x000fea0003800200 */
.L_x_2799:
        /* <DEDUP_REMOVED lines=15> */
.L_x_2802:
[----:B------:R-:W-:Y:S05]  /*3c0e0*/  BSYNC.RECONVERGENT B1 ;  /* 0x0000000000017941 */ /* 0x000fea0003800200 */
.L_x_2801:
        /* <DEDUP_REMOVED lines=15> */
.L_x_2804:
[----:B------:R-:W-:Y:S05]  /*3c1e0*/  BSYNC.RECONVERGENT B1 ;  /* 0x0000000000017941 */ /* 0x000fea0003800200 */
.L_x_2803:
        /* <DEDUP_REMOVED lines=15> */
.L_x_2806:
[----:B------:R-:W-:Y:S05]  /*3c2e0*/  BSYNC.RECONVERGENT B1 ;  /* 0x0000000000017941 */ /* 0x000fea0003800200 */
.L_x_2805:
        /* <DEDUP_REMOVED lines=15> */
.L_x_2808:
[----:B------:R-:W-:Y:S05]  /*3c3e0*/  BSYNC.RECONVERGENT B1 ;  /* 0x0000000000017941 */ /* 0x000fea0003800200 */
.L_x_2807:
        /* <DEDUP_REMOVED lines=15> */
.L_x_2810:
[----:B------:R-:W-:Y:S05]  /*3c4e0*/  BSYNC.RECONVERGENT B1 ;  /* 0x0000000000017941 */ /* 0x000fea0003800200 */
.L_x_2809:
        /* <DEDUP_REMOVED lines=15> */
.L_x_2812:
[----:B------:R-:W-:Y:S05]  /*3c5e0*/  BSYNC.RECONVERGENT B1 ;  /* 0x0000000000017941 */ /* 0x000fea0003800200 */
.L_x_2811:
        /* <DEDUP_REMOVED lines=15> */
.L_x_2814:
[----:B------:R-:W-:Y:S05]  /*3c6e0*/  BSYNC.RECONVERGENT B1 ;  /* 0x0000000000017941 */ /* 0x000fea0003800200 */
.L_x_2813:
        /* <DEDUP_REMOVED lines=15> */
.L_x_2816:
[----:B------:R-:W-:Y:S05]  /*3c7e0*/  BSYNC.RECONVERGENT B1 ;  /* 0x0000000000017941 */ /* 0x000fea0003800200 */
.L_x_2815:
        /* <DEDUP_REMOVED lines=15> */
.L_x_2818:
[----:B------:R-:W-:Y:S05]  /*3c8e0*/  BSYNC.RECONVERGENT B1 ;  /* 0x0000000000017941 */ /* 0x000fea0003800200 */
.L_x_2817:
        /* <DEDUP_REMOVED lines=15> */
.L_x_2820:
[----:B------:R-:W-:Y:S05]  /*3c9e0*/  BSYNC.RECONVERGENT B1 ;  /* 0x0000000000017941 */ /* 0x000fea0003800200 */
.L_x_2819:
        /* <DEDUP_REMOVED lines=14> */
.L_x_2822:
[----:B------:R-:W-:Y:S05]  /*3cad0*/  BSYNC.RECONVERGENT B1 ;  /* 0x0000000000017941 */ /* 0x000fea0003800200 */
.L_x_2821:
        /* <DEDUP_REMOVED lines=30> */
.L_x_2824:
[----:B------:R-:W-:Y:S05]  /*3ccc0*/  BSYNC.RECONVERGENT B1 ;  /* 0x0000000000017941 */ /* 0x000fea0003800200 */
.L_x_2823:
        /* <DEDUP_REMOVED lines=15> */
.L_x_2826:
[----:B------:R-:W-:Y:S05]  /*3cdc0*/  BSYNC.RECONVERGENT B1 ;  /* 0x0000000000017941 */ /* 0x000fea0003800200 */
.L_x_2825:
        /* <DEDUP_REMOVED lines=15> */
.L_x_2828:
[----:B------:R-:W-:Y:S05]  /*3cec0*/  BSYNC.RECONVERGENT B1 ;  /* 0x0000000000017941 */ /* 0x000fea0003800200 */
.L_x_2827:
        /* <DEDUP_REMOVED lines=13> */
.L_x_2830:
[----:B------:R-:W-:Y:S05]  /*3cfa0*/  BSYNC.RECONVERGENT B1 ;  /* 0x0000000000017941 */ /* 0x000fea0003800200 */
.L_x_2829:
        /* <DEDUP_REMOVED lines=15> */
.L_x_2832:
[----:B------:R-:W-:Y:S05]  /*3d0a0*/  BSYNC.RECONVERGENT B1 ;  /* 0x0000000000017941 */ /* 0x000fea0003800200 */
.L_x_2831:
        /* <DEDUP_REMOVED lines=15> */
.L_x_2834:
[----:B------:R-:W-:Y:S05]  /*3d1a0*/  BSYNC.RECONVERGENT B1 ;  /* 0x0000000000017941 */ /* 0x000fea0003800200 */
.L_x_2833:
        /* <DEDUP_REMOVED lines=15> */
.L_x_2836:
[----:B------:R-:W-:Y:S05]  /*3d2a0*/  BSYNC.RECONVERGENT B1 ;  /* 0x0000000000017941 */ /* 0x000fea0003800200 */
.L_x_2835:
        /* <DEDUP_REMOVED lines=15> */
.L_x_2838:
[----:B------:R-:W-:Y:S05]  /*3d3a0*/  BSYNC.RECONVERGENT B1 ;  /* 0x0000000000017941 */ /* 0x000fea0003800200 */
.L_x_2837:
        /* <DEDUP_REMOVED lines=15> */
.L_x_2840:
[----:B------:R-:W-:Y:S05]  /*3d4a0*/  BSYNC.RECONVERGENT B1 ;  /* 0x0000000000017941 */ /* 0x000fea0003800200 */
.L_x_2839:
        /* <DEDUP_REMOVED lines=15> */
.L_x_2842:
[----:B------:R-:W-:Y:S05]  /*3d5a0*/  BSYNC.RECONVERGENT B1 ;  /* 0x0000000000017941 */ /* 0x000fea0003800200 */
.L_x_2841:
        /* <DEDUP_REMOVED lines=15> */
.L_x_2844:
[----:B------:R-:W-:Y:S05]  /*3d6a0*/  BSYNC.RECONVERGENT B1 ;  /* 0x0000000000017941 */ /* 0x000fea0003800200 */
.L_x_2843:
        /* <DEDUP_REMOVED lines=15> */
.L_x_2846:
[----:B------:R-:W-:Y:S05]  /*3d7a0*/  BSYNC.RECONVERGENT B1 ;  /* 0x0000000000017941 */ /* 0x000fea0003800200 */
.L_x_2845:
        /* <DEDUP_REMOVED lines=15> */
.L_x_2848:
[----:B------:R-:W-:Y:S05]  /*3d8a0*/  BSYNC.RECONVERGENT B1 ;  /* 0x0000000000017941 */ /* 0x000fea0003800200 */
.L_x_2847:
        /* <DEDUP_REMOVED lines=15> */
.L_x_2850:
[----:B------:R-:W-:Y:S05]  /*3d9a0*/  BSYNC.RECONVERGENT B1 ;  /* 0x0000000000017941 */ /* 0x000fea0003800200 */
.L_x_2849:
        /* <DEDUP_REMOVED lines=15> */
.L_x_2852:
[----:B------:R-:W-:Y:S05]  /*3daa0*/  BSYNC.RECONVERGENT B1 ;  /* 0x0000000000017941 */ /* 0x000fea0003800200 */
.L_x_2851:
        /* <DEDUP_REMOVED lines=14> */
.L_x_2854:
[----:B------:R-:W-:Y:S05]  /*3db90*/  BSYNC.RECONVERGENT B1 ;  /* 0x0000000000017941 */ /* 0x000fea0003800200 */
.L_x_2853:
        /* <DEDUP_REMOVED lines=30> */
.L_x_2856:
[----:B------:R-:W-:Y:S05]  /*3dd80*/  BSYNC.RECONVERGENT B1 ;  /* 0x0000000000017941 */ /* 0x000fea0003800200 */
.L_x_2855:
        /* <DEDUP_REMOVED lines=15> */
.L_x_2858:
[----:B------:R-:W-:Y:S05]  /*3de80*/  BSYNC.RECONVERGENT B1 ;  /* 0x0000000000017941 */ /* 0x000fea0003800200 */
.L_x_2857:
        /* <DEDUP_REMOVED lines=15> */
.L_x_2860:
[----:B------:R-:W-:Y:S05]  /*3df80*/  BSYNC.RECONVERGENT B1 ;  /* 0x0000000000017941 */ /* 0x000fea0003800200 */
.L_x_2859:
        /* <DEDUP_REMOVED lines=13> */
.L_x_2862:
[----:B------:R-:W-:Y:S05]  /*3e060*/  BSYNC.RECONVERGENT B1 ;  /* 0x0000000000017941 */ /* 0x000fea0003800200 */
.L_x_2861:
        /* <DEDUP_REMOVED lines=15> */
.L_x_2864:
[----:B------:R-:W-:Y:S05]  /*3e160*/  BSYNC.RECONVERGENT B1 ;  /* 0x0000000000017941 */ /* 0x000fea0003800200 */
.L_x_2863:
        /* <DEDUP_REMOVED lines=15> */
.L_x_2866:
[----:B------:R-:W-:Y:S05]  /*3e260*/  BSYNC.RECONVERGENT B1 ;  /* 0x0000000000017941 */ /* 0x000fea0003800200 */
.L_x_2865:
        /* <DEDUP_REMOVED lines=15> */
.L_x_2868:
[----:B------:R-:W-:Y:S05]  /*3e360*/  BSYNC.RECONVERGENT B1 ;  /* 0x0000000000017941 */ /* 0x000fea0003800200 */
.L_x_2867:
        /* <DEDUP_REMOVED lines=15> */
.L_x_2870:
[----:B------:R-:W-:Y:S05]  /*3e460*/  BSYNC.RECONVERGENT B1 ;  /* 0x0000000000017941 */ /* 0x000fea0003800200 */
.L_x_2869:
        /* <DEDUP_REMOVED lines=15> */
.L_x_2872:
[----:B------:R-:W-:Y:S05]  /*3e560*/  BSYNC.RECONVERGENT B1 ;  /* 0x0000000000017941 */ /* 0x000fea0003800200 */
.L_x_2871:
        /* <DEDUP_REMOVED lines=15> */
.L_x_2874:
[----:B------:R-:W-:Y:S05]  /*3e660*/  BSYNC.RECONVERGENT B1 ;  /* 0x0000000000017941 */ /* 0x000fea0003800200 */
.L_x_2873:
        /* <DEDUP_REMOVED lines=15> */
.L_x_2876:
[----:B------:R-:W-:Y:S05]  /*3e760*/  BSYNC.RECONVERGENT B1 ;  /* 0x0000000000017941 */ /* 0x000fea0003800200 */
.L_x_2875:
        /* <DEDUP_REMOVED lines=15> */
.L_x_2878:
[----:B------:R-:W-:Y:S05]  /*3e860*/  BSYNC.RECONVERGENT B1 ;  /* 0x0000000000017941 */ /* 0x000fea0003800200 */
.L_x_2877:
        /* <DEDUP_REMOVED lines=15> */
.L_x_2880:
[----:B------:R-:W-:Y:S05]  /*3e960*/  BSYNC.RECONVERGENT B1 ;  /* 0x0000000000017941 */ /* 0x000fea0003800200 */
.L_x_2879:
        /* <DEDUP_REMOVED lines=15> */
.L_x_2882:
[----:B------:R-:W-:Y:S05]  /*3ea60*/  BSYNC.RECONVERGENT B1 ;  /* 0x0000000000017941 */ /* 0x000fea0003800200 */
.L_x_2881:
        /* <DEDUP_REMOVED lines=15> */
.L_x_2884:
[----:B------:R-:W-:Y:S05]  /*3eb60*/  BSYNC.RECONVERGENT B1 ;  /* 0x0000000000017941 */ /* 0x000fea0003800200 */
.L_x_2883:
        /* <DEDUP_REMOVED lines=14> */
.L_x_2886:
[----:B------:R-:W-:Y:S05]  /*3ec50*/  BSYNC.RECONVERGENT B1 ;  /* 0x0000000000017941 */ /* 0x000fea0003800200 */
.L_x_2885:
        /* <DEDUP_REMOVED lines=30> */
.L_x_2888:
[----:B------:R-:W-:Y:S05]  /*3ee40*/  BSYNC.RECONVERGENT B1 ;  /* 0x0000000000017941 */ /* 0x000fea0003800200 */
.L_x_2887:
        /* <DEDUP_REMOVED lines=15> */
.L_x_2890:
[----:B------:R-:W-:Y:S05]  /*3ef40*/  BSYNC.RECONVERGENT B1 ;  /* 0x0000000000017941 */ /* 0x000fea0003800200 */
.L_x_2889:
        /* <DEDUP_REMOVED lines=15> */
.L_x_2892:
[----:B------:R-:W-:Y:S05]  /*3f040*/  BSYNC.RECONVERGENT B1 ;  /* 0x0000000000017941 */ /* 0x000fea0003800200 */
.L_x_2891:
        /* <DEDUP_REMOVED lines=13> */
.L_x_2894:
[----:B------:R-:W-:Y:S05]  /*3f120*/  BSYNC.RECONVERGENT B1 ;  /* 0x0000000000017941 */ /* 0x000fea0003800200 */
.L_x_2893:
        /* <DEDUP_REMOVED lines=15> */
.L_x_2896:
[----:B------:R-:W-:Y:S05]  /*3f220*/  BSYNC.RECONVERGENT B1 ;  /* 0x0000000000017941 */ /* 0x000fea0003800200 */
.L_x_2895:
        /* <DEDUP_REMOVED lines=15> */
.L_x_2898:
[----:B------:R-:W-:Y:S05]  /*3f320*/  BSYNC.RECONVERGENT B1 ;  /* 0x0000000000017941 */ /* 0x000fea0003800200 */
.L_x_2897:
        /* <DEDUP_REMOVED lines=15> */
.L_x_2900:
[----:B------:R-:W-:Y:S05]  /*3f420*/  BSYNC.RECONVERGENT B1 ;  /* 0x0000000000017941 */ /* 0x000fea0003800200 */
.L_x_2899:
        /* <DEDUP_REMOVED lines=15> */
.L_x_2902:
[----:B------:R-:W-:Y:S05]  /*3f520*/  BSYNC.RECONVERGENT B1 ;  /* 0x0000000000017941 */ /* 0x000fea0003800200 */
.L_x_2901:
        /* <DEDUP_REMOVED lines=15> */
.L_x_2904:
[----:B------:R-:W-:Y:S05]  /*3f620*/  BSYNC.RECONVERGENT B1 ;  /* 0x0000000000017941 */ /* 0x000fea0003800200 */
.L_x_2903:
        /* <DEDUP_REMOVED lines=15> */
.L_x_2906:
[----:B------:R-:W-:Y:S05]  /*3f720*/  BSYNC.RECONVERGENT B1 ;  /* 0x0000000000017941 */ /* 0x000fea0003800200 */
.L_x_2905:
        /* <DEDUP_REMOVED lines=15> */
.L_x_2908:
[----:B------:R-:W-:Y:S05]  /*3f820*/  BSYNC.RECONVERGENT B1 ;  /* 0x0000000000017941 */ /* 0x000fea0003800200 */
.L_x_2907:
        /* <DEDUP_REMOVED lines=15> */
.L_x_2910:
[----:B------:R-:W-:Y:S05]  /*3f920*/  BSYNC.RECONVERGENT B1 ;  /* 0x0000000000017941 */ /* 0x000fea0003800200 */
.L_x_2909:
        /* <DEDUP_REMOVED lines=15> */
.L_x_2912:
[----:B------:R-:W-:Y:S05]  /*3fa20*/  BSYNC.RECONVERGENT B1 ;  /* 0x0000000000017941 */ /* 0x000fea0003800200 */
.L_x_2911:
        /* <DEDUP_REMOVED lines=15> */
.L_x_2914:
[----:B------:R-:W-:Y:S05]  /*3fb20*/  BSYNC.RECONVERGENT B1 ;  /* 0x0000000000017941 */ /* 0x000fea0003800200 */
.L_x_2913:
        /* <DEDUP_REMOVED lines=15> */
.L_x_2916:
[----:B------:R-:W-:Y:S05]  /*3fc20*/  BSYNC.RECONVERGENT B1 ;  /* 0x0000000000017941 */ /* 0x000fea0003800200 */
.L_x_2915:
        /* <DEDUP_REMOVED lines=14> */
.L_x_2918:
[----:B------:R-:W-:Y:S05]  /*3fd10*/  BSYNC.RECONVERGENT B1 ;  /* 0x0000000000017941 */ /* 0x000fea0003800200 */
.L_x_2917:
        /* <DEDUP_REMOVED lines=30> */
.L_x_2920:
[----:B------:R-:W-:Y:S05]  /*3ff00*/  BSYNC.RECONVERGENT B1 ;  /* 0x0000000000017941 */ /* 0x000fea0003800200 */
.L_x_2919:
        /* <DEDUP_REMOVED lines=15> */
.L_x_2922:
[----:B------:R-:W-:Y:S05]  /*40000*/  BSYNC.RECONVERGENT B1 ;  /* 0x0000000000017941 */ /* 0x000fea0003800200 */
.L_x_2921:
        /* <DEDUP_REMOVED lines=15> */
.L_x_2924:
[----:B------:R-:W-:Y:S05]  /*40100*/  BSYNC.RECONVERGENT B1 ;  /* 0x0000000000017941 */ /* 0x000fea0003800200 */
.L_x_2923:
        /* <DEDUP_REMOVED lines=13> */
.L_x_2926:
[----:B------:R-:W-:Y:S05]  /*401e0*/  BSYNC.RECONVERGENT B1 ;  /* 0x0000000000017941 */ /* 0x000fea0003800200 */
.L_x_2925:
        /* <DEDUP_REMOVED lines=15> */
.L_x_2928:
[----:B------:R-:W-:Y:S05]  /*402e0*/  BSYNC.RECONVERGENT B1 ;  /* 0x0000000000017941 */ /* 0x000fea0003800200 */
.L_x_2927:
        /* <DEDUP_REMOVED lines=15> */
.L_x_2930:
[----:B------:R-:W-:Y:S05]  /*403e0*/  BSYNC.RECONVERGENT B1 ;  /* 0x0000000000017941 */ /* 0x000fea0003800200 */
.L_x_2929:
        /* <DEDUP_REMOVED lines=15> */
.L_x_2932:
[----:B------:R-:W-:Y:S05]  /*404e0*/  BSYNC.RECONVERGENT B1 ;  /* 0x0000000000017941 */ /* 0x000fea0003800200 */
.L_x_2931:
        /* <DEDUP_REMOVED lines=15> */
.L_x_2934:
[----:B------:R-:W-:Y:S05]  /*405e0*/  BSYNC.RECONVERGENT B1 ;  /* 0x0000000000017941 */ /* 0x000fea0003800200 */
.L_x_2933:
        /* <DEDUP_REMOVED lines=15> */
.L_x_2936:
[----:B------:R-:W-:Y:S05]  /*406e0*/  BSYNC.RECONVERGENT B1 ;  /* 0x0000000000017941 */ /* 0x000fea0003800200 */
.L_x_2935:
        /* <DEDUP_REMOVED lines=15> */
.L_x_2938:
[----:B------:R-:W-:Y:S05]  /*407e0*/  BSYNC.RECONVERGENT B1 ;  /* 0x0000000000017941 */ /* 0x000fea0003800200 */
.L_x_2937:
        /* <DEDUP_REMOVED lines=15> */
.L_x_2940:
[----:B------:R-:W-:Y:S05]  /*408e0*/  BSYNC.RECONVERGENT B1 ;  /* 0x0000000000017941 */ /* 0x000fea0003800200 */
.L_x_2939:
        /* <DEDUP_REMOVED lines=15> */
.L_x_2942:
[----:B------:R-:W-:Y:S05]  /*409e0*/  BSYNC.RECONVERGENT B1 ;  /* 0x0000000000017941 */ /* 0x000fea0003800200 */
.L_x_2941:
        /* <DEDUP_REMOVED lines=15> */
.L_x_2944:
[----:B------:R-:W-:Y:S05]  /*40ae0*/  BSYNC.RECONVERGENT B1 ;  /* 0x0000000000017941 */ /* 0x000fea0003800200 */
.L_x_2943:
        /* <DEDUP_REMOVED lines=15> */
.L_x_2946:
[----:B------:R-:W-:Y:S05]  /*40be0*/  BSYNC.RECONVERGENT B1 ;  /* 0x0000000000017941 */ /* 0x000fea0003800200 */
.L_x_2945:
        /* <DEDUP_REMOVED lines=15> */
.L_x_2948:
[----:B------:R-:W-:Y:S05]  /*40ce0*/  BSYNC.RECONVERGENT B1 ;  /* 0x0000000000017941 */ /* 0x000fea0003800200 */
.L_x_2947:
        /* <DEDUP_REMOVED lines=14> */
.L_x_2950:
[----:B------:R-:W-:Y:S05]  /*40dd0*/  BSYNC.RECONVERGENT B1 ;  /* 0x0000000000017941 */ /* 0x000fea0003800200 */
.L_x_2949:
        /* <DEDUP_REMOVED lines=30> */
.L_x_2952:
[----:B------:R-:W-:Y:S05]  /*40fc0*/  BSYNC.RECONVERGENT B1 ;  /* 0x0000000000017941 */ /* 0x000fea0003800200 */
.L_x_2951:
        /* <DEDUP_REMOVED lines=15> */
.L_x_2954:
[----:B------:R-:W-:Y:S05]  /*410c0*/  BSYNC.RECONVERGENT B1 ;  /* 0x0000000000017941 */ /* 0x000fea0003800200 */
.L_x_2953:
        /* <DEDUP_REMOVED lines=15> */
.L_x_2956:
[----:B------:R-:W-:Y:S05]  /*411c0*/  BSYNC.RECONVERGENT B1 ;  /* 0x0000000000017941 */ /* 0x000fea0003800200 */
.L_x_2955:
        /* <DEDUP_REMOVED lines=13> */
.L_x_2958:
[----:B------:R-:W-:Y:S05]  /*412a0*/  BSYNC.RECONVERGENT B1 ;  /* 0x0000000000017941 */ /* 0x000fea0003800200 */
.L_x_2957:
        /* <DEDUP_REMOVED lines=15> */
.L_x_2960:
[----:B------:R-:W-:Y:S05]  /*413a0*/  BSYNC.RECONVERGENT B1 ;  /* 0x0000000000017941 */ /* 0x000fea0003800200 */
.L_x_2959:
        /* <DEDUP_REMOVED lines=15> */
.L_x_2962:
[----:B------:R-:W-:Y:S05]  /*414a0*/  BSYNC.RECONVERGENT B1 ;  /* 0x0000000000017941 */ /* 0x000fea0003800200 */
.L_x_2961:
        /* <DEDUP_REMOVED lines=15> */
.L_x_2964:
[----:B------:R-:W-:Y:S05]  /*415a0*/  BSYNC.RECONVERGENT B1 ;  /* 0x0000000000017941 */ /* 0x000fea0003800200 */
.L_x_2963:
        /* <DEDUP_REMOVED lines=15> */
.L_x_2966:
[----:B------:R-:W-:Y:S05]  /*416a0*/  BSYNC.RECONVERGENT B1 ;  /* 0x0000000000017941 */ /* 0x000fea0003800200 */
.L_x_2965:
        /* <DEDUP_REMOVED lines=15> */
.L_x_2968:
[----:B------:R-:W-:Y:S05]  /*417a0*/  BSYNC.RECONVERGENT B1 ;  /* 0x0000000000017941 */ /* 0x000fea0003800200 */
.L_x_2967:
        /* <DEDUP_REMOVED lines=15> */
.L_x_2970:
[----:B------:R-:W-:Y:S05]  /*418a0*/  BSYNC.RECONVERGENT B1 ;  /* 0x0000000000017941 */ /* 0x000fea0003800200 */
.L_x_2969:
        /* <DEDUP_REMOVED lines=15> */
.L_x_2972:
[----:B------:R-:W-:Y:S05]  /*419a0*/  BSYNC.RECONVERGENT B1 ;  /* 0x0000000000017941 */ /* 0x000fea0003800200 */
.L_x_2971:
        /* <DEDUP_REMOVED lines=15> */
.L_x_2974:
[----:B------:R-:W-:Y:S05]  /*41aa0*/  BSYNC.RECONVERGENT B1 ;  /* 0x0000000000017941 */ /* 0x000fea0003800200 */
.L_x_2973:
        /* <DEDUP_REMOVED lines=15> */
.L_x_2976:
[----:B------:R-:W-:Y:S05]  /*41ba0*/  BSYNC.RECONVERGENT B1 ;  /* 0x0000000000017941 */ /* 0x000fea0003800200 */
.L_x_2975:
        /* <DEDUP_REMOVED lines=15> */
.L_x_2978:
[----:B------:R-:W-:Y:S05]  /*41ca0*/  BSYNC.RECONVERGENT B1 ;  /* 0x0000000000017941 */ /* 0x000fea0003800200 */
.L_x_2977:
        /* <DEDUP_REMOVED lines=15> */
.L_x_2980:
[----:B------:R-:W-:Y:S05]  /*41da0*/  BSYNC.RECONVERGENT B1 ;  /* 0x0000000000017941 */ /* 0x000fea0003800200 */
.L_x_2979:
        /* <DEDUP_REMOVED lines=14> */
.L_x_2982:
[----:B------:R-:W-:Y:S05]  /*41e90*/  BSYNC.RECONVERGENT B1 ;  /* 0x0000000000017941 */ /* 0x000fea0003800200 */
.L_x_2981:
        /* <DEDUP_REMOVED lines=30> */
.L_x_2984:
[----:B------:R-:W-:Y:S05]  /*42080*/  BSYNC.RECONVERGENT B1 ;  /* 0x0000000000017941 */ /* 0x000fea0003800200 */
.L_x_2983:
        /* <DEDUP_REMOVED lines=15> */
.L_x_2986:
[----:B------:R-:W-:Y:S05]  /*42180*/  BSYNC.RECONVERGENT B1 ;  /* 0x0000000000017941 */ /* 0x000fea0003800200 */
.L_x_2985:
        /* <DEDUP_REMOVED lines=15> */
.L_x_2988:
[----:B------:R-:W-:Y:S05]  /*42280*/  BSYNC.RECONVERGENT B1 ;  /* 0x0000000000017941 */ /* 0x000fea0003800200 */
.L_x_2987:
        /* <DEDUP_REMOVED lines=13> */
.L_x_2990:
[----:B------:R-:W-:Y:S05]  /*42360*/  BSYNC.RECONVERGENT B1 ;  /* 0x0000000000017941 */ /* 0x000fea0003800200 */
.L_x_2989:
        /* <DEDUP_REMOVED lines=15> */
.L_x_2992:
[----:B------:R-:W-:Y:S05]  /*42460*/  BSYNC.RECONVERGENT B1 ;  /* 0x0000000000017941 */ /* 0x000fea0003800200 */
.L_x_2991:
        /* <DEDUP_REMOVED lines=15> */
.L_x_2994:
[----:B------:R-:W-:Y:S05]  /*42560*/  BSYNC.RECONVERGENT B1 ;  /* 0x0000000000017941 */ /* 0x000fea0003800200 */
.L_x_2993:
        /* <DEDUP_REMOVED lines=15> */
.L_x_2996:
[----:B------:R-:W-:Y:S05]  /*42660*/  BSYNC.RECONVERGENT B1 ;  /* 0x0000000000017941 */ /* 0x000fea0003800200 */
.L_x_2995:
        /* <DEDUP_REMOVED lines=15> */
.L_x_2998:
[----:B------:R-:W-:Y:S05]  /*42760*/  BSYNC.RECONVERGENT B1 ;  /* 0x0000000000017941 */ /* 0x000fea0003800200 */
.L_x_2997:
        /* <DEDUP_REMOVED lines=15> */
.L_x_3000:
[----:B------:R-:W-:Y:S05]  /*42860*/  BSYNC.RECONVERGENT B1 ;  /* 0x0000000000017941 */ /* 0x000fea0003800200 */
.L_x_2999:
        /* <DEDUP_REMOVED lines=15> */
.L_x_3002:
[----:B------:R-:W-:Y:S05]  /*42960*/  BSYNC.RECONVERGENT B1 ;  /* 0x0000000000017941 */ /* 0x000fea0003800200 */
.L_x_3001:
        /* <DEDUP_REMOVED lines=15> */
.L_x_3004:
[----:B------:R-:W-:Y:S05]  /*42a60*/  BSYNC.RECONVERGENT B1 ;  /* 0x0000000000017941 */ /* 0x000fea0003800200 */
.L_x_3003:
        /* <DEDUP_REMOVED lines=15> */
.L_x_3006:
[----:B------:R-:W-:Y:S05]  /*42b60*/  BSYNC.RECONVERGENT B1 ;  /* 0x0000000000017941 */ /* 0x000fea0003800200 */
.L_x_3005:
        /* <DEDUP_REMOVED lines=15> */
.L_x_3008:
[----:B------:R-:W-:Y:S05]  /*42c60*/  BSYNC.RECONVERGENT B1 ;  /* 0x0000000000017941 */ /* 0x000fea0003800200 */
.L_x_3007:
        /* <DEDUP_REMOVED lines=15> */
.L_x_3010:
[----:B------:R-:W-:Y:S05]  /*42d60*/  BSYNC.RECONVERGENT B1 ;  /* 0x0000000000017941 */ /* 0x000fea0003800200 */
.L_x_3009:
        /* <DEDUP_REMOVED lines=15> */
.L_x_3012:
[----:B------:R-:W-:Y:S05]  /*42e60*/  BSYNC.RECONVERGENT B1 ;  /* 0x0000000000017941 */ /* 0x000fea0003800200 */
.L_x_3011:
        /* <DEDUP_REMOVED lines=14> */
.L_x_3014:
[----:B------:R-:W-:Y:S05]  /*42f50*/  BSYNC.RECONVERGENT B1 ;  /* 0x0000000000017941 */ /* 0x000fea0003800200 */
.L_x_3013:
        /* <DEDUP_REMOVED lines=30> */
.L_x_3016:
[----:B------:R-:W-:Y:S05]  /*43140*/  BSYNC.RECONVERGENT B1 ;  /* 0x0000000000017941 */ /* 0x000fea0003800200 */
.L_x_3015:
        /* <DEDUP_REMOVED lines=15> */
.L_x_3018:
[----:B------:R-:W-:Y:S05]  /*43240*/  BSYNC.RECONVERGENT B1 ;  /* 0x0000000000017941 */ /* 0x000fea0003800200 */
.L_x_3017:
        /* <DEDUP_REMOVED lines=15> */
.L_x_3020:
[----:B------:R-:W-:Y:S05]  /*43340*/  BSYNC.RECONVERGENT B1 ;  /* 0x0000000000017941 */ /* 0x000fea0003800200 */
.L_x_3019:
        /* <DEDUP_REMOVED lines=13> */
.L_x_3022:
[----:B------:R-:W-:Y:S05]  /*43420*/  BSYNC.RECONVERGENT B1 ;  /* 0x0000000000017941 */ /* 0x000fea0003800200 */
.L_x_3021:
        /* <DEDUP_REMOVED lines=15> */
.L_x_3024:
[----:B------:R-:W-:Y:S05]  /*43520*/  BSYNC.RECONVERGENT B1 ;  /* 0x0000000000017941 */ /* 0x000fea0003800200 */
.L_x_3023:
        /* <DEDUP_REMOVED lines=15> */
.L_x_3026:
[----:B------:R-:W-:Y:S05]  /*43620*/  BSYNC.RECONVERGENT B1 ;  /* 0x0000000000017941 */ /* 0x000fea0003800200 */
.L_x_3025:
        /* <DEDUP_REMOVED lines=15> */
.L_x_3028:
[----:B------:R-:W-:Y:S05]  /*43720*/  BSYNC.RECONVERGENT B1 ;  /* 0x0000000000017941 */ /* 0x000fea0003800200 */
.L_x_3027:
        /* <DEDUP_REMOVED lines=15> */
.L_x_3030:
[----:B------:R-:W-:Y:S05]  /*43820*/  BSYNC.RECONVERGENT B1 ;  /* 0x0000000000017941 */ /* 0x000fea0003800200 */
.L_x_3029:
        /* <DEDUP_REMOVED lines=15> */
.L_x_3032:
[----:B------:R-:W-:Y:S05]  /*43920*/  BSYNC.RECONVERGENT B1 ;  /* 0x0000000000017941 */ /* 0x000fea0003800200 */
.L_x_3031:
        /* <DEDUP_REMOVED lines=15> */
.L_x_3034:
[----:B------:R-:W-:Y:S05]  /*43a20*/  BSYNC.RECONVERGENT B1 ;  /* 0x0000000000017941 */ /* 0x000fea0003800200 */
.L_x_3033:
        /* <DEDUP_REMOVED lines=15> */
.L_x_3036:
[----:B------:R-:W-:Y:S05]  /*43b20*/  BSYNC.RECONVERGENT B1 ;  /* 0x0000000000017941 */ /* 0x000fea0003800200 */
.L_x_3035:
        /* <DEDUP_REMOVED lines=15> */
.L_x_3038:
[----:B------:R-:W-:Y:S05]  /*43c20*/  BSYNC.RECONVERGENT B1 ;  /* 0x0000000000017941 */ /* 0x000fea0003800200 */
.L_x_3037:
        /* <DEDUP_REMOVED lines=15> */
.L_x_3040:
[----:B------:R-:W-:Y:S05]  /*43d20*/  BSYNC.RECONVERGENT B1 ;  /* 0x0000000000017941 */ /* 0x000fea0003800200 */
.L_x_3039:
        /* <DEDUP_REMOVED lines=15> */
.L_x_3042:
[----:B------:R-:W-:Y:S05]  /*43e20*/  BSYNC.RECONVERGENT B1 ;  /* 0x0000000000017941 */ /* 0x000fea0003800200 */
.L_x_3041:
        /* <DEDUP_REMOVED lines=15> */
.L_x_3044:
[----:B------:R-:W-:Y:S05]  /*43f20*/  BSYNC.RECONVERGENT B1 ;  /* 0x0000000000017941 */ /* 0x000fea0003800200 */
.L_x_3043:
        /* <DEDUP_REMOVED lines=14> */
.L_x_3046:
[----:B------:R-:W-:Y:S05]  /*44010*/  BSYNC.RECONVERGENT B1 ;  /* 0x0000000000017941 */ /* 0x000fea0003800200 */
.L_x_3045:
        /* <DEDUP_REMOVED lines=30> */
.L_x_3048:
[----:B------:R-:W-:Y:S05]  /*44200*/  BSYNC.RECONVERGENT B1 ;  /* 0x0000000000017941 */ /* 0x000fea0003800200 */
.L_x_3047:
        /* <DEDUP_REMOVED lines=15> */
.L_x_3050:
[----:B------:R-:W-:Y:S05]  /*44300*/  BSYNC.RECONVERGENT B1 ;  /* 0x0000000000017941 */ /* 0x000fea0003800200 */
.L_x_3049:
        /* <DEDUP_REMOVED lines=15> */
.L_x_3052:
[----:B------:R-:W-:Y:S05]  /*44400*/  BSYNC.RECONVERGENT B1 ;  /* 0x0000000000017941 */ /* 0x000fea0003800200 */
.L_x_3051:
        /* <DEDUP_REMOVED lines=13> */
.L_x_3054:
[----:B------:R-:W-:Y:S05]  /*444e0*/  BSYNC.RECONVERGENT B1 ;  /* 0x0000000000017941 */ /* 0x000fea0003800200 */
.L_x_3053:
        /* <DEDUP_REMOVED lines=15> */
.L_x_3056:
[----:B------:R-:W-:Y:S05]  /*445e0*/  BSYNC.RECONVERGENT B1 ;  /* 0x0000000000017941 */ /* 0x000fea0003800200 */
.L_x_3055:
        /* <DEDUP_REMOVED lines=15> */
.L_x_3058:
[----:B------:R-:W-:Y:S05]  /*446e0*/  BSYNC.RECONVERGENT B1 ;  /* 0x0000000000017941 */ /* 0x000fea0003800200 */
.L_x_3057:
        /* <DEDUP_REMOVED lines=15> */
.L_x_3060:
[----:B------:R-:W-:Y:S05]  /*447e0*/  BSYNC.RECONVERGENT B1 ;  /* 0x0000000000017941 */ /* 0x000fea0003800200 */
.L_x_3059:
        /* <DEDUP_REMOVED lines=15> */
.L_x_3062:
[----:B------:R-:W-:Y:S05]  /*448e0*/  BSYNC.RECONVERGENT B1 ;  /* 0x0000000000017941 */ /* 0x000fea0003800200 */
.L_x_3061:
        /* <DEDUP_REMOVED lines=15> */
.L_x_3064:
[----:B------:R-:W-:Y:S05]  /*449e0*/  BSYNC.RECONVERGENT B1 ;  /* 0x0000000000017941 */ /* 0x000fea0003800200 */
.L_x_3063:
        /* <DEDUP_REMOVED lines=15> */
.L_x_3066:
[----:B------:R-:W-:Y:S05]  /*44ae0*/  BSYNC.RECONVERGENT B1 ;  /* 0x0000000000017941 */ /* 0x000fea0003800200 */
.L_x_3065:
        /* <DEDUP_REMOVED lines=15> */
.L_x_3068:
[----:B------:R-:W-:Y:S05]  /*44be0*/  BSYNC.RECONVERGENT B1 ;  /* 0x0000000000017941 */ /* 0x000fea0003800200 */
.L_x_3067:
        /* <DEDUP_REMOVED lines=15> */
.L_x_3070:
[----:B------:R-:W-:Y:S05]  /*44ce0*/  BSYNC.RECONVERGENT B1 ;  /* 0x0000000000017941 */ /* 0x000fea0003800200 */
.L_x_3069:
        /* <DEDUP_REMOVED lines=15> */
.L_x_3072:
[----:B------:R-:W-:Y:S05]  /*44de0*/  BSYNC.RECONVERGENT B1 ;  /* 0x0000000000017941 */ /* 0x000fea0003800200 */
.L_x_3071:
        /* <DEDUP_REMOVED lines=15> */
.L_x_3074:
[----:B------:R-:W-:Y:S05]  /*44ee0*/  BSYNC.RECONVERGENT B1 ;  /* 0x0000000000017941 */ /* 0x000fea0003800200 */
.L_x_3073:
        /* <DEDUP_REMOVED lines=15> */
.L_x_3076:
[----:B------:R-:W-:Y:S05]  /*44fe0*/  BSYNC.RECONVERGENT B1 ;  /* 0x0000000000017941 */ /* 0x000fea0003800200 */
.L_x_3075:
        /* <DEDUP_REMOVED lines=14> */
.L_x_3078:
[----:B------:R-:W-:Y:S05]  /*450d0*/  BSYNC.RECONVERGENT B1 ;  /* 0x0000000000017941 */ /* 0x000fea0003800200 */
.L_x_3077:
[-C--:B------:R-:W-:Y:S01]  /*450e0*/  ISETP.GT.OR P4, PT, R82, R20.reuse, !P5 ;  /* 0x000000145200720c */ /* 0x080fe20006f84670 */
[----:B------:R-:W-:Y:S01]  /*450f0*/  BSSY.RECONVERGENT B1, `(.L_x_3079) ;  /* 0x0000013000017945 */ /* 0x000fe20003800200 */
[----:B------:R-:W-:Y:S02]  /*45100*/  ISETP.GT.OR P5, PT, R64, R20, !P5 ;  /* 0x000000144000720c */ /* 0x000fe40006fa4670 */
[----:B------:R-:W-:Y:S02]  /*45110*/  LOP3.LUT R3, R3, 0xffffffbf, RZ, 0xc0, !PT ;  /* 0xffffffbf03037812 */ /* 0x000fe400078ec0ff */
[----:B------:R-:W-:Y:S02]  /*45120*/  VIMNMX R74, PT, PT, R5, R15, !PT ;  /* 0x0000000f054a7248 */ /* 0x000fe40007fe0100 */
[-C--:B------:R-:W-:Y:S02]  /*45130*/  VIMNMX R70, PT, PT, R15, R76.reuse, !PT ;  /* 0x0000004c0f467248 */ /* 0x080fe40007fe0100 */
[----:B------:R-:W-:-:S05]  /*45140*/  VIMNMX R72, PT, PT, R123, R76, !PT ;  /* 0x0000004c7b487248 */ /* 0x000fca0007fe0100 */
[----:B------:R-:W-:Y:S01]  /*45150*/  @P5 LOP3.LUT R3, R3, 0x40, RZ, 0xfc, !PT ;  /* 0x0000004003035812 */ /* 0x000fe200078efcff */
[----:B------:R-:W-:Y:S06]  /*45160*/  @P4 BRA `(.L_x_3080) ;  /* 0x00000000002c4947 */ /* 0x000fec0003800000 */
[----:B------:R-:W-:Y:S01]  /*45170*/  LDS R15, [R25+0x38] ;  /* 0x00003800190f7984 */ /* 0x000fe20000000800 */
[----:B01234-:R-:W0:Y:S01]  /*45180*/  LDC.64 R84, c[0x0][0x388] ;  /* 0x0000e200ff547b82 */ /* 0x01fe220000000a00 */
[----:B------:R-:W-:Y:S02]  /*45190*/  IMAD R123, R4, R76, R7 ;  /* 0x0000004c047b7224 */ /* 0x000fe400078e0207 */
        /* <DEDUP_REMOVED lines=8> */
.L_x_3080:
[----:B------:R-:W-:Y:S05]  /*45220*/  BSYNC.RECONVERGENT B1 ;  /* 0x0000000000017941 */ /* 0x000fea0003800200 */
.L_x_3079:
[-C--:B------:R-:W-:Y:S01]  /*45230*/  ISETP.GT.OR P4, PT, R74, R20.reuse, !P6 ;  /* 0x000000144a00720c */ /* 0x080fe20007784670 */
[----:B------:R-:W-:Y:S01]  /*45240*/  BSSY.RECONVERGENT B1, `(.L_x_3081) ;  /* 0x000003a000017945 */ /* 0x000fe20003800200 */
[----:B0-----:R-:W-:Y:S02]  /*45250*/  P2R R66, PR, RZ, 0x1 ;  /* 0x00000001ff427803 */ /* 0x001fe40000000000 */
[----:B------:R-:W-:Y:S02]  /*45260*/  ISETP.GT.OR P0, PT, R72, R20, !P3 ;  /* 0x000000144800720c */ /* 0x000fe40005f04670 */
[----:B------:R-:W-:Y:S02]  /*45270*/  LOP3.LUT R3, R3, 0xffffffdf, RZ, 0xc0, !PT ;  /* 0xffffffdf03037812 */ /* 0x000fe400078ec0ff */
[-C--:B------:R-:W-:Y:S02]  /*45280*/  VIMNMX R15, PT, PT, R52, R76.reuse, !PT ;  /* 0x0000004c340f7248 */ /* 0x080fe40007fe0100 */
[----:B-1234-:R-:W-:-:S02]  /*45290*/  VIMNMX R85, PT, PT, R125, R76, !PT ;  /* 0x0000004c7d557248 */ /* 0x01efc40007fe0100 */
[----:B------:R-:W-:Y:S01]  /*452a0*/  ISETP.GE.AND P3, PT, R125, 0x1, PT ;  /* 0x000000017d00780c */ /* 0x000fe20003f66270 */
[----:B------:R-:W-:Y:S01]  /*452b0*/  IMAD R125, R4, R76, R7 ;  /* 0x0000004c047d7224 */ /* 0x000fe200078e0207 */
[----:B------:R-:W-:Y:S02]  /*452c0*/  @P4 LOP3.LUT R3, R3, 0x20, RZ, 0xfc, !PT ;  /* 0x0000002003034812 */ /* 0x000fe400078efcff */
[----:B------:R-:W-:Y:S02]  /*452d0*/  ISETP.GT.OR P3, PT, R85, R20, !P3 ;  /* 0x000000145500720c */ /* 0x000fe40005f64670 */
[----:B------:R-:W-:Y:S02]  /*452e0*/  LOP3.LUT R3, R3, 0xfffffffe, RZ, 0xc0, !PT ;  /* 0xfffffffe03037812 */ /* 0x000fe400078ec0ff */
[----:B------:R-:W-:Y:S02]  /*452f0*/  VIMNMX R123, PT, PT, R54, R76, !PT ;  /* 0x0000004c367b7248 */ /* 0x000fe40007fe0100 */
[----:B------:R-:W-:-:S02]  /*45300*/  @P0 LOP3.LUT R3, R3, 0x1, RZ, 0xfc, !PT ;  /* 0x0000000103030812 */ /* 0x000fc400078efcff */
[----:B------:R-:W-:Y:S02]  /*45310*/  ISETP.GE.AND P0, PT, R52, 0x1, PT ;  /* 0x000000013400780c */ /* 0x000fe40003f06270 */
[----:B------:R-:W-:Y:S02]  /*45320*/  LOP3.LUT R3, R3, 0xfffffffd, RZ, 0xc0, !PT ;  /* 0xfffffffd03037812 */ /* 0x000fe400078ec0ff */
[----:B------:R-:W-:Y:S02]  /*45330*/  ISETP.GT.OR P0, PT, R15, R20, !P0 ;  /* 0x000000140f00720c */ /* 0x000fe40004704670 */
[----:B------:R-:W-:Y:S02]  /*45340*/  ISETP.GE.AND P5, PT, R54, 0x1, PT ;  /* 0x000000013600780c */ /* 0x000fe40003fa6270 */
[----:B------:R-:W-:Y:S02]  /*45350*/  VIMNMX R64, PT, PT, R56, R76, !PT ;  /* 0x0000004c38407248 */ /* 0x000fe40007fe0100 */
[----:B------:R-:W-:-:S02]  /*45360*/  ISETP.GT.OR P5, PT, R123, R20, !P5 ;  /* 0x000000147b00720c */ /* 0x000fc40006fa4670 */
[----:B------:R-:W-:Y:S02]  /*45370*/  ISETP.GE.AND P4, PT, R56, 0x1, PT ;  /* 0x000000013800780c */ /* 0x000fe40003f86270 */
[----:B------:R-:W-:Y:S02]  /*45380*/  ISETP.GT.OR P6, PT, R70, R20, !P6 ;  /* 0x000000144600720c */ /* 0x000fe400077c4670 */
[-C--:B------:R-:W-:Y:S02]  /*45390*/  VIMNMX R123, PT, PT, R62, R76.reuse, !PT ;  /* 0x0000004c3e7b7248 */ /* 0x080fe40007fe0100 */
[----:B------:R-:W-:Y:S02]  /*453a0*/  @P0 LOP3.LUT R3, R3, 0x2, RZ, 0xfc, !PT ;  /* 0x0000000203030812 */ /* 0x000fe400078efcff */
[----:B------:R-:W-:Y:S02]  /*453b0*/  VIMNMX R15, PT, PT, R58, R76, !PT ;  /* 0x0000004c3a0f7248 */ /* 0x000fe40007fe0100 */
[----:B------:R-:W-:-:S02]  /*453c0*/  LOP3.LUT R3, R3, 0xfffffffb, RZ, 0xc0, !PT ;  /* 0xfffffffb03037812 */ /* 0x000fc400078ec0ff */
[----:B------:R-:W-:Y:S02]  /*453d0*/  VIMNMX R85, PT, PT, R60, R76, !PT ;  /* 0x0000004c3c557248 */ /* 0x000fe40007fe0100 */
[----:B------:R-:W-:Y:S02]  /*453e0*/  @P3 LOP3.LUT R3, R3, 0x4, RZ, 0xfc, !PT ;  /* 0x0000000403033812 */ /* 0x000fe400078efcff */
[----:B------:R-:W-:Y:S02]  /*453f0*/  ISETP.GT.OR P3, PT, R64, R20, !P4 ;  /* 0x000000144000720c */ /* 0x000fe40006764670 */
[----:B------:R-:W-:Y:S02]  /*45400*/  LOP3.LUT R3, R3, 0xfffffff7, RZ, 0xc0, !PT ;  /* 0xfffffff703037812 */ /* 0x000fe400078ec0ff */
[----:B------:R-:W-:Y:S02]  /*45410*/  ISETP.GE.AND P4, PT, R60, 0x1, PT ;  /* 0x000000013c00780c */ /* 0x000fe40003f86270 */
[----:B------:R-:W-:-:S02]  /*45420*/  @P5 LOP3.LUT R3, R3, 0x8, RZ, 0xfc, !PT ;  /* 0x0000000803035812 */ /* 0x000fc400078efcff */
[----:B------:R-:W-:Y:S02]  /*45430*/  ISETP.GE.AND P5, PT, R62, 0x1, PT ;  /* 0x000000013e00780c */ /* 0x000fe40003fa6270 */
[----:B------:R-:W-:Y:S02]  /*45440*/  LOP3.LUT R3, R3, 0xffffffef, RZ, 0xc0, !PT ;  /* 0xffffffef03037812 */ /* 0x000fe400078ec0ff */
[----:B------:R-:W-:Y:S02]  /*45450*/  IADD3 R125, PT, PT, R0, R125, R0 ;  /* 0x0000007d007d7210 */ /* 0x000fe40007ffe000 */
[----:B------:R-:W-:Y:S02]  /*45460*/  @P3 LOP3.LUT R3, R3, 0x10, RZ, 0xfc, !PT ;  /* 0x0000001003033812 */ /* 0x000fe400078efcff */
[----:B------:R-:W-:Y:S02]  /*45470*/  ISETP.GE.AND P3, PT, R58, 0x1, PT ;  /* 0x000000013a00780c */ /* 0x000fe40003f66270 */
[----:B------:R-:W-:-:S02]  /*45480*/  ISETP.GT.OR P5, PT, R123, R20, !P5 ;  /* 0x000000147b00720c */ /* 0x000fc40006fa4670 */
[-C--:B------:R-:W-:Y:S02]  /*45490*/  ISETP.GT.OR P3, PT, R15, R20.reuse, !P3 ;  /* 0x000000140f00720c */ /* 0x080fe40005f64670 */
[----:B------:R-:W-:Y:S02]  /*454a0*/  VIMNMX R123, PT, PT, R5, R13, !PT ;  /* 0x0000000d057b7248 */ /* 0x000fe40007fe0100 */
[----:B------:R-:W-:Y:S02]  /*454b0*/  ISETP.NE.AND P0, PT, R66, RZ, PT ;  /* 0x000000ff4200720c */ /* 0x000fe40003f05270 */
[----:B------:R-:W-:Y:S02]  /*454c0*/  ISETP.GT.OR P4, PT, R85, R20, !P4 ;  /* 0x000000145500720c */ /* 0x000fe40006784670 */
[----:B------:R-:W-:Y:S02]  /*454d0*/  VIMNMX R15, PT, PT, R5, R10, !PT ;  /* 0x0000000a050f7248 */ /* 0x000fe40007fe0100 */
[----:B------:R-:W-:-:S02]  /*454e0*/  VIMNMX R56, PT, PT, R10, R76, !PT ;  /* 0x0000004c0a387248 */ /* 0x000fc40007fe0100 */
[----:B------:R-:W-:Y:S02]  /*454f0*/  VIMNMX R13, PT, PT, R13, R76, !PT ;  /* 0x0000004c0d0d7248 */ /* 0x000fe40007fe0100 */
[----:B------:R-:W-:Y:S01]  /*45500*/  IADD3 R58, PT, PT, R0, R125, RZ ;  /* 0x0000007d003a7210 */ /* 0x000fe20007ffe0ff */
[----:B------:R-:W-:Y:S06]  /*45510*/  @P6 BRA `(.L_x_3082) ;  /* 0x0000000000306947 */ /* 0x000fec0003800000 */
[----:B------:R-:W-:Y:S01]  /*45520*/  LDS R10, [R29+0x3c] ;  /* 0x00003c001d0a7984 */ /* 0x000fe20000000800 */
        /* <DEDUP_REMOVED lines=11> */
.L_x_3082:
[----:B------:R-:W-:Y:S05]  /*455e0*/  BSYNC.RECONVERGENT B1 ;  /* 0x0000000000017941 */ /* 0x000fea0003800200 */
.L_x_3081:
[----:B------:R-:W-:Y:S01]  /*455f0*/  ISETP.GT.OR P6, PT, R56, R20, !P1 ;  /* 0x000000143800720c */ /* 0x000fe20004fc4670 */
[----:B------:R-:W-:-:S12]  /*45600*/  BSSY.RECONVERGENT B1, `(.L_x_3083) ;  /* 0x000000e000017945 */ /* 0x000fd80003800200 */
[----:B------:R-:W-:Y:S05]  /*45610*/  @P6 BRA `(.L_x_3084) ;  /* 0x0000000000306947 */ /* 0x000fea0003800000 */
[----:B------:R-:W-:Y:S01]  /*45620*/  LDS R10, [R35+0x38] ;  /* 0x00003800230a7984 */ /* 0x000fe20000000800 */
[----:B0-----:R-:W0:Y:S01]  /*45630*/  LDC.64 R84, c[0x0][0x388] ;  /* 0x0000e200ff547b82 */ /* 0x001e220000000a00 */
        /* <DEDUP_REMOVED lines=10> */
.L_x_3084:
[----:B------:R-:W-:Y:S05]  /*456e0*/  BSYNC.RECONVERGENT B1 ;  /* 0x0000000000017941 */ /* 0x000fea0003800200 */
.L_x_3083:
[----:B------:R-:W-:Y:S01]  /*456f0*/  LOP3.LUT P6, RZ, R3, 0x1, RZ, 0xc0, !PT ;  /* 0x0000000103ff7812 */ /* 0x000fe200078cc0ff */
[----:B------:R-:W-:-:S12]  /*45700*/  BSSY.RECONVERGENT B1, `(.L_x_3085) ;  /* 0x000000c000017945 */ /* 0x000fd80003800200 */
        /* <DEDUP_REMOVED lines=11> */
.L_x_3086:
[----:B------:R-:W-:Y:S05]  /*457c0*/  BSYNC.RECONVERGENT B1 ;  /* 0x0000000000017941 */ /* 0x000fea0003800200 */
.L_x_3085:
[----:B------:R-:W-:Y:S01]  /*457d0*/  LOP3.LUT P6, RZ, R3, 0x2, RZ, 0xc0, !PT ;  /* 0x0000000203ff7812 */ /* 0x000fe200078cc0ff */
[----:B------:R-:W-:Y:S01]  /*457e0*/  BSSY.RECONVERGENT B1, `(.L_x_3087) ;  /* 0x000000d000017945 */ /* 0x000fe20003800200 */
[----:B------:R-:W-:-:S11]  /*457f0*/  IADD3 R58, PT, PT, R0, R58, RZ ;  /* 0x0000003a003a7210 */ /* 0x000fd60007ffe0ff */
[----:B------:R-:W-:Y:S05]  /*45800*/  @P6 BRA `(.L_x_3088) ;  /* 0x0000000000286947 */ /* 0x000fea0003800000 */
[----:B------:R-:W-:Y:S01]  /*45810*/  LDS R10, [R47+0x38] ;  /* 0x000038002f0a7984 */ /* 0x000fe20000000800 */
[----:B012---:R-:W0:Y:S03]  /*45820*/  LDC.64 R84, c[0x0][0x388] ;  /* 0x0000e200ff547b82 */ /* 0x007e260000000a00 */
        /* <DEDUP_REMOVED lines=8> */
.L_x_3088:
[----:B------:R-:W-:Y:S05]  /*458b0*/  BSYNC.RECONVERGENT B1 ;  /* 0x0000000000017941 */ /* 0x000fea0003800200 */
.L_x_3087:
[----:B------:R-:W-:Y:S01]  /*458c0*/  LOP3.LUT P6, RZ, R3, 0x4, RZ, 0xc0, !PT ;  /* 0x0000000403ff7812 */ /* 0x000fe200078cc0ff */
[----:B------:R-:W-:Y:S01]  /*458d0*/  BSSY.RECONVERGENT B1, `(.L_x_3089) ;  /* 0x000000d000017945 */ /* 0x000fe20003800200 */
[----:B------:R-:W-:-:S11]  /*458e0*/  IADD3 R58, PT, PT, R0, R58, RZ ;  /* 0x0000003a003a7210 */ /* 0x000fd60007ffe0ff */
        /* <DEDUP_REMOVED lines=11> */
.L_x_3090:
[----:B------:R-:W-:Y:S05]  /*459a0*/  BSYNC.RECONVERGENT B1 ;  /* 0x0000000000017941 */ /* 0x000fea0003800200 */
.L_x_3089:
[----:B------:R-:W-:Y:S01]  /*459b0*/  LOP3.LUT P6, RZ, R3, 0x8, RZ, 0xc0, !PT ;  /* 0x0000000803ff7812 */ /* 0x000fe200078cc0ff */
[----:B------:R-:W-:Y:S01]  /*459c0*/  BSSY.RECONVERGENT B1, `(.L_x_3091) ;  /* 0x000000d000017945 */ /* 0x000fe20003800200 */
[----:B------:R-:W-:-:S11]  /*459d0*/  IADD3 R58, PT, PT, R0, R58, RZ ;  /* 0x0000003a003a7210 */ /* 0x000fd60007ffe0ff */
        /* <DEDUP_REMOVED lines=11> */
.L_x_3092:
[----:B------:R-:W-:Y:S05]  /*45a90*/  BSYNC.RECONVERGENT B1 ;  /* 0x0000000000017941 */ /* 0x000fea0003800200 */
.L_x_3091:
        /* <DEDUP_REMOVED lines=14> */
.L_x_3094:
[----:B------:R-:W-:Y:S05]  /*45b80*/  BSYNC.RECONVERGENT B1 ;  /* 0x0000000000017941 */ /* 0x000fea0003800200 */
.L_x_3093:
[----:B------:R-:W-:Y:S01]  /*45b90*/  BSSY.RECONVERGENT B1, `(.L_x_3095) ;  /* 0x000000d000017945 */ /* 0x000fe20003800200 */
[----:B------:R-:W-:-:S03]  /*45ba0*/  IADD3 R58, PT, PT, R0, R58, RZ ;  /* 0x0000003a003a7210 */ /* 0x000fc60007ffe0ff */
        /* <DEDUP_REMOVED lines=11> */
.L_x_3096:
[----:B------:R-:W-:Y:S05]  /*45c60*/  BSYNC.RECONVERGENT B1 ;  /* 0x0000000000017941 */ /* 0x000fea0003800200 */
.L_x_3095:
        /* <DEDUP_REMOVED lines=13> */
.L_x_3098:
[----:B------:R-:W-:Y:S05]  /*45d40*/  BSYNC.RECONVERGENT B1 ;  /* 0x0000000000017941 */ /* 0x000fea0003800200 */
.L_x_3097:
        /* <DEDUP_REMOVED lines=13> */
.L_x_3100:
[----:B------:R-:W-:Y:S05]  /*45e20*/  BSYNC.RECONVERGENT B1 ;  /* 0x0000000000017941 */ /* 0x000fea0003800200 */
.L_x_3099:
        /* <DEDUP_REMOVED lines=15> */
.L_x_3102:
[----:B------:R-:W-:Y:S05]  /*45f20*/  BSYNC.RECONVERGENT B1 ;  /* 0x0000000000017941 */ /* 0x000fea0003800200 */
.L_x_3101:
        /* <DEDUP_REMOVED lines=15> */
.L_x_3104:
[----:B------:R-:W-:Y:S05]  /*46020*/  BSYNC.RECONVERGENT B1 ;  /* 0x0000000000017941 */ /* 0x000fea0003800200 */
.L_x_3103:
[----:B------:R-:W-:Y:S01]  /*46030*/  ISETP.GT.OR P3, PT, R76, R20, P0 ;  /* 0x000000144c00720c */ /* 0x000fe20000764670 */
[----:B------:R-:W-:Y:S01]  /*46040*/  BSSY.RECONVERGENT B1, `(.L_x_3105) ;  /* 0x000000e000017945 */ /* 0x000fe20003800200 */
[----:B------:R-:W-:-:S11]  /*46050*/  IADD3 R58, PT, PT, R0, R58, RZ ;  /* 0x0000003a003a7210 */ /* 0x000fd60007ffe0ff */
[----:B------:R-:W-:Y:S05]  /*46060*/  @P3 BRA `(.L_x_3106) ;  /* 0x00000000002c3947 */ /* 0x000fea0003800000 */
[----:B------:R-:W-:Y:S01]  /*46070*/  LDS R10, [R115+0x38] ;  /* 0x00003800730a7984 */ /* 0x000fe20000000800 */
[----:B------:R-:W-:Y:S01]  /*46080*/  LEA R54, R8, R121, 0x2 ;  /* 0x0000007908367211 */ /* 0x000fe200078e10ff */
[----:B01234-:R-:W0:Y:S02]  /*46090*/  LDC.64 R84, c[0x0][0x388] ;  /* 0x0000e200ff547b82 */ /* 0x01fe240000000a00 */
        /* <DEDUP_REMOVED lines=8> */
.L_x_3106:
[----:B------:R-:W-:Y:S05]  /*46120*/  BSYNC.RECONVERGENT B1 ;  /* 0x0000000000017941 */ /* 0x000fea0003800200 */
.L_x_3105:
        /* <DEDUP_REMOVED lines=15> */
.L_x_3108:
[----:B------:R-:W-:Y:S05]  /*46220*/  BSYNC.RECONVERGENT B1 ;  /* 0x0000000000017941 */ /* 0x000fea0003800200 */
.L_x_3107:
[-C--:B------:R-:W-:Y:S01]  /*46230*/  ISETP.GT.OR P3, PT, R123, R20.reuse, !P2 ;  /* 0x000000147b00720c */ /* 0x080fe20005764670 */
[----:B------:R-:W-:Y:S01]  /*46240*/  BSSY.RECONVERGENT B1, `(.L_x_3109) ;  /* 0x0000011000017945 */ /* 0x000fe20003800200 */
[-C--:B------:R-:W-:Y:S02]  /*46250*/  ISETP.GT.OR P2, PT, R13, R20.reuse, !P2 ;  /* 0x000000140d00720c */ /* 0x080fe40005744670 */
[----:B------:R-:W-:Y:S02]  /*46260*/  LOP3.LUT R3, R3, 0xfffffffe, RZ, 0xc0, !PT ;  /* 0xfffffffe03037812 */ /* 0x000fe400078ec0ff */
[----:B------:R-:W-:-:S07]  /*46270*/  ISETP.GT.OR P1, PT, R15, R20, !P1 ;  /* 0x000000140f00720c */ /* 0x000fce0004f24670 */
[----:B------:R-:W-:Y:S02]  /*46280*/  @P3 LOP3.LUT R3, R3, 0x1, RZ, 0xfc, !PT ;  /* 0x0000000103033812 */ /* 0x000fe400078efcff */
[----:B------:R-:W-:Y:S05]  /*46290*/  @P2 BRA `(.L_x_3110) ;  /* 0x00000000002c2947 */ /* 0x000fea0003800000 */
[----:B------:R-:W-:Y:S01]  /*462a0*/  LDS R10, [R89+0x38] ;  /* 0x00003800590a7984 */ /* 0x000fe20000000800 */
[----:B01234-:R-:W0:Y:S03]  /*462b0*/  LDC.64 R84, c[0x0][0x388] ;  /* 0x0000e200ff547b82 */ /* 0x01fe260000000a00 */
        /* <DEDUP_REMOVED lines=9> */
.L_x_3110:
[----:B------:R-:W-:Y:S05]  /*46350*/  BSYNC.RECONVERGENT B1 ;  /* 0x0000000000017941 */ /* 0x000fea0003800200 */
.L_x_3109:
[----:B------:R-:W-:Y:S01]  /*46360*/  LOP3.LUT P2, RZ, R3, 0x40, RZ, 0xc0, !PT ;  /* 0x0000004003ff7812 */ /* 0x000fe2000784c0ff */
[----:B------:R-:W-:-:S12]  /*46370*/  BSSY.RECONVERGENT B1, `(.L_x_3111) ;  /* 0x000000d000017945 */ /* 0x000fd80003800200 */
[----:B------:R-:W-:Y:S05]  /*46380*/  @P2 BRA `(.L_x_3112) ;  /* 0x00000000002c2947 */ /* 0x000fea0003800000 */
        /* <DEDUP_REMOVED lines=11> */
.L_x_3112:
[----:B------:R-:W-:Y:S05]  /*46440*/  BSYNC.RECONVERGENT B1 ;  /* 0x0000000000017941 */ /* 0x000fea0003800200 */
.L_x_3111:
[----:B------:R-:W-:Y:S01]  /*46450*/  LOP3.LUT P3, RZ, R3, 0x20, RZ, 0xc0, !PT ;  /* 0x0000002003ff7812 */ /* 0x000fe2000786c0ff */
[----:B------:R-:W-:Y:S01]  /*46460*/  BSSY.RECONVERGENT B1, `(.L_x_3113) ;  /* 0x0000011000017945 */ /* 0x000fe20003800200 */
[----:B0-----:R-:W-:Y:S02]  /*46470*/  VIMNMX R13, PT, PT, R5, R12, !PT ;  /* 0x0000000c050d7248 */ /* 0x001fe40007fe0100 */
[----:B------:R-:W-:-:S04]  /*46480*/  ISETP.GE.AND P2, PT, R12, 0x1, PT ;  /* 0x000000010c00780c */ /* 0x000fc80003f46270 */
[----:B------:R-:W-:Y:S01]  /*46490*/  ISETP.GT.OR P2, PT, R13, R20, !P2 ;  /* 0x000000140d00720c */ /* 0x000fe20005744670 */
[----:B------:R-:W-:-:S05]  /*464a0*/  IMAD R13, R4, R5, R7 ;  /* 0x00000005040d7224 */ /* 0x000fca00078e0207 */
[----:B------:R-:W-:Y:S01]  /*464b0*/  IADD3 R25, PT, PT, R0, R13, RZ ;  /* 0x0000000d00197210 */ /* 0x000fe20007ffe0ff */
[----:B------:R-:W-:Y:S06]  /*464c0*/  @P3 BRA `(.L_x_3114) ;  /* 0x0000000000283947 */ /* 0x000fec0003800000 */
[----:B------:R-:W-:Y:S01]  /*464d0*/  LDS R29, [R29+0x40] ;  /* 0x000040001d1d7984 */ /* 0x000fe20000000800 */
[----:B------:R-:W0:Y:S03]  /*464e0*/  LDC.64 R12, c[0x0][0x388] ;  /* 0x0000e200ff0c7b82 */ /* 0x000e260000000a00 */
[----:B------:R-:W5:Y:S04]  /*464f0*/  LDS R10, [R33+0x40] ;  /* 0x00004000210a7984 */ /* 0x000f680000000800 */
[----:B------:R-:W1:Y:S04]  /*46500*/  LDS R37, [R37+0x40] ;  /* 0x0000400025257984 */ /* 0x000e680000000800 */
[----:B------:R-:W2:Y:S01]  /*46510*/  LDS R15, [R24+0x40] ;  /* 0x00004000180f7984 */ /* 0x000ea20000000800 */
[----:B0-----:R-:W-:-:S04]  /*46520*/  IMAD.WIDE R12, R25, 0x4, R12 ;  /* 0x00000004190c7825 */ /* 0x001fc800078e020c */
[----:B-----5:R-:W-:-:S04]  /*46530*/  FADD R10, R29, R10 ;  /* 0x0000000a1d0a7221 */ /* 0x020fc80000000000 */
[----:B-1----:R-:W-:-:S04]  /*46540*/  FADD R10, R10, R37 ;  /* 0x000000250a0a7221 */ /* 0x002fc80000000000 */
[----:B--2---:R-:W-:-:S05]  /*46550*/  FADD R15, R10, R15 ;  /* 0x0000000f0a0f7221 */ /* 0x004fca0000000000 */
[----:B------:R0:W-:Y:S02]  /*46560*/  STG.E desc[UR6][R12.64], R15 ;  /* 0x0000000f0c007986 */ /* 0x0001e4000c101906 */
.L_x_3114:
[----:B------:R-:W-:Y:S05]  /*46570*/  BSYNC.RECONVERGENT B1 ;  /* 0x0000000000017941 */ /* 0x000fea0003800200 */
.L_x_3113:
[----:B0-----:R-:W-:Y:S01]  /*46580*/  VIMNMX R13, PT, PT, R5, R14, !PT ;  /* 0x0000000e050d7248 */ /* 0x001fe20007fe0100 */
[----:B------:R-:W-:Y:S01]  /*46590*/  BSSY.RECONVERGENT B1, `(.L_x_3115) ;  /* 0x000000f000017945 */ /* 0x000fe20003800200 */
[----:B------:R-:W-:Y:S02]  /*465a0*/  ISETP.GE.AND P3, PT, R14, 0x1, PT ;  /* 0x000000010e00780c */ /* 0x000fe40003f66270 */
[----:B------:R-:W-:Y:S02]  /*465b0*/  IADD3 R15, PT, PT, R0, R25, RZ ;  /* 0x00000019000f7210 */ /* 0x000fe40007ffe0ff */
[----:B------:R-:W-:Y:S01]  /*465c0*/  ISETP.GT.OR P3, PT, R13, R20, !P3 ;  /* 0x000000140d00720c */ /* 0x000fe20005f64670 */
[----:B------:R-:W-:-:S12]  /*465d0*/  @P1 BRA `(.L_x_3116) ;  /* 0x0000000000281947 */ /* 0x000fd80003800000 */
        /* <DEDUP_REMOVED lines=10> */
.L_x_3116:
[----:B------:R-:W-:Y:S05]  /*46680*/  BSYNC.RECONVERGENT B1 ;  /* 0x0000000000017941 */ /* 0x000fea0003800200 */
.L_x_3115:
        /* <DEDUP_REMOVED lines=16> */
.L_x_3118:
[----:B------:R-:W-:Y:S05]  /*46790*/  BSYNC.RECONVERGENT B1 ;  /* 0x0000000000017941 */ /* 0x000fea0003800200 */
.L_x_3117:
        /* <DEDUP_REMOVED lines=16> */
.L_x_3120:
[----:B------:R-:W-:Y:S05]  /*468a0*/  BSYNC.RECONVERGENT B1 ;  /* 0x0000000000017941 */ /* 0x000fea0003800200 */
.L_x_3119:
        /* <DEDUP_REMOVED lines=16> */
.L_x_3122:
[----:B------:R-:W-:Y:S05]  /*469b0*/  BSYNC.RECONVERGENT B1 ;  /* 0x0000000000017941 */ /* 0x000fea0003800200 */
.L_x_3121:
        /* <DEDUP_REMOVED lines=16> */
.L_x_3124:
[----:B------:R-:W-:Y:S05]  /*46ac0*/  BSYNC.RECONVERGENT B1 ;  /* 0x0000000000017941 */ /* 0x000fea0003800200 */
.L_x_3123:
        /* <DEDUP_REMOVED lines=16> */
.L_x_3126:
[----:B------:R-:W-:Y:S05]  /*46bd0*/  BSYNC.RECONVERGENT B1 ;  /* 0x0000000000017941 */ /* 0x000fea0003800200 */
.L_x_3125:
[C---:B------:R-:W-:Y:S01]  /*46be0*/  LOP3.LUT P2, RZ, R3.reuse, 0x200, RZ, 0xc0, !PT ;  /* 0x0000020003ff7812 */ /* 0x040fe2000784c0ff */
[----:B------:R-:W-:Y:S01]  /*46bf0*/  BSSY.RECONVERGENT B1, `(.L_x_3127) ;  /* 0x0000016000017945 */ /* 0x000fe20003800200 */
[C---:B------:R-:W-:Y:S02]  /*46c00*/  LOP3.LUT P1, RZ, R3.reuse, 0x80, RZ, 0xc0, !PT ;  /* 0x0000008003ff7812 */ /* 0x040fe4000782c0ff */
[----:B------:R-:W-:Y:S02]  /*46c10*/  LOP3.LUT P6, RZ, R3, 0x1000, RZ, 0xc0, !PT ;  /* 0x0000100003ff7812 */ /* 0x000fe400078cc0ff */
[----:B0-----:R-:W-:Y:S02]  /*46c20*/  VIMNMX R13, PT, PT, R5, R23, !PT ;  /* 0x00000017050d7248 */ /* 0x001fe40007fe0100 */
        /* <DEDUP_REMOVED lines=18> */
.L_x_3128:
[----:B------:R-:W-:Y:S05]  /*46d50*/  BSYNC.RECONVERGENT B1 ;  /* 0x0000000000017941 */ /* 0x000fea0003800200 */
.L_x_3127:
[----:B------:R-:W-:Y:S01]  /*46d60*/  BSSY.RECONVERGENT B1, `(.L_x_3129) ;  /* 0x000000d000017945 */ /* 0x000fe20003800200 */
[----:B------:R-:W-:-:S03]  /*46d70*/  IADD3 R15, PT, PT, R0, R15, RZ ;  /* 0x0000000f000f7210 */ /* 0x000fc60007ffe0ff */
[----:B------:R-:W-:Y:S05]  /*46d80*/  @P4 BRA `(.L_x_3130) ;  /* 0x0000000000284947 */ /* 0x000fea0003800000 */
[----:B------:R-:W-:Y:S01]  /*46d90*/  LDS R77, [R77+0x3c] ;  /* 0x00003c004d4d7984 */ /* 0x000fe20000000800 */
[----:B0-----:R-:W0:Y:S03]  /*46da0*/  LDC.64 R12, c[0x0][0x388] ;  /* 0x0000e200ff0c7b82 */ /* 0x001e260000000a00 */
        /* <DEDUP_REMOVED lines=8> */
.L_x_3130:
[----:B------:R-:W-:Y:S05]  /*46e30*/  BSYNC.RECONVERGENT B1 ;  /* 0x0000000000017941 */ /* 0x000fea0003800200 */
.L_x_3129:
        /* <DEDUP_REMOVED lines=13> */
.L_x_3132:
[----:B------:R-:W-:Y:S05]  /*46f10*/  BSYNC.RECONVERGENT B1 ;  /* 0x0000000000017941 */ /* 0x000fea0003800200 */
.L_x_3131:
        /* <DEDUP_REMOVED lines=13> */
.L_x_3134:
[----:B------:R-:W-:Y:S05]  /*46ff0*/  BSYNC.RECONVERGENT B1 ;  /* 0x0000000000017941 */ /* 0x000fea0003800200 */
.L_x_3133:
        /* <DEDUP_REMOVED lines=13> */
.L_x_3136:
[----:B------:R-:W-:Y:S05]  /*470d0*/  BSYNC.RECONVERGENT B1 ;  /* 0x0000000000017941 */ /* 0x000fea0003800200 */
.L_x_3135:
[----:B------:R-:W-:Y:S01]  /*470e0*/  BSSY.RECONVERGENT B1, `(.L_x_3137) ;  /* 0x000000e000017945 */ /* 0x000fe20003800200 */
[----:B------:R-:W-:-:S03]  /*470f0*/  IADD3 R15, PT, PT, R0, R15, RZ ;  /* 0x0000000f000f7210 */ /* 0x000fc60007ffe0ff */
[----:B------:R-:W-:Y:S05]  /*47100*/  @P0 BRA `(.L_x_3138) ;  /* 0x00000000002c0947 */ /* 0x000fea0003800000 */
[----:B------:R-:W-:Y:S01]  /*47110*/  LDS R115, [R115+0x3c] ;  /* 0x00003c0073737984 */ /* 0x000fe20000000800 */
[----:B------:R-:W-:Y:S01]  /*47120*/  LEA R14, R8, R121, 0x2 ;  /* 0x00000079080e7211 */ /* 0x000fe200078e10ff */
[----:B0-----:R-:W0:Y:S02]  /*47130*/  LDC.64 R12, c[0x0][0x388] ;  /* 0x0000e200ff0c7b82 */ /* 0x001e240000000a00 */
        /* <DEDUP_REMOVED lines=8> */
.L_x_3138:
[----:B------:R-:W-:Y:S05]  /*471c0*/  BSYNC.RECONVERGENT B1 ;  /* 0x0000000000017941 */ /* 0x000fea0003800200 */
.L_x_3137:
        /* <DEDUP_REMOVED lines=13> */
.L_x_3140:
[----:B------:R-:W-:Y:S05]  /*472a0*/  BSYNC.RECONVERGENT B1 ;  /* 0x0000000000017941 */ /* 0x000fea0003800200 */
.L_x_3139:
[----:B------:R-:W-:-:S13]  /*472b0*/  LOP3.LUT P0, RZ, R3, 0x1, RZ, 0xc0, !PT ;  /* 0x0000000103ff7812 */ /* 0x000fda000780c0ff */
[----:B------:R-:W-:Y:S05]  /*472c0*/  @P0 BRA `(.L_x_2630) ;  /* 0x00000000002c0947 */ /* 0x000fea0003800000 */
[----:B------:R-:W-:Y:S01]  /*472d0*/  LDS R89, [R89+0x3c] ;  /* 0x00003c0059597984 */ /* 0x000fe20000000800 */
[----:B0-----:R-:W0:Y:S01]  /*472e0*/  LDC.64 R12, c[0x0][0x388] ;  /* 0x0000e200ff0c7b82 */ /* 0x001e220000000a00 */
[----:B------:R-:W-:Y:S02]  /*472f0*/  IADD3 R15, PT, PT, R0, R15, RZ ;  /* 0x0000000f000f7210 */ /* 0x000fe40007ffe0ff */
        /* <DEDUP_REMOVED lines=8> */
.L_x_2630:
[----:B------:R-:W-:Y:S05]  /*47380*/  BSYNC.RECONVERGENT B0 ;  /* 0x0000000000007941 */ /* 0x000fea0003800200 */
.L_x_2629:
[----:B------:R-:W-:-:S13]  /*47390*/  ISETP.GE.AND P0, PT, R11, R4, PT ;  /* 0x000000040b00720c */ /* 0x000fda0003f06270 */
[----:B------:R-:W-:Y:S05]  /*473a0*/  @P0 EXIT ;  /* 0x000000000000094d */ /* 0x000fea0003800000 */
[----:B------:R-:W5:Y:S01]  /*473b0*/  S2R R16, SR_CTAID.X ;  /* 0x0000000000107919 */ /* 0x000f620000002500 */
[----:B0-----:R-:W0:Y:S01]  /*473c0*/  I2F.U32.RP R5, R0 ;  /* 0x0000000000057306 */ /* 0x001e220000209000 */
[----:B------:R-:W1:Y:S01]  /*473d0*/  LDCU UR4, c[0x0][0x360] ;  /* 0x00006c00ff0477ac */ /* 0x000e620008000800 */
[----:B------:R-:W5:Y:S01]  /*473e0*/  LDC R15, c[0x0][0x370] ;  /* 0x0000dc00ff0f7b82 */ /* 0x000f620000000800 */
[----:B------:R-:W1:Y:S01]  /*473f0*/  S2R R17, SR_TID.X ;  /* 0x0000000000117919 */ /* 0x000e620000002100 */
[----:B------:R-:W-:Y:S02]  /*47400*/  IADD3 R19, PT, PT, RZ, -R0, RZ ;  /* 0x80000000ff137210 */ /* 0x000fe40007ffe0ff */
[C---:B------:R-:W-:Y:S02]  /*47410*/  ISETP.NE.U32.AND P3, PT, R0.reuse, RZ, PT ;  /* 0x000000ff0000720c */ /* 0x040fe40003f65070 */
[----:B------:R-:W-:Y:S01]  /*47420*/  LEA R7, R0, R7, 0x4 ;  /* 0x0000000700077211 */ /* 0x000fe200078e20ff */
[----:B0-----:R-:W0:Y:S01]  /*47430*/  MUFU.RCP R5, R5 ;  /* 0x0000000500057308 */ /* 0x001e220000001000 */
[----:B-----5:R-:W-:Y:S01]  /*47440*/  IMAD R3, R15, 0x11, R16 ;  /* 0x000000110f037824 */ /* 0x020fe200078e0210 */
[----:B0-----:R-:W-:-:S03]  /*47450*/  IADD3 R12, PT, PT, R5, 0xffffffe, RZ ;  /* 0x0ffffffe050c7810 */ /* 0x001fc60007ffe0ff */
[----:B-1----:R-:W-:-:S03]  /*47460*/  IMAD R3, R3, UR4, R17 ;  /* 0x0000000403037c24 */ /* 0x002fc6000f8e0211 */
[----:B------:R0:W1:Y:S02]  /*47470*/  F2I.FTZ.U32.TRUNC.NTZ R13, R12 ;  /* 0x0000000c000d7305 */ /* 0x000064000021f000 */
[----:B------:R-:W-:-:S04]  /*47480*/  VIMNMX R10, PT, PT, R4, R3, !PT ;  /* 0x00000003040a7248 */ /* 0x000fc80007fe0100 */
[----:B------:R-:W-:Y:S02]  /*47490*/  IADD3 R10, PT, PT, -R3, R10, RZ ;  /* 0x0000000a030a7210 */ /* 0x000fe40007ffe1ff */
[----:B0-----:R-:W-:Y:S02]  /*474a0*/  MOV R12, RZ ;  /* 0x000000ff000c7202 */ /* 0x001fe40000000f00 */
[C---:B------:R-:W-:Y:S02]  /*474b0*/  ISETP.NE.AND P0, PT, R10.reuse, RZ, PT ;  /* 0x000000ff0a00720c */ /* 0x040fe40003f05270 */
[----:B------:R-:W-:Y:S01]  /*474c0*/  IADD3 R5, PT, PT, R10, -0x1, RZ ;  /* 0xffffffff0a057810 */ /* 0x000fe20007ffe0ff */
[----:B-1----:R-:W-:-:S04]  /*474d0*/  IMAD R19, R19, R13, RZ ;  /* 0x0000000d13137224 */ /* 0x002fc800078e02ff */
[----:B------:R-:W-:Y:S01]  /*474e0*/  IMAD.HI.U32 R14, R13, R19, R12 ;  /* 0x000000130d0e7227 */ /* 0x000fe200078e000c */
[----:B------:R-:W-:Y:S01]  /*474f0*/  SEL R13, RZ, 0x1, !P0 ;  /* 0x00000001ff0d7807 */ /* 0x000fe20004000000 */
[----:B------:R-:W0:Y:S04]  /*47500*/  S2R R12, SR_TID.Y ;  /* 0x00000000000c7919 */ /* 0x000e280000002200 */
[----:B------:R-:W-:-:S05]  /*47510*/  @!P0 IADD3 R5, PT, PT, R10, RZ, RZ ;  /* 0x000000ff0a058210 */ /* 0x000fca0007ffe0ff */
[----:B------:R-:W-:-:S05]  /*47520*/  IMAD.HI.U32 R14, R14, R5, RZ ;  /* 0x000000050e0e7227 */ /* 0x000fca00078e00ff */
[----:B------:R-:W-:-:S05]  /*47530*/  IADD3 R10, PT, PT, -R14, RZ, RZ ;  /* 0x000000ff0e0a7210 */ /* 0x000fca0007ffe1ff */
[----:B------:R-:W-:-:S05]  /*47540*/  IMAD R5, R0, R10, R5 ;  /* 0x0000000a00057224 */ /* 0x000fca00078e0205 */
[----:B------:R-:W-:Y:S01]  /*47550*/  ISETP.GE.U32.AND P1, PT, R5, R0, PT ;  /* 0x000000000500720c */ /* 0x000fe20003f26070 */
[----:B0-----:R-:W-:Y:S01]  /*47560*/  IMAD R10, R12, UR4, R17 ;  /* 0x000000040c0a7c24 */ /* 0x001fe2000f8e0211 */
[----:B------:R-:W-:-:S03]  /*47570*/  LEA R12, R15, R16, 0x4 ;  /* 0x000000100f0c7211 */ /* 0x000fc600078e20ff */
[----:B------:R-:W-:-:S08]  /*47580*/  IMAD R9, R9, R10, RZ ;  /* 0x0000000a09097224 */ /* 0x000fd000078e02ff */
[----:B------:R-:W-:Y:S01]  /*47590*/  @P1 IADD3 R5, PT, PT, -R0, R5, RZ ;  /* 0x0000000500051210 */ /* 0x000fe20007ffe1ff */
[--C-:B------:R-:W-:Y:S01]  /*475a0*/  IMAD R10, R15, 0x13, R16.reuse ;  /* 0x000000130f0a7824 */ /* 0x100fe200078e0210 */
[----:B------:R-:W-:Y:S01]  /*475b0*/  @P1 IADD3 R14, PT, PT, R14, 0x1, RZ ;  /* 0x000000010e0e1810 */ /* 0x000fe20007ffe0ff */
[--C-:B------:R-:W-:Y:S01]  /*475c0*/  IMAD R12, R12, UR4, R17.reuse ;  /* 0x000000040c0c7c24 */ /* 0x100fe2000f8e0211 */
[----:B------:R-:W-:Y:S01]  /*475d0*/  ISETP.GE.U32.AND P2, PT, R5, R0, PT ;  /* 0x000000000500720c */ /* 0x000fe20003f46070 */
[----:B------:R-:W-:Y:S02]  /*475e0*/  IMAD R5, R15, 0x12, R16 ;  /* 0x000000120f057824 */ /* 0x000fe400078e0210 */
[--C-:B------:R-:W-:Y:S02]  /*475f0*/  IMAD R10, R10, UR4, R17.reuse ;  /* 0x000000040a0a7c24 */ /* 0x100fe4000f8e0211 */
[----:B------:R-:W-:-:S08]  /*47600*/  IMAD R5, R5, UR4, R17 ;  /* 0x0000000405057c24 */ /* 0x000fd0000f8e0211 */
[----:B------:R-:W-:Y:S02]  /*47610*/  @P2 IADD3 R14, PT, PT, R14, 0x1, RZ ;  /* 0x000000010e0e2810 */ /* 0x000fe40007ffe0ff */
[----:B------:R-:W-:-:S04]  /*47620*/  @!P3 LOP3.LUT R14, RZ, R0, RZ, 0x33, !PT ;  /* 0x00000000ff0eb212 */ /* 0x000fc800078e33ff */
[----:B------:R-:W-:Y:S01]  /*47630*/  IADD3 R13, PT, PT, R13, R14, RZ ;  /* 0x0000000e0d0d7210 */ /* 0x000fe20007ffe0ff */
[----:B------:R-:W-:-:S07]  /*47640*/  HFMA2 R14, -RZ, RZ, 0, 9.5367431640625e-07 ;  /* 0x00000010ff0e7431 */ /* 0x000fce00000001ff */
.L_x_3215:
[----:B------:R-:W-:Y:S01]  /*47650*/  ISETP.GE.AND P0, PT, R7, R4, PT ;  /* 0x000000040700720c */ /* 0x000fe20003f06270 */
[----:B------:R-:W-:-:S12]  /*47660*/  BSSY.RECONVERGENT B3, `(.L_x_3141) ;  /* 0x00002af000037945 */ /* 0x000fd80003800200 */
[----:B0123--:R-:W-:Y:S05]  /*47670*/  @P0 BRA `(.L_x_3142) ;  /* 0x0000002800b40947 */ /* 0x00ffea0003800000 */
[C---:B------:R-:W-:Y:S01]  /*47680*/  ISETP.GE.U32.AND P0, PT, R13.reuse, 0x3, PT ;  /* 0x000000030d00780c */ /* 0x040fe20003f06070 */
[----:B------:R-:W-:Y:S01]  /*47690*/  BSSY.RECONVERGENT B2, `(.L_x_3143) ;  /* 0x000026a000027945 */ /* 0x000fe20003800200 */
[----:B------:R-:W-:Y:S01]  /*476a0*/  IADD3 R18, PT, PT, R13, 0x1, RZ ;  /* 0x000000010d127810 */ /* 0x000fe20007ffe0ff */
[----:B------:R-:W-:Y:S01]  /*476b0*/  IMAD R15, R4, R11, RZ ;  /* 0x0000000b040f7224 */ /* 0x000fe200078e02ff */
[----:B------:R-:W-:Y:S01]  /*476c0*/  MOV R17, 0x10 ;  /* 0x0000001000117802 */ /* 0x000fe20000000f00 */
[----:B------:R-:W-:Y:S01]  /*476d0*/  IMAD R16, R6, R14, R9 ;  /* 0x0000000e06107224 */ /* 0x000fe200078e0209 */
[----:B------:R-:W-:Y:S02]  /*476e0*/  MOV R24, R7 ;  /* 0x0000000700187202 */ /* 0x000fe40000000f00 */
[----:B---3--:R-:W-:-:S05]  /*476f0*/  LOP3.LUT R32, R18, 0x3, RZ, 0xc0, !PT ;  /* 0x0000000312207812 */ /* 0x008fca00078ec0ff */
[----:B------:R-:W-:Y:S05]  /*47700*/  @!P0 BRA `(.L_x_3144) ;  /* 0x0000002400888947 */ /* 0x000fea0003800000 */
[----:B------:R-:W-:Y:S01]  /*47710*/  LOP3.LUT R17, R18, 0xfffffffc, RZ, 0xc0, !PT ;  /* 0xfffffffc12117812 */ /* 0x000fe200078ec0ff */
[----:B------:R-:W-:Y:S04]  /*47720*/  BSSY.RECONVERGENT B1, `(.L_x_3145) ;  /* 0x000025f000017945 */ /* 0x000fe80003800200 */
[----:B------:R-:W-:Y:S01]  /*47730*/  BSSY.RELIABLE B0, `(.L_x_3146) ;  /* 0x0000207000007945 */ /* 0x000fe20003800100 */
[----:B------:R-:W-:Y:S01]  /*47740*/  HFMA2 R19, -RZ, RZ, 0, 9.5367431640625e-07 ;  /* 0x00000010ff137431 */ /* 0x000fe200000001ff */
[----:B------:R-:W-:Y:S02]  /*47750*/  IADD3 R17, PT, PT, -R17, RZ, RZ ;  /* 0x000000ff11117210 */ /* 0x000fe40007ffe1ff */
[----:B------:R-:W-:Y:S02]  /*47760*/  IADD3 R25, PT, PT, R3, R15, RZ ;  /* 0x0000000f03197210 */ /* 0x000fe40007ffe0ff */
[----:B------:R-:W-:-:S02]  /*47770*/  ISETP.GE.AND P0, PT, R17, RZ, PT ;  /* 0x000000ff1100720c */ /* 0x000fc40003f06270 */
[-C--:B------:R-:W-:Y:S02]  /*47780*/  IADD3 R23, PT, PT, R5, R15.reuse, RZ ;  /* 0x0000000f05177210 */ /* 0x080fe40007ffe0ff */
[-C--:B------:R-:W-:Y:S02]  /*47790*/  IADD3 R21, PT, PT, R10, R15.reuse, RZ ;  /* 0x0000000f0a157210 */ /* 0x080fe40007ffe0ff */
[----:B------:R-:W-:Y:S02]  /*477a0*/  IADD3 R27, PT, PT, R12, R15, RZ ;  /* 0x0000000f0c1b7210 */ /* 0x000fe40007ffe0ff */
[----:B------:R-:W-:Y:S02]  /*477b0*/  MOV R18, RZ ;  /* 0x000000ff00127202 */ /* 0x000fe40000000f00 */
[----:B------:R-:W-:-:S03]  /*477c0*/  MOV R24, R7 ;  /* 0x0000000700187202 */ /* 0x000fc60000000f00 */
[----:B------:R-:W-:Y:S05]  /*477d0*/  @P0 BRA `(.L_x_3147) ;  /* 0x0000001c00f00947 */ /* 0x000fea0003800000 */
[----:B------:R-:W-:Y:S01]  /*477e0*/  IADD3 R20, PT, PT, -R17, RZ, RZ ;  /* 0x000000ff11147210 */ /* 0x000fe20007ffe1ff */
[----:B------:R-:W-:Y:S01]  /*477f0*/  BSSY.RECONVERGENT B4, `(.L_x_3148) ;  /* 0x0000149000047945 */ /* 0x000fe20003800200 */
[----:B------:R-:W-:Y:S02]  /*47800*/  PLOP3.LUT P1, PT, PT, PT, PT, 0x80, 0x8 ;  /* 0x000000000008781c */ /* 0x000fe40003f2f070 */
[----:B------:R-:W-:Y:S02]  /*47810*/  ISETP.GT.AND P0, PT, R20, 0xc, PT ;  /* 0x0000000c1400780c */ /* 0x000fe40003f04270 */
[----:B--2---:R-:W-:-:S11]  /*47820*/  P2R R30, PR, RZ, 0x2 ;  /* 0x00000002ff1e7803 */ /* 0x004fd60000000000 */
[----:B------:R-:W-:Y:S05]  /*47830*/  @!P0 BRA `(.L_x_3149) ;  /* 0x0000001400108947 */ /* 0x000fea0003800000 */
[----:B------:R-:W0:Y:S01]  /*47840*/  S2UR UR5, SR_CgaCtaId ;  /* 0x00000000000579c3 */ /* 0x000e220000008800 */
[----:B------:R-:W-:Y:S01]  /*47850*/  UMOV UR4, 0x400 ;  /* 0x0000040000047882 */ /* 0x000fe20000000000 */
[----:B------:R-:W-:-:S04]  /*47860*/  PLOP3.LUT P0, PT, PT, PT, PT, 0x8, 0x80 ;  /* 0x000000000080781c */ /* 0x000fc80003f0e170 */
[----:B------:R-:W-:Y:S01]  /*47870*/  P2R R30, PR, RZ, 0x1 ;  /* 0x00000001ff1e7803 */ /* 0x000fe20000000000 */
[----:B0-----:R-:W-:-:S06]  /*47880*/  ULEA UR4, UR5, UR4, 0x18 ;  /* 0x0000000405047291 */ /* 0x001fcc000f8ec0ff */
[----:B------:R-:W-:-:S07]  /*47890*/  MOV R22, UR4 ;  /* 0x0000000400167c02 */ /* 0x000fce0008000f00 */
.L_x_3182:
[----:B------:R-:W0:Y:S01]  /*478a0*/  LDC R20, c[0x3][RZ] ;  /* 0x00c00000ff147b82 */ /* 0x000e220000000800 */
[----:B------:R-:W-:Y:S01]  /*478b0*/  IADD3 R29, PT, PT, R16, R19, RZ ;  /* 0x00000013101d7210 */ /* 0x000fe20007ffe0ff */
[----:B------:R-:W-:Y:S01]  /*478c0*/  BSSY.RECONVERGENT B5, `(.L_x_3150) ;  /* 0x0000020000057945 */ /* 0x000fe20003800200 */
[----:B------:R-:W-:Y:S02]  /*478d0*/  IADD3 R26, PT, PT, R0, R24, RZ ;  /* 0x00000018001a7210 */ /* 0x000fe40007ffe0ff */
[----:B----4-:R-:W-:Y:S02]  /*478e0*/  LEA R37, R29, R22, 0x2 ;  /* 0x000000161d257211 */ /* 0x010fe400078e10ff */
[-C--:B------:R-:W-:Y:S02]  /*478f0*/  VIMNMX R29, PT, PT, R24, R11.reuse, !PT ;  /* 0x0000000b181d7248 */ /* 0x080fe40007fe0100 */
[----:B------:R-:W-:Y:S02]  /*47900*/  IADD3 R28, PT, PT, R0, R26, RZ ;  /* 0x0000001a001c7210 */ /* 0x000fe40007ffe0ff */
[----:B------:R-:W-:-:S02]  /*47910*/  VIMNMX R31, PT, PT, R26, R11, !PT ;  /* 0x0000000b1a1f7248 */ /* 0x000fc40007fe0100 */
[----:B------:R-:W-:Y:S02]  /*47920*/  IADD3 R22, PT, PT, R0, R28, RZ ;  /* 0x0000001c00167210 */ /* 0x000fe40007ffe0ff */
[----:B------:R-:W-:Y:S02]  /*47930*/  VIMNMX R33, PT, PT, R28, R11, !PT ;  /* 0x0000000b1c217248 */ /* 0x000fe40007fe0100 */
[----:B------:R-:W-:-:S04]  /*47940*/  LEA R39, R8, R37, 0x2 ;  /* 0x0000002508277211 */ /* 0x000fc800078e10ff */
[----:B------:R-:W-:Y:S02]  /*47950*/  LEA R41, R8, R39, 0x2 ;  /* 0x0000002708297211 */ /* 0x000fe400078e10ff */
[-C--:B0-----:R-:W-:Y:S02]  /*47960*/  ISETP.GT.AND P0, PT, R29, R20.reuse, PT ;  /* 0x000000141d00720c */ /* 0x081fe40003f04270 */
[----:B------:R-:W-:Y:S02]  /*47970*/  VIMNMX R29, PT, PT, R22, R11, !PT ;  /* 0x0000000b161d7248 */ /* 0x000fe40007fe0100 */
[----:B------:R-:W-:Y:S02]  /*47980*/  ISETP.LT.OR P0, PT, R24, 0x1, P0 ;  /* 0x000000011800780c */ /* 0x000fe40000701670 */
[-C--:B------:R-:W-:Y:S02]  /*47990*/  ISETP.GT.AND P1, PT, R31, R20.reuse, PT ;  /* 0x000000141f00720c */ /* 0x080fe40003f24270 */
[----:B------:R-:W-:-:S02]  /*479a0*/  ISETP.GT.AND P2, PT, R33, R20, PT ;  /* 0x000000142100720c */ /* 0x000fc40003f44270 */
[----:B------:R-:W-:Y:S02]  /*479b0*/  ISETP.GT.AND P3, PT, R29, R20, PT ;  /* 0x000000141d00720c */ /* 0x000fe40003f64270 */
[----:B------:R-:W-:Y:S02]  /*479c0*/  ISETP.LT.OR P1, PT, R26, 0x1, P1 ;  /* 0x000000011a00780c */ /* 0x000fe40000f21670 */
[----:B------:R-:W-:Y:S02]  /*479d0*/  ISETP.LT.OR P2, PT, R28, 0x1, P2 ;  /* 0x000000011c00780c */ /* 0x000fe40001741670 */
[----:B------:R-:W-:Y:S02]  /*479e0*/  ISETP.LT.OR P3, PT, R22, 0x1, P3 ;  /* 0x000000011600780c */ /* 0x000fe40001f61670 */
[----:B------:R-:W-:Y:S02]  /*479f0*/  IADD3 R26, PT, PT, R0, R22, RZ ;  /* 0x00000016001a7210 */ /* 0x000fe40007ffe0ff */
[----:B------:R-:W-:Y:S01]  /*47a00*/  LEA R24, R8, R41, 0x2 ;  /* 0x0000002908187211 */ /* 0x000fe200078e10ff */
[----:B------:R-:W-:Y:S08]  /*47a10*/  @P0 BRA `(.L_x_3151) ;  /* 0x0000000000280947 */ /* 0x000ff00003800000 */
        /* <DEDUP_REMOVED lines=10> */
.L_x_3151:
[----:B------:R-:W-:Y:S05]  /*47ac0*/  BSYNC.RECONVERGENT B5 ;  /* 0x0000000000057941 */ /* 0x000fea0003800200 */
.L_x_3150:
[----:B------:R-:W-:Y:S04]  /*47ad0*/  BSSY.RECONVERGENT B5, `(.L_x_3152) ;  /* 0x000000c000057945 */ /* 0x000fe80003800200 */
        /* <DEDUP_REMOVED lines=11> */
.L_x_3153:
[----:B------:R-:W-:Y:S05]  /*47b90*/  BSYNC.RECONVERGENT B5 ;  /* 0x0000000000057941 */ /* 0x000fea0003800200 */
.L_x_3152:
[----:B------:R-:W-:Y:S04]  /*47ba0*/  BSSY.RECONVERGENT B5, `(.L_x_3154) ;  /* 0x000000c000057945 */ /* 0x000fe80003800200 */
        /* <DEDUP_REMOVED lines=11> */
.L_x_3155:
[----:B------:R-:W-:Y:S05]  /*47c60*/  BSYNC.RECONVERGENT B5 ;  /* 0x0000000000057941 */ /* 0x000fea0003800200 */
.L_x_3154:
[----:B------:R-:W-:Y:S04]  /*47c70*/  BSSY.RECONVERGENT B5, `(.L_x_3156) ;  /* 0x000000c000057945 */ /* 0x000fe80003800200 */
        /* <DEDUP_REMOVED lines=11> */
.L_x_3157:
[----:B------:R-:W-:Y:S05]  /*47d30*/  BSYNC.RECONVERGENT B5 ;  /* 0x0000000000057941 */ /* 0x000fea0003800200 */
.L_x_3156:
[----:B------:R-:W4:Y:S01]  /*47d40*/  S2UR UR5, SR_CgaCtaId ;  /* 0x00000000000579c3 */ /* 0x000f220000008800 */
[----:B------:R-:W-:Y:S01]  /*47d50*/  IADD3 R22, PT, PT, R0, R26, RZ ;  /* 0x0000001a00167210 */ /* 0x000fe20007ffe0ff */
[----:B------:R-:W-:Y:S01]  /*47d60*/  UMOV UR4, 0x400 ;  /* 0x0000040000047882 */ /* 0x000fe20000000000 */
[-C--:B0123--:R-:W-:Y:S01]  /*47d70*/  VIMNMX R29, PT, PT, R26, R11.reuse, !PT ;  /* 0x0000000b1a1d7248 */ /* 0x08ffe20007fe0100 */
[----:B------:R-:W-:Y:S01]  /*47d80*/  BSSY.RECONVERGENT B5, `(.L_x_3158) ;  /* 0x000002f000057945 */ /* 0x000fe20003800200 */
[----:B------:R-:W-:Y:S02]  /*47d90*/  IADD3 R24, PT, PT, R0, R22, RZ ;  /* 0x0000001600187210 */ /* 0x000fe40007ffe0ff */
[----:B------:R-:W-:Y:S02]  /*47da0*/  VIMNMX R31, PT, PT, R22, R11, !PT ;  /* 0x0000000b161f7248 */ /* 0x000fe40007fe0100 */
[----:B------:R-:W-:Y:S02]  /*47db0*/  ISETP.GT.AND P1, PT, R29, R20, PT ;  /* 0x000000141d00720c */ /* 0x000fe40003f24270 */
[----:B------:R-:W-:-:S02]  /*47dc0*/  IADD3 R28, PT, PT, R0, R24, RZ ;  /* 0x00000018001c7210 */ /* 0x000fc40007ffe0ff */
[-C--:B------:R-:W-:Y:S02]  /*47dd0*/  VIMNMX R29, PT, PT, R24, R11.reuse, !PT ;  /* 0x0000000b181d7248 */ /* 0x080fe40007fe0100 */
[-C--:B------:R-:W-:Y:S02]  /*47de0*/  ISETP.GT.AND P0, PT, R31, R20.reuse, PT ;  /* 0x000000141f00720c */ /* 0x080fe40003f04270 */
[----:B------:R-:W-:Y:S02]  /*47df0*/  VIMNMX R31, PT, PT, R28, R11, !PT ;  /* 0x0000000b1c1f7248 */ /* 0x000fe40007fe0100 */
[----:B------:R-:W-:Y:S02]  /*47e00*/  ISETP.LT.OR P1, PT, R26, 0x1, P1 ;  /* 0x000000011a00780c */ /* 0x000fe40000f21670 */
[----:B------:R-:W-:Y:S02]  /*47e10*/  ISETP.GT.AND P6, PT, R29, R20, PT ;  /* 0x000000141d00720c */ /* 0x000fe40003fc4270 */
[----:B------:R-:W-:Y:S01]  /*47e20*/  IADD3 R26, PT, PT, R0, R28, RZ ;  /* 0x0000001c001a7210 */ /* 0x000fe20007ffe0ff */
[----:B----4-:R-:W-:Y:S01]  /*47e30*/  ULEA UR4, UR5, UR4, 0x18 ;  /* 0x0000000405047291 */ /* 0x010fe2000f8ec0ff */
[----:B------:R-:W-:-:S02]  /*47e40*/  ISETP.GT.AND P5, PT, R31, R20, PT ;  /* 0x000000141f00720c */ /* 0x000fc40003fa4270 */
[----:B------:R-:W-:Y:S02]  /*47e50*/  ISETP.LT.OR P6, PT, R24, 0x1, P6 ;  /* 0x000000011800780c */ /* 0x000fe400037c1670 */
[----:B------:R-:W-:Y:S02]  /*47e60*/  IADD3 R24, PT, PT, R0, R26, RZ ;  /* 0x0000001a00187210 */ /* 0x000fe40007ffe0ff */
[----:B------:R-:W-:Y:S02]  /*47e70*/  ISETP.LT.OR P0, PT, R22, 0x1, P0 ;  /* 0x000000011600780c */ /* 0x000fe40000701670 */
[----:B------:R-:W-:Y:S02]  /*47e80*/  ISETP.LT.OR P5, PT, R28, 0x1, P5 ;  /* 0x000000011c00780c */ /* 0x000fe40002fa1670 */
[----:B------:R-:W-:Y:S02]  /*47e90*/  IADD3 R29, PT, PT, R16, 0x4, R19 ;  /* 0x00000004101d7810 */ /* 0x000fe40007ffe013 */
[----:B------:R-:W-:-:S02]  /*47ea0*/  MOV R22, UR4 ;  /* 0x0000000400167c02 */ /* 0x000fc40008000f00 */
[----:B------:R-:W-:Y:S02]  /*47eb0*/  IADD3 R28, PT, PT, R0, R24, RZ ;  /* 0x00000018001c7210 */ /* 0x000fe40007ffe0ff */
[----:B------:R-:W-:Y:S02]  /*47ec0*/  LEA R39, R29, R22, 0x2 ;  /* 0x000000161d277211 */ /* 0x000fe400078e10ff */
[-C--:B------:R-:W-:Y:S02]  /*47ed0*/  VIMNMX R29, PT, PT, R28, R11.reuse, !PT ;  /* 0x0000000b1c1d7248 */ /* 0x080fe40007fe0100 */
[-C--:B------:R-:W-:Y:S02]  /*47ee0*/  VIMNMX R31, PT, PT, R26, R11.reuse, !PT ;  /* 0x0000000b1a1f7248 */ /* 0x080fe40007fe0100 */
[----:B------:R-:W-:Y:S02]  /*47ef0*/  ISETP.GT.AND P2, PT, R29, R20, PT ;  /* 0x000000141d00720c */ /* 0x000fe40003f44270 */
[----:B------:R-:W-:-:S02]  /*47f00*/  VIMNMX R33, PT, PT, R24, R11, !PT ;  /* 0x0000000b18217248 */ /* 0x000fc40007fe0100 */
[----:B------:R-:W-:Y:S02]  /*47f10*/  LEA R41, R8, R39, 0x2 ;  /* 0x0000002708297211 */ /* 0x000fe400078e10ff */
[----:B------:R-:W-:Y:S02]  /*47f20*/  ISETP.LT.OR P2, PT, R28, 0x1, P2 ;  /* 0x000000011c00780c */ /* 0x000fe40001741670 */
[-C--:B------:R-:W-:Y:S02]  /*47f30*/  ISETP.GT.AND P4, PT, R31, R20.reuse, PT ;  /* 0x000000141f00720c */ /* 0x080fe40003f84270 */
[----:B------:R-:W-:Y:S02]  /*47f40*/  ISETP.GT.AND P3, PT, R33, R20, PT ;  /* 0x000000142100720c */ /* 0x000fe40003f64270 */
[----:B------:R-:W-:Y:S02]  /*47f50*/  IADD3 R28, PT, PT, R0, R28, RZ ;  /* 0x0000001c001c7210 */ /* 0x000fe40007ffe0ff */
[----:B------:R-:W-:-:S02]  /*47f60*/  LEA R43, R8, R41, 0x2 ;  /* 0x00000029082b7211 */ /* 0x000fc400078e10ff */
[----:B------:R-:W-:Y:S02]  /*47f70*/  ISETP.LT.OR P4, PT, R26, 0x1, P4 ;  /* 0x000000011a00780c */ /* 0x000fe40002781670 */
[----:B------:R-:W-:Y:S02]  /*47f80*/  ISETP.LT.OR P3, PT, R24, 0x1, P3 ;  /* 0x000000011800780c */ /* 0x000fe40001f61670 */
[----:B------:R-:W-:Y:S02]  /*47f90*/  LEA R37, R0, R27, 0x2 ;  /* 0x0000001b00257211 */ /* 0x000fe400078e10ff */
[----:B------:R-:W-:Y:S02]  /*47fa0*/  VIMNMX R35, PT, PT, R28, R11, !PT ;  /* 0x0000000b1c237248 */ /* 0x000fe40007fe0100 */
        /* <DEDUP_REMOVED lines=12> */
.L_x_3159:
[----:B------:R-:W-:Y:S05]  /*48070*/  BSYNC.RECONVERGENT B5 ;  /* 0x0000000000057941 */ /* 0x000fea0003800200 */
.L_x_3158:
[----:B------:R-:W-:Y:S01]  /*48080*/  ISETP.GT.AND P1, PT, R35, R20, PT ;  /* 0x000000142300720c */ /* 0x000fe20003f24270 */
[----:B------:R-:W-:Y:S01]  /*48090*/  BSSY.RECONVERGENT B5, `(.L_x_3160) ;  /* 0x0000010000057945 */ /* 0x000fe20003800200 */
[----:B------:R-:W-:Y:S02]  /*480a0*/  LEA R35, R0, R25, 0x2 ;  /* 0x0000001900237211 */ /* 0x000fe400078e10ff */
[----:B------:R-:W-:Y:S02]  /*480b0*/  ISETP.LT.OR P1, PT, R28, 0x1, P1 ;  /* 0x000000011c00780c */ /* 0x000fe40000f21670 */
[----:B------:R-:W-:-:S04]  /*480c0*/  IADD3 R28, PT, PT, R0, R28, RZ ;  /* 0x0000001c001c7210 */ /* 0x000fc80007ffe0ff */
[----:B0-----:R-:W-:Y:S01]  /*480d0*/  VIMNMX R33, PT, PT, R28, R11, !PT ;  /* 0x0000000b1c217248 */ /* 0x001fe20007fe0100 */
        /* <DEDUP_REMOVED lines=11> */
.L_x_3161:
[----:B------:R-:W-:Y:S05]  /*48190*/  BSYNC.RECONVERGENT B5 ;  /* 0x0000000000057941 */ /* 0x000fea0003800200 */
.L_x_3160:
[----:B------:R-:W-:Y:S01]  /*481a0*/  ISETP.GT.AND P0, PT, R33, R20, PT ;  /* 0x000000142100720c */ /* 0x000fe20003f04270 */
[----:B------:R-:W-:Y:S01]  /*481b0*/  BSSY.RECONVERGENT B5, `(.L_x_3162) ;  /* 0x0000010000057945 */ /* 0x000fe20003800200 */
[----:B------:R-:W-:Y:S02]  /*481c0*/  IADD3 R29, PT, PT, R0, R28, RZ ;  /* 0x0000001c001d7210 */ /* 0x000fe40007ffe0ff */
[----:B------:R-:W-:Y:S02]  /*481d0*/  ISETP.LT.OR P0, PT, R28, 0x1, P0 ;  /* 0x000000011c00780c */ /* 0x000fe40000701670 */
[----:B------:R-:W-:Y:S02]  /*481e0*/  VIMNMX R27, PT, PT, R29, R11, !PT ;  /* 0x0000000b1d1b7248 */ /* 0x000fe40007fe0100 */
[----:B0-----:R-:W-:Y:S01]  /*481f0*/  LEA R31, R0, R23, 0x2 ;  /* 0x00000017001f7211 */ /* 0x001fe200078e10ff */
[----:B------:R-:W-:Y:S08]  /*48200*/  @P6 BRA `(.L_x_3163) ;  /* 0x0000000000286947 */ /* 0x000ff00003800000 */
        /* <DEDUP_REMOVED lines=10> */
.L_x_3163:
[----:B------:R-:W-:Y:S05]  /*482b0*/  BSYNC.RECONVERGENT B5 ;  /* 0x0000000000057941 */ /* 0x000fea0003800200 */
.L_x_3162:
[----:B------:R-:W-:Y:S01]  /*482c0*/  ISETP.GT.AND P6, PT, R27, R20, PT ;  /* 0x000000141b00720c */ /* 0x000fe20003fc4270 */
[----:B------:R-:W-:Y:S01]  /*482d0*/  BSSY.RECONVERGENT B5, `(.L_x_3164) ;  /* 0x0000012000057945 */ /* 0x000fe20003800200 */
[----:B0-----:R-:W-:Y:S02]  /*482e0*/  IADD3 R23, PT, PT, R16, 0x8, R19 ;  /* 0x0000000810177810 */ /* 0x001fe40007ffe013 */
[----:B------:R-:W-:Y:S02]  /*482f0*/  ISETP.LT.OR P6, PT, R29, 0x1, P6 ;  /* 0x000000011d00780c */ /* 0x000fe400037c1670 */
[----:B------:R-:W-:Y:S02]  /*48300*/  IADD3 R29, PT, PT, R0, R29, RZ ;  /* 0x0000001d001d7210 */ /* 0x000fe40007ffe0ff */
[----:B------:R-:W-:Y:S02]  /*48310*/  LEA R45, R23, R22, 0x2 ;  /* 0x00000016172d7211 */ /* 0x000fe400078e10ff */
[----:B------:R-:W-:-:S02]  /*48320*/  VIMNMX R27, PT, PT, R29, R11, !PT ;  /* 0x0000000b1d1b7248 */ /* 0x000fc40007fe0100 */
        /* <DEDUP_REMOVED lines=12> */
.L_x_3165:
[----:B------:R-:W-:Y:S05]  /*483f0*/  BSYNC.RECONVERGENT B5 ;  /* 0x0000000000057941 */ /* 0x000fea0003800200 */
.L_x_3164:
[----:B------:R-:W-:Y:S01]  /*48400*/  LEA R39, R8, R45, 0x2 ;  /* 0x0000002d08277211 */ /* 0x000fe200078e10ff */
[----:B------:R-:W-:Y:S01]  /*48410*/  BSSY.RECONVERGENT B5, `(.L_x_3166) ;  /* 0x0000014000057945 */ /* 0x000fe20003800200 */
[----:B------:R-:W-:Y:S02]  /*48420*/  ISETP.GT.AND P5, PT, R27, R20, PT ;  /* 0x000000141b00720c */ /* 0x000fe40003fa4270 */
[----:B0-----:R-:W-:Y:S02]  /*48430*/  IADD3 R21, PT, PT, R0, R29, RZ ;  /* 0x0000001d00157210 */ /* 0x001fe40007ffe0ff */
[----:B------:R-:W-:Y:S02]  /*48440*/  LEA R41, R8, R39, 0x2 ;  /* 0x0000002708297211 */ /* 0x000fe400078e10ff */
[----:B------:R-:W-:Y:S02]  /*48450*/  ISETP.LT.OR P5, PT, R29, 0x1, P5 ;  /* 0x000000011d00780c */ /* 0x000fe40002fa1670 */
[----:B------:R-:W-:-:S02]  /*48460*/  IADD3 R27, PT, PT, R16, 0xc, R19 ;  /* 0x0000000c101b7810 */ /* 0x000fc40007ffe013 */
        /* <DEDUP_REMOVED lines=14> */
.L_x_3167:
[----:B------:R-:W-:Y:S05]  /*48550*/  BSYNC.RECONVERGENT B5 ;  /* 0x0000000000057941 */ /* 0x000fea0003800200 */
.L_x_3166:
[----:B------:R-:W-:Y:S01]  /*48560*/  ISETP.GT.AND P4, PT, R29, R20, PT ;  /* 0x000000141d00720c */ /* 0x000fe20003f84270 */
[----:B------:R-:W-:Y:S01]  /*48570*/  BSSY.RECONVERGENT B5, `(.L_x_3168) ;  /* 0x0000012000057945 */ /* 0x000fe20003800200 */
[----:B------:R-:W-:Y:S02]  /*48580*/  LEA R43, R27, R22, 0x2 ;  /* 0x000000161b2b7211 */ /* 0x000fe400078e10ff */
[----:B------:R-:W-:Y:S02]  /*48590*/  ISETP.LT.OR P4, PT, R21, 0x1, P4 ;  /* 0x000000011500780c */ /* 0x000fe40002781670 */
[C---:B------:R-:W-:Y:S02]  /*485a0*/  LEA R31, R0.reuse, R31, 0x2 ;  /* 0x0000001f001f7211 */ /* 0x040fe400078e10ff */
[----:B------:R-:W-:Y:S02]  /*485b0*/  LEA R33, R0, R33, 0x2 ;  /* 0x0000002100217211 */ /* 0x000fe400078e10ff */
[----:B------:R-:W-:-:S02]  /*485c0*/  LEA R47, R8, R43, 0x2 ;  /* 0x0000002b082f7211 */ /* 0x000fc400078e10ff */
[----:B------:R-:W-:Y:S01]  /*485d0*/  LEA R35, R0, R35, 0x2 ;  /* 0x0000002300237211 */ /* 0x000fe200078e10ff */
[----:B------:R-:W-:Y:S06]  /*485e0*/  @P3 BRA `(.L_x_3169) ;  /* 0x0000000000283947 */ /* 0x000fec0003800000 */
        /* <DEDUP_REMOVED lines=10> */
.L_x_3169:
[----:B------:R-:W-:Y:S05]  /*48690*/  BSYNC.RECONVERGENT B5 ;  /* 0x0000000000057941 */ /* 0x000fea0003800200 */
.L_x_3168:
        /* <DEDUP_REMOVED lines=12> */
.L_x_3171:
[----:B------:R-:W-:Y:S05]  /*48760*/  BSYNC.RECONVERGENT B5 ;  /* 0x0000000000057941 */ /* 0x000fea0003800200 */
.L_x_3170:
        /* <DEDUP_REMOVED lines=12> */
.L_x_3173:
[----:B------:R-:W-:Y:S05]  /*48830*/  BSYNC.RECONVERGENT B5 ;  /* 0x0000000000057941 */ /* 0x000fea0003800200 */
.L_x_3172:
[----:B------:R-:W-:Y:S01]  /*48840*/  LEA R39, R8, R47, 0x2 ;  /* 0x0000002f08277211 */ /* 0x000fe200078e10ff */
[----:B------:R-:W-:Y:S01]  /*48850*/  BSSY.RECONVERGENT B5, `(.L_x_3174) ;  /* 0x0000010000057945 */ /* 0x000fe20003800200 */
[C---:B------:R-:W-:Y:S02]  /*48860*/  LEA R35, R0.reuse, R35, 0x2 ;  /* 0x0000002300237211 */ /* 0x040fe400078e10ff */
[C---:B------:R-:W-:Y:S02]  /*48870*/  LEA R31, R0.reuse, R31, 0x2 ;  /* 0x0000001f001f7211 */ /* 0x040fe400078e10ff */
[----:B------:R-:W-:Y:S02]  /*48880*/  LEA R37, R0, R37, 0x2 ;  /* 0x0000002500257211 */ /* 0x000fe400078e10ff */
[----:B------:R-:W-:Y:S01]  /*48890*/  LEA R26, R8, R39, 0x2 ;  /* 0x00000027081a7211 */ /* 0x000fe200078e10ff */
[----:B------:R-:W-:Y:S06]  /*488a0*/  @P0 BRA `(.L_x_3175) ;  /* 0x0000000000280947 */ /* 0x000fec0003800000 */
[----:B------:R-:W-:Y:S01]  /*488b0*/  LDS R20, [R43] ;  /* 0x000000002b147984 */ /* 0x000fe20000000800 */
[----:B0123--:R-:W0:Y:S03]  /*488c0*/  LDC.64 R24, c[0x0][0x388] ;  /* 0x0000e200ff187b82 */ /* 0x00fe260000000a00 */
        /* <DEDUP_REMOVED lines=8> */
.L_x_3175:
[----:B------:R-:W-:Y:S05]  /*48950*/  BSYNC.RECONVERGENT B5 ;  /* 0x0000000000057941 */ /* 0x000fea0003800200 */
.L_x_3174:
[----:B------:R-:W-:Y:S04]  /*48960*/  BSSY.RECONVERGENT B5, `(.L_x_3176) ;  /* 0x000000c000057945 */ /* 0x000fe80003800200 */
        /* <DEDUP_REMOVED lines=11> */
.L_x_3177:
[----:B------:R-:W-:Y:S05]  /*48a20*/  BSYNC.RECONVERGENT B5 ;  /* 0x0000000000057941 */ /* 0x000fea0003800200 */
.L_x_3176:
        /* <DEDUP_REMOVED lines=12> */
.L_x_3179:
[----:B------:R-:W-:Y:S05]  /*48af0*/  BSYNC.RECONVERGENT B5 ;  /* 0x0000000000057941 */ /* 0x000fea0003800200 */
.L_x_3178:
[----:B------:R-:W-:Y:S01]  /*48b00*/  BSSY.RECONVERGENT B5, `(.L_x_3180) ;  /* 0x000000d000057945 */ /* 0x000fe20003800200 */
[----:B------:R-:W-:-:S03]  /*48b10*/  LEA R33, R0, R33, 0x2 ;  /* 0x0000002100217211 */ /* 0x000fc600078e10ff */
        /* <DEDUP_REMOVED lines=11> */
.L_x_3181:
[----:B------:R-:W-:Y:S05]  /*48bd0*/  BSYNC.RECONVERGENT B5 ;  /* 0x0000000000057941 */ /* 0x000fea0003800200 */
.L_x_3180:
[----:B------:R-:W-:Y:S02]  /*48be0*/  IADD3 R17, PT, PT, R17, 0x10, RZ ;  /* 0x0000001011117810 */ /* 0x000fe40007ffe0ff */
[C---:B01234-:R-:W-:Y:S02]  /*48bf0*/  IADD3 R24, PT, PT, R0.reuse, R21, RZ ;  /* 0x0000001500187210 */ /* 0x05ffe40007ffe0ff */
[----:B------:R-:W-:Y:S02]  /*48c00*/  ISETP.GE.AND P0, PT, R17, -0xc, PT ;  /* 0xfffffff41100780c */ /* 0x000fe40003f06270 */
[----:B------:R-:W-:Y:S02]  /*48c10*/  IADD3 R19, PT, PT, R19, 0x10, RZ ;  /* 0x0000001013137810 */ /* 0x000fe40007ffe0ff */
[C---:B------:R-:W-:Y:S02]  /*48c20*/  LEA R25, R0.reuse, R35, 0x2 ;  /* 0x0000002300197211 */ /* 0x040fe400078e10ff */
[----:B------:R-:W-:-:S02]  /*48c30*/  LEA R23, R0, R31, 0x2 ;  /* 0x0000001f00177211 */ /* 0x000fc400078e10ff */
[C---:B------:R-:W-:Y:S02]  /*48c40*/  LEA R21, R0.reuse, R33, 0x2 ;  /* 0x0000002100157211 */ /* 0x040fe400078e10ff */
[----:B------:R-:W-:Y:S02]  /*48c50*/  LEA R27, R0, R37, 0x2 ;  /* 0x00000025001b7211 */ /* 0x000fe400078e10ff */
[----:B------:R-:W-:Y:S01]  /*48c60*/  IADD3 R18, PT, PT, R18, 0x10, RZ ;  /* 0x0000001012127810 */ /* 0x000fe20007ffe0ff */
[----:B------:R-:W-:Y:S06]  /*48c70*/  @!P0 BRA `(.L_x_3182) ;  /* 0xffffffec00088947 */ /* 0x000fec000383ffff */
.L_x_3149:
[----:B------:R-:W-:Y:S05]  /*48c80*/  BSYNC.RECONVERGENT B4 ;  /* 0x0000000000047941 */ /* 0x000fea0003800200 */
.L_x_3148:
[----:B------:R-:W-:Y:S01]  /*48c90*/  IADD3 R20, PT, PT, -R17, RZ, RZ ;  /* 0x000000ff11147210 */ /* 0x000fe20007ffe1ff */
[----:B------:R-:W-:Y:S03]  /*48ca0*/  BSSY.RECONVERGENT B4, `(.L_x_3183) ;  /* 0x00000ab000047945 */ /* 0x000fe60003800200 */
[----:B------:R-:W-:-:S13]  /*48cb0*/  ISETP.GT.AND P0, PT, R20, 0x4, PT ;  /* 0x000000041400780c */ /* 0x000fda0003f04270 */
[----:B------:R-:W-:Y:S05]  /*48cc0*/  @!P0 BRA `(.L_x_3184) ;  /* 0x0000000800a08947 */ /* 0x000fea0003800000 */
[----:B------:R-:W0:Y:S01]  /*48cd0*/  S2R R29, SR_CgaCtaId ;  /* 0x00000000001d7919 */ /* 0x000e220000008800 */
[----:B------:R-:W1:Y:S01]  /*48ce0*/  LDC R33, c[0x3][RZ] ;  /* 0x00c00000ff217b82 */ /* 0x000e620000000800 */
[----:B------:R-:W-:Y:S01]  /*48cf0*/  VIMNMX R20, PT, PT, R24, R11, !PT ;  /* 0x0000000b18147248 */ /* 0x000fe20007fe0100 */
[----:B------:R-:W-:Y:S01]  /*48d00*/  BSSY.RECONVERGENT B5, `(.L_x_3185) ;  /* 0x0000034000057945 */ /* 0x000fe20003800200 */
[----:B------:R-:W-:Y:S02]  /*48d10*/  MOV R22, 0x400 ;  /* 0x0000040000167802 */ /* 0x000fe40000000f00 */
[----:B------:R-:W-:-:S04]  /*48d20*/  IADD3 R26, PT, PT, R0, R24, RZ ;  /* 0x00000018001a7210 */ /* 0x000fc80007ffe0ff */
[----:B------:R-:W-:-:S04]  /*48d30*/  IADD3 R28, PT, PT, R0, R26, RZ ;  /* 0x0000001a001c7210 */ /* 0x000fc80007ffe0ff */
[----:B------:R-:W-:Y:S02]  /*48d40*/  IADD3 R30, PT, PT, R0, R28, RZ ;  /* 0x0000001c001e7210 */ /* 0x000fe40007ffe0ff */
[----:B-1----:R-:W-:Y:S02]  /*48d50*/  ISETP.GT.AND P6, PT, R20, R33, PT ;  /* 0x000000211400720c */ /* 0x002fe40003fc4270 */
[----:B------:R-:W-:Y:S02]  /*48d60*/  VIMNMX R20, PT, PT, R26, R11, !PT ;  /* 0x0000000b1a147248 */ /* 0x000fe40007fe0100 */
[----:B------:R-:W-:Y:S02]  /*48d70*/  ISETP.LT.OR P6, PT, R24, 0x1, P6 ;  /* 0x000000011800780c */ /* 0x000fe400037c1670 */
[----:B------:R-:W-:Y:S02]  /*48d80*/  ISETP.GT.AND P0, PT, R20, R33, PT ;  /* 0x000000211400720c */ /* 0x000fe40003f04270 */
[----:B0-----:R-:W-:-:S02]  /*48d90*/  LEA R31, R29, R22, 0x18 ;  /* 0x000000161d1f7211 */ /* 0x001fc400078ec0ff */
[----:B------:R-:W-:Y:S02]  /*48da0*/  IADD3 R29, PT, PT, R19, 0x4, RZ ;  /* 0x00000004131d7810 */ /* 0x000fe40007ffe0ff */
[C---:B------:R-:W-:Y:S02]  /*48db0*/  IADD3 R19, PT, PT, R16.reuse, R19, RZ ;  /* 0x0000001310137210 */ /* 0x040fe40007ffe0ff */
[----:B------:R-:W-:Y:S02]  /*48dc0*/  IADD3 R22, PT, PT, R16, R29, RZ ;  /* 0x0000001d10167210 */ /* 0x000fe40007ffe0ff */
[-C--:B------:R-:W-:Y:S02]  /*48dd0*/  LEA R39, R19, R31.reuse, 0x2 ;  /* 0x0000001f13277211 */ /* 0x080fe400078e10ff */
[----:B------:R-:W-:Y:S02]  /*48de0*/  ISETP.LT.OR P0, PT, R26, 0x1, P0 ;  /* 0x000000011a00780c */ /* 0x000fe40000701670 */
[----:B------:R-:W-:-:S02]  /*48df0*/  LEA R19, R22, R31, 0x2 ;  /* 0x0000001f16137211 */ /* 0x000fc400078e10ff */
[----:B------:R-:W-:Y:S02]  /*48e00*/  VIMNMX R20, PT, PT, R28, R11, !PT ;  /* 0x0000000b1c147248 */ /* 0x000fe40007fe0100 */
[----:B------:R-:W-:Y:S02]  /*48e10*/  IADD3 R31, PT, PT, R0, R30, RZ ;  /* 0x0000001e001f7210 */ /* 0x000fe40007ffe0ff */
[----:B----4-:R-:W-:Y:S02]  /*48e20*/  P2R R34, PR, RZ, 0x1 ;  /* 0x00000001ff227803 */ /* 0x010fe40000000000 */
[----:B------:R-:W-:Y:S02]  /*48e30*/  ISETP.GT.AND P0, PT, R20, R33, PT ;  /* 0x000000211400720c */ /* 0x000fe40003f04270 */
[----:B------:R-:W-:Y:S02]  /*48e40*/  IADD3 R26, PT, PT, R0, R31, RZ ;  /* 0x0000001f001a7210 */ /* 0x000fe40007ffe0ff */
[----:B------:R-:W-:-:S02]  /*48e50*/  VIMNMX R22, PT, PT, R30, R11, !PT ;  /* 0x0000000b1e167248 */ /* 0x000fc40007fe0100 */
[----:B------:R-:W-:Y:S02]  /*48e60*/  VIMNMX R24, PT, PT, R31, R11, !PT ;  /* 0x0000000b1f187248 */ /* 0x000fe40007fe0100 */
[----:B------:R-:W-:Y:S02]  /*48e70*/  ISETP.LT.OR P0, PT, R28, 0x1, P0 ;  /* 0x000000011c00780c */ /* 0x000fe40000701670 */
[----:B------:R-:W-:Y:S02]  /*48e80*/  IADD3 R28, PT, PT, R0, R26, RZ ;  /* 0x0000001a001c7210 */ /* 0x000fe40007ffe0ff */
[-C--:B------:R-:W-:Y:S02]  /*48e90*/  ISETP.GT.AND P1, PT, R22, R33.reuse, PT ;  /* 0x000000211600720c */ /* 0x080fe40003f24270 */
[----:B------:R-:W-:Y:S02]  /*48ea0*/  ISETP.GT.AND P2, PT, R24, R33, PT ;  /* 0x000000211800720c */ /* 0x000fe40003f44270 */
[----:B------:R-:W-:-:S02]  /*48eb0*/  VIMNMX R22, PT, PT, R26, R11, !PT ;  /* 0x0000000b1a167248 */ /* 0x000fc40007fe0100 */
[----:B------:R-:W-:Y:S02]  /*48ec0*/  VIMNMX R24, PT, PT, R28, R11, !PT ;  /* 0x0000000b1c187248 */ /* 0x000fe40007fe0100 */
[----:B------:R-:W-:Y:S02]  /*48ed0*/  LEA R41, R8, R39, 0x2 ;  /* 0x0000002708297211 */ /* 0x000fe400078e10ff */
[----:B------:R-:W-:Y:S02]  /*48ee0*/  IADD3 R20, PT, PT, R0, R28, RZ ;  /* 0x0000001c00147210 */ /* 0x000fe40007ffe0ff */
[-C--:B------:R-:W-:Y:S02]  /*48ef0*/  ISETP.GT.AND P3, PT, R22, R33.reuse, PT ;  /* 0x000000211600720c */ /* 0x080fe40003f64270 */
[----:B------:R-:W-:Y:S02]  /*48f00*/  ISETP.GT.AND P4, PT, R24, R33, PT ;  /* 0x000000211800720c */ /* 0x000fe40003f84270 */
[----:B------:R-:W-:-:S02]  /*48f10*/  LEA R43, R8, R41, 0x2 ;  /* 0x00000029082b7211 */ /* 0x000fc400078e10ff */
[----:B------:R-:W-:Y:S02]  /*48f20*/  VIMNMX R22, PT, PT, R20, R11, !PT ;  /* 0x0000000b14167248 */ /* 0x000fe40007fe0100 */
[----:B------:R-:W-:Y:S02]  /*48f30*/  ISETP.LT.OR P1, PT, R30, 0x1, P1 ;  /* 0x000000011e00780c */ /* 0x000fe40000f21670 */
[----:B------:R-:W-:Y:S02]  /*48f40*/  ISETP.LT.OR P2, PT, R31, 0x1, P2 ;  /* 0x000000011f00780c */ /* 0x000fe40001741670 */
[----:B------:R-:W-:Y:S02]  /*48f50*/  ISETP.LT.OR P3, PT, R26, 0x1, P3 ;  /* 0x000000011a00780c */ /* 0x000fe40001f61670 */
[----:B------:R-:W-:Y:S02]  /*48f60*/  ISETP.LT.OR P4, PT, R28, 0x1, P4 ;  /* 0x000000011c00780c */ /* 0x000fe40002781670 */
[----:B------:R-:W-:-:S02]  /*48f70*/  LEA R24, R8, R43, 0x2 ;  /* 0x0000002b08187211 */ /* 0x000fc400078e10ff */
[----:B------:R-:W-:Y:S01]  /*48f80*/  ISETP.GT.AND P5, PT, R22, R33, PT ;  /* 0x000000211600720c */ /* 0x000fe20003fa4270 */
        /* <DEDUP_REMOVED lines=11> */
.L_x_3186:
[----:B------:R-:W-:Y:S05]  /*49040*/  BSYNC.RECONVERGENT B5 ;  /* 0x0000000000057941 */ /* 0x000fea0003800200 */
.L_x_3185:
[----:B------:R-:W-:Y:S01]  /*49050*/  ISETP.NE.AND P6, PT, R34, RZ, PT ;  /* 0x000000ff2200720c */ /* 0x000fe20003fc5270 */
[----:B------:R-:W-:-:S12]  /*49060*/  BSSY.RECONVERGENT B5, `(.L_x_3187) ;  /* 0x000000c000057945 */ /* 0x000fd80003800200 */
        /* <DEDUP_REMOVED lines=11> */
.L_x_3188:
[----:B------:R-:W-:Y:S05]  /*49120*/  BSYNC.RECONVERGENT B5 ;  /* 0x0000000000057941 */ /* 0x000fea0003800200 */
.L_x_3187:
        /* <DEDUP_REMOVED lines=12> */
.L_x_3190:
[----:B------:R-:W-:Y:S05]  /*491f0*/  BSYNC.RECONVERGENT B5 ;  /* 0x0000000000057941 */ /* 0x000fea0003800200 */
.L_x_3189:
        /* <DEDUP_REMOVED lines=12> */
.L_x_3192:
[----:B------:R-:W-:Y:S05]  /*492c0*/  BSYNC.RECONVERGENT B5 ;  /* 0x0000000000057941 */ /* 0x000fea0003800200 */
.L_x_3191:
[----:B------:R-:W-:Y:S01]  /*492d0*/  LEA R35, R8, R19, 0x2 ;  /* 0x0000001308237211 */ /* 0x000fe200078e10ff */
[----:B------:R-:W-:Y:S01]  /*492e0*/  BSSY.RECONVERGENT B5, `(.L_x_3193) ;  /* 0x0000015000057945 */ /* 0x000fe20003800200 */
[----:B------:R-:W-:Y:S02]  /*492f0*/  LEA R25, R0, R25, 0x2 ;  /* 0x0000001900197211 */ /* 0x000fe400078e10ff */
[----:B0123--:R-:W-:Y:S02]  /*49300*/  LEA R37, R8, R35, 0x2 ;  /* 0x0000002308257211 */ /* 0x00ffe400078e10ff */
[----:B------:R-:W-:Y:S02]  /*49310*/  ISETP.LT.OR P5, PT, R20, 0x1, P5 ;  /* 0x000000011400780c */ /* 0x000fe40002fa1670 */
[C---:B------:R-:W-:Y:S02]  /*49320*/  LEA R31, R0.reuse, R23, 0x2 ;  /* 0x00000017001f7211 */ /* 0x040fe400078e10ff */
[----:B------:R-:W-:-:S02]  /*49330*/  LEA R21, R0, R21, 0x2 ;  /* 0x0000001500157211 */ /* 0x000fc400078e10ff */
[----:B------:R-:W-:Y:S02]  /*49340*/  LEA R27, R0, R27, 0x2 ;  /* 0x0000001b001b7211 */ /* 0x000fe400078e10ff */
[----:B------:R-:W-:Y:S02]  /*49350*/  IADD3 R28, PT, PT, R17, 0x4, RZ ;  /* 0x00000004111c7810 */ /* 0x000fe40007ffe0ff */
[----:B------:R-:W-:Y:S02]  /*49360*/  IADD3 R33, PT, PT, R18, 0x4, RZ ;  /* 0x0000000412217810 */ /* 0x000fe40007ffe0ff */
        /* <DEDUP_REMOVED lines=12> */
.L_x_3194:
[----:B------:R-:W-:Y:S05]  /*49430*/  BSYNC.RECONVERGENT B5 ;  /* 0x0000000000057941 */ /* 0x000fea0003800200 */
.L_x_3193:
[----:B------:R-:W-:Y:S04]  /*49440*/  BSSY.RECONVERGENT B5, `(.L_x_3195) ;  /* 0x000000c000057945 */ /* 0x000fe80003800200 */
[----:B------:R-:W-:Y:S05]  /*49450*/  @P3 BRA `(.L_x_3196) ;  /* 0x0000000000283947 */ /* 0x000fea0003800000 */
[----:B0-----:R-:W-:Y:S01]  /*49460*/  LDS R17, [R19+0x4] ;  /* 0x0000040013117984 */ /* 0x001fe20000000800 */
        /* <DEDUP_REMOVED lines=9> */
.L_x_3196:
[----:B------:R-:W-:Y:S05]  /*49500*/  BSYNC.RECONVERGENT B5 ;  /* 0x0000000000057941 */ /* 0x000fea0003800200 */
.L_x_3195:
[----:B------:R-:W-:Y:S04]  /*49510*/  BSSY.RECONVERGENT B5, `(.L_x_3197) ;  /* 0x000000c000057945 */ /* 0x000fe80003800200 */
[----:B------:R-:W-:Y:S05]  /*49520*/  @P4 BRA `(.L_x_3198) ;  /* 0x0000000000284947 */ /* 0x000fea0003800000 */
[----:B01----:R-:W-:Y:S01]  /*49530*/  LDS R17, [R19+0x8] ;  /* 0x0000080013117984 */ /* 0x003fe20000000800 */
        /* <DEDUP_REMOVED lines=9> */
.L_x_3198:
[----:B------:R-:W-:Y:S05]  /*495d0*/  BSYNC.RECONVERGENT B5 ;  /* 0x0000000000057941 */ /* 0x000fea0003800200 */
.L_x_3197:
        /* <DEDUP_REMOVED lines=12> */
.L_x_3200:
[----:B------:R-:W-:Y:S05]  /*496a0*/  BSYNC.RECONVERGENT B5 ;  /* 0x0000000000057941 */ /* 0x000fea0003800200 */
.L_x_3199:
[----:B------:R-:W-:Y:S02]  /*496b0*/  PLOP3.LUT P0, PT, PT, PT, PT, 0x8, 0x80 ;  /* 0x000000000080781c */ /* 0x000fe40003f0e170 */
[----:B------:R-:W-:Y:S02]  /*496c0*/  IADD3 R19, PT, PT, R29, 0x4, RZ ;  /* 0x000000041d137810 */ /* 0x000fe40007ffe0ff */
[----:B0123--:R-:W-:Y:S02]  /*496d0*/  IADD3 R17, PT, PT, R28, 0x4, RZ ;  /* 0x000000041c117810 */ /* 0x00ffe40007ffe0ff */
[----:B------:R-:W-:Y:S02]  /*496e0*/  P2R R30, PR, RZ, 0x1 ;  /* 0x00000001ff1e7803 */ /* 0x000fe40000000000 */
[----:B------:R-:W-:Y:S02]  /*496f0*/  IADD3 R18, PT, PT, R33, 0x4, RZ ;  /* 0x0000000421127810 */ /* 0x000fe40007ffe0ff */
[----:B------:R-:W-:-:S02]  /*49700*/  IADD3 R24, PT, PT, R0, R20, RZ ;  /* 0x0000001400187210 */ /* 0x000fc40007ffe0ff */
[C---:B------:R-:W-:Y:S02]  /*49710*/  LEA R27, R0.reuse, R27, 0x2 ;  /* 0x0000001b001b7211 */ /* 0x040fe400078e10ff */
[C---:B------:R-:W-:Y:S02]  /*49720*/  LEA R25, R0.reuse, R25, 0x2 ;  /* 0x0000001900197211 */ /* 0x040fe400078e10ff */
[C---:B------:R-:W-:Y:S02]  /*49730*/  LEA R23, R0.reuse, R31, 0x2 ;  /* 0x0000001f00177211 */ /* 0x040fe400078e10ff */
[----:B------:R-:W-:-:S07]  /*49740*/  LEA R21, R0, R21, 0x2 ;  /* 0x0000001500157211 */ /* 0x000fce00078e10ff */
.L_x_3184:
[----:B------:R-:W-:Y:S05]  /*49750*/  BSYNC.RECONVERGENT B4 ;  /* 0x0000000000047941 */ /* 0x000fea0003800200 */
.L_x_3183:
[----:B------:R-:W-:-:S04]  /*49760*/  ISETP.NE.AND P0, PT, R30, RZ, PT ;  /* 0x000000ff1e00720c */ /* 0x000fc80003f05270 */
[----:B------:R-:W-:-:S13]  /*49770*/  ISETP.NE.OR P0, PT, R17, RZ, P0 ;  /* 0x000000ff1100720c */ /* 0x000fda0000705670 */
[----:B------:R-:W-:Y:S05]  /*49780*/  @!P0 BREAK.RELIABLE B0 ;  /* 0x0000000000008942 */ /* 0x000fea0003800100 */
[----:B------:R-:W-:Y:S05]  /*49790*/  @!P0 BRA `(.L_x_3201) ;  /* 0x00000004005c8947 */ /* 0x000fea0003800000 */
.L_x_3147:
[----:B------:R-:W-:Y:S05]  /*497a0*/  BSYNC.RELIABLE B0 ;  /* 0x0000000000007941 */ /* 0x000fea0003800100 */
.L_x_3146:
[----:B------:R-:W0:Y:S01]  /*497b0*/  S2R R29, SR_CgaCtaId ;  /* 0x00000000001d7919 */ /* 0x000e220000008800 */
[----:B------:R-:W-:-:S04]  /*497c0*/  MOV R20, 0x400 ;  /* 0x0000040000147802 */ /* 0x000fc80000000f00 */
[----:B0-----:R-:W-:-:S07]  /*497d0*/  LEA R43, R29, R20, 0x18 ;  /* 0x000000141d2b7211 */ /* 0x001fce00078ec0ff */
.L_x_3210:
[----:B0-----:R-:W0:Y:S01]  /*497e0*/  LDC R31, c[0x3][RZ] ;  /* 0x00c00000ff1f7b82 */ /* 0x001e220000000800 */
[----:B------:R-:W-:Y:S01]  /*497f0*/  VIMNMX R20, PT, PT, R24, R11, !PT ;  /* 0x0000000b18147248 */ /* 0x000fe20007fe0100 */
[----:B------:R-:W-:Y:S01]  /*49800*/  BSSY.RECONVERGENT B0, `(.L_x_3202) ;  /* 0x000001f000007945 */ /* 0x000fe20003800200 */
[----:B-123--:R-:W-:-:S04]  /*49810*/  IADD3 R28, PT, PT, R0, R24, RZ ;  /* 0x00000018001c7210 */ /* 0x00efc80007ffe0ff */
[----:B------:R-:W-:Y:S02]  /*49820*/  IADD3 R29, PT, PT, R0, R28, RZ ;  /* 0x0000001c001d7210 */ /* 0x000fe40007ffe0ff */
[----:B------:R-:W-:Y:S02]  /*49830*/  VIMNMX R22, PT, PT, R28, R11, !PT ;  /* 0x0000000b1c167248 */ /* 0x000fe40007fe0100 */
[----:B--2---:R-:W-:-:S04]  /*49840*/  IADD3 R30, PT, PT, R0, R29, RZ ;  /* 0x0000001d001e7210 */ /* 0x004fc80007ffe0ff */
[----:B------:R-:W-:Y:S02]  /*49850*/  VIMNMX R26, PT, PT, R30, R11, !PT ;  /* 0x0000000b1e1a7248 */ /* 0x000fe40007fe0100 */
[----:B0-----:R-:W-:Y:S02]  /*49860*/  ISETP.GT.AND P0, PT, R20, R31, PT ;  /* 0x0000001f1400720c */ /* 0x001fe40003f04270 */
[----:B------:R-:W-:Y:S02]  /*49870*/  IADD3 R20, PT, PT, R16, R19, RZ ;  /* 0x0000001310147210 */ /* 0x000fe40007ffe0ff */
[----:B------:R-:W-:Y:S02]  /*49880*/  ISETP.LT.OR P0, PT, R24, 0x1, P0 ;  /* 0x000000011800780c */ /* 0x000fe40000701670 */
[----:B----4-:R-:W-:Y:S02]  /*49890*/  LEA R37, R20, R43, 0x2 ;  /* 0x0000002b14257211 */ /* 0x010fe400078e10ff */
[----:B------:R-:W-:-:S02]  /*498a0*/  VIMNMX R24, PT, PT, R29, R11, !PT ;  /* 0x0000000b1d187248 */ /* 0x000fc40007fe0100 */
[----:B------:R-:W-:Y:S02]  /*498b0*/  LEA R39, R8, R37, 0x2 ;  /* 0x0000002508277211 */ /* 0x000fe400078e10ff */
[-C--:B------:R-:W-:Y:S02]  /*498c0*/  ISETP.GT.AND P1, PT, R22, R31.reuse, PT ;  /* 0x0000001f1600720c */ /* 0x080fe40003f24270 */
[-C--:B------:R-:W-:Y:S02]  /*498d0*/  ISETP.GT.AND P2, PT, R24, R31.reuse, PT ;  /* 0x0000001f1800720c */ /* 0x080fe40003f44270 */
[----:B------:R-:W-:Y:S02]  /*498e0*/  ISETP.GT.AND P3, PT, R26, R31, PT ;  /* 0x0000001f1a00720c */ /* 0x000fe40003f64270 */
[----:B------:R-:W-:Y:S02]  /*498f0*/  LEA R41, R8, R39, 0x2 ;  /* 0x0000002708297211 */ /* 0x000fe400078e10ff */
[----:B------:R-:W-:-:S02]  /*49900*/  ISETP.LT.OR P1, PT, R28, 0x1, P1 ;  /* 0x000000011c00780c */ /* 0x000fc40000f21670 */
[----:B------:R-:W-:Y:S02]  /*49910*/  ISETP.LT.OR P2, PT, R29, 0x1, P2 ;  /* 0x000000011d00780c */ /* 0x000fe40001741670 */
[----:B------:R-:W-:Y:S02]  /*49920*/  ISETP.LT.OR P3, PT, R30, 0x1, P3 ;  /* 0x000000011e00780c */ /* 0x000fe40001f61670 */
[----:B------:R-:W-:Y:S01]  /*49930*/  LEA R22, R8, R41, 0x2 ;  /* 0x0000002908167211 */ /* 0x000fe200078e10ff */
[----:B------:R-:W-:Y:S10]  /*49940*/  @P0 BRA `(.L_x_3203) ;  /* 0x0000000000280947 */ /* 0x000ff40003800000 */
        /* <DEDUP_REMOVED lines=10> */
.L_x_3203:
[----:B------:R-:W-:Y:S05]  /*499f0*/  BSYNC.RECONVERGENT B0 ;  /* 0x0000000000007941 */ /* 0x000fea0003800200 */
.L_x_3202:
        /* <DEDUP_REMOVED lines=12> */
.L_x_3205:
[----:B------:R-:W-:Y:S05]  /*49ac0*/  BSYNC.RECONVERGENT B0 ;  /* 0x0000000000007941 */ /* 0x000fea0003800200 */
.L_x_3204:
        /* <DEDUP_REMOVED lines=12> */
.L_x_3207:
[----:B------:R-:W-:Y:S05]  /*49b90*/  BSYNC.RECONVERGENT B0 ;  /* 0x0000000000007941 */ /* 0x000fea0003800200 */
.L_x_3206:
        /* <DEDUP_REMOVED lines=12> */
.L_x_3209:
[----:B------:R-:W-:Y:S05]  /*49c60*/  BSYNC.RECONVERGENT B0 ;  /* 0x0000000000007941 */ /* 0x000fea0003800200 */
.L_x_3208:
[----:B------:R-:W-:Y:S02]  /*49c70*/  IADD3 R17, PT, PT, R17, 0x4, RZ ;  /* 0x0000000411117810 */ /* 0x000fe40007ffe0ff */
[C---:B------:R-:W-:Y:S02]  /*49c80*/  IADD3 R24, PT, PT, R0.reuse, R30, RZ ;  /* 0x0000001e00187210 */ /* 0x040fe40007ffe0ff */
[----:B------:R-:W-:Y:S02]  /*49c90*/  ISETP.NE.AND P0, PT, R17, RZ, PT ;  /* 0x000000ff1100720c */ /* 0x000fe40003f05270 */
[----:B------:R-:W-:Y:S02]  /*49ca0*/  IADD3 R19, PT, PT, R19, 0x4, RZ ;  /* 0x0000000413137810 */ /* 0x000fe40007ffe0ff */
[C---:B------:R-:W-:Y:S02]  /*49cb0*/  LEA R25, R0.reuse, R25, 0x2 ;  /* 0x0000001900197211 */ /* 0x040fe400078e10ff */
[----:B------:R-:W-:-:S02]  /*49cc0*/  LEA R23, R0, R23, 0x2 ;  /* 0x0000001700177211 */ /* 0x000fc400078e10ff */
[C---:B------:R-:W-:Y:S02]  /*49cd0*/  LEA R21, R0.reuse, R21, 0x2 ;  /* 0x0000001500157211 */ /* 0x040fe400078e10ff */
[----:B------:R-:W-:Y:S02]  /*49ce0*/  LEA R27, R0, R27, 0x2 ;  /* 0x0000001b001b7211 */ /* 0x000fe400078e10ff */
[----:B------:R-:W-:Y:S01]  /*49cf0*/  IADD3 R18, PT, PT, R18, 0x4, RZ ;  /* 0x0000000412127810 */ /* 0x000fe20007ffe0ff */
[----:B------:R-:W-:Y:S06]  /*49d00*/  @P0 BRA `(.L_x_3210) ;  /* 0xfffffff800b40947 */ /* 0x000fec000383ffff */
.L_x_3201:
[----:B------:R-:W-:Y:S05]  /*49d10*/  BSYNC.RECONVERGENT B1 ;  /* 0x0000000000017941 */ /* 0x000fea0003800200 */
.L_x_3145:
[----:B------:R-:W-:-:S07]  /*49d20*/  IADD3 R17, PT, PT, R18, 0x10, RZ ;  /* 0x0000001012117810 */ /* 0x000fce0007ffe0ff */
.L_x_3144:
[----:B------:R-:W-:Y:S05]  /*49d30*/  BSYNC.RECONVERGENT B2 ;  /* 0x0000000000027941 */ /* 0x000fea0003800200 */
.L_x_3143:
[----:B------:R-:W-:-:S13]  /*49d40*/  ISETP.NE.AND P0, PT, R32, RZ, PT ;  /* 0x000000ff2000720c */ /* 0x000fda0003f05270 */
[----:B------:R-:W-:Y:S05]  /*49d50*/  @!P0 BRA `(.L_x_3142) ;  /* 0x0000000000fc8947 */ /* 0x000fea0003800000 */
[----:B0123--:R-:W0:Y:S01]  /*49d60*/  LDC R28, c[0x3][RZ] ;  /* 0x00c00000ff1c7b82 */ /* 0x00fe220000000800 */
[----:B------:R-:W-:Y:S01]  /*49d70*/  VIMNMX R18, PT, PT, R24, R11, !PT ;  /* 0x0000000b18127248 */ /* 0x000fe20007fe0100 */
[----:B------:R-:W-:Y:S01]  /*49d80*/  UMOV UR4, 0x400 ;  /* 0x0000040000047882 */ /* 0x000fe20000000000 */
[----:B------:R-:W-:Y:S01]  /*49d90*/  IADD3 R17, PT, PT, R16, R17, RZ ;  /* 0x0000001110117210 */ /* 0x000fe20007ffe0ff */
[----:B------:R-:W-:Y:S01]  /*49da0*/  BSSY.RECONVERGENT B0, `(.L_x_3211) ;  /* 0x0000016000007945 */ /* 0x000fe20003800200 */
[----:B------:R-:W-:Y:S02]  /*49db0*/  ISETP.NE.AND P1, PT, R32, 0x1, PT ;  /* 0x000000012000780c */ /* 0x000fe40003f25270 */
[----:B------:R-:W-:Y:S01]  /*49dc0*/  IADD3 R19, PT, PT, R15, R24, RZ ;  /* 0x000000180f137210 */ /* 0x000fe20007ffe0ff */
[----:B------:R-:W1:Y:S01]  /*49dd0*/  S2UR UR5, SR_CgaCtaId ;  /* 0x00000000000579c3 */ /* 0x000e620000008800 */
[----:B0-----:R-:W-:-:S04]  /*49de0*/  ISETP.GT.AND P0, PT, R18, R28, PT ;  /* 0x0000001c1200720c */ /* 0x001fc80003f04270 */
[----:B------:R-:W-:Y:S01]  /*49df0*/  ISETP.LT.OR P0, PT, R24, 0x1, P0 ;  /* 0x000000011800780c */ /* 0x000fe20000701670 */
[----:B-1----:R-:W-:-:S06]  /*49e00*/  ULEA UR4, UR5, UR4, 0x18 ;  /* 0x0000000405047291 */ /* 0x002fcc000f8ec0ff */
[----:B------:R-:W-:-:S04]  /*49e10*/  LEA R21, R17, UR4, 0x2 ;  /* 0x0000000411157c11 */ /* 0x000fc8000f8e10ff */
[----:B------:R-:W-:-:S04]  /*49e20*/  LEA R23, R8, R21, 0x2 ;  /* 0x0000001508177211 */ /* 0x000fc800078e10ff */
[----:B------:R-:W-:-:S04]  /*49e30*/  LEA R25, R8, R23, 0x2 ;  /* 0x0000001708197211 */ /* 0x000fc800078e10ff */
        /* <DEDUP_REMOVED lines=12> */
.L_x_3212:
[----:B------:R-:W-:Y:S05]  /*49f00*/  BSYNC.RECONVERGENT B0 ;  /* 0x0000000000007941 */ /* 0x000fea0003800200 */
.L_x_3211:
[----:B------:R-:W-:Y:S05]  /*49f10*/  @!P1 BRA `(.L_x_3142) ;  /* 0x00000000008c9947 */ /* 0x000fea0003800000 */
[C---:B------:R-:W-:Y:S01]  /*49f20*/  IADD3 R18, PT, PT, R0.reuse, R24, RZ ;  /* 0x0000001800127210 */ /* 0x040fe20007ffe0ff */
[----:B------:R-:W-:Y:S01]  /*49f30*/  BSSY.RECONVERGENT B0, `(.L_x_3213) ;  /* 0x0000015000007945 */ /* 0x000fe20003800200 */
[----:B------:R-:W-:Y:S02]  /*49f40*/  IADD3 R19, PT, PT, R0, R19, RZ ;  /* 0x0000001300137210 */ /* 0x000fe40007ffe0ff */
[-C--:B0-----:R-:W-:Y:S02]  /*49f50*/  VIMNMX R15, PT, PT, R18, R11.reuse, !PT ;  /* 0x0000000b120f7248 */ /* 0x081fe40007fe0100 */
[----:B------:R-:W-:Y:S02]  /*49f60*/  IADD3 R16, PT, PT, R0, R18, RZ ;  /* 0x0000001200107210 */ /* 0x000fe40007ffe0ff */
[----:B------:R-:W-:Y:S02]  /*49f70*/  ISETP.GT.AND P0, PT, R15, R28, PT ;  /* 0x0000001c0f00720c */ /* 0x000fe40003f04270 */
[----:B------:R-:W-:-:S02]  /*49f80*/  VIMNMX R17, PT, PT, R16, R11, !PT ;  /* 0x0000000b10117248 */ /* 0x000fc40007fe0100 */
[----:B------:R-:W-:Y:S02]  /*49f90*/  ISETP.LT.OR P0, PT, R18, 0x1, P0 ;  /* 0x000000011200780c */ /* 0x000fe40000701670 */
[----:B------:R-:W-:-:S04]  /*49fa0*/  ISETP.GT.AND P1, PT, R17, R28, PT ;  /* 0x0000001c1100720c */ /* 0x000fc80003f24270 */
[----:B------:R-:W-:-:S04]  /*49fb0*/  ISETP.LT.OR P1, PT, R16, 0x1, P1 ;  /* 0x000000011000780c */ /* 0x000fc80000f21670 */
[----:B------:R-:W-:-:S03]  /*49fc0*/  ISETP.EQ.OR P1, PT, R32, 0x2, P1 ;  /* 0x000000022000780c */ /* 0x000fc60000f22670 */
[----:B------:R-:W-:Y:S10]  /*49fd0*/  @P0 BRA `(.L_x_3214) ;  /* 0x0000000000280947 */ /* 0x000ff40003800000 */
        /* <DEDUP_REMOVED lines=10> */
.L_x_3214:
[----:B------:R-:W-:Y:S05]  /*4a080*/  BSYNC.RECONVERGENT B0 ;  /* 0x0000000000007941 */ /* 0x000fea0003800200 */
.L_x_3213:
[----:B------:R-:W-:Y:S05]  /*4a090*/  @P1 BRA `(.L_x_3142) ;  /* 0x00000000002c1947 */ /* 0x000fea0003800000 */
[----:B0-----:R-:W-:Y:S01]  /*4a0a0*/  LDS R15, [R21+0x8] ;  /* 0x00000800150f7984 */ /* 0x001fe20000000800 */
[----:B------:R-:W0:Y:S01]  /*4a0b0*/  LDC.64 R16, c[0x0][0x388] ;  /* 0x0000e200ff107b82 */ /* 0x000e220000000a00 */
[----:B------:R-:W-:Y:S02]  /*4a0c0*/  IADD3 R19, PT, PT, R0, R19, RZ ;  /* 0x0000001300137210 */ /* 0x000fe40007ffe0ff */
        /* <DEDUP_REMOVED lines=8> */
.L_x_3142:
[----:B------:R-:W-:Y:S05]  /*4a150*/  BSYNC.RECONVERGENT B3 ;  /* 0x0000000000037941 */ /* 0x000fea0003800200 */
.L_x_3141:
[----:B------:R-:W-:Y:S02]  /*4a160*/  IADD3 R11, PT, PT, R2, R11, RZ ;  /* 0x0000000b020b7210 */ /* 0x000fe40007ffe0ff */
[----:B------:R-:W-:Y:S02]  /*4a170*/  IADD3 R14, PT, PT, R14, 0x1, RZ ;  /* 0x000000010e0e7810 */ /* 0x000fe40007ffe0ff */
[----:B------:R-:W-:-:S13]  /*4a180*/  ISETP.GE.AND P0, PT, R11, R4, PT ;  /* 0x000000040b00720c */ /* 0x000fda0003f06270 */
[----:B------:R-:W-:Y:S05]  /*4a190*/  @!P0 BRA `(.L_x_3215) ;  /* 0xffffffd4002c8947 */ /* 0x000fea000383ffff */
[----:B------:R-:W-:Y:S05]  /*4a1a0*/  EXIT ;  /* 0x000000000000794d */ /* 0x000fea0003800000 */
.L_x_3216:
        /* <DEDUP_REMOVED lines=13> */
.L_x_4362:


//--------------------- .text._Z12diffuseOnGPUILi16EEviPfS0_S0_ff --------------------------
	.section	.text._Z12diffuseOnGPUILi16EEviPfS0_S0_ff,"ax",@progbits
	.align	128
        .global         _Z12diffuseOnGPUILi16EEviPfS0_S0_ff
        .type           _Z12diffuseOnGPUILi16EEviPfS0_S0_ff,@function
        .size           _Z12diffuseOnGPUILi16EEviPfS0_S0_ff,(.L_x_4359 - _Z12diffuseOnGPUILi16EEviPfS0_S0_ff)
        .other          _Z12diffuseOnGPUILi16EEviPfS0_S0_ff,@"STO_CUDA_ENTRY STV_DEFAULT"
_Z12diffuseOnGPUILi16EEviPfS0_S0_ff:
.text._Z12diffuseOnGPUILi16EEviPfS0_S0_ff:
[----:B------:R-:W-:Y:S08]  /*0000*/  LDC R1, c[0x0][0x37c] ;  /* 0x0000df00ff017b82 */ /* 0x000ff00000000800 */
[----:B------:R-:W0:Y:S01]  /*0010*/  LDC R30, c[0x0][0x360] ;  /* 0x0000d800ff1e7b82 */ /* 0x000e220000000800 */
[----:B------:R-:W1:Y:S01]  /*0020*/  S2R R40, SR_TID.Y ;  /* 0x0000000000287919 */ /* 0x000e620000002200 */
[----:B------:R-:W2:Y:S01]  /*0030*/  LDCU.64 UR6, c[0x0][0x358] ;  /* 0x00006b00ff0677ac */ /* 0x000ea20008000a00 */
[----:B------:R-:W-:Y:S05]  /*0040*/  BSSY.RECONVERGENT B0, `(.L_x_3217) ;  /* 0x00016c8000007945 */ /* 0x000fea0003800200 */
[----:B------:R-:W3:Y:S01]  /*0050*/  LDC R11, c[0x0][0x364] ;  /* 0x0000d900ff0b7b82 */ /* 0x000ee20000000800 */
[----:B------:R-:W0:Y:S07]  /*0060*/  LDCU UR4, c[0x0][0x370] ;  /* 0x00006e00ff0477ac */ /* 0x000e2e0008000800 */
[----:B------:R-:W3:Y:S08]  /*0070*/  LDC R2, c[0x0][0x374] ;  /* 0x0000dd00ff027b82 */ /* 0x000ef00000000800 */
[----:B------:R-:W4:Y:S01]  /*0080*/  LDC R16, c[0x3][RZ] ;  /* 0x00c00000ff107b82 */ /* 0x000f220000000800 */
[----:B0-----:R-:W-:-:S04]  /*0090*/  IMAD R46, R30, UR4, RZ ;  /* 0x000000041e2e7c24 */ /* 0x001fc8000f8e02ff */
[----:B------:R-:W0:Y:S01]  /*00a0*/  I2F.U32.RP R0, R46 ;  /* 0x0000002e00007306 */ /* 0x000e220000209000 */
[----:B------:R-:W-:Y:S02]  /*00b0*/  IADD3 R9, PT, PT, RZ, -R46, RZ ;  /* 0x8000002eff097210 */ /* 0x000fe40007ffe0ff */
[----:B------:R-:W1:Y:S01]  /*00c0*/  S2UR UR5, SR_CTAID.Y ;  /* 0x00000000000579c3 */ /* 0x000e620000002600 */
[----:B------:R-:W-:Y:S01]  /*00d0*/  ISETP.NE.U32.AND P2, PT, R46, RZ, PT ;  /* 0x000000ff2e00720c */ /* 0x000fe20003f45070 */
[----:B---3--:R-:W-:-:S06]  /*00e0*/  IMAD R2, R11, R2, RZ ;  /* 0x000000020b027224 */ /* 0x008fcc00078e02ff */
[----:B------:R-:W3:Y:S01]  /*00f0*/  S2UR UR4, SR_CTAID.X ;  /* 0x00000000000479c3 */ /* 0x000ee20000002500 */
[----:B------:R-:W5:Y:S01]  /*0100*/  I2F.U32.RP R3, R2 ;  /* 0x0000000200037306 */ /* 0x000f620000209000 */
[----:B------:R-:W-:Y:S02]  /*0110*/  IADD3 R13, PT, PT, RZ, -R2, RZ ;  /* 0x80000002ff0d7210 */ /* 0x000fe40007ffe0ff */
[----:B------:R-:W-:Y:S02]  /*0120*/  ISETP.NE.U32.AND P5, PT, R2, RZ, PT ;  /* 0x000000ff0200720c */ /* 0x000fe40003fa5070 */
[----:B----4-:R-:W-:-:S03]  /*0130*/  IADD3 R48, PT, PT, R16, 0x2, RZ ;  /* 0x0000000210307810 */ /* 0x010fc60007ffe0ff */
[----:B0-----:R-:W0:Y:S01]  /*0140*/  MUFU.RCP R0, R0 ;  /* 0x0000000000007308 */ /* 0x001e220000001000 */
[----:B-1----:R-:W-:-:S07]  /*0150*/  IMAD R75, R11, UR5, R40 ;  /* 0x000000050b4b7c24 */ /* 0x002fce000f8e0228 */
[----:B-----5:R-:W1:Y:S01]  /*0160*/  MUFU.RCP R3, R3 ;  /* 0x0000000300037308 */ /* 0x020e620000001000 */
[----:B0-----:R-:W-:-:S07]  /*0170*/  IADD3 R4, PT, PT, R0, 0xffffffe, RZ ;  /* 0x0ffffffe00047810 */ /* 0x001fce0007ffe0ff */
[----:B------:R0:W4:Y:S01]  /*0180*/  F2I.FTZ.U32.TRUNC.NTZ R5, R4 ;  /* 0x0000000400057305 */ /* 0x000122000021f000 */
[----:B-1----:R-:W-:Y:S02]  /*0190*/  IADD3 R6, PT, PT, R3, 0xffffffe, RZ ;  /* 0x0ffffffe03067810 */ /* 0x002fe40007ffe0ff */
[----:B------:R-:W-:-:S05]  /*01a0*/  IADD3 R3, PT, PT, R16, 0x1, RZ ;  /* 0x0000000110037810 */ /* 0x000fca0007ffe0ff */
[----:B------:R1:W5:Y:S01]  /*01b0*/  F2I.FTZ.U32.TRUNC.NTZ R7, R6 ;  /* 0x0000000600077305 */ /* 0x000362000021f000 */
[----:B0-----:R-:W-:Y:S02]  /*01c0*/  HFMA2 R4, -RZ, RZ, 0, 0 ;  /* 0x00000000ff047431 */ /* 0x001fe400000001ff */
[----:B----4-:R-:W-:Y:S01]  /*01d0*/  IMAD R9, R9, R5, RZ ;  /* 0x0000000509097224 */ /* 0x010fe200078e02ff */
[----:B-1----:R-:W-:-:S03]  /*01e0*/  MOV R6, RZ ;  /* 0x000000ff00067202 */ /* 0x002fc60000000f00 */
[----:B------:R-:W-:Y:S02]  /*01f0*/  IMAD.HI.U32 R4, R5, R9, R4 ;  /* 0x0000000905047227 */ /* 0x000fe400078e0004 */
[----:B------:R-:W3:Y:S02]  /*0200*/  S2R R9, SR_TID.X ;  /* 0x0000000000097919 */ /* 0x000ee40000002100 */
[----:B-----5:R-:W-:Y:S02]  /*0210*/  IMAD R13, R13, R7, RZ ;  /* 0x000000070d0d7224 */ /* 0x020fe400078e02ff */
[----:B------:R-:W-:-:S04]  /*0220*/  IMAD.HI.U32 R81, R4, R3, RZ ;  /* 0x0000000304517227 */ /* 0x000fc800078e00ff */
[----:B------:R-:W-:Y:S01]  /*0230*/  IMAD.HI.U32 R6, R7, R13, R6 ;  /* 0x0000000d07067227 */ /* 0x000fe200078e0006 */
[----:B------:R-:W-:Y:S02]  /*0240*/  IADD3 R5, PT, PT, -R81, RZ, RZ ;  /* 0x000000ff51057210 */ /* 0x000fe40007ffe1ff */
[----:B------:R-:W-:-:S03]  /*0250*/  MOV R7, 0x400 ;  /* 0x0000040000077802 */ /* 0x000fc60000000f00 */
[----:B------:R-:W-:-:S04]  /*0260*/  IMAD.HI.U32 R6, R6, R3, RZ ;  /* 0x0000000306067227 */ /* 0x000fc800078e00ff */
[----:B------:R-:W-:Y:S01]  /*0270*/  IMAD R5, R46, R5, R3 ;  /* 0x000000052e057224 */ /* 0x000fe200078e0203 */
[----:B------:R-:W-:-:S04]  /*0280*/  IADD3 R0, PT, PT, -R6, RZ, RZ ;  /* 0x000000ff06007210 */ /* 0x000fc80007ffe1ff */
[----:B------:R-:W-:Y:S01]  /*0290*/  ISETP.GE.U32.AND P0, PT, R5, R46, PT ;  /* 0x0000002e0500720c */ /* 0x000fe20003f06070 */
[----:B------:R-:W-:Y:S02]  /*02a0*/  IMAD R3, R2, R0, R3 ;  /* 0x0000000002037224 */ /* 0x000fe400078e0203 */
[----:B------:R-:W0:Y:S03]  /*02b0*/  S2R R0, SR_CgaCtaId ;  /* 0x0000000000007919 */ /* 0x000e260000008800 */
[----:B------:R-:W-:Y:S01]  /*02c0*/  ISETP.GE.U32.AND P3, PT, R3, R2, PT ;  /* 0x000000020300720c */ /* 0x000fe20003f66070 */
[----:B---3--:R-:W-:-:S06]  /*02d0*/  IMAD R83, R30, UR4, R9 ;  /* 0x000000041e537c24 */ /* 0x008fcc000f8e0209 */
[----:B------:R-:W-:Y:S02]  /*02e0*/  @P0 IADD3 R5, PT, PT, -R46, R5, RZ ;  /* 0x000000052e050210 */ /* 0x000fe40007ffe1ff */
[----:B------:R-:W-:Y:S02]  /*02f0*/  @P0 IADD3 R81, PT, PT, R81, 0x1, RZ ;  /* 0x0000000151510810 */ /* 0x000fe40007ffe0ff */
[----:B------:R-:W-:Y:S01]  /*0300*/  ISETP.GE.U32.AND P1, PT, R5, R46, PT ;  /* 0x0000002e0500720c */ /* 0x000fe20003f26070 */
[----:B------:R-:W-:Y:S01]  /*0310*/  IMAD R5, R30, R11, RZ ;  /* 0x0000000b1e057224 */ /* 0x000fe200078e02ff */
[----:B------:R-:W-:Y:S02]  /*0320*/  @P3 IADD3 R3, PT, PT, -R2, R3, RZ ;  /* 0x0000000302033210 */ /* 0x000fe40007ffe1ff */
[----:B------:R-:W-:Y:S02]  /*0330*/  @P3 IADD3 R6, PT, PT, R6, 0x1, RZ ;  /* 0x0000000106063810 */ /* 0x000fe40007ffe0ff */
[----:B------:R-:W-:-:S07]  /*0340*/  ISETP.GE.U32.AND P4, PT, R3, R2, PT ;  /* 0x000000020300720c */ /* 0x000fce0003f86070 */
[----:B------:R-:W-:Y:S02]  /*0350*/  @P1 IADD3 R81, PT, PT, R81, 0x1, RZ ;  /* 0x0000000151511810 */ /* 0x000fe40007ffe0ff */
[----:B------:R-:W-:Y:S02]  /*0360*/  @!P2 LOP3.LUT R81, RZ, R46, RZ, 0x33, !PT ;  /* 0x0000002eff51a212 */ /* 0x000fe400078e33ff */
[----:B0-----:R-:W-:Y:S02]  /*0370*/  LEA R7, R0, R7, 0x18 ;  /* 0x0000000700077211 */ /* 0x001fe400078ec0ff */
[----:B------:R-:W-:Y:S02]  /*0380*/  @P4 IADD3 R6, PT, PT, R6, 0x1, RZ ;  /* 0x0000000106064810 */ /* 0x000fe40007ffe0ff */
[----:B------:R-:W-:-:S05]  /*0390*/  @!P5 LOP3.LUT R6, RZ, R2, RZ, 0x33, !PT ;  /* 0x00000002ff06d212 */ /* 0x000fca00078e33ff */
[----:B------:R-:W-:-:S05]  /*03a0*/  IMAD R3, R81, R6, R81 ;  /* 0x0000000651037224 */ /* 0x000fca00078e0251 */
[----:B------:R-:W-:Y:S01]  /*03b0*/  IADD3 R6, PT, PT, R6, R3, RZ ;  /* 0x0000000306067210 */ /* 0x000fe20007ffe0ff */
[----:B------:R-:W-:-:S04]  /*03c0*/  IMAD R3, R2, 0xf, R75 ;  /* 0x0000000f02037824 */ /* 0x000fc800078e024b */
[C---:B------:R-:W-:Y:S01]  /*03d0*/  IMAD R4, R6.reuse, R5, R5 ;  /* 0x0000000506047224 */ /* 0x040fe200078e0205 */
[----:B------:R-:W-:Y:S02]  /*03e0*/  ISETP.GE.AND P0, PT, R3, R48, PT ;  /* 0x000000300300720c */ /* 0x000fe40003f06270 */
[----:B------:R-:W-:Y:S02]  /*03f0*/  IADD3 R5, PT, PT, R81, 0x1, RZ ;  /* 0x0000000151057810 */ /* 0x000fe40007ffe0ff */
[----:B------:R-:W-:Y:S02]  /*0400*/  IADD3 R6, PT, PT, R6, 0x1, RZ ;  /* 0x0000000106067810 */ /* 0x000fe40007ffe0ff */
[----:B------:R-:W-:-:S07]  /*0410*/  LEA R52, R4, R7, 0x2 ;  /* 0x0000000704347211 */ /* 0x000fce00078e10ff */
[----:B--2---:R-:W-:Y:S05]  /*0420*/  @P0 BRA `(.L_x_3218) ;  /* 0x0000016800240947 */ /* 0x004fea0003800000 */
[----:B------:R-:W-:-:S05]  /*0430*/  IMAD R13, R46, 0xf, R83 ;  /* 0x0000000f2e0d7824 */ /* 0x000fca00078e0253 */
[----:B------:R-:W-:-:S13]  /*0440*/  ISETP.GE.AND P0, PT, R13, R48, PT ;  /* 0x000000300d00720c */ /* 0x000fda0003f06270 */
[----:B------:R-:W-:Y:S05]  /*0450*/  @P0 BRA `(.L_x_3218) ;  /* 0x0000016800180947 */ /* 0x000fea0003800000 */
[----:B------:R-:W-:Y:S01]  /*0460*/  ISETP.GT.AND P2, PT, R83, R16, PT ;  /* 0x000000105300720c */ /* 0x000fe20003f44270 */
[----:B------:R-:W0:Y:S01]  /*0470*/  LDC.64 R60, c[0x0][0x390] ;  /* 0x0000e400ff3c7b82 */ /* 0x000e220000000a00 */
[CC--:B------:R-:W-:Y:S01]  /*0480*/  IMAD R17, R75.reuse, R48.reuse, R83 ;  /* 0x000000304b117224 */ /* 0x0c0fe200078e0253 */
[-C--:B------:R-:W-:Y:S02]  /*0490*/  ISETP.GE.U32.AND P5, PT, R75, R48.reuse, PT ;  /* 0x000000304b00720c */ /* 0x080fe40003fa6070 */
[C---:B------:R-:W-:Y:S02]  /*04a0*/  ISETP.LT.OR P2, PT, R83.reuse, 0x1, P2 ;  /* 0x000000015300780c */ /* 0x040fe40001741670 */
[----:B------:R-:W-:Y:S02]  /*04b0*/  ISETP.GE.OR P1, PT, R83, R48, P5 ;  /* 0x000000305300720c */ /* 0x000fe40002f26670 */
[----:B------:R-:W-:-:S04]  /*04c0*/  ISETP.EQ.OR P4, PT, R75, RZ, P2 ;  /* 0x000000ff4b00720c */ /* 0x000fc80001782670 */
[----:B------:R-:W-:-:S13]  /*04d0*/  ISETP.GT.U32.OR P4, PT, R75, R16, P4 ;  /* 0x000000104b00720c */ /* 0x000fda0002784470 */
[----:B------:R-:W1:Y:S01]  /*04e0*/  @!P4 LDC.64 R14, c[0x0][0x388] ;  /* 0x0000e200ff0ecb82 */ /* 0x000e620000000a00 */
[C---:B------:R-:W-:Y:S01]  /*04f0*/  @!P4 IADD3 R19, PT, PT, R17.reuse, -0x2, -R16 ;  /* 0xfffffffe1113c810 */ /* 0x040fe20007ffe810 */
[----:B0-----:R-:W-:-:S05]  /*0500*/  @!P1 IMAD.WIDE R20, R17, 0x4, R60 ;  /* 0x0000000411149825 */ /* 0x001fca00078e023c */
[----:B------:R-:W2:Y:S01]  /*0510*/  @!P1 LDG.E R29, desc[UR6][R20.64] ;  /* 0x00000006141d9981 */ /* 0x000ea2000c1e1900 */
[----:B-1----:R-:W-:-:S04]  /*0520*/  @!P4 IMAD.WIDE R10, R17, 0x4, R14 ;  /* 0x00000004110ac825 */ /* 0x002fc800078e020e */
[----:B------:R-:W-:Y:S01]  /*0530*/  @!P4 IMAD.WIDE R14, R19, 0x4, R14 ;  /* 0x00000004130ec825 */ /* 0x000fe200078e020e */
[----:B------:R-:W3:Y:S03]  /*0540*/  @!P4 LDG.E R25, desc[UR6][R10.64+-0x4] ;  /* 0xfffffc060a19c981 */ /* 0x000ee6000c1e1900 */
[----:B------:R-:W-:Y:S01]  /*0550*/  @!P4 IMAD.WIDE R18, R48, 0x4, R10 ;  /* 0x000000043012c825 */ /* 0x000fe200078e020a */
[----:B------:R-:W4:Y:S04]  /*0560*/  @!P4 LDG.E R8, desc[UR6][R10.64+0x4] ;  /* 0x000004060a08c981 */ /* 0x000f28000c1e1900 */
[----:B------:R0:W5:Y:S04]  /*0570*/  @!P4 LDG.E R12, desc[UR6][R14.64] ;  /* 0x000000060e0cc981 */ /* 0x000168000c1e1900 */
[----:B------:R1:W2:Y:S01]  /*0580*/  @!P4 LDG.E R27, desc[UR6][R18.64] ;  /* 0x00000006121bc981 */ /* 0x0002a2000c1e1900 */
[----:B------:R-:W-:-:S05]  /*0590*/  IMAD R71, R46, -0xe, R13 ;  /* 0xfffffff22e477824 */ /* 0x000fca00078e020d */
[----:B------:R-:W-:-:S04]  /*05a0*/  ISETP.GT.AND P0, PT, R71, R16, PT ;  /* 0x000000104700720c */ /* 0x000fc80003f04270 */
[----:B------:R-:W-:-:S04]  /*05b0*/  ISETP.LT.OR P0, PT, R71, 0x1, P0 ;  /* 0x000000014700780c */ /* 0x000fc80000701670 */
[----:B------:R-:W-:-:S04]  /*05c0*/  ISETP.EQ.OR P3, PT, R75, RZ, P0 ;  /* 0x000000ff4b00720c */ /* 0x000fc80000762670 */
[----:B------:R-:W-:-:S13]  /*05d0*/  ISETP.GT.U32.OR P3, PT, R75, R16, P3 ;  /* 0x000000104b00720c */ /* 0x000fda0001f64470 */
[----:B------:R-:W1:Y:S01]  /*05e0*/  @!P3 LDC.64 R22, c[0x0][0x388] ;  /* 0x0000e200ff16bb82 */ /* 0x000e620000000a00 */
[----:B------:R-:W-:Y:S02]  /*05f0*/  IADD3 R31, PT, PT, R46, R17, RZ ;  /* 0x000000112e1f7210 */ /* 0x000fe40007ffe0ff */
[----:B------:R-:W-:Y:S02]  /*0600*/  ISETP.GE.OR P6, PT, R71, R48, P5 ;  /* 0x000000304700720c */ /* 0x000fe40002fc6670 */
[C---:B0-----:R-:W-:Y:S01]  /*0610*/  @!P3 IADD3 R15, PT, PT, R31.reuse, -0x2, -R16 ;  /* 0xfffffffe1f0fb810 */ /* 0x041fe20007ffe810 */
[----:B-1----:R-:W-:-:S04]  /*0620*/  @!P3 IMAD.WIDE R10, R31, 0x4, R22 ;  /* 0x000000041f0ab825 */ /* 0x002fc800078e0216 */
[----:B------:R-:W-:Y:S01]  /*0630*/  @!P3 IMAD.WIDE R14, R15, 0x4, R22 ;  /* 0x000000040f0eb825 */ /* 0x000fe200078e0216 */
[----:B------:R-:W2:Y:S03]  /*0640*/  @!P3 LDG.E R24, desc[UR6][R10.64+-0x4] ;  /* 0xfffffc060a18b981 */ /* 0x000ea6000c1e1900 */
[----:B------:R-:W-:Y:S01]  /*0650*/  @!P3 IMAD.WIDE R18, R48, 0x4, R10 ;  /* 0x000000043012b825 */ /* 0x000fe200078e020a */
[----:B------:R-:W2:Y:S03]  /*0660*/  @!P3 LDG.E R26, desc[UR6][R10.64+0x4] ;  /* 0x000004060a1ab981 */ /* 0x000ea6000c1e1900 */
[----:B------:R-:W-:Y:S01]  /*0670*/  @!P6 IMAD.WIDE R20, R31, 0x4, R60 ;  /* 0x000000041f14e825 */ /* 0x000fe200078e023c */
[----:B------:R0:W2:Y:S04]  /*0680*/  @!P3 LDG.E R28, desc[UR6][R14.64] ;  /* 0x000000060e1cb981 */ /* 0x0000a8000c1e1900 */
[----:B------:R1:W2:Y:S04]  /*0690*/  @!P3 LDG.E R23, desc[UR6][R18.64] ;  /* 0x000000061217b981 */ /* 0x0002a8000c1e1900 */
[----:B------:R-:W2:Y:S01]  /*06a0*/  @!P6 LDG.E R21, desc[UR6][R20.64] ;  /* 0x000000061415e981 */ /* 0x000ea2000c1e1900 */
[----:B------:R-:W-:-:S04]  /*06b0*/  IMAD R17, R30, R40, R9 ;  /* 0x000000281e117224 */ /* 0x000fc800078e0209 */
[----:B------:R-:W-:-:S05]  /*06c0*/  IMAD R0, R17, R6, RZ ;  /* 0x0000000611007224 */ /* 0x000fca00078e02ff */
[----:B------:R-:W-:-:S04]  /*06d0*/  LEA R84, R0, R52, 0x2 ;  /* 0x0000003400547211 */ /* 0x000fc800078e10ff */
[----:B------:R-:W-:-:S04]  /*06e0*/  LEA R77, R4, R84, 0x2 ;  /* 0x00000054044d7211 */ /* 0x000fc800078e10ff */
[----:B------:R-:W-:Y:S02]  /*06f0*/  LEA R97, R4, R77, 0x2 ;  /* 0x0000004d04617211 */ /* 0x000fe400078e10ff */
[----:B------:R-:W-:Y:S02]  /*0700*/  IADD3 R79, PT, PT, R46, R71, RZ ;  /* 0x000000472e4f7210 */ /* 0x000fe40007ffe0ff */
[----:B------:R-:W-:Y:S02]  /*0710*/  LEA R80, R4, R97, 0x2 ;  /* 0x0000006104507211 */ /* 0x000fe400078e10ff */
[----:B------:R-:W-:Y:S02]  /*0720*/  LEA R22, R0, R7, 0x2 ;  /* 0x0000000700167211 */ /* 0x000fe400078e10ff */
[----:B------:R-:W-:Y:S02]  /*0730*/  IADD3 R31, PT, PT, R46, R31, RZ ;  /* 0x0000001f2e1f7210 */ /* 0x000fe40007ffe0ff */
[----:B------:R-:W-:-:S04]  /*0740*/  LEA R111, R81, R84, 0x2 ;  /* 0x00000054516f7211 */ /* 0x000fc800078e10ff */
[----:B------:R-:W-:-:S04]  /*0750*/  LEA R107, R4, R111, 0x2 ;  /* 0x0000006f046b7211 */ /* 0x000fc800078e10ff */
[----:B------:R-:W-:-:S04]  /*0760*/  LEA R105, R4, R107, 0x2 ;  /* 0x0000006b04697211 */ /* 0x000fc800078e10ff */
[----:B------:R-:W-:Y:S02]  /*0770*/  LEA R82, R4, R105, 0x2 ;  /* 0x0000006904527211 */ /* 0x000fe400078e10ff */
[----:B------:R-:W-:Y:S01]  /*0780*/  IADD3 R101, PT, PT, R46, R79, RZ ;  /* 0x0000004f2e657210 */ /* 0x000fe20007ffe0ff */
[----:B---3--:R3:W-:Y:S04]  /*0790*/  @!P4 STS [R84], R25 ;  /* 0x000000195400c388 */ /* 0x0087e80000000800 */
[----:B----4-:R-:W-:Y:S04]  /*07a0*/  @!P4 STS [R77], R8 ;  /* 0x000000084d00c388 */ /* 0x010fe80000000800 */
[----:B-----5:R4:W-:Y:S04]  /*07b0*/  @!P4 STS [R97], R12 ;  /* 0x0000000c6100c388 */ /* 0x0209e80000000800 */
[----:B--2---:R2:W-:Y:S01]  /*07c0*/  @!P4 STS [R80], R27 ;  /* 0x0000001b5000c388 */ /* 0x0045e20000000800 */
[----:B------:R-:W-:-:S04]  /*07d0*/  ISETP.GT.AND P4, PT, R79, R16, PT ;  /* 0x000000104f00720c */ /* 0x000fc80003f84270 */
[----:B------:R-:W-:Y:S01]  /*07e0*/  ISETP.LT.OR P4, PT, R79, 0x1, P4 ;  /* 0x000000014f00780c */ /* 0x000fe20002781670 */
[----:B------:R5:W-:Y:S03]  /*07f0*/  @!P1 STS [R22], R29 ;  /* 0x0000001d16009388 */ /* 0x000be60000000800 */
[----:B------:R-:W-:-:S04]  /*0800*/  ISETP.EQ.OR P1, PT, R75, RZ, P4 ;  /* 0x000000ff4b00720c */ /* 0x000fc80002722670 */
[----:B------:R-:W-:-:S13]  /*0810*/  ISETP.GT.U32.OR P1, PT, R75, R16, P1 ;  /* 0x000000104b00720c */ /* 0x000fda0000f24470 */
[----:B0-----:R-:W0:Y:S01]  /*0820*/  @!P1 LDC.64 R14, c[0x0][0x388] ;  /* 0x0000e200ff0e9b82 */ /* 0x001e220000000a00 */
[C---:B------:R-:W-:Y:S01]  /*0830*/  @!P1 IADD3 R17, PT, PT, R31.reuse, -0x2, -R16 ;  /* 0xfffffffe1f119810 */ /* 0x040fe20007ffe810 */
[----:B0-----:R-:W-:-:S04]  /*0840*/  @!P1 IMAD.WIDE R10, R31, 0x4, R14 ;  /* 0x000000041f0a9825 */ /* 0x001fc800078e020e */
[----:B------:R-:W-:Y:S01]  /*0850*/  @!P1 IMAD.WIDE R14, R17, 0x4, R14 ;  /* 0x00000004110e9825 */ /* 0x000fe200078e020e */
[----:B---3--:R-:W3:Y:S03]  /*0860*/  @!P1 LDG.E R25, desc[UR6][R10.64+-0x4] ;  /* 0xfffffc060a199981 */ /* 0x008ee6000c1e1900 */
[----:B-1----:R-:W-:Y:S01]  /*0870*/  @!P1 IMAD.WIDE R18, R48, 0x4, R10 ;  /* 0x0000000430129825 */ /* 0x002fe200078e020a */
[----:B----4-:R0:W4:Y:S04]  /*0880*/  @!P1 LDG.E R12, desc[UR6][R10.64+0x4] ;  /* 0x000004060a0c9981 */ /* 0x010128000c1e1900 */
[----:B------:R-:W4:Y:S04]  /*0890*/  @!P1 LDG.E R30, desc[UR6][R14.64] ;  /* 0x000000060e1e9981 */ /* 0x000f28000c1e1900 */
[----:B--2---:R1:W2:Y:S04]  /*08a0*/  @!P1 LDG.E R27, desc[UR6][R18.64] ;  /* 0x00000006121b9981 */ /* 0x0042a8000c1e1900 */
[----:B------:R-:W-:Y:S01]  /*08b0*/  @!P3 STS [R111+0x4], R24 ;  /* 0x000004186f00b388 */ /* 0x000fe20000000800 */
[----:B------:R-:W-:-:S03]  /*08c0*/  LEA R8, R81, R22, 0x2 ;  /* 0x0000001651087211 */ /* 0x000fc600078e10ff */
[----:B------:R-:W-:Y:S04]  /*08d0*/  @!P3 STS [R107+0x4], R26 ;  /* 0x0000041a6b00b388 */ /* 0x000fe80000000800 */
[----:B------:R-:W-:Y:S04]  /*08e0*/  @!P3 STS [R105+0x4], R28 ;  /* 0x0000041c6900b388 */ /* 0x000fe80000000800 */
[----:B------:R1:W-:Y:S01]  /*08f0*/  @!P3 STS [R82+0x4], R23 ;  /* 0x000004175200b388 */ /* 0x0003e20000000800 */
[----:B------:R-:W-:-:S03]  /*0900*/  ISETP.GE.OR P3, PT, R79, R48, P5 ;  /* 0x000000304f00720c */ /* 0x000fc60002f66670 */
[----:B------:R1:W-:Y:S01]  /*0910*/  @!P6 STS [R8+0x4], R21 ;  /* 0x000004150800e388 */ /* 0x0003e20000000800 */
[----:B------:R-:W-:-:S04]  /*0920*/  ISETP.GT.AND P6, PT, R101, R16, PT ;  /* 0x000000106500720c */ /* 0x000fc80003fc4270 */
[----:B------:R-:W-:-:S04]  /*0930*/  ISETP.LT.OR P6, PT, R101, 0x1, P6 ;  /* 0x000000016500780c */ /* 0x000fc800037c1670 */
[----:B------:R-:W-:Y:S01]  /*0940*/  ISETP.EQ.OR P6, PT, R75, RZ, P6 ;  /* 0x000000ff4b00720c */ /* 0x000fe200037c2670 */
[----:B0-----:R-:W-:-:S03]  /*0950*/  @!P3 IMAD.WIDE R10, R31, 0x4, R60 ;  /* 0x000000041f0ab825 */ /* 0x001fc600078e023c */
[----:B------:R-:W-:Y:S02]  /*0960*/  ISETP.GT.U32.OR P6, PT, R75, R16, P6 ;  /* 0x000000104b00720c */ /* 0x000fe400037c4470 */
[----:B-----5:R0:W5:Y:S11]  /*0970*/  @!P3 LDG.E R29, desc[UR6][R10.64] ;  /* 0x000000060a1db981 */ /* 0x020176000c1e1900 */
[----:B-1----:R-:W1:Y:S01]  /*0980*/  @!P6 LDC.64 R18, c[0x0][0x388] ;  /* 0x0000e200ff12eb82 */ /* 0x002e620000000a00 */
[----:B------:R-:W-:-:S04]  /*0990*/  IADD3 R31, PT, PT, R46, R31, RZ ;  /* 0x0000001f2e1f7210 */ /* 0x000fc80007ffe0ff */
[C---:B------:R-:W-:Y:S01]  /*09a0*/  @!P6 IADD3 R17, PT, PT, R31.reuse, -0x2, -R16 ;  /* 0xfffffffe1f11e810 */ /* 0x040fe20007ffe810 */
[----:B-1----:R-:W-:-:S04]  /*09b0*/  @!P6 IMAD.WIDE R14, R31, 0x4, R18 ;  /* 0x000000041f0ee825 */ /* 0x002fc800078e0212 */
[----:B------:R-:W-:Y:S01]  /*09c0*/  @!P6 IMAD.WIDE R18, R17, 0x4, R18 ;  /* 0x000000041112e825 */ /* 0x000fe200078e0212 */
[----:B------:R-:W5:Y:S03]  /*09d0*/  @!P6 LDG.E R23, desc[UR6][R14.64+-0x4] ;  /* 0xfffffc060e17e981 */ /* 0x000f66000c1e1900 */
[----:B------:R-:W-:Y:S01]  /*09e0*/  @!P6 IMAD.WIDE R20, R48, 0x4, R14 ;  /* 0x000000043014e825 */ /* 0x000fe200078e020e */
[----:B------:R1:W5:Y:S04]  /*09f0*/  @!P6 LDG.E R8, desc[UR6][R14.64+0x4] ;  /* 0x000004060e08e981 */ /* 0x000368000c1e1900 */
[----:B------:R1:W5:Y:S04]  /*0a00*/  @!P6 LDG.E R24, desc[UR6][R18.64] ;  /* 0x000000061218e981 */ /* 0x000368000c1e1900 */
[----:B------:R-:W5:Y:S01]  /*0a10*/  @!P6 LDG.E R33, desc[UR6][R20.64] ;  /* 0x000000061421e981 */ /* 0x000f62000c1e1900 */
[----:B------:R-:W-:-:S04]  /*0a20*/  LEA R68, R5, R84, 0x3 ;  /* 0x0000005405447211 */ /* 0x000fc800078e18ff */
[----:B------:R-:W-:-:S04]  /*0a30*/  LEA R95, R4, R68, 0x2 ;  /* 0x00000044045f7211 */ /* 0x000fc800078e10ff */
[----:B------:R-:W-:-:S04]  /*0a40*/  LEA R89, R4, R95, 0x2 ;  /* 0x0000005f04597211 */ /* 0x000fc800078e10ff */
[----:B------:R-:W-:Y:S02]  /*0a50*/  LEA R44, R4, R89, 0x2 ;  /* 0x00000059042c7211 */ /* 0x000fe400078e10ff */
[C---:B------:R-:W-:Y:S02]  /*0a60*/  LEA R22, R5.reuse, R22, 0x3 ;  /* 0x0000001605167211 */ /* 0x040fe400078e18ff */
[----:B------:R-:W-:Y:S02]  /*0a70*/  IADD3 R17, PT, PT, R46, R101, RZ ;  /* 0x000000652e117210 */ /* 0x000fe40007ffe0ff */
[----:B------:R-:W-:-:S04]  /*0a80*/  LEA R106, R5, R68, 0x2 ;  /* 0x00000044056a7211 */ /* 0x000fc800078e10ff */
[----:B------:R-:W-:-:S04]  /*0a90*/  LEA R99, R4, R106, 0x2 ;  /* 0x0000006a04637211 */ /* 0x000fc800078e10ff */
[----:B------:R-:W-:-:S04]  /*0aa0*/  LEA R85, R4, R99, 0x2 ;  /* 0x0000006304557211 */ /* 0x000fc800078e10ff */
[----:B------:R-:W-:Y:S01]  /*0ab0*/  LEA R78, R4, R85, 0x2 ;  /* 0x00000055044e7211 */ /* 0x000fe200078e10ff */
[----:B---3--:R3:W-:Y:S04]  /*0ac0*/  @!P1 STS [R68], R25 ;  /* 0x0000001944009388 */ /* 0x0087e80000000800 */
[----:B----4-:R4:W-:Y:S04]  /*0ad0*/  @!P1 STS [R95], R12 ;  /* 0x0000000c5f009388 */ /* 0x0109e80000000800 */
[----:B------:R-:W-:Y:S04]  /*0ae0*/  @!P1 STS [R89], R30 ;  /* 0x0000001e59009388 */ /* 0x000fe80000000800 */
[----:B--2---:R-:W-:Y:S01]  /*0af0*/  @!P1 STS [R44], R27 ;  /* 0x0000001b2c009388 */ /* 0x004fe20000000800 */
[----:B------:R-:W-:-:S13]  /*0b00*/  ISETP.GE.OR P1, PT, R101, R48, P5 ;  /* 0x000000306500720c */ /* 0x000fda0002f26670 */
[----:B0-----:R-:W-:-:S05]  /*0b10*/  @!P1 IMAD.WIDE R10, R31, 0x4, R60 ;  /* 0x000000041f0a9825 */ /* 0x001fca00078e023c */
[----:B------:R0:W2:Y:S04]  /*0b20*/  @!P1 LDG.E R35, desc[UR6][R10.64] ;  /* 0x000000060a239981 */ /* 0x0000a8000c1e1900 */
[----:B-----5:R-:W-:Y:S01]  /*0b30*/  @!P3 STS [R22], R29 ;  /* 0x0000001d1600b388 */ /* 0x020fe20000000800 */
[----:B------:R-:W-:-:S04]  /*0b40*/  ISETP.GT.AND P3, PT, R17, R16, PT ;  /* 0x000000101100720c */ /* 0x000fc80003f64270 */
[----:B------:R-:W-:-:S04]  /*0b50*/  ISETP.LT.OR P3, PT, R17, 0x1, P3 ;  /* 0x000000011100780c */ /* 0x000fc80001f61670 */
[----:B------:R-:W-:-:S04]  /*0b60*/  ISETP.EQ.OR P3, PT, R75, RZ, P3 ;  /* 0x000000ff4b00720c */ /* 0x000fc80001f62670 */
[----:B------:R-:W-:-:S13]  /*0b70*/  ISETP.GT.U32.OR P3, PT, R75, R16, P3 ;  /* 0x000000104b00720c */ /* 0x000fda0001f64470 */
[----:B-1----:R-:W0:Y:S01]  /*0b80*/  @!P3 LDC.64 R14, c[0x0][0x388] ;  /* 0x0000e200ff0ebb82 */ /* 0x002e220000000a00 */
[----:B------:R-:W-:-:S04]  /*0b90*/  IADD3 R31, PT, PT, R46, R31, RZ ;  /* 0x0000001f2e1f7210 */ /* 0x000fc80007ffe0ff */
[C---:B------:R-:W-:Y:S01]  /*0ba0*/  @!P3 IADD3 R19, PT, PT, R31.reuse, -0x2, -R16 ;  /* 0xfffffffe1f13b810 */ /* 0x040fe20007ffe810 */
[----:B------:R-:W-:Y:S04]  /*0bb0*/  @!P6 STS [R106], R23 ;  /* 0x000000176a00e388 */ /* 0x000fe80000000800 */
[----:B------:R1:W-:Y:S04]  /*0bc0*/  @!P6 STS [R99], R8 ;  /* 0x000000086300e388 */ /* 0x0003e80000000800 */
[----:B------:R5:W-:Y:S01]  /*0bd0*/  @!P6 STS [R85], R24 ;  /* 0x000000185500e388 */ /* 0x000be20000000800 */
[----:B0-----:R-:W-:-:S03]  /*0be0*/  @!P3 IMAD.WIDE R10, R31, 0x4, R14 ;  /* 0x000000041f0ab825 */ /* 0x001fc600078e020e */
[----:B------:R0:W-:Y:S01]  /*0bf0*/  @!P6 STS [R78], R33 ;  /* 0x000000214e00e388 */ /* 0x0001e20000000800 */
[----:B------:R-:W-:Y:S01]  /*0c00*/  ISETP.GE.OR P6, PT, R17, R48, P5 ;  /* 0x000000301100720c */ /* 0x000fe20002fc6670 */
[----:B------:R-:W-:Y:S02]  /*0c10*/  @!P3 IMAD.WIDE R14, R19, 0x4, R14 ;  /* 0x00000004130eb825 */ /* 0x000fe400078e020e */
[----:B---3--:R-:W3:Y:S02]  /*0c20*/  @!P3 LDG.E R25, desc[UR6][R10.64+-0x4] ;  /* 0xfffffc060a19b981 */ /* 0x008ee4000c1e1900 */
[----:B------:R-:W-:Y:S02]  /*0c30*/  @!P3 IMAD.WIDE R18, R48, 0x4, R10 ;  /* 0x000000043012b825 */ /* 0x000fe400078e020a */
[----:B----4-:R-:W4:Y:S04]  /*0c40*/  @!P3 LDG.E R12, desc[UR6][R10.64+0x4] ;  /* 0x000004060a0cb981 */ /* 0x010f28000c1e1900 */
[----:B-1----:R1:W4:Y:S02]  /*0c50*/  @!P3 LDG.E R8, desc[UR6][R14.64] ;  /* 0x000000060e08b981 */ /* 0x002324000c1e1900 */
[----:B------:R-:W-:-:S02]  /*0c60*/  @!P6 IMAD.WIDE R20, R31, 0x4, R60 ;  /* 0x000000041f14e825 */ /* 0x000fc400078e023c */
[----:B------:R5:W4:Y:S04]  /*0c70*/  @!P3 LDG.E R23, desc[UR6][R18.64] ;  /* 0x000000061217b981 */ /* 0x000b28000c1e1900 */
[----:B------:R-:W4:Y:S01]  /*0c80*/  @!P6 LDG.E R21, desc[UR6][R20.64] ;  /* 0x000000061415e981 */ /* 0x000f22000c1e1900 */
[C---:B------:R-:W-:Y:S02]  /*0c90*/  LEA R22, R5.reuse, R22, 0x2 ;  /* 0x0000001605167211 */ /* 0x040fe400078e10ff */
[C---:B------:R-:W-:Y:S02]  /*0ca0*/  IADD3 R27, PT, PT, R46.reuse, R17, RZ ;  /* 0x000000112e1b7210 */ /* 0x040fe40007ffe0ff */
[----:B------:R-:W-:Y:S02]  /*0cb0*/  IADD3 R31, PT, PT, R46, R31, RZ ;  /* 0x0000001f2e1f7210 */ /* 0x000fe40007ffe0ff */
[----:B------:R-:W-:-:S04]  /*0cc0*/  LEA R38, R5, R106, 0x2 ;  /* 0x0000006a05267211 */ /* 0x000fc800078e10ff */
[----:B------:R-:W-:-:S04]  /*0cd0*/  LEA R73, R4, R38, 0x2 ;  /* 0x0000002604497211 */ /* 0x000fc800078e10ff */
[----:B------:R-:W-:-:S04]  /*0ce0*/  LEA R87, R4, R73, 0x2 ;  /* 0x0000004904577211 */ /* 0x000fc800078e10ff */
[----:B------:R-:W-:Y:S01]  /*0cf0*/  LEA R54, R4, R87, 0x2 ;  /* 0x0000005704367211 */ /* 0x000fe200078e10ff */
[----:B--2---:R2:W-:Y:S01]  /*0d00*/  @!P1 STS [R22], R35 ;  /* 0x0000002316009388 */ /* 0x0045e20000000800 */
[----:B------:R-:W-:-:S04]  /*0d10*/  ISETP.GT.AND P1, PT, R27, R16, PT ;  /* 0x000000101b00720c */ /* 0x000fc80003f24270 */
[----:B------:R-:W-:-:S04]  /*0d20*/  ISETP.LT.OR P1, PT, R27, 0x1, P1 ;  /* 0x000000011b00780c */ /* 0x000fc80000f21670 */
[----:B------:R-:W-:-:S04]  /*0d30*/  ISETP.EQ.OR P1, PT, R75, RZ, P1 ;  /* 0x000000ff4b00720c */ /* 0x000fc80000f22670 */
[----:B------:R-:W-:-:S13]  /*0d40*/  ISETP.GT.U32.OR P1, PT, R75, R16, P1 ;  /* 0x000000104b00720c */ /* 0x000fda0000f24470 */
[----:B-1----:R-:W1:Y:S01]  /*0d50*/  @!P1 LDC.64 R14, c[0x0][0x388] ;  /* 0x0000e200ff0e9b82 */ /* 0x002e620000000a00 */
[C---:B-----5:R-:W-:Y:S01]  /*0d60*/  @!P1 IADD3 R19, PT, PT, R31.reuse, -0x2, -R16 ;  /* 0xfffffffe1f139810 */ /* 0x060fe20007ffe810 */
[----:B-1----:R-:W-:-:S04]  /*0d70*/  @!P1 IMAD.WIDE R10, R31, 0x4, R14 ;  /* 0x000000041f0a9825 */ /* 0x002fc800078e020e */
[----:B------:R-:W-:Y:S01]  /*0d80*/  @!P1 IMAD.WIDE R14, R19, 0x4, R14 ;  /* 0x00000004130e9825 */ /* 0x000fe200078e020e */
[----:B------:R-:W5:Y:S03]  /*0d90*/  @!P1 LDG.E R29, desc[UR6][R10.64+-0x4] ;  /* 0xfffffc060a1d9981 */ /* 0x000f66000c1e1900 */
[----:B------:R-:W-:Y:S01]  /*0da0*/  @!P1 IMAD.WIDE R18, R48, 0x4, R10 ;  /* 0x0000000430129825 */ /* 0x000fe200078e020a */
[----:B------:R1:W5:Y:S04]  /*0db0*/  @!P1 LDG.E R24, desc[UR6][R10.64+0x4] ;  /* 0x000004060a189981 */ /* 0x000368000c1e1900 */
[----:B------:R-:W5:Y:S04]  /*0dc0*/  @!P1 LDG.E R26, desc[UR6][R14.64] ;  /* 0x000000060e1a9981 */ /* 0x000f68000c1e1900 */
[----:B0-----:R0:W5:Y:S04]  /*0dd0*/  @!P1 LDG.E R33, desc[UR6][R18.64] ;  /* 0x0000000612219981 */ /* 0x001168000c1e1900 */
[----:B---3--:R3:W-:Y:S04]  /*0de0*/  @!P3 STS [R38], R25 ;  /* 0x000000192600b388 */ /* 0x0087e80000000800 */
[----:B----4-:R-:W-:Y:S01]  /*0df0*/  @!P3 STS [R73], R12 ;  /* 0x0000000c4900b388 */ /* 0x010fe20000000800 */
[----:B--2---:R-:W-:-:S03]  /*0e00*/  LEA R22, R5, R22, 0x2 ;  /* 0x0000001605167211 */ /* 0x004fc600078e10ff */
[----:B------:R-:W-:Y:S04]  /*0e10*/  @!P3 STS [R87], R8 ;  /* 0x000000085700b388 */ /* 0x000fe80000000800 */
[----:B------:R2:W-:Y:S01]  /*0e20*/  @!P3 STS [R54], R23 ;  /* 0x000000173600b388 */ /* 0x0005e20000000800 */
[----:B------:R-:W-:Y:S02]  /*0e30*/  ISETP.GE.OR P3, PT, R27, R48, P5 ;  /* 0x000000301b00720c */ /* 0x000fe40002f66670 */
[----:B------:R-:W-:Y:S01]  /*0e40*/  IADD3 R27, PT, PT, R46, R27, RZ ;  /* 0x0000001b2e1b7210 */ /* 0x000fe20007ffe0ff */
[----:B------:R4:W-:Y:S03]  /*0e50*/  @!P6 STS [R22], R21 ;  /* 0x000000151600e388 */ /* 0x0009e60000000800 */
[----:B------:R-:W-:-:S04]  /*0e60*/  ISETP.GT.AND P6, PT, R27, R16, PT ;  /* 0x000000101b00720c */ /* 0x000fc80003fc4270 */
[----:B------:R-:W-:-:S03]  /*0e70*/  ISETP.LT.OR P6, PT, R27, 0x1, P6 ;  /* 0x000000011b00780c */ /* 0x000fc600037c1670 */
[----:B-1----:R-:W-:Y:S01]  /*0e80*/  @!P3 IMAD.WIDE R10, R31, 0x4, R60 ;  /* 0x000000041f0ab825 */ /* 0x002fe200078e023c */
[----:B------:R-:W-:-:S04]  /*0e90*/  ISETP.EQ.OR P6, PT, R75, RZ, P6 ;  /* 0x000000ff4b00720c */ /* 0x000fc800037c2670 */
[----:B---3--:R-:W3:Y:S01]  /*0ea0*/  @!P3 LDG.E R25, desc[UR6][R10.64] ;  /* 0x000000060a19b981 */ /* 0x008ee2000c1e1900 */
[----:B------:R-:W-:-:S13]  /*0eb0*/  ISETP.GT.U32.OR P6, PT, R75, R16, P6 ;  /* 0x000000104b00720c */ /* 0x000fda00037c4470 */
[----:B0-----:R-:W0:Y:S01]  /*0ec0*/  @!P6 LDC.64 R18, c[0x0][0x388] ;  /* 0x0000e200ff12eb82 */ /* 0x001e220000000a00 */
[----:B------:R-:W-:-:S04]  /*0ed0*/  IADD3 R31, PT, PT, R46, R31, RZ ;  /* 0x0000001f2e1f7210 */ /* 0x000fc80007ffe0ff */
[C---:B--2---:R-:W-:Y:S01]  /*0ee0*/  @!P6 IADD3 R23, PT, PT, R31.reuse, -0x2, -R16 ;  /* 0xfffffffe1f17e810 */ /* 0x044fe20007ffe810 */
[----:B0-----:R-:W-:-:S04]  /*0ef0*/  @!P6 IMAD.WIDE R14, R31, 0x4, R18 ;  /* 0x000000041f0ee825 */ /* 0x001fc800078e0212 */
[----:B------:R-:W-:Y:S01]  /*0f00*/  @!P6 IMAD.WIDE R18, R23, 0x4, R18 ;  /* 0x000000041712e825 */ /* 0x000fe200078e0212 */
[----:B------:R-:W2:Y:S03]  /*0f10*/  @!P6 LDG.E R8, desc[UR6][R14.64+0x4] ;  /* 0x000004060e08e981 */ /* 0x000ea6000c1e1900 */
[----:B----4-:R-:W-:Y:S01]  /*0f20*/  @!P6 IMAD.WIDE R20, R48, 0x4, R14 ;  /* 0x000000043014e825 */ /* 0x010fe200078e020e */
[----:B------:R-:W4:Y:S04]  /*0f30*/  @!P6 LDG.E R23, desc[UR6][R14.64+-0x4] ;  /* 0xfffffc060e17e981 */ /* 0x000f28000c1e1900 */
[----:B------:R0:W2:Y:S04]  /*0f40*/  @!P6 LDG.E R18, desc[UR6][R18.64] ;  /* 0x000000061212e981 */ /* 0x0000a8000c1e1900 */
[----:B------:R1:W2:Y:S01]  /*0f50*/  @!P6 LDG.E R35, desc[UR6][R20.64] ;  /* 0x000000061423e981 */ /* 0x0002a2000c1e1900 */
[----:B------:R-:W-:-:S04]  /*0f60*/  LEA R74, R5, R38, 0x2 ;  /* 0x00000026054a7211 */ /* 0x000fc800078e10ff */
[----:B------:R-:W-:-:S04]  /*0f70*/  LEA R51, R4, R74, 0x2 ;  /* 0x0000004a04337211 */ /* 0x000fc800078e10ff */
[----:B------:R-:W-:-:S04]  /*0f80*/  LEA R91, R4, R51, 0x2 ;  /* 0x00000033045b7211 */ /* 0x000fc800078e10ff */
[----:B------:R-:W-:Y:S02]  /*0f90*/  LEA R72, R4, R91, 0x2 ;  /* 0x0000005b04487211 */ /* 0x000fe400078e10ff */
[C---:B------:R-:W-:Y:S02]  /*0fa0*/  LEA R70, R5.reuse, R22, 0x2 ;  /* 0x0000001605467211 */ /* 0x040fe400078e10ff */
[----:B0-----:R-:W-:Y:S02]  /*0fb0*/  IADD3 R19, PT, PT, R46, R27, RZ ;  /* 0x0000001b2e137210 */ /* 0x001fe40007ffe0ff */
[----:B------:R-:W-:-:S04]  /*0fc0*/  LEA R58, R5, R74, 0x2 ;  /* 0x0000004a053a7211 */ /* 0x000fc800078e10ff */
[----:B------:R-:W-:-:S04]  /*0fd0*/  LEA R55, R4, R58, 0x2 ;  /* 0x0000003a04377211 */ /* 0x000fc800078e10ff */
[----:B------:R-:W-:-:S04]  /*0fe0*/  LEA R59, R4, R55, 0x2 ;  /* 0x00000037043b7211 */ /* 0x000fc800078e10ff */
[----:B------:R-:W-:Y:S01]  /*0ff0*/  LEA R36, R4, R59, 0x2 ;  /* 0x0000003b04247211 */ /* 0x000fe200078e10ff */
[----:B-----5:R-:W-:Y:S04]  /*1000*/  @!P1 STS [R74], R29 ;  /* 0x0000001d4a009388 */ /* 0x020fe80000000800 */
[----:B------:R-:W-:Y:S04]  /*1010*/  @!P1 STS [R51], R24 ;  /* 0x0000001833009388 */ /* 0x000fe80000000800 */
[----:B------:R-:W-:Y:S04]  /*1020*/  @!P1 STS [R91], R26 ;  /* 0x0000001a5b009388 */ /* 0x000fe80000000800 */
[----:B------:R-:W-:Y:S01]  /*1030*/  @!P1 STS [R72], R33 ;  /* 0x0000002148009388 */ /* 0x000fe20000000800 */
[----:B------:R-:W-:-:S13]  /*1040*/  ISETP.GE.OR P1, PT, R27, R48, P5 ;  /* 0x000000301b00720c */ /* 0x000fda0002f26670 */
[----:B------:R-:W-:-:S05]  /*1050*/  @!P1 IMAD.WIDE R10, R31, 0x4, R60 ;  /* 0x000000041f0a9825 */ /* 0x000fca00078e023c */
[----:B------:R0:W5:Y:S04]  /*1060*/  @!P1 LDG.E R37, desc[UR6][R10.64] ;  /* 0x000000060a259981 */ /* 0x000168000c1e1900 */
[----:B---3--:R3:W-:Y:S01]  /*1070*/  @!P3 STS [R70], R25 ;  /* 0x000000194600b388 */ /* 0x0087e20000000800 */
[----:B------:R-:W-:-:S04]  /*1080*/  ISETP.GT.AND P3, PT, R19, R16, PT ;  /* 0x000000101300720c */ /* 0x000fc80003f64270 */
[----:B------:R-:W-:-:S04]  /*1090*/  ISETP.LT.OR P3, PT, R19, 0x1, P3 ;  /* 0x000000011300780c */ /* 0x000fc80001f61670 */
[----:B------:R-:W-:-:S04]  /*10a0*/  ISETP.EQ.OR P3, PT, R75, RZ, P3 ;  /* 0x000000ff4b00720c */ /* 0x000fc80001f62670 */
[----:B------:R-:W-:-:S13]  /*10b0*/  ISETP.GT.U32.OR P3, PT, R75, R16, P3 ;  /* 0x000000104b00720c */ /* 0x000fda0001f64470 */
[----:B------:R-:W0:Y:S01]  /*10c0*/  @!P3 LDC.64 R14, c[0x0][0x388] ;  /* 0x0000e200ff0ebb82 */ /* 0x000e220000000a00 */
[----:B------:R-:W-:-:S04]  /*10d0*/  IADD3 R31, PT, PT, R46, R31, RZ ;  /* 0x0000001f2e1f7210 */ /* 0x000fc80007ffe0ff */
[C---:B-1----:R-:W-:Y:S01]  /*10e0*/  @!P3 IADD3 R21, PT, PT, R31.reuse, -0x2, -R16 ;  /* 0xfffffffe1f15b810 */ /* 0x042fe20007ffe810 */
[----:B----4-:R-:W-:Y:S04]  /*10f0*/  @!P6 STS [R58], R23 ;  /* 0x000000173a00e388 */ /* 0x010fe80000000800 */
[----:B--2---:R1:W-:Y:S01]  /*1100*/  @!P6 STS [R55], R8 ;  /* 0x000000083700e388 */ /* 0x0043e20000000800 */
[----:B0-----:R-:W-:-:S03]  /*1110*/  @!P3 IMAD.WIDE R10, R31, 0x4, R14 ;  /* 0x000000041f0ab825 */ /* 0x001fc600078e020e */
[----:B------:R0:W-:Y:S04]  /*1120*/  @!P6 STS [R59], R18 ;  /* 0x000000123b00e388 */ /* 0x0001e80000000800 */
[----:B------:R2:W-:Y:S01]  /*1130*/  @!P6 STS [R36], R35 ;  /* 0x000000232400e388 */ /* 0x0005e20000000800 */
[----:B------:R-:W-:Y:S01]  /*1140*/  ISETP.GE.OR P6, PT, R19, R48, P5 ;  /* 0x000000301300720c */ /* 0x000fe20002fc6670 */
[----:B------:R-:W-:Y:S02]  /*1150*/  @!P3 IMAD.WIDE R14, R21, 0x4, R14 ;  /* 0x00000004150eb825 */ /* 0x000fe400078e020e */
[----:B---3--:R-:W3:Y:S02]  /*1160*/  @!P3 LDG.E R25, desc[UR6][R10.64+-0x4] ;  /* 0xfffffc060a19b981 */ /* 0x008ee4000c1e1900 */
[----:B------:R-:W-:-:S02]  /*1170*/  @!P3 IMAD.WIDE R20, R48, 0x4, R10 ;  /* 0x000000043014b825 */ /* 0x000fc400078e020a */
[----:B------:R-:W4:Y:S04]  /*1180*/  @!P3 LDG.E R12, desc[UR6][R10.64+0x4] ;  /* 0x000004060a0cb981 */ /* 0x000f28000c1e1900 */
[----:B-1----:R1:W4:Y:S02]  /*1190*/  @!P3 LDG.E R8, desc[UR6][R14.64] ;  /* 0x000000060e08b981 */ /* 0x002324000c1e1900 */
[----:B------:R-:W-:Y:S02]  /*11a0*/  @!P6 IMAD.WIDE R22, R31, 0x4, R60 ;  /* 0x000000041f16e825 */ /* 0x000fe400078e023c */
[----:B------:R2:W4:Y:S04]  /*11b0*/  @!P3 LDG.E R27, desc[UR6][R20.64] ;  /* 0x00000006141bb981 */ /* 0x000528000c1e1900 */
[----:B------:R-:W4:Y:S01]  /*11c0*/  @!P6 LDG.E R29, desc[UR6][R22.64] ;  /* 0x00000006161de981 */ /* 0x000f22000c1e1900 */
[----:B------:R-:W-:-:S02]  /*11d0*/  LEA R30, R5, R70, 0x2 ;  /* 0x00000046051e7211 */ /* 0x000fc400078e10ff */
[C---:B------:R-:W-:Y:S02]  /*11e0*/  IADD3 R19, PT, PT, R46.reuse, R19, RZ ;  /* 0x000000132e137210 */ /* 0x040fe40007ffe0ff */
[----:B------:R-:W-:Y:S02]  /*11f0*/  IADD3 R31, PT, PT, R46, R31, RZ ;  /* 0x0000001f2e1f7210 */ /* 0x000fe40007ffe0ff */
[----:B------:R-:W-:-:S04]  /*1200*/  LEA R34, R5, R58, 0x2 ;  /* 0x0000003a05227211 */ /* 0x000fc800078e10ff */
[----:B------:R-:W-:-:S04]  /*1210*/  LEA R57, R4, R34, 0x2 ;  /* 0x0000002204397211 */ /* 0x000fc800078e10ff */
[----:B------:R-:W-:-:S04]  /*1220*/  LEA R47, R4, R57, 0x2 ;  /* 0x00000039042f7211 */ /* 0x000fc800078e10ff */
[----:B------:R-:W-:Y:S02]  /*1230*/  LEA R50, R4, R47, 0x2 ;  /* 0x0000002f04327211 */ /* 0x000fe400078e10ff */
[----:B0-----:R-:W-:Y:S01]  /*1240*/  LEA R18, R5, R30, 0x2 ;  /* 0x0000001e05127211 */ /* 0x001fe200078e10ff */
[----:B-----5:R0:W-:Y:S01]  /*1250*/  @!P1 STS [R30], R37 ;  /* 0x000000251e009388 */ /* 0x0201e20000000800 */
[----:B------:R-:W-:-:S04]  /*1260*/  ISETP.GT.AND P1, PT, R19, R16, PT ;  /* 0x000000101300720c */ /* 0x000fc80003f24270 */
[----:B------:R-:W-:-:S04]  /*1270*/  ISETP.LT.OR P1, PT, R19, 0x1, P1 ;  /* 0x000000011300780c */ /* 0x000fc80000f21670 */
[----:B------:R-:W-:-:S04]  /*1280*/  ISETP.EQ.OR P1, PT, R75, RZ, P1 ;  /* 0x000000ff4b00720c */ /* 0x000fc80000f22670 */
[----:B------:R-:W-:-:S13]  /*1290*/  ISETP.GT.U32.OR P1, PT, R75, R16, P1 ;  /* 0x000000104b00720c */ /* 0x000fda0000f24470 */
[----:B-1----:R-:W1:Y:S01]  /*12a0*/  @!P1 LDC.64 R14, c[0x0][0x388] ;  /* 0x0000e200ff0e9b82 */ /* 0x002e620000000a00 */
[C---:B--2---:R-:W-:Y:S01]  /*12b0*/  @!P1 IADD3 R21, PT, PT, R31.reuse, -0x2, -R16 ;  /* 0xfffffffe1f159810 */ /* 0x044fe20007ffe810 */
[----:B-1----:R-:W-:-:S04]  /*12c0*/  @!P1 IMAD.WIDE R10, R31, 0x4, R14 ;  /* 0x000000041f0a9825 */ /* 0x002fc800078e020e */
[----:B------:R-:W-:Y:S01]  /*12d0*/  @!P1 IMAD.WIDE R14, R21, 0x4, R14 ;  /* 0x00000004150e9825 */ /* 0x000fe200078e020e */
[----:B------:R-:W2:Y:S03]  /*12e0*/  @!P1 LDG.E R33, desc[UR6][R10.64+-0x4] ;  /* 0xfffffc060a219981 */ /* 0x000ea6000c1e1900 */
[----:B------:R-:W-:Y:S01]  /*12f0*/  @!P1 IMAD.WIDE R20, R48, 0x4, R10 ;  /* 0x0000000430149825 */ /* 0x000fe200078e020a */
[----:B------:R-:W5:Y:S04]  /*1300*/  @!P1 LDG.E R24, desc[UR6][R10.64+0x4] ;  /* 0x000004060a189981 */ /* 0x000f68000c1e1900 */
[----:B------:R1:W5:Y:S04]  /*1310*/  @!P1 LDG.E R26, desc[UR6][R14.64] ;  /* 0x000000060e1a9981 */ /* 0x000368000c1e1900 */
[----:B------:R1:W5:Y:S01]  /*1320*/  @!P1 LDG.E R35, desc[UR6][R20.64] ;  /* 0x0000000614239981 */ /* 0x000362000c1e1900 */
[----:B0-----:R-:W-:-:S03]  /*1330*/  IADD3 R37, PT, PT, R46, R19, RZ ;  /* 0x000000132e257210 */ /* 0x001fc60007ffe0ff */
[----:B---3--:R0:W-:Y:S04]  /*1340*/  @!P3 STS [R34], R25 ;  /* 0x000000192200b388 */ /* 0x0081e80000000800 */
[----:B----4-:R-:W-:Y:S04]  /*1350*/  @!P3 STS [R57], R12 ;  /* 0x0000000c3900b388 */ /* 0x010fe80000000800 */
[----:B------:R3:W-:Y:S04]  /*1360*/  @!P3 STS [R47], R8 ;  /* 0x000000082f00b388 */ /* 0x0007e80000000800 */
[----:B------:R-:W-:Y:S01]  /*1370*/  @!P3 STS [R50], R27 ;  /* 0x0000001b3200b388 */ /* 0x000fe20000000800 */
[----:B------:R-:W-:-:S03]  /*1380*/  ISETP.GE.OR P3, PT, R19, R48, P5 ;  /* 0x000000301300720c */ /* 0x000fc60002f66670 */
[----:B------:R4:W-:Y:S01]  /*1390*/  @!P6 STS [R18], R29 ;  /* 0x0000001d1200e388 */ /* 0x0009e20000000800 */
[----:B------:R-:W-:-:S04]  /*13a0*/  ISETP.GT.AND P6, PT, R37, R16, PT ;  /* 0x000000102500720c */ /* 0x000fc80003fc4270 */
[----:B------:R-:W-:-:S05]  /*13b0*/  ISETP.LT.OR P6, PT, R37, 0x1, P6 ;  /* 0x000000012500780c */ /* 0x000fca00037c1670 */
[----:B------:R-:W-:Y:S01]  /*13c0*/  @!P3 IMAD.WIDE R22, R31, 0x4, R60 ;  /* 0x000000041f16b825 */ /* 0x000fe200078e023c */
[----:B------:R-:W-:-:S04]  /*13d0*/  ISETP.EQ.OR P6, PT, R75, RZ, P6 ;  /* 0x000000ff4b00720c */ /* 0x000fc800037c2670 */
[----:B------:R-:W-:Y:S01]  /*13e0*/  ISETP.GT.U32.OR P6, PT, R75, R16, P6 ;  /* 0x000000104b00720c */ /* 0x000fe200037c4470 */
[----:B------:R4:W5:-:S12]  /*13f0*/  @!P3 LDG.E R23, desc[UR6][R22.64] ;  /* 0x000000061617b981 */ /* 0x000958000c1e1900 */
[----:B-1----:R-:W1:Y:S01]  /*1400*/  @!P6 LDC.64 R14, c[0x0][0x388] ;  /* 0x0000e200ff0eeb82 */ /* 0x002e620000000a00 */
[----:B------:R-:W-:-:S04]  /*1410*/  IADD3 R31, PT, PT, R46, R31, RZ ;  /* 0x0000001f2e1f7210 */ /* 0x000fc80007ffe0ff */
[C---:B------:R-:W-:Y:S01]  /*1420*/  @!P6 IADD3 R21, PT, PT, R31.reuse, -0x2, -R16 ;  /* 0xfffffffe1f15e810 */ /* 0x040fe20007ffe810 */
[----:B-1----:R-:W-:-:S04]  /*1430*/  @!P6 IMAD.WIDE R10, R31, 0x4, R14 ;  /* 0x000000041f0ae825 */ /* 0x002fc800078e020e */
[----:B------:R-:W-:Y:S01]  /*1440*/  @!P6 IMAD.WIDE R14, R21, 0x4, R14 ;  /* 0x00000004150ee825 */ /* 0x000fe200078e020e */
[----:B0-----:R-:W5:Y:S03]  /*1450*/  @!P6 LDG.E R25, desc[UR6][R10.64+-0x4] ;  /* 0xfffffc060a19e981 */ /* 0x001f66000c1e1900 */
[----:B------:R-:W-:Y:S01]  /*1460*/  @!P6 IMAD.WIDE R20, R48, 0x4, R10 ;  /* 0x000000043014e825 */ /* 0x000fe200078e020a */
[----:B---3--:R0:W3:Y:S04]  /*1470*/  @!P6 LDG.E R8, desc[UR6][R10.64+0x4] ;  /* 0x000004060a08e981 */ /* 0x0080e8000c1e1900 */
[----:B------:R1:W3:Y:S04]  /*1480*/  @!P6 LDG.E R12, desc[UR6][R14.64] ;  /* 0x000000060e0ce981 */ /* 0x0002e8000c1e1900 */
[----:B----4-:R-:W4:Y:S01]  /*1490*/  @!P6 LDG.E R29, desc[UR6][R20.64] ;  /* 0x00000006141de981 */ /* 0x010f22000c1e1900 */
[----:B------:R-:W-:-:S04]  /*14a0*/  LEA R56, R5, R34, 0x2 ;  /* 0x0000002205387211 */ /* 0x000fc800078e10ff */
[----:B------:R-:W-:-:S04]  /*14b0*/  LEA R49, R4, R56, 0x2 ;  /* 0x0000003804317211 */ /* 0x000fc800078e10ff */
[----:B------:R-:W-:-:S04]  /*14c0*/  LEA R69, R4, R49, 0x2 ;  /* 0x0000003104457211 */ /* 0x000fc800078e10ff */
[----:B------:R-:W-:Y:S02]  /*14d0*/  LEA R42, R4, R69, 0x2 ;  /* 0x00000045042a7211 */ /* 0x000fe400078e10ff */
[C---:B------:R-:W-:Y:S02]  /*14e0*/  LEA R32, R5.reuse, R18, 0x2 ;  /* 0x0000001205207211 */ /* 0x040fe400078e10ff */
[----:B------:R-:W-:-:S04]  /*14f0*/  LEA R22, R5, R56, 0x2 ;  /* 0x0000003805167211 */ /* 0x000fc800078e10ff */
[----:B------:R-:W-:-:S04]  /*1500*/  LEA R39, R4, R22, 0x2 ;  /* 0x0000001604277211 */ /* 0x000fc800078e10ff */
[----:B------:R-:W-:Y:S01]  /*1510*/  LEA R53, R4, R39, 0x2 ;  /* 0x0000002704357211 */ /* 0x000fe200078e10ff */
[----:B--2---:R-:W-:Y:S04]  /*1520*/  @!P1 STS [R56], R33 ;  /* 0x0000002138009388 */ /* 0x004fe80000000800 */
[----:B-----5:R2:W-:Y:S04]  /*1530*/  @!P1 STS [R49], R24 ;  /* 0x0000001831009388 */ /* 0x0205e80000000800 */
[----:B------:R-:W-:Y:S04]  /*1540*/  @!P1 STS [R69], R26 ;  /* 0x0000001a45009388 */ /* 0x000fe80000000800 */
[----:B------:R-:W-:Y:S01]  /*1550*/  @!P1 STS [R42], R35 ;  /* 0x000000232a009388 */ /* 0x000fe20000000800 */
[----:B------:R-:W-:-:S13]  /*1560*/  ISETP.GE.OR P1, PT, R37, R48, P5 ;  /* 0x000000302500720c */ /* 0x000fda0002f26670 */
[----:B0-----:R-:W-:-:S05]  /*1570*/  @!P1 IMAD.WIDE R10, R31, 0x4, R60 ;  /* 0x000000041f0a9825 */ /* 0x001fca00078e023c */
[----:B------:R0:W5:Y:S01]  /*1580*/  @!P1 LDG.E R41, desc[UR6][R10.64] ;  /* 0x000000060a299981 */ /* 0x000162000c1e1900 */
[----:B------:R-:W-:-:S03]  /*1590*/  IADD3 R37, PT, PT, R46, R37, RZ ;  /* 0x000000252e257210 */ /* 0x000fc60007ffe0ff */
[----:B------:R4:W-:Y:S01]  /*15a0*/  @!P3 STS [R32], R23 ;  /* 0x000000172000b388 */ /* 0x0009e20000000800 */
[----:B------:R-:W-:-:S04]  /*15b0*/  ISETP.GT.AND P3, PT, R37, R16, PT ;  /* 0x000000102500720c */ /* 0x000fc80003f64270 */
[----:B------:R-:W-:-:S04]  /*15c0*/  ISETP.LT.OR P3, PT, R37, 0x1, P3 ;  /* 0x000000012500780c */ /* 0x000fc80001f61670 */
[----:B------:R-:W-:-:S04]  /*15d0*/  ISETP.EQ.OR P3, PT, R75, RZ, P3 ;  /* 0x000000ff4b00720c */ /* 0x000fc80001f62670 */
[----:B------:R-:W-:-:S13]  /*15e0*/  ISETP.GT.U32.OR P3, PT, R75, R16, P3 ;  /* 0x000000104b00720c */ /* 0x000fda0001f64470 */
[----:B-1----:R-:W1:Y:S01]  /*15f0*/  @!P3 LDC.64 R14, c[0x0][0x388] ;  /* 0x0000e200ff0ebb82 */ /* 0x002e620000000a00 */
[----:B--2---:R-:W-:Y:S02]  /*1600*/  LEA R24, R4, R53, 0x2 ;  /* 0x0000003504187211 */ /* 0x004fe400078e10ff */
[----:B------:R-:W-:-:S04]  /*1610*/  IADD3 R31, PT, PT, R46, R31, RZ ;  /* 0x0000001f2e1f7210 */ /* 0x000fc80007ffe0ff */
[C---:B0-----:R-:W-:Y:S01]  /*1620*/  @!P3 IADD3 R11, PT, PT, R31.reuse, -0x2, -R16 ;  /* 0xfffffffe1f0bb810 */ /* 0x041fe20007ffe810 */
[----:B------:R-:W-:Y:S04]  /*1630*/  @!P6 STS [R22], R25 ;  /* 0x000000191600e388 */ /* 0x000fe80000000800 */
[----:B---3--:R0:W-:Y:S04]  /*1640*/  @!P6 STS [R39], R8 ;  /* 0x000000082700e388 */ /* 0x0081e80000000800 */
[----:B------:R2:W-:Y:S01]  /*1650*/  @!P6 STS [R53], R12 ;  /* 0x0000000c3500e388 */ /* 0x0005e20000000800 */
[----:B-1----:R-:W-:-:S03]  /*1660*/  @!P3 IMAD.WIDE R20, R31, 0x4, R14 ;  /* 0x000000041f14b825 */ /* 0x002fc600078e020e */
[----:B----4-:R1:W-:Y:S01]  /*1670*/  @!P6 STS [R24], R29 ;  /* 0x0000001d1800e388 */ /* 0x0103e20000000800 */
[----:B------:R-:W-:Y:S01]  /*1680*/  ISETP.GE.OR P6, PT, R37, R48, P5 ;  /* 0x000000302500720c */ /* 0x000fe20002fc6670 */
[----:B------:R-:W-:Y:S02]  /*1690*/  @!P3 IMAD.WIDE R14, R11, 0x4, R14 ;  /* 0x000000040b0eb825 */ /* 0x000fe400078e020e */
[----:B------:R-:W3:Y:S02]  /*16a0*/  @!P3 LDG.E R23, desc[UR6][R20.64+-0x4] ;  /* 0xfffffc061417b981 */ /* 0x000ee4000c1e1900 */
[----:B------:R-:W-:Y:S02]  /*16b0*/  @!P3 IMAD.WIDE R10, R48, 0x4, R20 ;  /* 0x00000004300ab825 */ /* 0x000fe400078e0214 */
[----:B------:R-:W4:Y:S04]  /*16c0*/  @!P3 LDG.E R62, desc[UR6][R20.64+0x4] ;  /* 0x00000406143eb981 */ /* 0x000f28000c1e1900 */
[----:B------:R-:W4:Y:S02]  /*16d0*/  @!P3 LDG.E R64, desc[UR6][R14.64] ;  /* 0x000000060e40b981 */ /* 0x000f24000c1e1900 */
[----:B------:R-:W-:-:S02]  /*16e0*/  @!P6 IMAD.WIDE R26, R31, 0x4, R60 ;  /* 0x000000041f1ae825 */ /* 0x000fc400078e023c */
[----:B0-----:R-:W4:Y:S04]  /*16f0*/  @!P3 LDG.E R8, desc[UR6][R10.64] ;  /* 0x000000060a08b981 */ /* 0x001f28000c1e1900 */
[----:B------:R0:W4:Y:S01]  /*1700*/  @!P6 LDG.E R27, desc[UR6][R26.64] ;  /* 0x000000061a1be981 */ /* 0x000122000c1e1900 */
[C---:B------:R-:W-:Y:S02]  /*1710*/  LEA R28, R5.reuse, R32, 0x2 ;  /* 0x00000020051c7211 */ /* 0x040fe400078e10ff */
[C---:B------:R-:W-:Y:S02]  /*1720*/  IADD3 R37, PT, PT, R46.reuse, R37, RZ ;  /* 0x000000252e257210 */ /* 0x040fe40007ffe0ff */
[----:B------:R-:W-:Y:S02]  /*1730*/  IADD3 R31, PT, PT, R46, R31, RZ ;  /* 0x0000001f2e1f7210 */ /* 0x000fe40007ffe0ff */
[----:B--2---:R-:W-:-:S02]  /*1740*/  LEA R12, R5, R22, 0x2 ;  /* 0x00000016050c7211 */ /* 0x004fc400078e10ff */
[----:B-1----:R-:W-:-:S04]  /*1750*/  IADD3 R29, PT, PT, R46, R19, R46 ;  /* 0x000000132e1d7210 */ /* 0x002fc80007ffe02e */
[----:B------:R-:W-:Y:S02]  /*1760*/  IADD3 R29, PT, PT, R46, R29, RZ ;  /* 0x0000001d2e1d7210 */ /* 0x000fe40007ffe0ff */
[----:B0-----:R-:W-:Y:S01]  /*1770*/  LEA R26, R5, R28, 0x2 ;  /* 0x0000001c051a7211 */ /* 0x001fe200078e10ff */
[----:B-----5:R-:W-:Y:S01]  /*1780*/  @!P1 STS [R28], R41 ;  /* 0x000000291c009388 */ /* 0x020fe20000000800 */
[----:B------:R-:W-:-:S04]  /*1790*/  ISETP.GT.AND P1, PT, R37, R16, PT ;  /* 0x000000102500720c */ /* 0x000fc80003f24270 */
[----:B------:R-:W-:-:S04]  /*17a0*/  ISETP.LT.OR P1, PT, R37, 0x1, P1 ;  /* 0x000000012500780c */ /* 0x000fc80000f21670 */
[----:B------:R-:W-:-:S04]  /*17b0*/  ISETP.EQ.OR P1, PT, R75, RZ, P1 ;  /* 0x000000ff4b00720c */ /* 0x000fc80000f22670 */
[----:B------:R-:W-:-:S13]  /*17c0*/  ISETP.GT.U32.OR P1, PT, R75, R16, P1 ;  /* 0x000000104b00720c */ /* 0x000fda0000f24470 */
[----:B------:R-:W0:Y:S01]  /*17d0*/  @!P1 LDC.64 R14, c[0x0][0x388] ;  /* 0x0000e200ff0e9b82 */ /* 0x000e220000000a00 */
[----:B------:R-:W-:Y:S02]  /*17e0*/  @!P1 IADD3 R11, PT, PT, R31, -0x2, -R16 ;  /* 0xfffffffe1f0b9810 */ /* 0x000fe40007ffe810 */
[----:B------:R-:W-:-:S04]  /*17f0*/  LEA R37, R4, R12, 0x2 ;  /* 0x0000000c04257211 */ /* 0x000fc800078e10ff */
[----:B------:R-:W-:Y:S01]  /*1800*/  LEA R45, R4, R37, 0x2 ;  /* 0x00000025042d7211 */ /* 0x000fe200078e10ff */
[----:B0-----:R-:W-:-:S04]  /*1810*/  @!P1 IMAD.WIDE R20, R31, 0x4, R14 ;  /* 0x000000041f149825 */ /* 0x001fc800078e020e */
[----:B------:R-:W-:Y:S01]  /*1820*/  @!P1 IMAD.WIDE R14, R11, 0x4, R14 ;  /* 0x000000040b0e9825 */ /* 0x000fe200078e020e */
[----:B------:R-:W2:Y:S03]  /*1830*/  @!P1 LDG.E R86, desc[UR6][R20.64+-0x4] ;  /* 0xfffffc0614569981 */ /* 0x000ea6000c1e1900 */
[----:B------:R-:W-:Y:S01]  /*1840*/  @!P1 IMAD.WIDE R10, R48, 0x4, R20 ;  /* 0x00000004300a9825 */ /* 0x000fe200078e0214 */
[----:B------:R0:W5:Y:S04]  /*1850*/  @!P1 LDG.E R88, desc[UR6][R20.64+0x4] ;  /* 0x0000040614589981 */ /* 0x000168000c1e1900 */
[----:B------:R1:W5:Y:S04]  /*1860*/  @!P1 LDG.E R90, desc[UR6][R14.64] ;  /* 0x000000060e5a9981 */ /* 0x000368000c1e1900 */
[----:B------:R1:W5:Y:S01]  /*1870*/  @!P1 LDG.E R25, desc[UR6][R10.64] ;  /* 0x000000060a199981 */ /* 0x000362000c1e1900 */
[----:B------:R-:W-:-:S03]  /*1880*/  @!P3 LEA R19, R4, R45, 0x2 ;  /* 0x0000002d0413b211 */ /* 0x000fc600078e10ff */
[----:B---3--:R3:W-:Y:S04]  /*1890*/  @!P3 STS [R12], R23 ;  /* 0x000000170c00b388 */ /* 0x0087e80000000800 */
[----:B----4-:R4:W-:Y:S04]  /*18a0*/  @!P3 STS [R37], R62 ;  /* 0x0000003e2500b388 */ /* 0x0109e80000000800 */
[----:B------:R-:W-:Y:S04]  /*18b0*/  @!P3 STS [R45], R64 ;  /* 0x000000402d00b388 */ /* 0x000fe80000000800 */
[----:B------:R4:W-:Y:S01]  /*18c0*/  @!P3 STS [R19], R8 ;  /* 0x000000081300b388 */ /* 0x0009e20000000800 */
[----:B------:R-:W-:-:S02]  /*18d0*/  ISETP.GE.OR P3, PT, R29, R48, P5 ;  /* 0x000000301d00720c */ /* 0x000fc40002f66670 */
[----:B------:R-:W-:Y:S01]  /*18e0*/  IADD3 R29, PT, PT, R46, R29, RZ ;  /* 0x0000001d2e1d7210 */ /* 0x000fe20007ffe0ff */
[----:B------:R-:W-:Y:S03]  /*18f0*/  @!P6 STS [R26], R27 ;  /* 0x0000001b1a00e388 */ /* 0x000fe60000000800 */
[----:B------:R-:W-:-:S04]  /*1900*/  ISETP.GT.AND P6, PT, R29, R16, PT ;  /* 0x000000101d00720c */ /* 0x000fc80003fc4270 */
[----:B------:R-:W-:-:S03]  /*1910*/  ISETP.LT.OR P6, PT, R29, 0x1, P6 ;  /* 0x000000011d00780c */ /* 0x000fc600037c1670 */
[----:B0-----:R-:W-:Y:S01]  /*1920*/  @!P3 IMAD.WIDE R20, R31, 0x4, R60 ;  /* 0x000000041f14b825 */ /* 0x001fe200078e023c */
[----:B------:R-:W-:-:S04]  /*1930*/  ISETP.EQ.OR P6, PT, R75, RZ, P6 ;  /* 0x000000ff4b00720c */ /* 0x000fc800037c2670 */
[----:B---3--:R0:W3:Y:S01]  /*1940*/  @!P3 LDG.E R23, desc[UR6][R20.64] ;  /* 0x000000061417b981 */ /* 0x0080e2000c1e1900 */
[----:B------:R-:W-:-:S13]  /*1950*/  ISETP.GT.U32.OR P6, PT, R75, R16, P6 ;  /* 0x000000104b00720c */ /* 0x000fda00037c4470 */
[----:B-1----:R-:W4:Y:S01]  /*1960*/  @!P6 LDC.64 R14, c[0x0][0x388] ;  /* 0x0000e200ff0eeb82 */ /* 0x002f220000000a00 */
[----:B------:R-:W-:-:S04]  /*1970*/  IADD3 R31, PT, PT, R46, R31, RZ ;  /* 0x0000001f2e1f7210 */ /* 0x000fc80007ffe0ff */
[C---:B------:R-:W-:Y:S01]  /*1980*/  @!P6 IADD3 R11, PT, PT, R31.reuse, -0x2, -R16 ;  /* 0xfffffffe1f0be810 */ /* 0x040fe20007ffe810 */
[----:B----4-:R-:W-:-:S04]  /*1990*/  @!P6 IMAD.WIDE R62, R31, 0x4, R14 ;  /* 0x000000041f3ee825 */ /* 0x010fc800078e020e */
[----:B------:R-:W-:Y:S01]  /*19a0*/  @!P6 IMAD.WIDE R14, R11, 0x4, R14 ;  /* 0x000000040b0ee825 */ /* 0x000fe200078e020e */
[----:B------:R-:W4:Y:S03]  /*19b0*/  @!P6 LDG.E R8, desc[UR6][R62.64+-0x4] ;  /* 0xfffffc063e08e981 */ /* 0x000f26000c1e1900 */
[----:B------:R-:W-:Y:S01]  /*19c0*/  @!P6 IMAD.WIDE R10, R48, 0x4, R62 ;  /* 0x00000004300ae825 */ /* 0x000fe200078e023e */
[----:B------:R-:W4:Y:S04]  /*19d0*/  @!P6 LDG.E R66, desc[UR6][R62.64+0x4] ;  /* 0x000004063e42e981 */ /* 0x000f28000c1e1900 */
[----:B------:R1:W4:Y:S04]  /*19e0*/  @!P6 LDG.E R76, desc[UR6][R14.64] ;  /* 0x000000060e4ce981 */ /* 0x000328000c1e1900 */
[----:B------:R3:W4:Y:S01]  /*19f0*/  @!P6 LDG.E R19, desc[UR6][R10.64] ;  /* 0x000000060a13e981 */ /* 0x000722000c1e1900 */
[----:B------:R-:W-:-:S02]  /*1a00*/  IADD3 R17, PT, PT, R46, R17, R46 ;  /* 0x000000112e117210 */ /* 0x000fc40007ffe02e */
[----:B0-----:R-:W-:Y:S02]  /*1a10*/  LEA R21, R5, R12, 0x2 ;  /* 0x0000000c05157211 */ /* 0x001fe400078e10ff */
[--C-:B------:R-:W-:Y:S02]  /*1a20*/  IADD3 R17, PT, PT, R46, R17, R46.reuse ;  /* 0x000000112e117210 */ /* 0x100fe40007ffe02e */
[----:B------:R-:W-:Y:S02]  /*1a30*/  LEA R43, R4, R21, 0x2 ;  /* 0x00000015042b7211 */ /* 0x000fe400078e10ff */
[--C-:B------:R-:W-:Y:S02]  /*1a40*/  IADD3 R17, PT, PT, R46, R17, R46.reuse ;  /* 0x000000112e117210 */ /* 0x100fe40007ffe02e */
[----:B------:R-:W-:Y:S02]  /*1a50*/  LEA R41, R4, R43, 0x2 ;  /* 0x0000002b04297211 */ /* 0x000fe400078e10ff */
[----:B------:R-:W-:-:S02]  /*1a60*/  IADD3 R17, PT, PT, R46, R17, R46 ;  /* 0x000000112e117210 */ /* 0x000fc40007ffe02e */
[----:B------:R-:W-:Y:S02]  /*1a70*/  @!P1 LEA R64, R4, R41, 0x2 ;  /* 0x0000002904409211 */ /* 0x000fe400078e10ff */
[C---:B-1----:R-:W-:Y:S02]  /*1a80*/  IADD3 R15, PT, PT, R46.reuse, R17, RZ ;  /* 0x000000112e0f7210 */ /* 0x042fe40007ffe0ff */
[C---:B------:R-:W-:Y:S02]  /*1a90*/  LEA R20, R5.reuse, R26, 0x2 ;  /* 0x0000001a05147211 */ /* 0x040fe400078e10ff */
[C---:B------:R-:W-:Y:S02]  /*1aa0*/  LEA R0, R5.reuse, R0, 0x1 ;  /* 0x0000000005007211 */ /* 0x040fe400078e08ff */
[----:B------:R-:W-:Y:S02]  /*1ab0*/  IADD3 R29, PT, PT, R46, R31, RZ ;  /* 0x0000001f2e1d7210 */ /* 0x000fe40007ffe0ff */
[----:B------:R-:W-:-:S04]  /*1ac0*/  IADD3 R0, PT, PT, R5, R0, R5 ;  /* 0x0000000005007210 */ /* 0x000fc80007ffe005 */
[----:B------:R-:W-:-:S04]  /*1ad0*/  IADD3 R0, PT, PT, R5, R0, R5 ;  /* 0x0000000005007210 */ /* 0x000fc80007ffe005 */
[C-C-:B------:R-:W-:Y:S02]  /*1ae0*/  IADD3 R0, PT, PT, R5.reuse, R0, R5.reuse ;  /* 0x0000000005007210 */ /* 0x140fe40007ffe005 */
[C-C-:B------:R-:W-:Y:S02]  /*1af0*/  IADD3 R109, PT, PT, R46.reuse, R71, R46.reuse ;  /* 0x000000472e6d7210 */ /* 0x140fe40007ffe02e */
[C-C-:B------:R-:W-:Y:S02]  /*1b00*/  IADD3 R0, PT, PT, R5.reuse, R0, R5.reuse ;  /* 0x0000000005007210 */ /* 0x140fe40007ffe005 */
[C-C-:B------:R-:W-:Y:S02]  /*1b10*/  IADD3 R100, PT, PT, R46.reuse, R109, R46.reuse ;  /* 0x0000006d2e647210 */ /* 0x140fe40007ffe02e */
[----:B------:R-:W-:Y:S02]  /*1b20*/  IADD3 R0, PT, PT, R5, R0, R5 ;  /* 0x0000000005007210 */ /* 0x000fe40007ffe005 */
[----:B------:R-:W-:-:S02]  /*1b30*/  IADD3 R125, PT, PT, R46, R100, R46 ;  /* 0x000000642e7d7210 */ /* 0x000fc40007ffe02e */
[----:B------:R-:W-:Y:S02]  /*1b40*/  LEA R35, R0, R52, 0x2 ;  /* 0x0000003400237211 */ /* 0x000fe400078e10ff */
[----:B------:R-:W-:-:S04]  /*1b50*/  IADD3 R121, PT, PT, R46, R125, R46 ;  /* 0x0000007d2e797210 */ /* 0x000fc80007ffe02e */
[----:B------:R-:W-:-:S04]  /*1b60*/  IADD3 R117, PT, PT, R46, R121, R46 ;  /* 0x000000792e757210 */ /* 0x000fc80007ffe02e */
[----:B------:R-:W-:Y:S01]  /*1b70*/  IADD3 R93, PT, PT, R46, R117, R46 ;  /* 0x000000752e5d7210 */ /* 0x000fe20007ffe02e */
[----:B--2---:R-:W-:Y:S04]  /*1b80*/  @!P1 STS [R21], R86 ;  /* 0x0000005615009388 */ /* 0x004fe80000000800 */
[----:B-----5:R-:W-:Y:S04]  /*1b90*/  @!P1 STS [R43], R88 ;  /* 0x000000582b009388 */ /* 0x020fe80000000800 */
[----:B------:R-:W-:Y:S04]  /*1ba0*/  @!P1 STS [R41], R90 ;  /* 0x0000005a29009388 */ /* 0x000fe80000000800 */
[----:B------:R0:W-:Y:S01]  /*1bb0*/  @!P1 STS [R64], R25 ;  /* 0x0000001940009388 */ /* 0x0001e20000000800 */
[----:B------:R-:W-:-:S04]  /*1bc0*/  ISETP.GT.AND P1, PT, R15, R16, PT ;  /* 0x000000100f00720c */ /* 0x000fc80003f24270 */
[----:B------:R-:W-:-:S04]  /*1bd0*/  ISETP.LT.OR P1, PT, R15, 0x1, P1 ;  /* 0x000000010f00780c */ /* 0x000fc80000f21670 */
[----:B------:R-:W-:-:S04]  /*1be0*/  ISETP.EQ.OR P1, PT, R75, RZ, P1 ;  /* 0x000000ff4b00720c */ /* 0x000fc80000f22670 */
[----:B------:R-:W-:-:S13]  /*1bf0*/  ISETP.GT.U32.OR P1, PT, R75, R16, P1 ;  /* 0x000000104b00720c */ /* 0x000fda0000f24470 */
[----:B------:R-:W0:Y:S01]  /*1c00*/  @!P1 LDC.64 R62, c[0x0][0x388] ;  /* 0x0000e200ff3e9b82 */ /* 0x000e220000000a00 */
[----:B------:R-:W-:Y:S01]  /*1c10*/  @!P1 IADD3 R15, PT, PT, R29, -0x2, -R16 ;  /* 0xfffffffe1d0f9810 */ /* 0x000fe20007ffe810 */
[----:B---3--:R1:W-:Y:S01]  /*1c20*/  @!P3 STS [R20], R23 ;  /* 0x000000171400b388 */ /* 0x0083e20000000800 */
[----:B------:R-:W-:Y:S01]  /*1c30*/  ISETP.GE.OR P3, PT, R17, R48, P5 ;  /* 0x000000301100720c */ /* 0x000fe20002f66670 */
[----:B0-----:R-:W-:-:S04]  /*1c40*/  @!P1 IMAD.WIDE R64, R29, 0x4, R62 ;  /* 0x000000041d409825 */ /* 0x001fc800078e023e */
[----:B------:R-:W-:Y:S01]  /*1c50*/  @!P1 IMAD.WIDE R62, R15, 0x4, R62 ;  /* 0x000000040f3e9825 */ /* 0x000fe200078e023e */
[----:B------:R-:W2:Y:S07]  /*1c60*/  @!P1 LDG.E R86, desc[UR6][R64.64+-0x4] ;  /* 0xfffffc0640569981 */ /* 0x000eae000c1e1900 */
[----:B------:R-:W-:Y:S01]  /*1c70*/  @!P3 IMAD.WIDE R10, R31, 0x4, R60 ;  /* 0x000000041f0ab825 */ /* 0x000fe200078e023c */
[----:B------:R-:W3:Y:S04]  /*1c80*/  @!P1 LDG.E R88, desc[UR6][R64.64+0x4] ;  /* 0x0000040640589981 */ /* 0x000ee8000c1e1900 */
[----:B------:R0:W5:Y:S01]  /*1c90*/  @!P3 LDG.E R27, desc[UR6][R10.64] ;  /* 0x000000060a1bb981 */ /* 0x000162000c1e1900 */
[----:B------:R-:W-:-:S03]  /*1ca0*/  @!P1 IMAD.WIDE R14, R48, 0x4, R64 ;  /* 0x00000004300e9825 */ /* 0x000fc600078e0240 */
[----:B------:R-:W3:Y:S04]  /*1cb0*/  @!P1 LDG.E R62, desc[UR6][R62.64] ;  /* 0x000000063e3e9981 */ /* 0x000ee8000c1e1900 */
[----:B------:R1:W3:Y:S01]  /*1cc0*/  @!P1 LDG.E R90, desc[UR6][R14.64] ;  /* 0x000000060e5a9981 */ /* 0x0002e2000c1e1900 */
[----:B0-----:R-:W-:-:S04]  /*1cd0*/  LEA R11, R4, R35, 0x2 ;  /* 0x00000023040b7211 */ /* 0x001fc800078e10ff */
[----:B------:R-:W-:-:S04]  /*1ce0*/  LEA R17, R4, R11, 0x2 ;  /* 0x0000000b04117211 */ /* 0x000fc800078e10ff */
[----:B------:R-:W-:Y:S01]  /*1cf0*/  @!P6 LEA R10, R4, R17, 0x2 ;  /* 0x00000011040ae211 */ /* 0x000fe200078e10ff */
[----:B----4-:R-:W-:Y:S04]  /*1d00*/  @!P6 STS [R35], R8 ;  /* 0x000000082300e388 */ /* 0x010fe80000000800 */
[----:B------:R-:W-:Y:S04]  /*1d10*/  @!P6 STS [R11], R66 ;  /* 0x000000420b00e388 */ /* 0x000fe80000000800 */
[----:B------:R-:W-:Y:S04]  /*1d20*/  @!P6 STS [R17], R76 ;  /* 0x0000004c1100e388 */ /* 0x000fe80000000800 */
[----:B------:R0:W-:Y:S01]  /*1d30*/  @!P6 STS [R10], R19 ;  /* 0x000000130a00e388 */ /* 0x0001e20000000800 */
[----:B------:R-:W-:-:S13]  /*1d40*/  ISETP.GE.OR P6, PT, R93, R48, P5 ;  /* 0x000000305d00720c */ /* 0x000fda0002fc6670 */
[----:B-1----:R-:W-:-:S06]  /*1d50*/  @!P6 IMAD.WIDE R14, R29, 0x4, R60 ;  /* 0x000000041d0ee825 */ /* 0x002fcc00078e023c */
[----:B------:R1:W4:Y:S01]  /*1d60*/  @!P6 LDG.E R15, desc[UR6][R14.64] ;  /* 0x000000060e0fe981 */ /* 0x000322000c1e1900 */
[----:B------:R-:W-:-:S04]  /*1d70*/  IADD3 R33, PT, PT, R5, R0, RZ ;  /* 0x0000000005217210 */ /* 0x000fc80007ffe0ff */
[----:B------:R-:W-:Y:S02]  /*1d80*/  LEA R25, R33, R52, 0x2 ;  /* 0x0000003421197211 */ /* 0x000fe400078e10ff */
[----:B------:R-:W-:Y:S02]  /*1d90*/  LEA R0, R5, R20, 0x2 ;  /* 0x0000001405007211 */ /* 0x000fe400078e10ff */
[----:B------:R-:W-:Y:S02]  /*1da0*/  LEA R23, R4, R25, 0x2 ;  /* 0x0000001904177211 */ /* 0x000fe400078e10ff */
[----:B------:R-:W-:Y:S02]  /*1db0*/  IADD3 R115, PT, PT, R46, R93, RZ ;  /* 0x0000005d2e737210 */ /* 0x000fe40007ffe0ff */
[----:B------:R-:W-:-:S04]  /*1dc0*/  LEA R31, R4, R23, 0x2 ;  /* 0x00000017041f7211 */ /* 0x000fc800078e10ff */
[----:B0-----:R-:W-:Y:S02]  /*1dd0*/  @!P1 LEA R19, R4, R31, 0x2 ;  /* 0x0000001f04139211 */ /* 0x001fe400078e10ff */
[----:B------:R-:W-:Y:S02]  /*1de0*/  IADD3 R113, PT, PT, R46, R29, RZ ;  /* 0x0000001d2e717210 */ /* 0x000fe40007ffe0ff */
[----:B-1----:R-:W-:Y:S01]  /*1df0*/  LEA R14, R5, R0, 0x2 ;  /* 0x00000000050e7211 */ /* 0x002fe200078e10ff */
[----:B-----5:R0:W-:Y:S01]  /*1e00*/  @!P3 STS [R0], R27 ;  /* 0x0000001b0000b388 */ /* 0x0201e20000000800 */
[----:B------:R-:W-:-:S03]  /*1e10*/  ISETP.GT.AND P3, PT, R115, R16, PT ;  /* 0x000000107300720c */ /* 0x000fc60003f64270 */
[----:B--2---:R-:W-:Y:S01]  /*1e20*/  @!P1 STS [R25], R86 ;  /* 0x0000005619009388 */ /* 0x004fe20000000800 */
[----:B------:R-:W-:-:S03]  /*1e30*/  ISETP.LT.OR P3, PT, R115, 0x1, P3 ;  /* 0x000000017300780c */ /* 0x000fc60001f61670 */
[----:B---3--:R-:W-:Y:S04]  /*1e40*/  @!P1 STS [R23], R88 ;  /* 0x0000005817009388 */ /* 0x008fe80000000800 */
[----:B------:R1:W-:Y:S04]  /*1e50*/  @!P1 STS [R31], R62 ;  /* 0x0000003e1f009388 */ /* 0x0003e80000000800 */
[----:B------:R-:W-:Y:S01]  /*1e60*/  @!P1 STS [R19], R90 ;  /* 0x0000005a13009388 */ /* 0x000fe20000000800 */
[----:B------:R-:W-:-:S04]  /*1e70*/  ISETP.EQ.OR P1, PT, R75, RZ, P3 ;  /* 0x000000ff4b00720c */ /* 0x000fc80001f22670 */
[----:B------:R-:W-:-:S13]  /*1e80*/  ISETP.GT.U32.OR P1, PT, R75, R16, P1 ;  /* 0x000000104b00720c */ /* 0x000fda0000f24470 */
[----:B------:R-:W2:Y:S01]  /*1e90*/  @!P1 LDC.64 R64, c[0x0][0x388] ;  /* 0x0000e200ff409b82 */ /* 0x000ea20000000a00 */
[----:B0-----:R-:W-:Y:S01]  /*1ea0*/  @!P1 IADD3 R27, PT, PT, R113, -0x2, -R16 ;  /* 0xfffffffe711b9810 */ /* 0x001fe20007ffe810 */
[----:B----4-:R0:W-:Y:S01]  /*1eb0*/  @!P6 STS [R14], R15 ;  /* 0x0000000f0e00e388 */ /* 0x0101e20000000800 */
[----:B------:R-:W-:Y:S01]  /*1ec0*/  ISETP.GE.OR P6, PT, R115, R48, P5 ;  /* 0x000000307300720c */ /* 0x000fe20002fc6670 */
[----:B--2---:R-:W-:-:S04]  /*1ed0*/  @!P1 IMAD.WIDE R66, R113, 0x4, R64 ;  /* 0x0000000471429825 */ /* 0x004fc800078e0240 */
[----:B------:R-:W-:Y:S01]  /*1ee0*/  @!P1 IMAD.WIDE R64, R27, 0x4, R64 ;  /* 0x000000041b409825 */ /* 0x000fe200078e0240 */
[----:B------:R-:W2:Y:S03]  /*1ef0*/  @!P1 LDG.E R76, desc[UR6][R66.64+-0x4] ;  /* 0xfffffc06424c9981 */ /* 0x000ea6000c1e1900 */
[----:B-1----:R-:W-:Y:S01]  /*1f00*/  @!P1 IMAD.WIDE R62, R48, 0x4, R66 ;  /* 0x00000004303e9825 */ /* 0x002fe200078e0242 */
[----:B------:R-:W3:Y:S04]  /*1f10*/  @!P1 LDG.E R86, desc[UR6][R66.64+0x4] ;  /* 0x0000040642569981 */ /* 0x000ee8000c1e1900 */
[----:B------:R-:W4:Y:S01]  /*1f20*/  @!P1 LDG.E R88, desc[UR6][R64.64] ;  /* 0x0000000640589981 */ /* 0x000f22000c1e1900 */
[----:B------:R-:W-:-:S03]  /*1f30*/  @!P6 IMAD.WIDE R102, R113, 0x4, R60 ;  /* 0x000000047166e825 */ /* 0x000fc600078e023c */
[----:B------:R-:W5:Y:S04]  /*1f40*/  @!P1 LDG.E R62, desc[UR6][R62.64] ;  /* 0x000000063e3e9981 */ /* 0x000f68000c1e1900 */
[----:B------:R-:W5:Y:S01]  /*1f50*/  @!P6 LDG.E R103, desc[UR6][R102.64] ;  /* 0x000000066667e981 */ /* 0x000f62000c1e1900 */
[----:B------:R-:W-:-:S04]  /*1f60*/  IADD3 R8, PT, PT, R5, R33, RZ ;  /* 0x0000002105087210 */ /* 0x000fc80007ffe0ff */
[----:B------:R-:W-:-:S04]  /*1f70*/  LEA R33, R8, R52, 0x2 ;  /* 0x0000003408217211 */ /* 0x000fc800078e10ff */
[----:B------:R-:W-:-:S04]  /*1f80*/  LEA R29, R4, R33, 0x2 ;  /* 0x00000021041d7211 */ /* 0x000fc800078e10ff */
[----:B------:R-:W-:-:S04]  /*1f90*/  LEA R27, R4, R29, 0x2 ;  /* 0x0000001d041b7211 */ /* 0x000fc800078e10ff */
[----:B0-----:R-:W-:Y:S02]  /*1fa0*/  @!P1 LEA R15, R4, R27, 0x2 ;  /* 0x0000001b040f9211 */ /* 0x001fe400078e10ff */
[----:B------:R-:W-:Y:S02]  /*1fb0*/  LEA R10, R8, R7, 0x2 ;  /* 0x00000007080a7211 */ /* 0x000fe400078e10ff */
[----:B------:R-:W-:Y:S01]  /*1fc0*/  IADD3 R113, PT, PT, R46, R113, RZ ;  /* 0x000000712e717210 */ /* 0x000fe20007ffe0ff */
[----:B--2---:R0:W-:Y:S04]  /*1fd0*/  @!P1 STS [R33], R76 ;  /* 0x0000004c21009388 */ /* 0x0041e80000000800 */
[----:B---3--:R-:W-:Y:S04]  /*1fe0*/  @!P1 STS [R29], R86 ;  /* 0x000000561d009388 */ /* 0x008fe80000000800 */
[----:B----4-:R-:W-:Y:S04]  /*1ff0*/  @!P1 STS [R27], R88 ;  /* 0x000000581b009388 */ /* 0x010fe80000000800 */
[----:B-----5:R1:W-:Y:S01]  /*2000*/  @!P1 STS [R15], R62 ;  /* 0x0000003e0f009388 */ /* 0x0203e20000000800 */
[----:B------:R-:W-:-:S04]  /*2010*/  ISETP.GT.AND P1, PT, R13, R16, PT ;  /* 0x000000100d00720c */ /* 0x000fc80003f24270 */
[----:B------:R-:W-:Y:S01]  /*2020*/  ISETP.LT.OR P1, PT, R13, 0x1, P1 ;  /* 0x000000010d00780c */ /* 0x000fe20000f21670 */
[----:B------:R2:W-:Y:S03]  /*2030*/  @!P6 STS [R10], R103 ;  /* 0x000000670a00e388 */ /* 0x0005e60000000800 */
[----:B------:R-:W-:-:S04]  /*2040*/  ISETP.EQ.OR P6, PT, R75, RZ, P1 ;  /* 0x000000ff4b00720c */ /* 0x000fc80000fc2670 */
[----:B------:R-:W-:-:S13]  /*2050*/  ISETP.GT.U32.OR P6, PT, R75, R16, P6 ;  /* 0x000000104b00720c */ /* 0x000fda00037c4470 */
[----:B------:R-:W3:Y:S01]  /*2060*/  @!P6 LDC.64 R64, c[0x0][0x388] ;  /* 0x0000e200ff40eb82 */ /* 0x000ee20000000a00 */
[C---:B------:R-:W-:Y:S01]  /*2070*/  @!P6 IADD3 R13, PT, PT, R113.reuse, -0x2, -R16 ;  /* 0xfffffffe710de810 */ /* 0x040fe20007ffe810 */
[----:B---3--:R-:W-:-:S04]  /*2080*/  @!P6 IMAD.WIDE R66, R113, 0x4, R64 ;  /* 0x000000047142e825 */ /* 0x008fc800078e0240 */
[----:B------:R-:W-:Y:S01]  /*2090*/  @!P6 IMAD.WIDE R64, R13, 0x4, R64 ;  /* 0x000000040d40e825 */ /* 0x000fe200078e0240 */
[----:B0-----:R-:W3:Y:S03]  /*20a0*/  @!P6 LDG.E R76, desc[UR6][R66.64+-0x4] ;  /* 0xfffffc06424ce981 */ /* 0x001ee6000c1e1900 */
[----:B-1----:R-:W-:Y:S01]  /*20b0*/  @!P6 IMAD.WIDE R62, R48, 0x4, R66 ;  /* 0x00000004303ee825 */ /* 0x002fe200078e0242 */
[----:B------:R-:W4:Y:S04]  /*20c0*/  @!P6 LDG.E R86, desc[UR6][R66.64+0x4] ;  /* 0x000004064256e981 */ /* 0x000f28000c1e1900 */
[----:B------:R-:W5:Y:S04]  /*20d0*/  @!P6 LDG.E R88, desc[UR6][R64.64] ;  /* 0x000000064058e981 */ /* 0x000f68000c1e1900 */
[----:B------:R-:W5:Y:S01]  /*20e0*/  @!P6 LDG.E R90, desc[UR6][R62.64] ;  /* 0x000000063e5ae981 */ /* 0x000f62000c1e1900 */
[----:B------:R-:W-:-:S04]  /*20f0*/  IADD3 R8, PT, PT, R5, R8, RZ ;  /* 0x0000000805087210 */ /* 0x000fc80007ffe0ff */
[----:B------:R-:W-:-:S04]  /*2100*/  LEA R19, R8, R52, 0x2 ;  /* 0x0000003408137211 */ /* 0x000fc800078e10ff */
[----:B------:R-:W-:-:S04]  /*2110*/  LEA R15, R4, R19, 0x2 ;  /* 0x00000013040f7211 */ /* 0x000fc800078e10ff */
[----:B------:R-:W-:Y:S01]  /*2120*/  LEA R13, R4, R15, 0x2 ;  /* 0x0000000f040d7211 */ /* 0x000fe200078e10ff */
[----:B------:R-:W-:-:S03]  /*2130*/  IMAD R112, R2, -0xe, R3 ;  /* 0xfffffff202707824 */ /* 0x000fc600078e0203 */
[----:B------:R-:W-:Y:S01]  /*2140*/  @!P6 LEA R119, R4, R13, 0x2 ;  /* 0x0000000d0477e211 */ /* 0x000fe200078e10ff */
[----:B------:R-:W-:Y:S02]  /*2150*/  IMAD R123, R48, R112, R83 ;  /* 0x00000070307b7224 */ /* 0x000fe400078e0253 */
[----:B--2---:R-:W-:-:S05]  /*2160*/  @!P5 IMAD.WIDE R102, R113, 0x4, R60 ;  /* 0x000000047166d825 */ /* 0x004fca00078e023c */
[----:B------:R-:W2:Y:S04]  /*2170*/  @!P5 LDG.E R113, desc[UR6][R102.64] ;  /* 0x000000066671d981 */ /* 0x000ea8000c1e1900 */
[----:B---3--:R0:W-:Y:S04]  /*2180*/  @!P6 STS [R19], R76 ;  /* 0x0000004c1300e388 */ /* 0x0081e80000000800 */
[----:B----4-:R1:W-:Y:S04]  /*2190*/  @!P6 STS [R15], R86 ;  /* 0x000000560f00e388 */ /* 0x0103e80000000800 */
[----:B-----5:R-:W-:Y:S04]  /*21a0*/  @!P6 STS [R13], R88 ;  /* 0x000000580d00e388 */ /* 0x020fe80000000800 */
[----:B------:R-:W-:Y:S01]  /*21b0*/  @!P6 STS [R119], R90 ;  /* 0x0000005a7700e388 */ /* 0x000fe20000000800 */
[----:B------:R-:W-:-:S13]  /*21c0*/  ISETP.GT.U32.OR P6, PT, R112, R16, P2 ;  /* 0x000000107000720c */ /* 0x000fda00017c4470 */
[----:B------:R-:W3:Y:S01]  /*21d0*/  @!P6 LDC.64 R64, c[0x0][0x388] ;  /* 0x0000e200ff40eb82 */ /* 0x000ee20000000a00 */
[C---:B------:R-:W-:Y:S01]  /*21e0*/  @!P6 IADD3 R63, PT, PT, R123.reuse, -0x2, -R16 ;  /* 0xfffffffe7b3fe810 */ /* 0x040fe20007ffe810 */
[----:B---3--:R-:W-:-:S04]  /*21f0*/  @!P6 IMAD.WIDE R66, R123, 0x4, R64 ;  /* 0x000000047b42e825 */ /* 0x008fc800078e0240 */
[----:B------:R-:W-:Y:S01]  /*2200*/  @!P6 IMAD.WIDE R64, R63, 0x4, R64 ;  /* 0x000000043f40e825 */ /* 0x000fe200078e0240 */
[----:B0-----:R-:W3:Y:S03]  /*2210*/  @!P6 LDG.E R76, desc[UR6][R66.64+-0x4] ;  /* 0xfffffc06424ce981 */ /* 0x001ee6000c1e1900 */
[----:B------:R-:W-:Y:S01]  /*2220*/  @!P6 IMAD.WIDE R62, R48, 0x4, R66 ;  /* 0x00000004303ee825 */ /* 0x000fe200078e0242 */
[----:B-1----:R-:W4:Y:S04]  /*2230*/  @!P6 LDG.E R86, desc[UR6][R66.64+0x4] ;  /* 0x000004064256e981 */ /* 0x002f28000c1e1900 */
[----:B------:R-:W5:Y:S04]  /*2240*/  @!P6 LDG.E R64, desc[UR6][R64.64] ;  /* 0x000000064040e981 */ /* 0x000f68000c1e1900 */
[----:B------:R-:W5:Y:S01]  /*2250*/  @!P6 LDG.E R63, desc[UR6][R62.64] ;  /* 0x000000063e3fe981 */ /* 0x000f62000c1e1900 */
[----:B------:R-:W-:-:S05]  /*2260*/  LEA R8, R8, R7, 0x2 ;  /* 0x0000000708087211 */ /* 0x000fca00078e10ff */
[----:B--2---:R0:W-:Y:S01]  /*2270*/  @!P5 STS [R8], R113 ;  /* 0x000000710800d388 */ /* 0x0041e20000000800 */
[----:B------:R-:W-:-:S03]  /*2280*/  ISETP.GE.U32.AND P5, PT, R112, R48, PT ;  /* 0x000000307000720c */ /* 0x000fc60003fa6070 */
[----:B---3--:R-:W-:Y:S04]  /*2290*/  @!P6 STS [R84+0x4], R76 ;  /* 0x0000044c5400e388 */ /* 0x008fe80000000800 */
[----:B----4-:R-:W-:Y:S04]  /*22a0*/  @!P6 STS [R77+0x4], R86 ;  /* 0x000004564d00e388 */ /* 0x010fe80000000800 */
[----:B-----5:R1:W-:Y:S04]  /*22b0*/  @!P6 STS [R97+0x4], R64 ;  /* 0x000004406100e388 */ /* 0x0203e80000000800 */
[----:B------:R2:W-:Y:S01]  /*22c0*/  @!P6 STS [R80+0x4], R63 ;  /* 0x0000043f5000e388 */ /* 0x0005e20000000800 */
[----:B------:R-:W-:-:S13]  /*22d0*/  ISETP.GE.OR P6, PT, R83, R48, P5 ;  /* 0x000000305300720c */ /* 0x000fda0002fc6670 */
[----:B------:R-:W-:-:S06]  /*22e0*/  @!P6 IMAD.WIDE R102, R123, 0x4, R60 ;  /* 0x000000047b66e825 */ /* 0x000fcc00078e023c */
[----:B------:R-:W3:Y:S01]  /*22f0*/  @!P6 LDG.E R102, desc[UR6][R102.64] ;  /* 0x000000066666e981 */ /* 0x000ee2000c1e1900 */
[----:B------:R-:W4:Y:S02]  /*2300*/  @!P6 LDC R65, c[0x0][0x360] ;  /* 0x0000d800ff41eb82 */ /* 0x000f240000000800 */
[----:B----4-:R-:W-:-:S04]  /*2310*/  @!P6 IMAD R65, R40, R65, R9 ;  /* 0x000000412841e224 */ /* 0x010fc800078e0209 */
[----:B------:R-:W-:-:S05]  /*2320*/  @!P6 IMAD R62, R6, R65, RZ ;  /* 0x00000041063ee224 */ /* 0x000fca00078e02ff */
[----:B0-----:R-:W-:Y:S02]  /*2330*/  @!P6 LEA R113, R62, R7, 0x2 ;  /* 0x000000073e71e211 */ /* 0x001fe400078e10ff */
[----:B------:R-:W-:-:S03]  /*2340*/  IADD3 R123, PT, PT, R46, R123, RZ ;  /* 0x0000007b2e7b7210 */ /* 0x000fc60007ffe0ff */
[----:B---3--:R0:W-:Y:S01]  /*2350*/  @!P6 STS [R113+0x4], R102 ;  /* 0x000004667100e388 */ /* 0x0081e20000000800 */
[----:B------:R-:W-:-:S13]  /*2360*/  ISETP.GT.U32.OR P6, PT, R112, R16, P0 ;  /* 0x000000107000720c */ /* 0x000fda00007c4470 */
[----:B-1----:R-:W1:Y:S01]  /*2370*/  @!P6 LDC.64 R64, c[0x0][0x388] ;  /* 0x0000e200ff40eb82 */ /* 0x002e620000000a00 */
[C---:B--2---:R-:W-:Y:S01]  /*2380*/  @!P6 IADD3 R63, PT, PT, R123.reuse, -0x2, -R16 ;  /* 0xfffffffe7b3fe810 */ /* 0x044fe20007ffe810 */
[----:B-1----:R-:W-:-:S04]  /*2390*/  @!P6 IMAD.WIDE R66, R123, 0x4, R64 ;  /* 0x000000047b42e825 */ /* 0x002fc800078e0240 */
[----:B------:R-:W-:Y:S01]  /*23a0*/  @!P6 IMAD.WIDE R64, R63, 0x4, R64 ;  /* 0x000000043f40e825 */ /* 0x000fe200078e0240 */
[----:B------:R-:W2:Y:S03]  /*23b0*/  @!P6 LDG.E R76, desc[UR6][R66.64+-0x4] ;  /* 0xfffffc06424ce981 */ /* 0x000ea6000c1e1900 */
[----:B------:R-:W-:Y:S01]  /*23c0*/  @!P6 IMAD.WIDE R62, R48, 0x4, R66 ;  /* 0x00000004303ee825 */ /* 0x000fe200078e0242 */
[----:B------:R-:W3:Y:S04]  /*23d0*/  @!P6 LDG.E R86, desc[UR6][R66.64+0x4] ;  /* 0x000004064256e981 */ /* 0x000ee8000c1e1900 */
[----:B------:R-:W4:Y:S04]  /*23e0*/  @!P6 LDG.E R64, desc[UR6][R64.64] ;  /* 0x000000064040e981 */ /* 0x000f28000c1e1900 */
[----:B------:R-:W5:Y:S04]  /*23f0*/  @!P6 LDG.E R63, desc[UR6][R62.64] ;  /* 0x000000063e3fe981 */ /* 0x000f68000c1e1900 */
[----:B--2---:R-:W-:Y:S04]  /*2400*/  @!P6 STS [R111+0x8], R76 ;  /* 0x0000084c6f00e388 */ /* 0x004fe80000000800 */
[----:B---3--:R-:W-:Y:S04]  /*2410*/  @!P6 STS [R107+0x8], R86 ;  /* 0x000008566b00e388 */ /* 0x008fe80000000800 */
[----:B----4-:R1:W-:Y:S04]  /*2420*/  @!P6 STS [R105+0x8], R64 ;  /* 0x000008406900e388 */ /* 0x0103e80000000800 */
[----:B-----5:R2:W-:Y:S01]  /*2430*/  @!P6 STS [R82+0x8], R63 ;  /* 0x0000083f5200e388 */ /* 0x0205e20000000800 */
[----:B------:R-:W-:-:S13]  /*2440*/  ISETP.GE.OR P6, PT, R71, R48, P5 ;  /* 0x000000304700720c */ /* 0x000fda0002fc6670 */
[----:B0-----:R-:W-:-:S06]  /*2450*/  @!P6 IMAD.WIDE R102, R123, 0x4, R60 ;  /* 0x000000047b66e825 */ /* 0x001fcc00078e023c */
[----:B------:R-:W3:Y:S01]  /*2460*/  @!P6 LDG.E R102, desc[UR6][R102.64] ;  /* 0x000000066666e981 */ /* 0x000ee2000c1e1900 */
[----:B------:R-:W0:Y:S02]  /*2470*/  @!P6 LDC R88, c[0x0][0x360] ;  /* 0x0000d800ff58eb82 */ /* 0x000e240000000800 */
[----:B0-----:R-:W-:-:S04]  /*2480*/  @!P6 IMAD R67, R40, R88, R9 ;  /* 0x000000582843e224 */ /* 0x001fc800078e0209 */
[----:B------:R-:W-:-:S05]  /*2490*/  @!P6 IMAD R66, R6, R67, RZ ;  /* 0x000000430642e224 */ /* 0x000fca00078e02ff */
[----:B------:R-:W-:-:S04]  /*24a0*/  @!P6 LEA R66, R66, R7, 0x2 ;  /* 0x000000074242e211 */ /* 0x000fc800078e10ff */
[----:B------:R-:W-:Y:S02]  /*24b0*/  @!P6 LEA R113, R81, R66, 0x2 ;  /* 0x000000425171e211 */ /* 0x000fe400078e10ff */
        /* <DEDUP_REMOVED lines=17> */
[----:B0-----:R-:W-:-:S06]  /*25d0*/  @!P6 IMAD.WIDE R102, R123, 0x4, R60 ;  /* 0x000000047b66e825 */ /* 0x001fcc00078e023c */
[----:B------:R-:W5:Y:S01]  /*25e0*/  @!P6 LDG.E R102, desc[UR6][R102.64] ;  /* 0x000000066666e981 */ /* 0x000f62000c1e1900 */
[----:B------:R-:W0:Y:S02]  /*25f0*/  @!P6 LDC R86, c[0x0][0x360] ;  /* 0x0000d800ff56eb82 */ /* 0x000e240000000800 */
[----:B0-----:R-:W-:-:S04]  /*2600*/  @!P6 IMAD R67, R40, R86, R9 ;  /* 0x000000562843e224 */ /* 0x001fc800078e0209 */
[----:B------:R-:W-:-:S05]  /*2610*/  @!P6 IMAD R66, R6, R67, RZ ;  /* 0x000000430642e224 */ /* 0x000fca00078e02ff */
[----:B------:R-:W-:-:S04]  /*2620*/  @!P6 LEA R66, R66, R7, 0x2 ;  /* 0x000000074242e211 */ /* 0x000fc800078e10ff */
[----:B-1----:R-:W-:Y:S02]  /*2630*/  @!P6 LEA R119, R81, R66, 0x3 ;  /* 0x000000425177e211 */ /* 0x002fe400078e18ff */
[----:B------:R-:W-:-:S03]  /*2640*/  IADD3 R113, PT, PT, R46, R123, RZ ;  /* 0x0000007b2e717210 */ /* 0x000fc60007ffe0ff */
[----:B-----5:R0:W-:Y:S01]  /*2650*/  @!P6 STS [R119+0xc], R102 ;  /* 0x00000c667700e388 */ /* 0x0201e20000000800 */
[----:B------:R-:W-:-:S04]  /*2660*/  ISETP.GT.AND P6, PT, R109, R16, PT ;  /* 0x000000106d00720c */ /* 0x000fc80003fc4270 */
[----:B------:R-:W-:-:S04]  /*2670*/  ISETP.LT.OR P6, PT, R109, 0x1, P6 ;  /* 0x000000016d00780c */ /* 0x000fc800037c1670 */
[----:B--2---:R-:W-:Y:S02]  /*2680*/  P2R R76, PR, RZ, 0x40 ;  /* 0x00000040ff4c7803 */ /* 0x004fe40000000000 */
[----:B------:R-:W-:-:S13]  /*2690*/  ISETP.GT.U32.OR P6, PT, R112, R16, P6 ;  /* 0x000000107000720c */ /* 0x000fda00037c4470 */
[----:B---3--:R-:W1:Y:S01]  /*26a0*/  @!P6 LDC.64 R64, c[0x0][0x388] ;  /* 0x0000e200ff40eb82 */ /* 0x008e620000000a00 */
[C---:B----4-:R-:W-:Y:S01]  /*26b0*/  @!P6 IADD3 R63, PT, PT, R113.reuse, -0x2, -R16 ;  /* 0xfffffffe713fe810 */ /* 0x050fe20007ffe810 */
        /* <DEDUP_REMOVED lines=8> */
[----:B---3--:R-:W-:Y:S04]  /*2740*/  @!P6 STS [R99+0x4], R86 ;  /* 0x000004566300e388 */ /* 0x008fe80000000800 */
[----:B----4-:R2:W-:Y:S04]  /*2750*/  @!P6 STS [R85+0x4], R64 ;  /* 0x000004405500e388 */ /* 0x0105e80000000800 */
[----:B-----5:R3:W-:Y:S01]  /*2760*/  @!P6 STS [R78+0x4], R63 ;  /* 0x0000043f4e00e388 */ /* 0x0207e20000000800 */
[----:B------:R-:W-:-:S13]  /*2770*/  ISETP.GE.OR P6, PT, R109, R48, P5 ;  /* 0x000000306d00720c */ /* 0x000fda0002fc6670 */
[----:B0-----:R-:W-:-:S06]  /*2780*/  @!P6 IMAD.WIDE R118, R113, 0x4, R60 ;  /* 0x000000047176e825 */ /* 0x001fcc00078e023c */
[----:B------:R-:W4:Y:S01]  /*2790*/  @!P6 LDG.E R118, desc[UR6][R118.64] ;  /* 0x000000067676e981 */ /* 0x000f22000c1e1900 */
[----:B------:R-:W0:Y:S01]  /*27a0*/  @!P6 LDC R88, c[0x0][0x360] ;  /* 0x0000d800ff58eb82 */ /* 0x000e220000000800 */
[----:B-1----:R-:W-:Y:S01]  /*27b0*/  IADD3 R103, PT, PT, R46, R109, RZ ;  /* 0x0000006d2e677210 */ /* 0x002fe20007ffe0ff */
[----:B0-----:R-:W-:-:S04]  /*27c0*/  @!P6 IMAD R67, R40, R88, R9 ;  /* 0x000000582843e224 */ /* 0x001fc800078e0209 */
[----:B------:R-:W-:-:S05]  /*27d0*/  @!P6 IMAD R66, R6, R67, RZ ;  /* 0x000000430642e224 */ /* 0x000fca00078e02ff */
[----:B------:R-:W-:-:S04]  /*27e0*/  @!P6 LEA R66, R66, R7, 0x2 ;  /* 0x000000074242e211 */ /* 0x000fc800078e10ff */
[----:B------:R-:W-:-:S04]  /*27f0*/  @!P6 LEA R66, R5, R66, 0x3 ;  /* 0x000000420542e211 */ /* 0x000fc800078e18ff */
[----:B------:R-:W-:Y:S02]  /*2800*/  @!P6 LEA R123, R81, R66, 0x2 ;  /* 0x00000042517be211 */ /* 0x000fe400078e10ff */
[----:B------:R-:W-:-:S03]  /*2810*/  IADD3 R113, PT, PT, R46, R113, RZ ;  /* 0x000000712e717210 */ /* 0x000fc60007ffe0ff */
[----:B----4-:R0:W-:Y:S01]  /*2820*/  @!P6 STS [R123+0x8], R118 ;  /* 0x000008767b00e388 */ /* 0x0101e20000000800 */
[----:B------:R-:W-:-:S04]  /*2830*/  ISETP.GT.AND P6, PT, R103, R16, PT ;  /* 0x000000106700720c */ /* 0x000fc80003fc4270 */
[----:B------:R-:W-:-:S04]  /*2840*/  ISETP.LT.OR P6, PT, R103, 0x1, P6 ;  /* 0x000000016700780c */ /* 0x000fc800037c1670 */
[----:B------:R-:W-:Y:S02]  /*2850*/  P2R R110, PR, RZ, 0x40 ;  /* 0x00000040ff6e7803 */ /* 0x000fe40000000000 */
[----:B------:R-:W-:-:S13]  /*2860*/  ISETP.GT.U32.OR P6, PT, R112, R16, P6 ;  /* 0x000000107000720c */ /* 0x000fda00037c4470 */
[----:B--2---:R-:W1:Y:S01]  /*2870*/  @!P6 LDC.64 R64, c[0x0][0x388] ;  /* 0x0000e200ff40eb82 */ /* 0x004e620000000a00 */
[C---:B---3--:R-:W-:Y:S01]  /*2880*/  @!P6 IADD3 R63, PT, PT, R113.reuse, -0x2, -R16 ;  /* 0xfffffffe713fe810 */ /* 0x048fe20007ffe810 */
        /* <DEDUP_REMOVED lines=9> */
[----:B----4-:R1:W-:Y:S04]  /*2920*/  @!P6 STS [R87+0x4], R64 ;  /* 0x000004405700e388 */ /* 0x0103e80000000800 */
[----:B-----5:R2:W-:Y:S01]  /*2930*/  @!P6 STS [R54+0x4], R63 ;  /* 0x0000043f3600e388 */ /* 0x0205e20000000800 */
[----:B------:R-:W-:-:S13]  /*2940*/  ISETP.GE.OR P6, PT, R103, R48, P5 ;  /* 0x000000306700720c */ /* 0x000fda0002fc6670 */
[----:B------:R-:W-:-:S06]  /*2950*/  @!P6 IMAD.WIDE R118, R113, 0x4, R60 ;  /* 0x000000047176e825 */ /* 0x000fcc00078e023c */
[----:B------:R-:W3:Y:S01]  /*2960*/  @!P6 LDG.E R118, desc[UR6][R118.64] ;  /* 0x000000067676e981 */ /* 0x000ee2000c1e1900 */
[----:B------:R-:W4:Y:S02]  /*2970*/  @!P6 LDC R88, c[0x0][0x360] ;  /* 0x0000d800ff58eb82 */ /* 0x000f240000000800 */
[----:B----4-:R-:W-:-:S04]  /*2980*/  @!P6 IMAD R67, R40, R88, R9 ;  /* 0x000000582843e224 */ /* 0x010fc800078e0209 */
[----:B------:R-:W-:-:S05]  /*2990*/  @!P6 IMAD R66, R6, R67, RZ ;  /* 0x000000430642e224 */ /* 0x000fca00078e02ff */
[----:B------:R-:W-:-:S04]  /*29a0*/  @!P6 LEA R66, R66, R7, 0x2 ;  /* 0x000000074242e211 */ /* 0x000fc800078e10ff */
[----:B------:R-:W-:-:S04]  /*29b0*/  @!P6 LEA R66, R5, R66, 0x3 ;  /* 0x000000420542e211 */ /* 0x000fc800078e18ff */
[----:B------:R-:W-:-:S04]  /*29c0*/  @!P6 LEA R66, R5, R66, 0x2 ;  /* 0x000000420542e211 */ /* 0x000fc800078e10ff */
[----:B0-----:R-:W-:Y:S02]  /*29d0*/  @!P6 LEA R86, R81, R66, 0x2 ;  /* 0x000000425156e211 */ /* 0x001fe400078e10ff */
[----:B------:R-:W-:-:S03]  /*29e0*/  IADD3 R113, PT, PT, R46, R113, RZ ;  /* 0x000000712e717210 */ /* 0x000fc60007ffe0ff */
[----:B---3--:R0:W-:Y:S01]  /*29f0*/  @!P6 STS [R86+0x8], R118 ;  /* 0x000008765600e388 */ /* 0x0081e20000000800 */
[----:B------:R-:W-:-:S04]  /*2a00*/  ISETP.GT.AND P6, PT, R100, R16, PT ;  /* 0x000000106400720c */ /* 0x000fc80003fc4270 */
[----:B------:R-:W-:-:S04]  /*2a10*/  ISETP.LT.OR P6, PT, R100, 0x1, P6 ;  /* 0x000000016400780c */ /* 0x000fc800037c1670 */
[----:B------:R-:W-:Y:S02]  /*2a20*/  P2R R108, PR, RZ, 0x40 ;  /* 0x00000040ff6c7803 */ /* 0x000fe40000000000 */
[----:B------:R-:W-:-:S13]  /*2a30*/  ISETP.GT.U32.OR P6, PT, R112, R16, P6 ;  /* 0x000000107000720c */ /* 0x000fda00037c4470 */
[----:B-1----:R-:W1:Y:S01]  /*2a40*/  @!P6 LDC.64 R64, c[0x0][0x388] ;  /* 0x0000e200ff40eb82 */ /* 0x002e620000000a00 */
[C---:B--2---:R-:W-:Y:S01]  /*2a50*/  @!P6 IADD3 R63, PT, PT, R113.reuse, -0x2, -R16 ;  /* 0xfffffffe713fe810 */ /* 0x044fe20007ffe810 */
[----:B-1----:R-:W-:-:S04]  /*2a60*/  @!P6 IMAD.WIDE R66, R113, 0x4, R64 ;  /* 0x000000047142e825 */ /* 0x002fc800078e0240 */
[----:B------:R-:W-:Y:S01]  /*2a70*/  @!P6 IMAD.WIDE R64, R63, 0x4, R64 ;  /* 0x000000043f40e825 */ /* 0x000fe200078e0240 */
[----:B------:R-:W2:Y:S03]  /*2a80*/  @!P6 LDG.E R123, desc[UR6][R66.64+-0x4] ;  /* 0xfffffc06427be981 */ /* 0x000ea6000c1e1900 */
[----:B------:R-:W-:Y:S01]  /*2a90*/  @!P6 IMAD.WIDE R62, R48, 0x4, R66 ;  /* 0x00000004303ee825 */ /* 0x000fe200078e0242 */
[----:B0-----:R-:W3:Y:S04]  /*2aa0*/  @!P6 LDG.E R86, desc[UR6][R66.64+0x4] ;  /* 0x000004064256e981 */ /* 0x001ee8000c1e1900 */
[----:B------:R-:W4:Y:S04]  /*2ab0*/  @!P6 LDG.E R88, desc[UR6][R64.64] ;  /* 0x000000064058e981 */ /* 0x000f28000c1e1900 */
[----:B------:R-:W5:Y:S04]  /*2ac0*/  @!P6 LDG.E R63, desc[UR6][R62.64] ;  /* 0x000000063e3fe981 */ /* 0x000f68000c1e1900 */
[----:B--2---:R-:W-:Y:S04]  /*2ad0*/  @!P6 STS [R74+0x4], R123 ;  /* 0x0000047b4a00e388 */ /* 0x004fe80000000800 */
[----:B---3--:R-:W-:Y:S04]  /*2ae0*/  @!P6 STS [R51+0x4], R86 ;  /* 0x000004563300e388 */ /* 0x008fe80000000800 */
[----:B----4-:R-:W-:Y:S04]  /*2af0*/  @!P6 STS [R91+0x4], R88 ;  /* 0x000004585b00e388 */ /* 0x010fe80000000800 */
[----:B-----5:R0:W-:Y:S01]  /*2b00*/  @!P6 STS [R72+0x4], R63 ;  /* 0x0000043f4800e388 */ /* 0x0201e20000000800 */
[----:B------:R-:W-:-:S13]  /*2b10*/  ISETP.GE.OR P6, PT, R100, R48, P5 ;  /* 0x000000306400720c */ /* 0x000fda0002fc6670 */
[----:B------:R-:W-:-:S06]  /*2b20*/  @!P6 IMAD.WIDE R118, R113, 0x4, R60 ;  /* 0x000000047176e825 */ /* 0x000fcc00078e023c */
[----:B------:R-:W2:Y:S01]  /*2b30*/  @!P6 LDG.E R119, desc[UR6][R118.64] ;  /* 0x000000067677e981 */ /* 0x000ea2000c1e1900 */
[C---:B------:R-:W-:Y:S02]  /*2b40*/  IADD3 R96, PT, PT, R46.reuse, R100, RZ ;  /* 0x000000642e607210 */ /* 0x040fe40007ffe0ff */
[----:B------:R-:W-:Y:S01]  /*2b50*/  IADD3 R113, PT, PT, R46, R113, RZ ;  /* 0x000000712e717210 */ /* 0x000fe20007ffe0ff */
[----:B--2---:R1:W-:Y:S01]  /*2b60*/  @!P6 STS [R70+0x4], R119 ;  /* 0x000004774600e388 */ /* 0x0043e20000000800 */
[----:B------:R-:W-:-:S04]  /*2b70*/  ISETP.GT.AND P6, PT, R96, R16, PT ;  /* 0x000000106000720c */ /* 0x000fc80003fc4270 */
[----:B------:R-:W-:-:S04]  /*2b80*/  ISETP.LT.OR P6, PT, R96, 0x1, P6 ;  /* 0x000000016000780c */ /* 0x000fc800037c1670 */
[----:B------:R-:W-:Y:S02]  /*2b90*/  P2R R104, PR, RZ, 0x40 ;  /* 0x00000040ff687803 */ /* 0x000fe40000000000 */
        /* <DEDUP_REMOVED lines=12> */
[----:B----4-:R-:W-:Y:S04]  /*2c60*/  @!P6 STS [R59+0x4], R88 ;  /* 0x000004583b00e388 */ /* 0x010fe80000000800 */
[----:B-----5:R3:W-:Y:S01]  /*2c70*/  @!P6 STS [R36+0x4], R63 ;  /* 0x0000043f2400e388 */ /* 0x0207e20000000800 */
[----:B------:R-:W-:-:S13]  /*2c80*/  ISETP.GE.OR P6, PT, R96, R48, P5 ;  /* 0x000000306000720c */ /* 0x000fda0002fc6670 */
[----:B-1----:R-:W-:-:S06]  /*2c90*/  @!P6 IMAD.WIDE R118, R113, 0x4, R60 ;  /* 0x000000047176e825 */ /* 0x002fcc00078e023c */
[----:B------:R-:W4:Y:S01]  /*2ca0*/  @!P6 LDG.E R119, desc[UR6][R118.64] ;  /* 0x000000067677e981 */ /* 0x000f22000c1e1900 */
[----:B------:R-:W-:-:S03]  /*2cb0*/  IADD3 R113, PT, PT, R46, R113, RZ ;  /* 0x000000712e717210 */ /* 0x000fc60007ffe0ff */
[----:B----4-:R1:W-:Y:S01]  /*2cc0*/  @!P6 STS [R30+0x4], R119 ;  /* 0x000004771e00e388 */ /* 0x0103e20000000800 */
[----:B------:R-:W-:-:S04]  /*2cd0*/  ISETP.GT.AND P6, PT, R125, R16, PT ;  /* 0x000000107d00720c */ /* 0x000fc80003fc4270 */
[----:B------:R-:W-:-:S04]  /*2ce0*/  ISETP.LT.OR P6, PT, R125, 0x1, P6 ;  /* 0x000000017d00780c */ /* 0x000fc800037c1670 */
[----:B------:R-:W-:Y:S02]  /*2cf0*/  P2R R102, PR, RZ, 0x40 ;  /* 0x00000040ff667803 */ /* 0x000fe40000000000 */
[----:B------:R-:W-:-:S13]  /*2d00*/  ISETP.GT.U32.OR P6, PT, R112, R16, P6 ;  /* 0x000000107000720c */ /* 0x000fda00037c4470 */
[----:B------:R-:W4:Y:S01]  /*2d10*/  @!P6 LDC.64 R64, c[0x0][0x388] ;  /* 0x0000e200ff40eb82 */ /* 0x000f220000000a00 */
[C---:B0-----:R-:W-:Y:S01]  /*2d20*/  @!P6 IADD3 R123, PT, PT, R113.reuse, -0x2, -R16 ;  /* 0xfffffffe717be810 */ /* 0x041fe20007ffe810 */
[----:B----4-:R-:W-:-:S04]  /*2d30*/  @!P6 IMAD.WIDE R66, R113, 0x4, R64 ;  /* 0x000000047142e825 */ /* 0x010fc800078e0240 */
[----:B------:R-:W-:Y:S01]  /*2d40*/  @!P6 IMAD.WIDE R64, R123, 0x4, R64 ;  /* 0x000000047b40e825 */ /* 0x000fe200078e0240 */
[----:B--2---:R-:W2:Y:S03]  /*2d50*/  @!P6 LDG.E R86, desc[UR6][R66.64+-0x4] ;  /* 0xfffffc064256e981 */ /* 0x004ea6000c1e1900 */
[----:B---3--:R-:W-:Y:S01]  /*2d60*/  @!P6 IMAD.WIDE R62, R48, 0x4, R66 ;  /* 0x00000004303ee825 */ /* 0x008fe200078e0242 */
        /* <DEDUP_REMOVED lines=8> */
[----:B-1----:R-:W-:-:S06]  /*2df0*/  @!P6 IMAD.WIDE R118, R113, 0x4, R60 ;  /* 0x000000047176e825 */ /* 0x002fcc00078e023c */
        /* <DEDUP_REMOVED lines=19> */
[----:B----4-:R-:W-:Y:S04]  /*2f30*/  @!P6 STS [R69+0x4], R90 ;  /* 0x0000045a4500e388 */ /* 0x010fe80000000800 */
[----:B-----5:R2:W-:Y:S01]  /*2f40*/  @!P6 STS [R42+0x4], R63 ;  /* 0x0000043f2a00e388 */ /* 0x0205e20000000800 */
[----:B------:R-:W-:-:S13]  /*2f50*/  ISETP.GE.OR P6, PT, R123, R48, P5 ;  /* 0x000000307b00720c */ /* 0x000fda0002fc6670 */
[----:B-1----:R-:W-:-:S06]  /*2f60*/  @!P6 IMAD.WIDE R118, R113, 0x4, R60 ;  /* 0x000000047176e825 */ /* 0x002fcc00078e023c */
[----:B------:R-:W3:Y:S01]  /*2f70*/  @!P6 LDG.E R119, desc[UR6][R118.64] ;  /* 0x000000067677e981 */ /* 0x000ee2000c1e1900 */
[----:B------:R-:W-:-:S03]  /*2f80*/  IADD3 R113, PT, PT, R46, R113, RZ ;  /* 0x000000712e717210 */ /* 0x000fc60007ffe0ff */
[----:B---3--:R1:W-:Y:S01]  /*2f90*/  @!P6 STS [R32+0x4], R119 ;  /* 0x000004772000e388 */ /* 0x0083e20000000800 */
        /* <DEDUP_REMOVED lines=8> */
[----:B0-----:R-:W3:Y:S03]  /*3020*/  @!P6 LDG.E R86, desc[UR6][R66.64+-0x4] ;  /* 0xfffffc064256e981 */ /* 0x001ee6000c1e1900 */
[----:B--2---:R-:W-:Y:S01]  /*3030*/  @!P6 IMAD.WIDE R62, R48, 0x4, R66 ;  /* 0x00000004303ee825 */ /* 0x004fe200078e0242 */
[----:B------:R-:W2:Y:S04]  /*3040*/  @!P6 LDG.E R88, desc[UR6][R66.64+0x4] ;  /* 0x000004064258e981 */ /* 0x000ea8000c1e1900 */
[----:B------:R-:W4:Y:S04]  /*3050*/  @!P6 LDG.E R90, desc[UR6][R64.64] ;  /* 0x00000006405ae981 */ /* 0x000f28000c1e1900 */
[----:B------:R-:W5:Y:S04]  /*3060*/  @!P6 LDG.E R92, desc[UR6][R62.64] ;  /* 0x000000063e5ce981 */ /* 0x000f68000c1e1900 */
[----:B---3--:R-:W-:Y:S04]  /*3070*/  @!P6 STS [R22+0x4], R86 ;  /* 0x000004561600e388 */ /* 0x008fe80000000800 */
[----:B--2---:R-:W-:Y:S04]  /*3080*/  @!P6 STS [R39+0x4], R88 ;  /* 0x000004582700e388 */ /* 0x004fe80000000800 */
[----:B----4-:R-:W-:Y:S04]  /*3090*/  @!P6 STS [R53+0x4], R90 ;  /* 0x0000045a3500e388 */ /* 0x010fe80000000800 */
[----:B-----5:R0:W-:Y:S01]  /*30a0*/  @!P6 STS [R24+0x4], R92 ;  /* 0x0000045c1800e388 */ /* 0x0201e20000000800 */
[----:B------:R-:W-:-:S13]  /*30b0*/  ISETP.GE.OR P6, PT, R121, R48, P5 ;  /* 0x000000307900720c */ /* 0x000fda0002fc6670 */
[----:B------:R-:W-:-:S05]  /*30c0*/  @!P6 IMAD.WIDE R62, R113, 0x4, R60 ;  /* 0x00000004713ee825 */ /* 0x000fca00078e023c */
[----:B------:R-:W2:Y:S01]  /*30d0*/  @!P6 LDG.E R114, desc[UR6][R62.64] ;  /* 0x000000063e72e981 */ /* 0x000ea2000c1e1900 */
[C---:B-1----:R-:W-:Y:S02]  /*30e0*/  IADD3 R119, PT, PT, R46.reuse, R121, RZ ;  /* 0x000000792e777210 */ /* 0x042fe40007ffe0ff */
[----:B------:R-:W-:Y:S01]  /*30f0*/  IADD3 R113, PT, PT, R46, R113, RZ ;  /* 0x000000712e717210 */ /* 0x000fe20007ffe0ff */
[----:B--2---:R1:W-:Y:S01]  /*3100*/  @!P6 STS [R28+0x4], R114 ;  /* 0x000004721c00e388 */ /* 0x0043e20000000800 */
        /* <DEDUP_REMOVED lines=12> */
[----:B------:R-:W5:Y:S01]  /*31d0*/  @!P6 LDG.E R116, desc[UR6][R62.64] ;  /* 0x000000063e74e981 */ /* 0x000f62000c1e1900 */
[----:B------:R-:W-:-:S03]  /*31e0*/  @!P6 LEA R120, R4, R45, 0x2 ;  /* 0x0000002d0478e211 */ /* 0x000fc600078e10ff */
[----:B---3--:R-:W-:Y:S04]  /*31f0*/  @!P6 STS [R12+0x4], R86 ;  /* 0x000004560c00e388 */ /* 0x008fe80000000800 */
[----:B--2---:R-:W-:Y:S04]  /*3200*/  @!P6 STS [R37+0x4], R88 ;  /* 0x000004582500e388 */ /* 0x004fe80000000800 */
[----:B----4-:R0:W-:Y:S04]  /*3210*/  @!P6 STS [R45+0x4], R90 ;  /* 0x0000045a2d00e388 */ /* 0x0101e80000000800 */
[----:B-----5:R2:W-:Y:S01]  /*3220*/  @!P6 STS [R120+0x4], R116 ;  /* 0x000004747800e388 */ /* 0x0205e20000000800 */
[----:B------:R-:W-:-:S13]  /*3230*/  ISETP.GE.OR P6, PT, R119, R48, P5 ;  /* 0x000000307700720c */ /* 0x000fda0002fc6670 */
[----:B------:R-:W-:-:S05]  /*3240*/  @!P6 IMAD.WIDE R62, R113, 0x4, R60 ;  /* 0x00000004713ee825 */ /* 0x000fca00078e023c */
[----:B------:R-:W3:Y:S01]  /*3250*/  @!P6 LDG.E R118, desc[UR6][R62.64] ;  /* 0x000000063e76e981 */ /* 0x000ee2000c1e1900 */
[----:B-1----:R-:W-:-:S03]  /*3260*/  IADD3 R114, PT, PT, R46, R113, RZ ;  /* 0x000000712e727210 */ /* 0x002fc60007ffe0ff */
        /* <DEDUP_REMOVED lines=9> */
[----:B------:R-:W3:Y:S03]  /*3300*/  @!P6 LDG.E R86, desc[UR6][R66.64+-0x4] ;  /* 0xfffffc064256e981 */ /* 0x000ee6000c1e1900 */
[----:B------:R-:W-:Y:S01]  /*3310*/  @!P6 IMAD.WIDE R62, R48, 0x4, R66 ;  /* 0x00000004303ee825 */ /* 0x000fe200078e0242 */
[----:B------:R-:W4:Y:S04]  /*3320*/  @!P6 LDG.E R88, desc[UR6][R66.64+0x4] ;  /* 0x000004064258e981 */ /* 0x000f28000c1e1900 */
[----:B--2---:R-:W2:Y:S04]  /*3330*/  @!P6 LDG.E R116, desc[UR6][R64.64] ;  /* 0x000000064074e981 */ /* 0x004ea8000c1e1900 */
[----:B-1----:R-:W5:Y:S01]  /*3340*/  @!P6 LDG.E R118, desc[UR6][R62.64] ;  /* 0x000000063e76e981 */ /* 0x002f62000c1e1900 */
[----:B------:R-:W-:-:S03]  /*3350*/  @!P6 LEA R122, R4, R41, 0x2 ;  /* 0x00000029047ae211 */ /* 0x000fc600078e10ff */
[----:B---3--:R-:W-:Y:S04]  /*3360*/  @!P6 STS [R21+0x4], R86 ;  /* 0x000004561500e388 */ /* 0x008fe80000000800 */
[----:B----4-:R0:W-:Y:S04]  /*3370*/  @!P6 STS [R43+0x4], R88 ;  /* 0x000004582b00e388 */ /* 0x0101e80000000800 */
[----:B--2---:R1:W-:Y:S04]  /*3380*/  @!P6 STS [R41+0x4], R116 ;  /* 0x000004742900e388 */ /* 0x0043e80000000800 */
[----:B-----5:R2:W-:Y:S01]  /*3390*/  @!P6 STS [R122+0x4], R118 ;  /* 0x000004767a00e388 */ /* 0x0205e20000000800 */
[----:B------:R-:W-:-:S13]  /*33a0*/  ISETP.GE.OR P6, PT, R117, R48, P5 ;  /* 0x000000307500720c */ /* 0x000fda0002fc6670 */
[----:B------:R-:W-:-:S05]  /*33b0*/  @!P6 IMAD.WIDE R62, R114, 0x4, R60 ;  /* 0x00000004723ee825 */ /* 0x000fca00078e023c */
[----:B------:R-:W3:Y:S01]  /*33c0*/  @!P6 LDG.E R120, desc[UR6][R62.64] ;  /* 0x000000063e78e981 */ /* 0x000ee2000c1e1900 */
[C---:B------:R-:W-:Y:S02]  /*33d0*/  IADD3 R113, PT, PT, R46.reuse, R117, RZ ;  /* 0x000000752e717210 */ /* 0x040fe40007ffe0ff */
[----:B------:R-:W-:Y:S01]  /*33e0*/  IADD3 R114, PT, PT, R46, R114, RZ ;  /* 0x000000722e727210 */ /* 0x000fe20007ffe0ff */
        /* <DEDUP_REMOVED lines=9> */
[----:B-1----:R-:W4:Y:S03]  /*3480*/  @!P6 LDG.E R116, desc[UR6][R66.64+0x4] ;  /* 0x000004064274e981 */ /* 0x002f26000c1e1900 */
[----:B------:R-:W-:Y:S01]  /*3490*/  @!P6 IMAD.WIDE R62, R48, 0x4, R66 ;  /* 0x00000004303ee825 */ /* 0x000fe200078e0242 */
[----:B------:R-:W5:Y:S04]  /*34a0*/  @!P6 LDG.E R86, desc[UR6][R66.64+-0x4] ;  /* 0xfffffc064256e981 */ /* 0x000f68000c1e1900 */
[----:B--2---:R-:W2:Y:S04]  /*34b0*/  @!P6 LDG.E R118, desc[UR6][R64.64] ;  /* 0x000000064076e981 */ /* 0x004ea8000c1e1900 */
[----:B---3--:R-:W3:Y:S01]  /*34c0*/  @!P6 LDG.E R120, desc[UR6][R62.64] ;  /* 0x000000063e78e981 */ /* 0x008ee2000c1e1900 */
[----:B------:R-:W-:-:S03]  /*34d0*/  @!P6 LEA R124, R4, R17, 0x2 ;  /* 0x00000011047ce211 */ /* 0x000fc600078e10ff */
[----:B-----5:R0:W-:Y:S04]  /*34e0*/  @!P6 STS [R35+0x4], R86 ;  /* 0x000004562300e388 */ /* 0x0201e80000000800 */
[----:B----4-:R1:W-:Y:S04]  /*34f0*/  @!P6 STS [R11+0x4], R116 ;  /* 0x000004740b00e388 */ /* 0x0103e80000000800 */
[----:B--2---:R2:W-:Y:S04]  /*3500*/  @!P6 STS [R17+0x4], R118 ;  /* 0x000004761100e388 */ /* 0x0045e80000000800 */
[----:B---3--:R3:W-:Y:S01]  /*3510*/  @!P6 STS [R124+0x4], R120 ;  /* 0x000004787c00e388 */ /* 0x0087e20000000800 */
[----:B------:R-:W-:-:S13]  /*3520*/  ISETP.GE.OR P6, PT, R113, R48, P5 ;  /* 0x000000307100720c */ /* 0x000fda0002fc6670 */
[----:B------:R-:W-:-:S05]  /*3530*/  @!P6 IMAD.WIDE R62, R114, 0x4, R60 ;  /* 0x00000004723ee825 */ /* 0x000fca00078e023c */
[----:B------:R-:W4:Y:S01]  /*3540*/  @!P6 LDG.E R122, desc[UR6][R62.64] ;  /* 0x000000063e7ae981 */ /* 0x000f22000c1e1900 */
[----:B------:R-:W-:-:S03]  /*3550*/  IADD3 R114, PT, PT, R46, R114, RZ ;  /* 0x000000722e727210 */ /* 0x000fc60007ffe0ff */
[----:B----4-:R4:W-:Y:S01]  /*3560*/  @!P6 STS [R0+0x4], R122 ;  /* 0x0000047a0000e388 */ /* 0x0109e20000000800 */
[----:B------:R-:W-:-:S04]  /*3570*/  ISETP.GT.AND P6, PT, R93, R16, PT ;  /* 0x000000105d00720c */ /* 0x000fc80003fc4270 */
[----:B------:R-:W-:-:S04]  /*3580*/  ISETP.LT.OR P6, PT, R93, 0x1, P6 ;  /* 0x000000015d00780c */ /* 0x000fc800037c1670 */
[----:B0-----:R-:W-:Y:S02]  /*3590*/  P2R R86, PR, RZ, 0x40 ;  /* 0x00000040ff567803 */ /* 0x001fe40000000000 */
[----:B------:R-:W-:-:S13]  /*35a0*/  ISETP.GT.U32.OR P6, PT, R112, R16, P6 ;  /* 0x000000107000720c */ /* 0x000fda00037c4470 */
[----:B------:R-:W0:Y:S01]  /*35b0*/  @!P6 LDC.64 R64, c[0x0][0x388] ;  /* 0x0000e200ff40eb82 */ /* 0x000e220000000a00 */
[C---:B-1----:R-:W-:Y:S01]  /*35c0*/  @!P6 IADD3 R116, PT, PT, R114.reuse, -0x2, -R16 ;  /* 0xfffffffe7274e810 */ /* 0x042fe20007ffe810 */
[----:B0-----:R-:W-:-:S04]  /*35d0*/  @!P6 IMAD.WIDE R66, R114, 0x4, R64 ;  /* 0x000000047242e825 */ /* 0x001fc800078e0240 */
[----:B------:R-:W-:Y:S01]  /*35e0*/  @!P6 IMAD.WIDE R64, R116, 0x4, R64 ;  /* 0x000000047440e825 */ /* 0x000fe200078e0240 */
[----:B--2---:R-:W2:Y:S03]  /*35f0*/  @!P6 LDG.E R118, desc[UR6][R66.64+0x4] ;  /* 0x000004064276e981 */ /* 0x004ea6000c1e1900 */
[----:B------:R-:W-:Y:S01]  /*3600*/  @!P6 IMAD.WIDE R62, R48, 0x4, R66 ;  /* 0x00000004303ee825 */ /* 0x000fe200078e0242 */
[----:B------:R-:W5:Y:S04]  /*3610*/  @!P6 LDG.E R116, desc[UR6][R66.64+-0x4] ;  /* 0xfffffc064274e981 */ /* 0x000f68000c1e1900 */
[----:B---3--:R-:W3:Y:S04]  /*3620*/  @!P6 LDG.E R120, desc[UR6][R64.64] ;  /* 0x000000064078e981 */ /* 0x008ee8000c1e1900 */
[----:B----4-:R-:W4:Y:S01]  /*3630*/  @!P6 LDG.E R122, desc[UR6][R62.64] ;  /* 0x000000063e7ae981 */ /* 0x010f22000c1e1900 */
[----:B------:R-:W-:-:S03]  /*3640*/  @!P6 LEA R124, R4, R31, 0x2 ;  /* 0x0000001f047ce211 */ /* 0x000fc600078e10ff */
[----:B-----5:R-:W-:Y:S04]  /*3650*/  @!P6 STS [R25+0x4], R116 ;  /* 0x000004741900e388 */ /* 0x020fe80000000800 */
[----:B--2---:R-:W-:Y:S04]  /*3660*/  @!P6 STS [R23+0x4], R118 ;  /* 0x000004761700e388 */ /* 0x004fe80000000800 */
[----:B---3--:R-:W-:Y:S04]  /*3670*/  @!P6 STS [R31+0x4], R120 ;  /* 0x000004781f00e388 */ /* 0x008fe80000000800 */
[----:B----4-:R0:W-:Y:S01]  /*3680*/  @!P6 STS [R124+0x4], R122 ;  /* 0x0000047a7c00e388 */ /* 0x0101e20000000800 */
[----:B------:R-:W-:-:S13]  /*3690*/  ISETP.GE.OR P6, PT, R93, R48, P5 ;  /* 0x000000305d00720c */ /* 0x000fda0002fc6670 */
[----:B------:R-:W-:-:S05]  /*36a0*/  @!P6 IMAD.WIDE R62, R114, 0x4, R60 ;  /* 0x00000004723ee825 */ /* 0x000fca00078e023c */
[----:B0-----:R-:W2:Y:S01]  /*36b0*/  @!P6 LDG.E R124, desc[UR6][R62.64] ;  /* 0x000000063e7ce981 */ /* 0x001ea2000c1e1900 */
[----:B------:R-:W-:-:S03]  /*36c0*/  IADD3 R114, PT, PT, R46, R114, RZ ;  /* 0x000000722e727210 */ /* 0x000fc60007ffe0ff */
[----:B--2---:R0:W-:Y:S01]  /*36d0*/  @!P6 STS [R14+0x4], R124 ;  /* 0x0000047c0e00e388 */ /* 0x0041e20000000800 */
[----:B------:R-:W-:-:S13]  /*36e0*/  ISETP.GT.U32.OR P6, PT, R112, R16, P3 ;  /* 0x000000107000720c */ /* 0x000fda0001fc4470 */
[----:B------:R-:W1:Y:S01]  /*36f0*/  @!P6 LDC.64 R64, c[0x0][0x388] ;  /* 0x0000e200ff40eb82 */ /* 0x000e620000000a00 */
[C---:B------:R-:W-:Y:S01]  /*3700*/  @!P6 IADD3 R116, PT, PT, R114.reuse, -0x2, -R16 ;  /* 0xfffffffe7274e810 */ /* 0x040fe20007ffe810 */
[----:B-1----:R-:W-:-:S04]  /*3710*/  @!P6 IMAD.WIDE R66, R114, 0x4, R64 ;  /* 0x000000047242e825 */ /* 0x002fc800078e0240 */
[----:B------:R-:W-:Y:S01]  /*3720*/  @!P6 IMAD.WIDE R64, R116, 0x4, R64 ;  /* 0x000000047440e825 */ /* 0x000fe200078e0240 */
[----:B------:R-:W2:Y:S03]  /*3730*/  @!P6 LDG.E R118, desc[UR6][R66.64+0x4] ;  /* 0x000004064276e981 */ /* 0x000ea6000c1e1900 */
[----:B------:R-:W-:Y:S01]  /*3740*/  @!P6 IMAD.WIDE R62, R48, 0x4, R66 ;  /* 0x00000004303ee825 */ /* 0x000fe200078e0242 */
[----:B------:R-:W3:Y:S04]  /*3750*/  @!P6 LDG.E R116, desc[UR6][R66.64+-0x4] ;  /* 0xfffffc064274e981 */ /* 0x000ee8000c1e1900 */
[----:B------:R-:W4:Y:S04]  /*3760*/  @!P6 LDG.E R120, desc[UR6][R64.64] ;  /* 0x000000064078e981 */ /* 0x000f28000c1e1900 */
[----:B------:R-:W5:Y:S01]  /*3770*/  @!P6 LDG.E R122, desc[UR6][R62.64] ;  /* 0x000000063e7ae981 */ /* 0x000f62000c1e1900 */
[----:B0-----:R-:W-:-:S03]  /*3780*/  @!P6 LEA R124, R4, R27, 0x2 ;  /* 0x0000001b047ce211 */ /* 0x001fc600078e10ff */
[----:B---3--:R-:W-:Y:S04]  /*3790*/  @!P6 STS [R33+0x4], R116 ;  /* 0x000004742100e388 */ /* 0x008fe80000000800 */
[----:B--2---:R-:W-:Y:S04]  /*37a0*/  @!P6 STS [R29+0x4], R118 ;  /* 0x000004761d00e388 */ /* 0x004fe80000000800 */
[----:B----4-:R-:W-:Y:S04]  /*37b0*/  @!P6 STS [R27+0x4], R120 ;  /* 0x000004781b00e388 */ /* 0x010fe80000000800 */
[----:B-----5:R0:W-:Y:S01]  /*37c0*/  @!P6 STS [R124+0x4], R122 ;  /* 0x0000047a7c00e388 */ /* 0x0201e20000000800 */
        /* <DEDUP_REMOVED lines=14> */
[----:B------:R1:W5:Y:S01]  /*38b0*/  @!P6 LDG.E R122, desc[UR6][R62.64] ;  /* 0x000000063e7ae981 */ /* 0x000362000c1e1900 */
[----:B0-----:R-:W-:Y:S01]  /*38c0*/  @!P6 LEA R124, R4, R13, 0x2 ;  /* 0x0000000d047ce211 */ /* 0x001fe200078e10ff */
[----:B-1----:R-:W-:-:S02]  /*38d0*/  @!P5 IMAD.WIDE R62, R114, 0x4, R60 ;  /* 0x00000004723ed825 */ /* 0x002fc400078e023c */
[----:B---3--:R-:W-:Y:S04]  /*38e0*/  @!P6 STS [R19+0x4], R116 ;  /* 0x000004741300e388 */ /* 0x008fe80000000800 */
[----:B--2---:R-:W-:Y:S04]  /*38f0*/  @!P6 STS [R15+0x4], R118 ;  /* 0x000004760f00e388 */ /* 0x004fe80000000800 */
[----:B----4-:R-:W-:Y:S04]  /*3900*/  @!P6 STS [R13+0x4], R120 ;  /* 0x000004780d00e388 */ /* 0x010fe80000000800 */
[----:B-----5:R0:W-:Y:S04]  /*3910*/  @!P6 STS [R124+0x4], R122 ;  /* 0x0000047a7c00e388 */ /* 0x0201e80000000800 */
[----:B0-----:R-:W2:Y:S01]  /*3920*/  @!P5 LDG.E R124, desc[UR6][R62.64] ;  /* 0x000000063e7cd981 */ /* 0x001ea2000c1e1900 */
[----:B------:R-:W-:-:S05]  /*3930*/  IADD3 R112, PT, PT, R2, R112, RZ ;  /* 0x0000007002707210 */ /* 0x000fca0007ffe0ff */
[----:B------:R-:W-:Y:S01]  /*3940*/  IMAD R114, R48, R112, R83 ;  /* 0x0000007030727224 */ /* 0x000fe200078e0253 */
[----:B--2---:R-:W-:Y:S01]  /*3950*/  @!P5 STS [R8+0x4], R124 ;  /* 0x0000047c0800d388 */ /* 0x004fe20000000800 */
        /* <DEDUP_REMOVED lines=14> */
[----:B------:R-:W-:-:S04]  /*3a40*/  ISETP.GE.U32.AND P5, PT, R112, R48, PT ;  /* 0x000000307000720c */ /* 0x000fc80003fa6070 */
[----:B------:R-:W-:-:S13]  /*3a50*/  ISETP.GE.OR P6, PT, R83, R48, P5 ;  /* 0x000000305300720c */ /* 0x000fda0002fc6670 */
[----:B------:R-:W-:-:S05]  /*3a60*/  @!P6 IMAD.WIDE R62, R114, 0x4, R60 ;  /* 0x00000004723ee825 */ /* 0x000fca00078e023c */
        /* <DEDUP_REMOVED lines=9> */
[C---:B------:R-:W-:Y:S01]  /*3b00*/  @!P6 IADD3 R118, PT, PT, R114.reuse, -0x2, -R16 ;  /* 0xfffffffe7276e810 */ /* 0x040fe20007ffe810 */
[----:B-1----:R-:W-:-:S04]  /*3b10*/  @!P6 IMAD.WIDE R66, R114, 0x4, R64 ;  /* 0x000000047242e825 */ /* 0x002fc800078e0240 */
[----:B------:R-:W-:Y:S01]  /*3b20*/  @!P6 IMAD.WIDE R64, R118, 0x4, R64 ;  /* 0x000000047640e825 */ /* 0x000fe200078e0240 */
[----:B--2---:R-:W2:Y:S03]  /*3b30*/  @!P6 LDG.E R120, desc[UR6][R66.64+0x4] ;  /* 0x000004064278e981 */ /* 0x004ea6000c1e1900 */
[----:B------:R-:W-:Y:S01]  /*3b40*/  @!P6 IMAD.WIDE R62, R48, 0x4, R66 ;  /* 0x00000004303ee825 */ /* 0x000fe200078e0242 */
[----:B------:R-:W3:Y:S04]  /*3b50*/  @!P6 LDG.E R118, desc[UR6][R66.64+-0x4] ;  /* 0xfffffc064276e981 */ /* 0x000ee8000c1e1900 */
[----:B------:R-:W4:Y:S04]  /*3b60*/  @!P6 LDG.E R64, desc[UR6][R64.64] ;  /* 0x000000064040e981 */ /* 0x000f28000c1e1900 */
[----:B0-----:R-:W5:Y:S04]  /*3b70*/  @!P6 LDG.E R116, desc[UR6][R62.64] ;  /* 0x000000063e74e981 */ /* 0x001f68000c1e1900 */
[----:B---3--:R0:W-:Y:S04]  /*3b80*/  @!P6 STS [R111+0xc], R118 ;  /* 0x00000c766f00e388 */ /* 0x0081e80000000800 */
[----:B--2---:R-:W-:Y:S04]  /*3b90*/  @!P6 STS [R107+0xc], R120 ;  /* 0x00000c786b00e388 */ /* 0x004fe80000000800 */
[----:B----4-:R1:W-:Y:S04]  /*3ba0*/  @!P6 STS [R105+0xc], R64 ;  /* 0x00000c406900e388 */ /* 0x0103e80000000800 */
[----:B-----5:R2:W-:Y:S01]  /*3bb0*/  @!P6 STS [R82+0xc], R116 ;  /* 0x00000c745200e388 */ /* 0x0205e20000000800 */
[----:B------:R-:W-:-:S13]  /*3bc0*/  ISETP.GE.OR P6, PT, R71, R48, P5 ;  /* 0x000000304700720c */ /* 0x000fda0002fc6670 */
[----:B------:R-:W-:-:S05]  /*3bd0*/  @!P6 IMAD.WIDE R62, R114, 0x4, R60 ;  /* 0x00000004723ee825 */ /* 0x000fca00078e023c */
[----:B------:R-:W3:Y:S01]  /*3be0*/  @!P6 LDG.E R122, desc[UR6][R62.64] ;  /* 0x000000063e7ae981 */ /* 0x000ee2000c1e1900 */
[----:B------:R-:W4:Y:S02]  /*3bf0*/  @!P6 LDC R124, c[0x0][0x360] ;  /* 0x0000d800ff7ceb82 */ /* 0x000f240000000800 */
[----:B----4-:R-:W-:-:S04]  /*3c00*/  @!P6 IMAD R67, R40, R124, R9 ;  /* 0x0000007c2843e224 */ /* 0x010fc800078e0209 */
[----:B------:R-:W-:-:S05]  /*3c10*/  @!P6 IMAD R66, R6, R67, RZ ;  /* 0x000000430642e224 */ /* 0x000fca00078e02ff */
[----:B------:R-:W-:-:S04]  /*3c20*/  @!P6 LEA R66, R66, R7, 0x2 ;  /* 0x000000074242e211 */ /* 0x000fc800078e10ff */
        /* <DEDUP_REMOVED lines=12> */
[----:B0-----:R-:W5:Y:S04]  /*3cf0*/  @!P6 LDG.E R118, desc[UR6][R62.64] ;  /* 0x000000063e76e981 */ /* 0x001f68000c1e1900 */
[----:B---3--:R-:W-:Y:S04]  /*3d00*/  @!P6 STS [R68+0x8], R116 ;  /* 0x000008744400e388 */ /* 0x008fe80000000800 */
[----:B--2---:R-:W-:Y:S04]  /*3d10*/  @!P6 STS [R95+0x8], R120 ;  /* 0x000008785f00e388 */ /* 0x004fe80000000800 */
[----:B----4-:R0:W-:Y:S04]  /*3d20*/  @!P6 STS [R89+0x8], R64 ;  /* 0x000008405900e388 */ /* 0x0101e80000000800 */
[----:B-----5:R1:W-:Y:S01]  /*3d30*/  @!P6 STS [R44+0x8], R118 ;  /* 0x000008762c00e388 */ /* 0x0203e20000000800 */
[----:B------:R-:W-:-:S13]  /*3d40*/  ISETP.GE.OR P6, PT, R79, R48, P5 ;  /* 0x000000304f00720c */ /* 0x000fda0002fc6670 */
[----:B------:R-:W-:-:S05]  /*3d50*/  @!P6 IMAD.WIDE R62, R114, 0x4, R60 ;  /* 0x00000004723ee825 */ /* 0x000fca00078e023c */
[----:B------:R-:W2:Y:S01]  /*3d60*/  @!P6 LDG.E R122, desc[UR6][R62.64] ;  /* 0x000000063e7ae981 */ /* 0x000ea2000c1e1900 */
[----:B------:R-:W3:Y:S02]  /*3d70*/  @!P6 LDC R124, c[0x0][0x360] ;  /* 0x0000d800ff7ceb82 */ /* 0x000ee40000000800 */
[----:B---3--:R-:W-:-:S04]  /*3d80*/  @!P6 IMAD R67, R40, R124, R9 ;  /* 0x0000007c2843e224 */ /* 0x008fc800078e0209 */
[----:B------:R-:W-:-:S05]  /*3d90*/  @!P6 IMAD R66, R6, R67, RZ ;  /* 0x000000430642e224 */ /* 0x000fca00078e02ff */
[----:B------:R-:W-:-:S04]  /*3da0*/  @!P6 LEA R66, R66, R7, 0x2 ;  /* 0x000000074242e211 */ /* 0x000fc800078e10ff */
[----:B------:R-:W-:Y:S02]  /*3db0*/  @!P6 LEA R124, R81, R66, 0x3 ;  /* 0x00000042517ce211 */ /* 0x000fe400078e18ff */
[----:B------:R-:W-:-:S03]  /*3dc0*/  IADD3 R114, PT, PT, R46, R114, RZ ;  /* 0x000000722e727210 */ /* 0x000fc60007ffe0ff */
[----:B--2---:R2:W-:Y:S01]  /*3dd0*/  @!P6 STS [R124+0x10], R122 ;  /* 0x0000107a7c00e388 */ /* 0x0045e20000000800 */
[----:B------:R-:W-:-:S04]  /*3de0*/  ISETP.NE.AND P6, PT, R76, RZ, PT ;  /* 0x000000ff4c00720c */ /* 0x000fc80003fc5270 */
[----:B------:R-:W-:-:S13]  /*3df0*/  ISETP.GT.U32.OR P6, PT, R112, R16, P6 ;  /* 0x000000107000720c */ /* 0x000fda00037c4470 */
[----:B0-----:R-:W0:Y:S01]  /*3e00*/  @!P6 LDC.64 R64, c[0x0][0x388] ;  /* 0x0000e200ff40eb82 */ /* 0x001e220000000a00 */
[C---:B------:R-:W-:Y:S01]  /*3e10*/  @!P6 IADD3 R116, PT, PT, R114.reuse, -0x2, -R16 ;  /* 0xfffffffe7274e810 */ /* 0x040fe20007ffe810 */
[----:B0-----:R-:W-:-:S04]  /*3e20*/  @!P6 IMAD.WIDE R66, R114, 0x4, R64 ;  /* 0x000000047242e825 */ /* 0x001fc800078e0240 */
[----:B------:R-:W-:Y:S01]  /*3e30*/  @!P6 IMAD.WIDE R64, R116, 0x4, R64 ;  /* 0x000000047440e825 */ /* 0x000fe200078e0240 */
[----:B-1----:R-:W3:Y:S03]  /*3e40*/  @!P6 LDG.E R118, desc[UR6][R66.64+0x4] ;  /* 0x000004064276e981 */ /* 0x002ee6000c1e1900 */
[----:B------:R-:W-:Y:S01]  /*3e50*/  @!P6 IMAD.WIDE R62, R48, 0x4, R66 ;  /* 0x00000004303ee825 */ /* 0x000fe200078e0242 */
[----:B------:R-:W4:Y:S04]  /*3e60*/  @!P6 LDG.E R116, desc[UR6][R66.64+-0x4] ;  /* 0xfffffc064274e981 */ /* 0x000f28000c1e1900 */
[----:B------:R-:W5:Y:S04]  /*3e70*/  @!P6 LDG.E R64, desc[UR6][R64.64] ;  /* 0x000000064040e981 */ /* 0x000f68000c1e1900 */
[----:B------:R-:W2:Y:S04]  /*3e80*/  @!P6 LDG.E R120, desc[UR6][R62.64] ;  /* 0x000000063e78e981 */ /* 0x000ea8000c1e1900 */
[----:B----4-:R-:W-:Y:S04]  /*3e90*/  @!P6 STS [R106+0x8], R116 ;  /* 0x000008746a00e388 */ /* 0x010fe80000000800 */
[----:B---3--:R-:W-:Y:S04]  /*3ea0*/  @!P6 STS [R99+0x8], R118 ;  /* 0x000008766300e388 */ /* 0x008fe80000000800 */
[----:B-----5:R0:W-:Y:S04]  /*3eb0*/  @!P6 STS [R85+0x8], R64 ;  /* 0x000008405500e388 */ /* 0x0201e80000000800 */
[----:B--2---:R1:W-:Y:S01]  /*3ec0*/  @!P6 STS [R78+0x8], R120 ;  /* 0x000008784e00e388 */ /* 0x0043e20000000800 */
[----:B------:R-:W-:-:S13]  /*3ed0*/  ISETP.GE.OR P6, PT, R109, R48, P5 ;  /* 0x000000306d00720c */ /* 0x000fda0002fc6670 */
[----:B------:R-:W-:-:S05]  /*3ee0*/  @!P6 IMAD.WIDE R62, R114, 0x4, R60 ;  /* 0x00000004723ee825 */ /* 0x000fca00078e023c */
[----:B------:R-:W2:Y:S01]  /*3ef0*/  @!P6 LDG.E R122, desc[UR6][R62.64] ;  /* 0x000000063e7ae981 */ /* 0x000ea2000c1e1900 */
[----:B------:R-:W3:Y:S02]  /*3f00*/  @!P6 LDC R124, c[0x0][0x360] ;  /* 0x0000d800ff7ceb82 */ /* 0x000ee40000000800 */
[----:B---3--:R-:W-:-:S04]  /*3f10*/  @!P6 IMAD R67, R40, R124, R9 ;  /* 0x0000007c2843e224 */ /* 0x008fc800078e0209 */
[----:B------:R-:W-:-:S05]  /*3f20*/  @!P6 IMAD R66, R6, R67, RZ ;  /* 0x000000430642e224 */ /* 0x000fca00078e02ff */
[----:B------:R-:W-:-:S04]  /*3f30*/  @!P6 LEA R66, R66, R7, 0x2 ;  /* 0x000000074242e211 */ /* 0x000fc800078e10ff */
        /* <DEDUP_REMOVED lines=40> */
[----:B-1----:R-:W5:Y:S04]  /*41c0*/  @!P6 LDG.E R120, desc[UR6][R64.64] ;  /* 0x000000064078e981 */ /* 0x002f68000c1e1900 */
[----:B--2---:R-:W2:Y:S04]  /*41d0*/  @!P6 LDG.E R122, desc[UR6][R62.64] ;  /* 0x000000063e7ae981 */ /* 0x004ea8000c1e1900 */
[----:B---3--:R0:W-:Y:S04]  /*41e0*/  @!P6 STS [R74+0x8], R116 ;  /* 0x000008744a00e388 */ /* 0x0081e80000000800 */
[----:B----4-:R1:W-:Y:S04]  /*41f0*/  @!P6 STS [R51+0x8], R118 ;  /* 0x000008763300e388 */ /* 0x0103e80000000800 */
[----:B-----5:R3:W-:Y:S04]  /*4200*/  @!P6 STS [R91+0x8], R120 ;  /* 0x000008785b00e388 */ /* 0x0207e80000000800 */
[----:B--2---:R2:W-:Y:S01]  /*4210*/  @!P6 STS [R72+0x8], R122 ;  /* 0x0000087a4800e388 */ /* 0x0045e20000000800 */
[----:B------:R-:W-:-:S13]  /*4220*/  ISETP.GE.OR P6, PT, R100, R48, P5 ;  /* 0x000000306400720c */ /* 0x000fda0002fc6670 */
[----:B------:R-:W-:-:S05]  /*4230*/  @!P6 IMAD.WIDE R62, R114, 0x4, R60 ;  /* 0x00000004723ee825 */ /* 0x000fca00078e023c */
[----:B------:R-:W4:Y:S01]  /*4240*/  @!P6 LDG.E R124, desc[UR6][R62.64] ;  /* 0x000000063e7ce981 */ /* 0x000f22000c1e1900 */
[----:B------:R-:W-:-:S03]  /*4250*/  IADD3 R114, PT, PT, R46, R114, RZ ;  /* 0x000000722e727210 */ /* 0x000fc60007ffe0ff */
        /* <DEDUP_REMOVED lines=9> */
[----:B------:R-:W4:Y:S04]  /*42f0*/  @!P6 LDG.E R116, desc[UR6][R66.64+-0x4] ;  /* 0xfffffc064274e981 */ /* 0x000f28000c1e1900 */
[----:B---3--:R-:W3:Y:S04]  /*4300*/  @!P6 LDG.E R120, desc[UR6][R64.64] ;  /* 0x000000064078e981 */ /* 0x008ee8000c1e1900 */
[----:B--2---:R-:W2:Y:S04]  /*4310*/  @!P6 LDG.E R122, desc[UR6][R62.64] ;  /* 0x000000063e7ae981 */ /* 0x004ea8000c1e1900 */
[----:B----4-:R0:W-:Y:S04]  /*4320*/  @!P6 STS [R58+0x8], R116 ;  /* 0x000008743a00e388 */ /* 0x0101e80000000800 */
[----:B-----5:R1:W-:Y:S04]  /*4330*/  @!P6 STS [R55+0x8], R118 ;  /* 0x000008763700e388 */ /* 0x0203e80000000800 */
[----:B---3--:R3:W-:Y:S04]  /*4340*/  @!P6 STS [R59+0x8], R120 ;  /* 0x000008783b00e388 */ /* 0x0087e80000000800 */
        /* <DEDUP_REMOVED lines=74> */
[----:B------:R-:W5:Y:S04]  /*47f0*/  @!P6 LDG.E R116, desc[UR6][R66.64+-0x4] ;  /* 0xfffffc064274e981 */ /* 0x000f68000c1e1900 */
[----:B---3--:R-:W3:Y:S04]  /*4800*/  @!P6 LDG.E R120, desc[UR6][R64.64] ;  /* 0x000000064078e981 */ /* 0x008ee8000c1e1900 */
[----:B--2---:R-:W2:Y:S01]  /*4810*/  @!P6 LDG.E R122, desc[UR6][R62.64] ;  /* 0x000000063e7ae981 */ /* 0x004ea2000c1e1900 */
[----:B----4-:R-:W-:-:S03]  /*4820*/  @!P6 LEA R124, R4, R45, 0x2 ;  /* 0x0000002d047ce211 */ /* 0x010fc600078e10ff */
[----:B-----5:R-:W-:Y:S04]  /*4830*/  @!P6 STS [R12+0x8], R116 ;  /* 0x000008740c00e388 */ /* 0x020fe80000000800 */
[----:B------:R-:W-:Y:S04]  /*4840*/  @!P6 STS [R37+0x8], R118 ;  /* 0x000008762500e388 */ /* 0x000fe80000000800 */
[----:B---3--:R-:W-:Y:S04]  /*4850*/  @!P6 STS [R45+0x8], R120 ;  /* 0x000008782d00e388 */ /* 0x008fe80000000800 */
[----:B--2---:R0:W-:Y:S01]  /*4860*/  @!P6 STS [R124+0x8], R122 ;  /* 0x0000087a7c00e388 */ /* 0x0041e20000000800 */
[----:B------:R-:W-:-:S13]  /*4870*/  ISETP.GE.OR P6, PT, R119, R48, P5 ;  /* 0x000000307700720c */ /* 0x000fda0002fc6670 */
[----:B------:R-:W-:-:S05]  /*4880*/  @!P6 IMAD.WIDE R62, R114, 0x4, R60 ;  /* 0x00000004723ee825 */ /* 0x000fca00078e023c */
[----:B0-----:R-:W2:Y:S01]  /*4890*/  @!P6 LDG.E R124, desc[UR6][R62.64] ;  /* 0x000000063e7ce981 */ /* 0x001ea2000c1e1900 */
[----:B------:R-:W-:-:S03]  /*48a0*/  IADD3 R114, PT, PT, R46, R114, RZ ;  /* 0x000000722e727210 */ /* 0x000fc60007ffe0ff */
[----:B--2---:R0:W-:Y:S01]  /*48b0*/  @!P6 STS [R26+0x8], R124 ;  /* 0x0000087c1a00e388 */ /* 0x0041e20000000800 */
[----:B------:R-:W-:-:S04]  /*48c0*/  ISETP.NE.AND P6, PT, R90, RZ, PT ;  /* 0x000000ff5a00720c */ /* 0x000fc80003fc5270 */
        /* <DEDUP_REMOVED lines=2509> */
[----:B------:R-:W-:Y:S02]  /*e5a0*/  @!P6 IMAD.WIDE R64, R116, 0x4, R64 ;  /* 0x000000047440e825 */ /* 0x000fe400078e0240 */
[----:B------:R-:W2:Y:S02]  /*e5b0*/  @!P6 LDG.E R116, desc[UR6][R66.64+-0x4] ;  /* 0xfffffc064274e981 */ /* 0x000ea4000c1e1900 */
[----:B------:R-:W-:Y:S02]  /*e5c0*/  @!P6 IMAD.WIDE R62, R48, 0x4, R66 ;  /* 0x00000004303ee825 */ /* 0x000fe400078e0242 */
[----:B------:R-:W3:Y:S04]  /*e5d0*/  @!P6 LDG.E R118, desc[UR6][R66.64+0x4] ;  /* 0x000004064276e981 */ /* 0x000ee8000c1e1900 */
[----:B------:R-:W4:Y:S04]  /*e5e0*/  @!P6 LDG.E R120, desc[UR6][R64.64] ;  /* 0x000000064078e981 */ /* 0x000f28000c1e1900 */
[----:B------:R-:W5:Y:S01]  /*e5f0*/  @!P6 LDG.E R122, desc[UR6][R62.64] ;  /* 0x000000063e7ae981 */ /* 0x000f62000c1e1900 */
[----:B0-----:R-:W-:-:S03]  /*e600*/  @!P6 LEA R124, R4, R27, 0x2 ;  /* 0x0000001b047ce211 */ /* 0x001fc600078e10ff */
[----:B--2---:R-:W-:Y:S04]  /*e610*/  @!P6 STS [R33+0x24], R116 ;  /* 0x000024742100e388 */ /* 0x004fe80000000800 */
[----:B---3--:R-:W-:Y:S04]  /*e620*/  @!P6 STS [R29+0x24], R118 ;  /* 0x000024761d00e388 */ /* 0x008fe80000000800 */
        /* <DEDUP_REMOVED lines=16> */
[----:B------:R1:W5:Y:S01]  /*e730*/  @!P6 LDG.E R122, desc[UR6][R62.64] ;  /* 0x000000063e7ae981 */ /* 0x000362000c1e1900 */
[----:B0-----:R-:W-:Y:S01]  /*e740*/  @!P6 LEA R124, R4, R13, 0x2 ;  /* 0x0000000d047ce211 */ /* 0x001fe200078e10ff */
[----:B-1----:R-:W-:-:S02]  /*e750*/  @!P5 IMAD.WIDE R62, R114, 0x4, R60 ;  /* 0x00000004723ed825 */ /* 0x002fc400078e023c */
[----:B--2---:R-:W-:Y:S04]  /*e760*/  @!P6 STS [R19+0x24], R116 ;  /* 0x000024741300e388 */ /* 0x004fe80000000800 */
[----:B---3--:R-:W-:Y:S04]  /*e770*/  @!P6 STS [R15+0x24], R118 ;  /* 0x000024760f00e388 */ /* 0x008fe80000000800 */
        /* <DEDUP_REMOVED lines=10> */
[----:B------:R-:W-:Y:S02]  /*e820*/  @!P5 IMAD.WIDE R64, R116, 0x4, R64 ;  /* 0x000000047440d825 */ /* 0x000fe400078e0240 */
[----:B------:R-:W2:Y:S02]  /*e830*/  @!P5 LDG.E R116, desc[UR6][R66.64+-0x4] ;  /* 0xfffffc064274d981 */ /* 0x000ea4000c1e1900 */
[----:B------:R-:W-:Y:S02]  /*e840*/  @!P5 IMAD.WIDE R62, R48, 0x4, R66 ;  /* 0x00000004303ed825 */ /* 0x000fe400078e0242 */
[----:B------:R-:W3:Y:S04]  /*e850*/  @!P5 LDG.E R118, desc[UR6][R66.64+0x4] ;  /* 0x000004064276d981 */ /* 0x000ee8000c1e1900 */
[----:B------:R-:W4:Y:S04]  /*e860*/  @!P5 LDG.E R64, desc[UR6][R64.64] ;  /* 0x000000064040d981 */ /* 0x000f28000c1e1900 */
[----:B------:R-:W5:Y:S04]  /*e870*/  @!P5 LDG.E R120, desc[UR6][R62.64] ;  /* 0x000000063e78d981 */ /* 0x000f68000c1e1900 */
[----:B--2---:R0:W-:Y:S04]  /*e880*/  @!P5 STS [R84+0x28], R116 ;  /* 0x000028745400d388 */ /* 0x0041e80000000800 */
[----:B---3--:R-:W-:Y:S04]  /*e890*/  @!P5 STS [R77+0x28], R118 ;  /* 0x000028764d00d388 */ /* 0x008fe80000000800 */
        /* <DEDUP_REMOVED lines=16> */
[----:B------:R-:W-:Y:S02]  /*e9a0*/  @!P6 IMAD.WIDE R64, R118, 0x4, R64 ;  /* 0x000000047640e825 */ /* 0x000fe400078e0240 */
[----:B------:R-:W3:Y:S02]  /*e9b0*/  @!P6 LDG.E R118, desc[UR6][R66.64+-0x4] ;  /* 0xfffffc064276e981 */ /* 0x000ee4000c1e1900 */
[----:B------:R-:W-:Y:S02]  /*e9c0*/  @!P6 IMAD.WIDE R62, R48, 0x4, R66 ;  /* 0x00000004303ee825 */ /* 0x000fe400078e0242 */
[----:B--2---:R-:W2:Y:S04]  /*e9d0*/  @!P6 LDG.E R120, desc[UR6][R66.64+0x4] ;  /* 0x000004064278e981 */ /* 0x004ea8000c1e1900 */
        /* <DEDUP_REMOVED lines=20> */
[----:B------:R-:W-:Y:S02]  /*eb20*/  @!P6 IMAD.WIDE R64, R116, 0x4, R64 ;  /* 0x000000047440e825 */ /* 0x000fe400078e0240 */
[----:B------:R-:W2:Y:S02]  /*eb30*/  @!P6 LDG.E R116, desc[UR6][R66.64+-0x4] ;  /* 0xfffffc064274e981 */ /* 0x000ea4000c1e1900 */
[----:B------:R-:W-:Y:S02]  /*eb40*/  @!P6 IMAD.WIDE R62, R48, 0x4, R66 ;  /* 0x00000004303ee825 */ /* 0x000fe400078e0242 */
[----:B------:R-:W3:Y:S04]  /*eb50*/  @!P6 LDG.E R120, desc[UR6][R66.64+0x4] ;  /* 0x000004064278e981 */ /* 0x000ee8000c1e1900 */
[----:B------:R-:W4:Y:S04]  /*eb60*/  @!P6 LDG.E R64, desc[UR6][R64.64] ;  /* 0x000000064040e981 */ /* 0x000f28000c1e1900 */
[----:B0-----:R-:W5:Y:S04]  /*eb70*/  @!P6 LDG.E R118, desc[UR6][R62.64] ;  /* 0x000000063e76e981 */ /* 0x001f68000c1e1900 */
[----:B--2---:R-:W-:Y:S04]  /*eb80*/  @!P6 STS [R68+0x28], R116 ;  /* 0x000028744400e388 */ /* 0x004fe80000000800 */
[----:B---3--:R-:W-:Y:S04]  /*eb90*/  @!P6 STS [R95+0x28], R120 ;  /* 0x000028785f00e388 */ /* 0x008fe80000000800 */
        /* <DEDUP_REMOVED lines=17> */
[----:B------:R-:W-:Y:S02]  /*ecb0*/  @!P6 IMAD.WIDE R64, R116, 0x4, R64 ;  /* 0x000000047440e825 */ /* 0x000fe400078e0240 */
[----:B------:R-:W3:Y:S02]  /*ecc0*/  @!P6 LDG.E R116, desc[UR6][R66.64+-0x4] ;  /* 0xfffffc064274e981 */ /* 0x000ee4000c1e1900 */
[----:B------:R-:W-:Y:S02]  /*ecd0*/  @!P6 IMAD.WIDE R62, R48, 0x4, R66 ;  /* 0x00000004303ee825 */ /* 0x000fe400078e0242 */
[----:B-1----:R-:W4:Y:S04]  /*ece0*/  @!P6 LDG.E R118, desc[UR6][R66.64+0x4] ;  /* 0x000004064276e981 */ /* 0x002f28000c1e1900 */
[----:B------:R-:W5:Y:S04]  /*ecf0*/  @!P6 LDG.E R64, desc[UR6][R64.64] ;  /* 0x000000064040e981 */ /* 0x000f68000c1e1900 */
[----:B------:R-:W2:Y:S04]  /*ed00*/  @!P6 LDG.E R120, desc[UR6][R62.64] ;  /* 0x000000063e78e981 */ /* 0x000ea8000c1e1900 */
        /* <DEDUP_REMOVED lines=70> */
[----:B-1----:R-:W4:Y:S04]  /*f170*/  @!P6 LDG.E R118, desc[UR6][R66.64+0x4] ;  /* 0x000004064276e981 */ /* 0x002f28000c1e1900 */
[----:B---3--:R-:W3:Y:S04]  /*f180*/  @!P6 LDG.E R120, desc[UR6][R64.64] ;  /* 0x000000064078e981 */ /* 0x008ee8000c1e1900 */
[----:B--2---:R-:W2:Y:S04]  /*f190*/  @!P6 LDG.E R122, desc[UR6][R62.64] ;  /* 0x000000063e7ae981 */ /* 0x004ea8000c1e1900 */
[----:B-----5:R0:W-:Y:S04]  /*f1a0*/  @!P6 STS [R58+0x28], R116 ;  /* 0x000028743a00e388 */ /* 0x0201e80000000800 */
[----:B----4-:R1:W-:Y:S04]  /*f1b0*/  @!P6 STS [R55+0x28], R118 ;  /* 0x000028763700e388 */ /* 0x0103e80000000800 */
        /* <DEDUP_REMOVED lines=75> */
[----:B-1----:R-:W5:Y:S04]  /*f670*/  @!P6 LDG.E R118, desc[UR6][R66.64+0x4] ;  /* 0x000004064276e981 */ /* 0x002f68000c1e1900 */
        /* <DEDUP_REMOVED lines=1172> */
[----:B------:R-:W-:-:S03]  /*13fc0*/  ISETP.GT.U32.OR P0, PT, R112, R16, P0 ;  /* 0x000000107000720c */ /* 0x000fc60000704470 */
[----:B--2---:R-:W-:Y:S04]  /*13fd0*/  @!P5 STS [R84+0x38], R116 ;  /* 0x000038745400d388 */ /* 0x004fe80000000800 */
[----:B---3--:R-:W-:Y:S04]  /*13fe0*/  @!P5 STS [R77+0x38], R118 ;  /* 0x000038764d00d388 */ /* 0x008fe80000000800 */
[----:B----4-:R0:W-:Y:S04]  /*13ff0*/  @!P5 STS [R97+0x38], R64 ;  /* 0x000038406100d388 */ /* 0x0101e80000000800 */
[----:B-----5:R-:W-:Y:S01]  /*14000*/  @!P5 STS [R80+0x38], R120 ;  /* 0x000038785000d388 */ /* 0x020fe20000000800 */
[----:B------:R-:W-:-:S04]  /*14010*/  ISETP.GE.U32.AND P5, PT, R112, R48, PT ;  /* 0x000000307000720c */ /* 0x000fc80003fa6070 */
[----:B------:R-:W-:-:S13]  /*14020*/  ISETP.GE.OR P6, PT, R83, R48, P5 ;  /* 0x000000305300720c */ /* 0x000fda0002fc6670 */
[----:B------:R-:W-:-:S05]  /*14030*/  @!P6 IMAD.WIDE R62, R114, 0x4, R60 ;  /* 0x00000004723ee825 */ /* 0x000fca00078e023c */
[----:B------:R1:W2:Y:S01]  /*14040*/  @!P6 LDG.E R122, desc[UR6][R62.64] ;  /* 0x000000063e7ae981 */ /* 0x0002a2000c1e1900 */
[----:B------:R-:W3:Y:S02]  /*14050*/  @!P6 LDC R66, c[0x0][0x360] ;  /* 0x0000d800ff42eb82 */ /* 0x000ee40000000800 */
[----:B---3--:R-:W-:-:S04]  /*14060*/  @!P6 IMAD R65, R40, R66, R9 ;  /* 0x000000422841e224 */ /* 0x008fc800078e0209 */
[----:B------:R-:W-:Y:S02]  /*14070*/  @!P6 IMAD R66, R6, R65, RZ ;  /* 0x000000410642e224 */ /* 0x000fe400078e02ff */
[----:B0-----:R-:W0:Y:S03]  /*14080*/  @!P0 LDC.64 R64, c[0x0][0x388] ;  /* 0x0000e200ff408b82 */ /* 0x001e260000000a00 */
[----:B------:R-:W-:Y:S02]  /*14090*/  @!P6 LEA R116, R66, R7, 0x2 ;  /* 0x000000074274e211 */ /* 0x000fe400078e10ff */
[----:B------:R-:W-:-:S05]  /*140a0*/  IADD3 R114, PT, PT, R46, R114, RZ ;  /* 0x000000722e727210 */ /* 0x000fca0007ffe0ff */
[----:B0-----:R-:W-:-:S05]  /*140b0*/  @!P0 IMAD.WIDE R66, R114, 0x4, R64 ;  /* 0x0000000472428825 */ /* 0x001fca00078e0240 */
[----:B------:R-:W3:Y:S01]  /*140c0*/  @!P0 LDG.E R118, desc[UR6][R66.64+0x4] ;  /* 0x0000040642768981 */ /* 0x000ee2000c1e1900 */
[----:B-1----:R-:W-:-:S03]  /*140d0*/  @!P0 IMAD.WIDE R62, R48, 0x4, R66 ;  /* 0x00000004303e8825 */ /* 0x002fc600078e0242 */
[----:B--2---:R0:W-:Y:S01]  /*140e0*/  @!P6 STS [R116+0x38], R122 ;  /* 0x0000387a7400e388 */ /* 0x0041e20000000800 */
[----:B------:R-:W-:Y:S02]  /*140f0*/  ISETP.NE.AND P6, PT, R76, RZ, PT ;  /* 0x000000ff4c00720c */ /* 0x000fe40003fc5270 */
[----:B------:R-:W-:-:S05]  /*14100*/  @!P0 IADD3 R76, PT, PT, R114, -0x2, -R16 ;  /* 0xfffffffe724c8810 */ /* 0x000fca0007ffe810 */
[----:B------:R-:W-:Y:S02]  /*14110*/  @!P0 IMAD.WIDE R64, R76, 0x4, R64 ;  /* 0x000000044c408825 */ /* 0x000fe400078e0240 */
[----:B------:R-:W2:Y:S04]  /*14120*/  @!P0 LDG.E R76, desc[UR6][R66.64+-0x4] ;  /* 0xfffffc06424c8981 */ /* 0x000ea8000c1e1900 */
[----:B0-----:R-:W4:Y:S04]  /*14130*/  @!P0 LDG.E R116, desc[UR6][R62.64] ;  /* 0x000000063e748981 */ /* 0x001f28000c1e1900 */
[----:B------:R-:W5:Y:S01]  /*14140*/  @!P0 LDG.E R64, desc[UR6][R64.64] ;  /* 0x0000000640408981 */ /* 0x000f62000c1e1900 */
[----:B------:R-:W-:-:S03]  /*14150*/  ISETP.GT.U32.OR P4, PT, R112, R16, P4 ;  /* 0x000000107000720c */ /* 0x000fc60002784470 */
[----:B--2---:R-:W-:Y:S04]  /*14160*/  @!P0 STS [R111+0x3c], R76 ;  /* 0x00003c4c6f008388 */ /* 0x004fe80000000800 */
[----:B---3--:R-:W-:Y:S04]  /*14170*/  @!P0 STS [R107+0x3c], R118 ;  /* 0x00003c766b008388 */ /* 0x008fe80000000800 */
[----:B-----5:R0:W-:Y:S04]  /*14180*/  @!P0 STS [R105+0x3c], R64 ;  /* 0x00003c4069008388 */ /* 0x0201e80000000800 */
[----:B----4-:R1:W-:Y:S01]  /*14190*/  @!P0 STS [R82+0x3c], R116 ;  /* 0x00003c7452008388 */ /* 0x0103e20000000800 */
[----:B------:R-:W-:Y:S01]  /*141a0*/  ISETP.GE.OR P0, PT, R71, R48, P5 ;  /* 0x000000304700720c */ /* 0x000fe20002f06670 */
[----:B0-----:R-:W0:-:S12]  /*141b0*/  @!P4 LDC.64 R64, c[0x0][0x388] ;  /* 0x0000e200ff40cb82 */ /* 0x001e180000000a00 */
[----:B------:R-:W2:Y:S01]  /*141c0*/  @!P0 LDC R122, c[0x0][0x360] ;  /* 0x0000d800ff7a8b82 */ /* 0x000ea20000000800 */
[----:B------:R-:W-:Y:S01]  /*141d0*/  @!P0 IMAD.WIDE R62, R114, 0x4, R60 ;  /* 0x00000004723e8825 */ /* 0x000fe200078e023c */
[----:B------:R-:W-:-:S04]  /*141e0*/  IADD3 R114, PT, PT, R46, R114, RZ ;  /* 0x000000722e727210 */ /* 0x000fc80007ffe0ff */
[----:B------:R3:W4:Y:S01]  /*141f0*/  @!P0 LDG.E R120, desc[UR6][R62.64] ;  /* 0x000000063e788981 */ /* 0x000722000c1e1900 */
[----:B------:R-:W-:Y:S01]  /*14200*/  @!P4 IADD3 R76, PT, PT, R114, -0x2, -R16 ;  /* 0xfffffffe724cc810 */ /* 0x000fe20007ffe810 */
[----:B--2---:R-:W-:-:S04]  /*14210*/  @!P0 IMAD R67, R40, R122, R9 ;  /* 0x0000007a28438224 */ /* 0x004fc800078e0209 */
[----:B------:R-:W-:-:S05]  /*14220*/  @!P0 IMAD R66, R6, R67, RZ ;  /* 0x0000004306428224 */ /* 0x000fca00078e02ff */
[----:B------:R-:W-:-:S04]  /*14230*/  @!P0 LEA R66, R66, R7, 0x2 ;  /* 0x0000000742428211 */ /* 0x000fc800078e10ff */
[----:B------:R-:W-:Y:S01]  /*14240*/  @!P0 LEA R111, R81, R66, 0x2 ;  /* 0x00000042516f8211 */ /* 0x000fe200078e10ff */
[----:B0-----:R-:W-:-:S04]  /*14250*/  @!P4 IMAD.WIDE R66, R114, 0x4, R64 ;  /* 0x000000047242c825 */ /* 0x001fc800078e0240 */
[----:B------:R-:W-:Y:S02]  /*14260*/  @!P4 IMAD.WIDE R64, R76, 0x4, R64 ;  /* 0x000000044c40c825 */ /* 0x000fe400078e0240 */
[----:B------:R-:W2:Y:S02]  /*14270*/  @!P4 LDG.E R76, desc[UR6][R66.64+-0x4] ;  /* 0xfffffc06424cc981 */ /* 0x000ea4000c1e1900 */
[----:B---3--:R-:W-:Y:S02]  /*14280*/  @!P4 IMAD.WIDE R62, R48, 0x4, R66 ;  /* 0x00000004303ec825 */ /* 0x008fe400078e0242 */
[----:B-1----:R-:W3:Y:S04]  /*14290*/  @!P4 LDG.E R116, desc[UR6][R66.64+0x4] ;  /* 0x000004064274c981 */ /* 0x002ee8000c1e1900 */
[----:B------:R-:W5:Y:S04]  /*142a0*/  @!P4 LDG.E R64, desc[UR6][R64.64] ;  /* 0x000000064040c981 */ /* 0x000f68000c1e1900 */
[----:B------:R-:W5:Y:S04]  /*142b0*/  @!P4 LDG.E R63, desc[UR6][R62.64] ;  /* 0x000000063e3fc981 */ /* 0x000f68000c1e1900 */
[----:B----4-:R0:W-:Y:S01]  /*142c0*/  @!P0 STS [R111+0x3c], R120 ;  /* 0x00003c786f008388 */ /* 0x0101e20000000800 */
[----:B------:R-:W-:-:S03]  /*142d0*/  ISETP.GE.OR P0, PT, R79, R48, P5 ;  /* 0x000000304f00720c */ /* 0x000fc60002f06670 */
[----:B--2---:R-:W-:Y:S04]  /*142e0*/  @!P4 STS [R68+0x38], R76 ;  /* 0x0000384c4400c388 */ /* 0x004fe80000000800 */
[----:B---3--:R-:W-:Y:S04]  /*142f0*/  @!P4 STS [R95+0x38], R116 ;  /* 0x000038745f00c388 */ /* 0x008fe80000000800 */
[----:B-----5:R1:W-:Y:S04]  /*14300*/  @!P4 STS [R89+0x38], R64 ;  /* 0x000038405900c388 */ /* 0x0203e80000000800 */
[----:B------:R2:W-:Y:S01]  /*14310*/  @!P4 STS [R44+0x38], R63 ;  /* 0x0000383f2c00c388 */ /* 0x0005e20000000800 */
[----:B------:R-:W-:Y:S01]  /*14320*/  ISETP.NE.AND P4, PT, R110, RZ, PT ;  /* 0x000000ff6e00720c */ /* 0x000fe20003f85270 */
        /* <DEDUP_REMOVED lines=11> */
[----:B--2---:R-:W-:Y:S02]  /*143e0*/  @!P0 IADD3 R63, PT, PT, R114, -0x2, -R16 ;  /* 0xfffffffe723f8810 */ /* 0x004fe40007ffe810 */
[----:B------:R-:W-:Y:S01]  /*143f0*/  ISETP.NE.AND P6, PT, R108, RZ, PT ;  /* 0x000000ff6c00720c */ /* 0x000fe20003fc5270 */
        /* <DEDUP_REMOVED lines=14> */
[----:B------:R-:W0:Y:S02]  /*144e0*/  @!P0 LDC R116, c[0x0][0x360] ;  /* 0x0000d800ff748b82 */ /* 0x000e240000000800 */
[----:B0-----:R-:W-:-:S04]  /*144f0*/  @!P0 IMAD R67, R40, R116, R9 ;  /* 0x0000007428438224 */ /* 0x001fc800078e0209 */
[----:B------:R-:W-:-:S05]  /*14500*/  @!P0 IMAD R66, R6, R67, RZ ;  /* 0x0000004306428224 */ /* 0x000fca00078e02ff */
[----:B------:R-:W-:-:S04]  /*14510*/  @!P0 LEA R66, R66, R7, 0x2 ;  /* 0x0000000742428211 */ /* 0x000fc800078e10ff */
[----:B------:R-:W-:-:S04]  /*14520*/  @!P0 LEA R66, R5, R66, 0x3 ;  /* 0x0000004205428211 */ /* 0x000fc800078e18ff */
[----:B-1----:R-:W-:Y:S02]  /*14530*/  @!P0 LEA R106, R81, R66, 0x2 ;  /* 0x00000042516a8211 */ /* 0x002fe400078e10ff */
[----:B------:R-:W-:-:S03]  /*14540*/  IADD3 R114, PT, PT, R46, R114, RZ ;  /* 0x000000722e727210 */ /* 0x000fc60007ffe0ff */
[----:B----4-:R0:W-:Y:S01]  /*14550*/  @!P0 STS [R106+0x3c], R110 ;  /* 0x00003c6e6a008388 */ /* 0x0101e20000000800 */
[----:B------:R-:W-:-:S13]  /*14560*/  ISETP.GT.U32.OR P0, PT, R112, R16, P4 ;  /* 0x000000107000720c */ /* 0x000fda0002704470 */
[----:B--2---:R-:W1:Y:S01]  /*14570*/  @!P0 LDC.64 R64, c[0x0][0x388] ;  /* 0x0000e200ff408b82 */ /* 0x004e620000000a00 */
[----:B---3--:R-:W-:Y:S02]  /*14580*/  @!P0 IADD3 R63, PT, PT, R114, -0x2, -R16 ;  /* 0xfffffffe723f8810 */ /* 0x008fe40007ffe810 */
        /* <DEDUP_REMOVED lines=19> */
[----:B------:R-:W-:-:S04]  /*146c0*/  @!P0 LEA R66, R5, R66, 0x3 ;  /* 0x0000004205428211 */ /* 0x000fc800078e18ff */
        /* <DEDUP_REMOVED lines=20> */
[----:B0-----:R-:W-:-:S06]  /*14810*/  @!P0 IMAD.WIDE R110, R114, 0x4, R60 ;  /* 0x00000004726e8825 */ /* 0x001fcc00078e023c */
[----:B------:R-:W3:Y:S01]  /*14820*/  @!P0 LDG.E R111, desc[UR6][R110.64] ;  /* 0x000000066e6f8981 */ /* 0x000ee2000c1e1900 */
[----:B------:R-:W-:-:S03]  /*14830*/  IADD3 R114, PT, PT, R46, R114, RZ ;  /* 0x000000722e727210 */ /* 0x000fc60007ffe0ff */
[----:B---3--:R0:W-:Y:S01]  /*14840*/  @!P0 STS [R70+0x38], R111 ;  /* 0x0000386f46008388 */ /* 0x0081e20000000800 */
[----:B------:R-:W-:-:S13]  /*14850*/  ISETP.GT.U32.OR P0, PT, R112, R16, P4 ;  /* 0x000000107000720c */ /* 0x000fda0002704470 */
[----:B------:R-:W3:Y:S01]  /*14860*/  @!P0 LDC.64 R64, c[0x0][0x388] ;  /* 0x0000e200ff408b82 */ /* 0x000ee20000000a00 */
[----:B------:R-:W-:Y:S02]  /*14870*/  @!P0 IADD3 R62, PT, PT, R114, -0x2, -R16 ;  /* 0xfffffffe723e8810 */ /* 0x000fe40007ffe810 */
[----:B------:R-:W-:Y:S01]  /*14880*/  ISETP.NE.AND P4, PT, R98, RZ, PT ;  /* 0x000000ff6200720c */ /* 0x000fe20003f85270 */
[----:B---3--:R-:W-:-:S04]  /*14890*/  @!P0 IMAD.WIDE R66, R114, 0x4, R64 ;  /* 0x0000000472428825 */ /* 0x008fc800078e0240 */
[----:B------:R-:W-:Y:S01]  /*148a0*/  @!P0 IMAD.WIDE R64, R62, 0x4, R64 ;  /* 0x000000043e408825 */ /* 0x000fe200078e0240 */
[----:B-1----:R-:W3:Y:S03]  /*148b0*/  @!P0 LDG.E R76, desc[UR6][R66.64+-0x4] ;  /* 0xfffffc06424c8981 */ /* 0x002ee6000c1e1900 */
[----:B--2---:R-:W-:Y:S01]  /*148c0*/  @!P0 IMAD.WIDE R62, R48, 0x4, R66 ;  /* 0x00000004303e8825 */ /* 0x004fe200078e0242 */
[----:B------:R-:W2:Y:S04]  /*148d0*/  @!P0 LDG.E R98, desc[UR6][R66.64+0x4] ;  /* 0x0000040642628981 */ /* 0x000ea8000c1e1900 */
[----:B------:R-:W4:Y:S04]  /*148e0*/  @!P0 LDG.E R100, desc[UR6][R64.64] ;  /* 0x0000000640648981 */ /* 0x000f28000c1e1900 */
[----:B------:R-:W5:Y:S04]  /*148f0*/  @!P0 LDG.E R63, desc[UR6][R62.64] ;  /* 0x000000063e3f8981 */ /* 0x000f68000c1e1900 */
[----:B---3--:R1:W-:Y:S04]  /*14900*/  @!P0 STS [R58+0x38], R76 ;  /* 0x0000384c3a008388 */ /* 0x0083e80000000800 */
[----:B--2---:R-:W-:Y:S04]  /*14910*/  @!P0 STS [R55+0x38], R98 ;  /* 0x0000386237008388 */ /* 0x004fe80000000800 */
        /* <DEDUP_REMOVED lines=29> */
[C---:B------:R-:W-:Y:S02]  /*14af0*/  @!P0 IADD3 R62, PT, PT, R125.reuse, -0x2, -R16 ;  /* 0xfffffffe7d3e8810 */ /* 0x040fe40007ffe810 */
        /* <DEDUP_REMOVED lines=13> */
[----:B0-----:R-:W-:-:S06]  /*14bd0*/  @!P0 IMAD.WIDE R110, R125, 0x4, R60 ;  /* 0x000000047d6e8825 */ /* 0x001fcc00078e023c */
[----:B------:R-:W2:Y:S01]  /*14be0*/  @!P0 LDG.E R111, desc[UR6][R110.64] ;  /* 0x000000066e6f8981 */ /* 0x000ea2000c1e1900 */
[----:B------:R-:W-:-:S03]  /*14bf0*/  IADD3 R125, PT, PT, R46, R125, RZ ;  /* 0x0000007d2e7d7210 */ /* 0x000fc60007ffe0ff */
[----:B--2---:R0:W-:Y:S01]  /*14c00*/  @!P0 STS [R32+0x38], R111 ;  /* 0x0000386f20008388 */ /* 0x0041e20000000800 */
[----:B------:R-:W-:-:S13]  /*14c10*/  ISETP.GT.U32.OR P0, PT, R112, R16, P6 ;  /* 0x000000107000720c */ /* 0x000fda0003704470 */
[----:B------:R-:W2:Y:S01]  /*14c20*/  @!P0 LDC.64 R64, c[0x0][0x388] ;  /* 0x0000e200ff408b82 */ /* 0x000ea20000000a00 */
[C---:B------:R-:W-:Y:S02]  /*14c30*/  @!P0 IADD3 R123, PT, PT, R125.reuse, -0x2, -R16 ;  /* 0xfffffffe7d7b8810 */ /* 0x040fe40007ffe810 */
[----:B------:R-:W-:Y:S01]  /*14c40*/  ISETP.NE.AND P6, PT, R90, RZ, PT ;  /* 0x000000ff5a00720c */ /* 0x000fe20003fc5270 */
[----:B--2---:R-:W-:-:S04]  /*14c50*/  @!P0 IMAD.WIDE R66, R125, 0x4, R64 ;  /* 0x000000047d428825 */ /* 0x004fc800078e0240 */
[----:B------:R-:W-:Y:S02]  /*14c60*/  @!P0 IMAD.WIDE R64, R123, 0x4, R64 ;  /* 0x000000047b408825 */ /* 0x000fe400078e0240 */
[----:B------:R-:W2:Y:S02]  /*14c70*/  @!P0 LDG.E R123, desc[UR6][R66.64+-0x4] ;  /* 0xfffffc06427b8981 */ /* 0x000ea4000c1e1900 */
[----:B-1----:R-:W-:Y:S02]  /*14c80*/  @!P0 IMAD.WIDE R62, R48, 0x4, R66 ;  /* 0x00000004303e8825 */ /* 0x002fe400078e0242 */
        /* <DEDUP_REMOVED lines=22> */
[----:B------:R-:W5:Y:S01]  /*14df0*/  @!P0 LDG.E R62, desc[UR6][R62.64] ;  /* 0x000000063e3e8981 */ /* 0x000f62000c1e1900 */
[----:B------:R-:W-:-:S03]  /*14e00*/  @!P0 LEA R123, R4, R45, 0x2 ;  /* 0x0000002d047b8211 */ /* 0x000fc600078e10ff */
[----:B--2---:R-:W-:Y:S04]  /*14e10*/  @!P0 STS [R12+0x38], R121 ;  /* 0x000038790c008388 */ /* 0x004fe80000000800 */
[----:B---3--:R1:W-:Y:S04]  /*14e20*/  @!P0 STS [R37+0x38], R76 ;  /* 0x0000384c25008388 */ /* 0x0083e80000000800 */
        /* <DEDUP_REMOVED lines=16> */
[----:B------:R1:W4:Y:S04]  /*14f30*/  @!P0 LDG.E R88, desc[UR6][R64.64] ;  /* 0x0000000640588981 */ /* 0x000328000c1e1900 */
[----:B------:R-:W5:Y:S01]  /*14f40*/  @!P0 LDG.E R90, desc[UR6][R62.64] ;  /* 0x000000063e5a8981 */ /* 0x000f62000c1e1900 */
[----:B------:R-:W-:-:S02]  /*14f50*/  @!P0 LEA R121, R4, R41, 0x2 ;  /* 0x0000002904798211 */ /* 0x000fc400078e10ff */
[----:B------:R-:W-:-:S13]  /*14f60*/  ISETP.GT.U32.OR P4, PT, R112, R16, P4 ;  /* 0x000000107000720c */ /* 0x000fda0002784470 */
[----:B-1----:R-:W1:Y:S01]  /*14f70*/  @!P4 LDC.64 R64, c[0x0][0x388] ;  /* 0x0000e200ff40cb82 */ /* 0x002e620000000a00 */
[----:B---3--:R3:W-:Y:S04]  /*14f80*/  @!P0 STS [R21+0x38], R76 ;  /* 0x0000384c15008388 */ /* 0x0087e80000000800 */
[----:B--2---:R2:W-:Y:S04]  /*14f90*/  @!P0 STS [R43+0x38], R86 ;  /* 0x000038562b008388 */ /* 0x0045e80000000800 */
[----:B----4-:R4:W-:Y:S04]  /*14fa0*/  @!P0 STS [R41+0x38], R88 ;  /* 0x0000385829008388 */ /* 0x0109e80000000800 */
[----:B-----5:R5:W-:Y:S01]  /*14fb0*/  @!P0 STS [R121+0x38], R90 ;  /* 0x0000385a79008388 */ /* 0x020be20000000800 */
[----:B------:R-:W-:-:S13]  /*14fc0*/  ISETP.GE.OR P0, PT, R117, R48, P5 ;  /* 0x000000307500720c */ /* 0x000fda0002f06670 */
[----:B0-----:R-:W-:-:S05]  /*14fd0*/  @!P0 IMAD.WIDE R110, R125, 0x4, R60 ;  /* 0x000000047d6e8825 */ /* 0x001fca00078e023c */
[----:B------:R0:W5:Y:S01]  /*14fe0*/  @!P0 LDG.E R119, desc[UR6][R110.64] ;  /* 0x000000066e778981 */ /* 0x000162000c1e1900 */
[----:B------:R-:W-:-:S04]  /*14ff0*/  IADD3 R125, PT, PT, R46, R125, RZ ;  /* 0x0000007d2e7d7210 */ /* 0x000fc80007ffe0ff */
[C---:B------:R-:W-:Y:S01]  /*15000*/  @!P4 IADD3 R63, PT, PT, R125.reuse, -0x2, -R16 ;  /* 0xfffffffe7d3fc810 */ /* 0x040fe20007ffe810 */
[----:B-1----:R-:W-:-:S04]  /*15010*/  @!P4 IMAD.WIDE R66, R125, 0x4, R64 ;  /* 0x000000047d42c825 */ /* 0x002fc800078e0240 */
[----:B------:R-:W-:-:S04]  /*15020*/  @!P4 IMAD.WIDE R64, R63, 0x4, R64 ;  /* 0x000000043f40c825 */ /* 0x000fc800078e0240 */
[----:B------:R-:W-:Y:S01]  /*15030*/  @!P4 IMAD.WIDE R62, R48, 0x4, R66 ;  /* 0x00000004303ec825 */ /* 0x000fe200078e0242 */
[----:B---3--:R-:W3:Y:S04]  /*15040*/  @!P4 LDG.E R76, desc[UR6][R66.64+-0x4] ;  /* 0xfffffc06424cc981 */ /* 0x008ee8000c1e1900 */
[----:B--2---:R-:W2:Y:S04]  /*15050*/  @!P4 LDG.E R86, desc[UR6][R66.64+0x4] ;  /* 0x000004064256c981 */ /* 0x004ea8000c1e1900 */
[----:B----4-:R-:W4:Y:S04]  /*15060*/  @!P4 LDG.E R88, desc[UR6][R64.64] ;  /* 0x000000064058c981 */ /* 0x010f28000c1e1900 */
[----:B-----5:R-:W5:Y:S01]  /*15070*/  @!P4 LDG.E R90, desc[UR6][R62.64] ;  /* 0x000000063e5ac981 */ /* 0x020f62000c1e1900 */
[----:B------:R-:W-:-:S13]  /*15080*/  ISETP.GT.U32.OR P6, PT, R112, R16, P6 ;  /* 0x000000107000720c */ /* 0x000fda00037c4470 */
[----:B0-----:R-:W0:Y:S01]  /*15090*/  @!P6 LDC.64 R110, c[0x0][0x388] ;  /* 0x0000e200ff6eeb82 */ /* 0x001e220000000a00 */
[----:B------:R-:W-:Y:S01]  /*150a0*/  @!P0 STS [R20+0x38], R119 ;  /* 0x0000387714008388 */ /* 0x000fe20000000800 */
[----:B------:R-:W-:-:S13]  /*150b0*/  ISETP.GE.OR P0, PT, R113, R48, P5 ;  /* 0x000000307100720c */ /* 0x000fda0002f06670 */
[----:B------:R-:W-:-:S06]  /*150c0*/  @!P0 IMAD.WIDE R116, R125, 0x4, R60 ;  /* 0x000000047d748825 */ /* 0x000fcc00078e023c */
[----:B------:R-:W5:Y:S01]  /*150d0*/  @!P0 LDG.E R117, desc[UR6][R116.64] ;  /* 0x0000000674758981 */ /* 0x000f62000c1e1900 */
[----:B------:R-:W-:-:S03]  /*150e0*/  @!P4 LEA R113, R4, R17, 0x2 ;  /* 0x000000110471c211 */ /* 0x000fc600078e10ff */
[----:B---3--:R1:W-:Y:S04]  /*150f0*/  @!P4 STS [R35+0x38], R76 ;  /* 0x0000384c2300c388 */ /* 0x0083e80000000800 */
[----:B--2---:R-:W-:Y:S04]  /*15100*/  @!P4 STS [R11+0x38], R86 ;  /* 0x000038560b00c388 */ /* 0x004fe80000000800 */
[----:B----4-:R-:W-:Y:S04]  /*15110*/  @!P4 STS [R17+0x38], R88 ;  /* 0x000038581100c388 */ /* 0x010fe80000000800 */
[----:B-----5:R2:W-:Y:S01]  /*15120*/  @!P4 STS [R113+0x38], R90 ;  /* 0x0000385a7100c388 */ /* 0x0205e20000000800 */
[----:B------:R-:W-:-:S02]  /*15130*/  ISETP.GE.OR P4, PT, R93, R48, P5 ;  /* 0x000000305d00720c */ /* 0x000fc40002f86670 */
[----:B------:R-:W-:-:S04]  /*15140*/  IADD3 R125, PT, PT, R46, R125, RZ ;  /* 0x0000007d2e7d7210 */ /* 0x000fc80007ffe0ff */
[C---:B------:R-:W-:Y:S01]  /*15150*/  @!P6 IADD3 R65, PT, PT, R125.reuse, -0x2, -R16 ;  /* 0xfffffffe7d41e810 */ /* 0x040fe20007ffe810 */
[----:B0-----:R-:W-:-:S04]  /*15160*/  @!P6 IMAD.WIDE R62, R125, 0x4, R110 ;  /* 0x000000047d3ee825 */ /* 0x001fc800078e026e */
[----:B------:R-:W-:-:S04]  /*15170*/  @!P6 IMAD.WIDE R110, R65, 0x4, R110 ;  /* 0x00000004416ee825 */ /* 0x000fc800078e026e */
[----:B------:R-:W-:-:S04]  /*15180*/  @!P6 IMAD.WIDE R64, R48, 0x4, R62 ;  /* 0x000000043040e825 */ /* 0x000fc800078e023e */
[----:B------:R-:W-:Y:S01]  /*15190*/  @!P4 IMAD.WIDE R92, R125, 0x4, R60 ;  /* 0x000000047d5cc825 */ /* 0x000fe200078e023c */
[----:B------:R-:W3:Y:S04]  /*151a0*/  @!P6 LDG.E R94, desc[UR6][R62.64+-0x4] ;  /* 0xfffffc063e5ee981 */ /* 0x000ee8000c1e1900 */
[----:B-1----:R-:W4:Y:S04]  /*151b0*/  @!P6 LDG.E R76, desc[UR6][R62.64+0x4] ;  /* 0x000004063e4ce981 */ /* 0x002f28000c1e1900 */
[----:B------:R-:W5:Y:S04]  /*151c0*/  @!P6 LDG.E R110, desc[UR6][R110.64] ;  /* 0x000000066e6ee981 */ /* 0x000f68000c1e1900 */
[----:B------:R-:W5:Y:S04]  /*151d0*/  @!P6 LDG.E R96, desc[UR6][R64.64] ;  /* 0x000000064060e981 */ /* 0x000f68000c1e1900 */
[----:B------:R-:W5:Y:S01]  /*151e0*/  @!P4 LDG.E R93, desc[UR6][R92.64] ;  /* 0x000000065c5dc981 */ /* 0x000f62000c1e1900 */
[----:B------:R-:W-:-:S02]  /*151f0*/  IADD3 R125, PT, PT, R46, R125, RZ ;  /* 0x0000007d2e7d7210 */ /* 0x000fc40007ffe0ff */
[----:B------:R-:W-:Y:S01]  /*15200*/  @!P6 LEA R119, R4, R31, 0x2 ;  /* 0x0000001f0477e211 */ /* 0x000fe200078e10ff */
[----:B------:R-:W-:Y:S01]  /*15210*/  @!P0 STS [R0+0x38], R117 ;  /* 0x0000387500008388 */ /* 0x000fe20000000800 */
[----:B------:R-:W-:-:S13]  /*15220*/  ISETP.GT.U32.OR P0, PT, R112, R16, P3 ;  /* 0x000000107000720c */ /* 0x000fda0001f04470 */
[----:B------:R-:W0:Y:S01]  /*15230*/  @!P0 LDC.64 R66, c[0x0][0x388] ;  /* 0x0000e200ff428b82 */ /* 0x000e220000000a00 */
[----:B--2---:R-:W-:Y:S01]  /*15240*/  @!P0 IADD3 R113, PT, PT, R125, -0x2, -R16 ;  /* 0xfffffffe7d718810 */ /* 0x004fe20007ffe810 */
[----:B---3--:R-:W-:Y:S04]  /*15250*/  @!P6 STS [R25+0x38], R94 ;  /* 0x0000385e1900e388 */ /* 0x008fe80000000800 */
[----:B----4-:R-:W-:Y:S04]  /*15260*/  @!P6 STS [R23+0x38], R76 ;  /* 0x0000384c1700e388 */ /* 0x010fe80000000800 */
[----:B-----5:R1:W-:Y:S04]  /*15270*/  @!P6 STS [R31+0x38], R110 ;  /* 0x0000386e1f00e388 */ /* 0x0203e80000000800 */
[----:B------:R-:W-:Y:S01]  /*15280*/  @!P6 STS [R119+0x38], R96 ;  /* 0x000038607700e388 */ /* 0x000fe20000000800 */
[----:B------:R-:W-:-:S03]  /*15290*/  ISETP.GE.OR P6, PT, R115, R48, P5 ;  /* 0x000000307300720c */ /* 0x000fc60002fc6670 */
[----:B------:R2:W-:Y:S01]  /*152a0*/  @!P4 STS [R14+0x38], R93 ;  /* 0x0000385d0e00c388 */ /* 0x0005e20000000800 */
[----:B------:R-:W-:Y:S01]  /*152b0*/  ISETP.GT.U32.OR P4, PT, R112, R16, P1 ;  /* 0x000000107000720c */ /* 0x000fe20000f84470 */
[----:B0-----:R-:W-:-:S04]  /*152c0*/  @!P0 IMAD.WIDE R64, R125, 0x4, R66 ;  /* 0x000000047d408825 */ /* 0x001fc800078e0242 */
[----:B------:R-:W-:-:S04]  /*152d0*/  @!P0 IMAD.WIDE R112, R113, 0x4, R66 ;  /* 0x0000000471708825 */ /* 0x000fc800078e0242 */
[----:B------:R-:W-:-:S04]  /*152e0*/  @!P6 IMAD.WIDE R114, R125, 0x4, R60 ;  /* 0x000000047d72e825 */ /* 0x000fc800078e023c */
[----:B-1----:R-:W0:Y:S01]  /*152f0*/  @!P4 LDC.64 R110, c[0x0][0x388] ;  /* 0x0000e200ff6ecb82 */ /* 0x002e220000000a00 */
[----:B------:R-:W3:Y:S01]  /*15300*/  @!P0 LDG.E R76, desc[UR6][R64.64+-0x4] ;  /* 0xfffffc06404c8981 */ /* 0x000ee2000c1e1900 */
[----:B------:R-:W-:-:S03]  /*15310*/  @!P0 IMAD.WIDE R66, R48, 0x4, R64 ;  /* 0x0000000430428825 */ /* 0x000fc600078e0240 */
[----:B------:R-:W4:Y:S04]  /*15320*/  @!P0 LDG.E R86, desc[UR6][R64.64+0x4] ;  /* 0x0000040640568981 */ /* 0x000f28000c1e1900 */
[----:B------:R1:W5:Y:S04]  /*15330*/  @!P0 LDG.E R88, desc[UR6][R112.64] ;  /* 0x0000000670588981 */ /* 0x000368000c1e1900 */
[----:B------:R-:W5:Y:S04]  /*15340*/  @!P0 LDG.E R90, desc[UR6][R66.64] ;  /* 0x00000006425a8981 */ /* 0x000f68000c1e1900 */
[----:B------:R1:W5:Y:S01]  /*15350*/  @!P6 LDG.E R117, desc[UR6][R114.64] ;  /* 0x000000067275e981 */ /* 0x000362000c1e1900 */
[----:B------:R-:W-:-:S04]  /*15360*/  IADD3 R125, PT, PT, R46, R125, RZ ;  /* 0x0000007d2e7d7210 */ /* 0x000fc80007ffe0ff */
[C---:B--2---:R-:W-:Y:S01]  /*15370*/  @!P4 IADD3 R93, PT, PT, R125.reuse, -0x2, -R16 ;  /* 0xfffffffe7d5dc810 */ /* 0x044fe20007ffe810 */
[----:B0-----:R-:W-:-:S04]  /*15380*/  @!P4 IMAD.WIDE R62, R125, 0x4, R110 ;  /* 0x000000047d3ec825 */ /* 0x001fc800078e026e */
[----:B------:R-:W-:Y:S01]  /*15390*/  @!P4 IMAD.WIDE R110, R93, 0x4, R110 ;  /* 0x000000045d6ec825 */ /* 0x000fe200078e026e */
[----:B------:R-:W2:Y:S03]  /*153a0*/  @!P4 LDG.E R94, desc[UR6][R62.64+-0x4] ;  /* 0xfffffc063e5ec981 */ /* 0x000ea6000c1e1900 */
[----:B------:R-:W-:Y:S01]  /*153b0*/  @!P4 IMAD.WIDE R92, R48, 0x4, R62 ;  /* 0x00000004305cc825 */ /* 0x000fe200078e023e */
[----:B------:R-:W2:Y:S04]  /*153c0*/  @!P4 LDG.E R98, desc[UR6][R62.64+0x4] ;  /* 0x000004063e62c981 */ /* 0x000ea8000c1e1900 */
[----:B------:R-:W2:Y:S04]  /*153d0*/  @!P4 LDG.E R110, desc[UR6][R110.64] ;  /* 0x000000066e6ec981 */ /* 0x000ea8000c1e1900 */
[----:B------:R0:W2:Y:S01]  /*153e0*/  @!P4 LDG.E R104, desc[UR6][R92.64] ;  /* 0x000000065c68c981 */ /* 0x0000a2000c1e1900 */
[----:B------:R-:W-:Y:S01]  /*153f0*/  ISETP.GT.OR P2, PT, R3, R16, P2 ;  /* 0x000000100300720c */ /* 0x000fe20001744670 */
[----:B-1----:R-:W-:-:S04]  /*15400*/  @!P5 IMAD.WIDE R112, R125, 0x4, R60 ;  /* 0x000000047d70d825 */ /* 0x002fc800078e023c */
[----:B------:R-:W-:Y:S02]  /*15410*/  IMAD R121, R48, R3, R83 ;  /* 0x0000000330797224 */ /* 0x000fe400078e0253 */
[----:B------:R-:W2:Y:S06]  /*15420*/  @!P5 LDG.E R113, desc[UR6][R112.64] ;  /* 0x000000067071d981 */ /* 0x000eac000c1e1900 */
[----:B------:R-:W1:Y:S01]  /*15430*/  @!P2 LDC.64 R64, c[0x0][0x388] ;  /* 0x0000e200ff40ab82 */ /* 0x000e620000000a00 */
[C---:B------:R-:W-:Y:S02]  /*15440*/  @!P2 IADD3 R115, PT, PT, R121.reuse, -0x2, -R16 ;  /* 0xfffffffe7973a810 */ /* 0x040fe40007ffe810 */
[----:B0-----:R-:W-:Y:S01]  /*15450*/  @!P0 LEA R93, R4, R27, 0x2 ;  /* 0x0000001b045d8211 */ /* 0x001fe200078e10ff */
[----:B-1----:R-:W-:-:S04]  /*15460*/  @!P2 IMAD.WIDE R66, R121, 0x4, R64 ;  /* 0x000000047942a825 */ /* 0x002fc800078e0240 */
[----:B------:R-:W-:Y:S02]  /*15470*/  @!P2 IMAD.WIDE R64, R115, 0x4, R64 ;  /* 0x000000047340a825 */ /* 0x000fe400078e0240 */
[----:B------:R-:W2:Y:S02]  /*15480*/  @!P2 LDG.E R115, desc[UR6][R66.64+-0x4] ;  /* 0xfffffc064273a981 */ /* 0x000ea4000c1e1900 */
[----:B------:R-:W-:Y:S02]  /*15490*/  @!P2 IMAD.WIDE R62, R48, 0x4, R66 ;  /* 0x00000004303ea825 */ /* 0x000fe400078e0242 */
[----:B------:R0:W2:Y:S04]  /*154a0*/  @!P2 LDG.E R96, desc[UR6][R66.64+0x4] ;  /* 0x000004064260a981 */ /* 0x0000a8000c1e1900 */
[----:B------:R-:W2:Y:S04]  /*154b0*/  @!P2 LDG.E R100, desc[UR6][R64.64] ;  /* 0x000000064064a981 */ /* 0x000ea8000c1e1900 */
[----:B------:R1:W2:Y:S01]  /*154c0*/  @!P2 LDG.E R119, desc[UR6][R62.64] ;  /* 0x000000063e77a981 */ /* 0x0002a2000c1e1900 */
[----:B0-----:R-:W-:-:S02]  /*154d0*/  VIMNMX R67, PT, PT, R3, R71, !PT ;  /* 0x0000004703437248 */ /* 0x001fc40007fe0100 */
[----:B------:R-:W-:Y:S01]  /*154e0*/  @!P4 LEA R111, R4, R13, 0x2 ;  /* 0x0000000d046fc211 */ /* 0x000fe200078e10ff */
[----:B---3--:R-:W-:Y:S04]  /*154f0*/  @!P0 STS [R33+0x38], R76 ;  /* 0x0000384c21008388 */ /* 0x008fe80000000800 */
[----:B----4-:R-:W-:Y:S04]  /*15500*/  @!P0 STS [R29+0x38], R86 ;  /* 0x000038561d008388 */ /* 0x010fe80000000800 */
[----:B-----5:R-:W-:Y:S04]  /*15510*/  @!P0 STS [R27+0x38], R88 ;  /* 0x000038581b008388 */ /* 0x020fe80000000800 */
[----:B------:R0:W-:Y:S01]  /*15520*/  @!P0 STS [R93+0x38], R90 ;  /* 0x0000385a5d008388 */ /* 0x0001e20000000800 */
[----:B------:R-:W-:-:S03]  /*15530*/  ISETP.GE.AND P0, PT, R83, R48, PT ;  /* 0x000000305300720c */ /* 0x000fc60003f06270 */
[----:B------:R-:W-:Y:S01]  /*15540*/  @!P6 STS [R10+0x38], R117 ;  /* 0x000038750a00e388 */ /* 0x000fe20000000800 */
[----:B------:R-:W-:-:S04]  /*15550*/  ISETP.GE.AND P6, PT, R71, 0x1, PT ;  /* 0x000000014700780c */ /* 0x000fc80003fc6270 */
[----:B------:R-:W-:-:S05]  /*15560*/  ISETP.GT.OR P6, PT, R67, R16, !P6 ;  /* 0x000000104300720c */ /* 0x000fca00077c4670 */
[----:B-1----:R-:W-:-:S05]  /*15570*/  @!P0 IMAD.WIDE R62, R121, 0x4, R60 ;  /* 0x00000004793e8825 */ /* 0x002fca00078e023c */
[----:B------:R1:W3:Y:S03]  /*15580*/  @!P0 LDG.E R102, desc[UR6][R62.64] ;  /* 0x000000063e668981 */ /* 0x0002e6000c1e1900 */
[----:B------:R-:W0:Y:S01]  /*15590*/  @!P6 LDC.64 R66, c[0x0][0x388] ;  /* 0x0000e200ff42eb82 */ /* 0x000e220000000a00 */
[----:B------:R-:W-:Y:S01]  /*155a0*/  IADD3 R121, PT, PT, R46, R121, RZ ;  /* 0x000000792e797210 */ /* 0x000fe20007ffe0ff */
[----:B--2---:R-:W-:Y:S04]  /*155b0*/  @!P4 STS [R19+0x38], R94 ;  /* 0x0000385e1300c388 */ /* 0x004fe80000000800 */
[----:B------:R-:W-:Y:S04]  /*155c0*/  @!P4 STS [R15+0x38], R98 ;  /* 0x000038620f00c388 */ /* 0x000fe80000000800 */
[----:B------:R-:W-:Y:S01]  /*155d0*/  @!P4 STS [R13+0x38], R110 ;  /* 0x0000386e0d00c388 */ /* 0x000fe20000000800 */
[----:B------:R-:W-:-:S03]  /*155e0*/  @!P6 IADD3 R65, PT, PT, R121, -0x2, -R16 ;  /* 0xfffffffe7941e810 */ /* 0x000fc60007ffe810 */
[----:B------:R2:W-:Y:S01]  /*155f0*/  @!P4 STS [R111+0x38], R104 ;  /* 0x000038686f00c388 */ /* 0x0005e20000000800 */
[----:B------:R-:W-:Y:S01]  /*15600*/  ISETP.GE.AND P4, PT, R71, R48, PT ;  /* 0x000000304700720c */ /* 0x000fe20003f86270 */
[----:B0-----:R-:W-:-:S04]  /*15610*/  @!P6 IMAD.WIDE R92, R121, 0x4, R66 ;  /* 0x00000004795ce825 */ /* 0x001fc800078e0242 */
[----:B------:R-:W-:Y:S01]  /*15620*/  @!P6 IMAD.WIDE R66, R65, 0x4, R66 ;  /* 0x000000044142e825 */ /* 0x000fe200078e0242 */
[----:B------:R-:W4:Y:S03]  /*15630*/  @!P6 LDG.E R71, desc[UR6][R92.64+-0x4] ;  /* 0xfffffc065c47e981 */ /* 0x000f26000c1e1900 */
[----:B------:R-:W-:Y:S01]  /*15640*/  @!P6 IMAD.WIDE R64, R48, 0x4, R92 ;  /* 0x000000043040e825 */ /* 0x000fe200078e025c */
[----:B------:R-:W5:Y:S04]  /*15650*/  @!P6 LDG.E R86, desc[UR6][R92.64+0x4] ;  /* 0x000004065c56e981 */ /* 0x000f68000c1e1900 */
[----:B------:R0:W5:Y:S04]  /*15660*/  @!P6 LDG.E R88, desc[UR6][R66.64] ;  /* 0x000000064258e981 */ /* 0x000168000c1e1900 */
[----:B--2---:R-:W2:Y:S01]  /*15670*/  @!P6 LDG.E R111, desc[UR6][R64.64] ;  /* 0x00000006406fe981 */ /* 0x004ea2000c1e1900 */
[----:B-1----:R-:W-:-:S05]  /*15680*/  @!P4 IMAD.WIDE R62, R121, 0x4, R60 ;  /* 0x00000004793ec825 */ /* 0x002fca00078e023c */
[----:B------:R1:W2:Y:S04]  /*15690*/  @!P4 LDG.E R90, desc[UR6][R62.64] ;  /* 0x000000063e5ac981 */ /* 0x0002a8000c1e1900 */
[----:B------:R-:W-:Y:S01]  /*156a0*/  @!P5 STS [R8+0x38], R113 ;  /* 0x000038710800d388 */ /* 0x000fe20000000800 */
[----:B------:R-:W-:Y:S02]  /*156b0*/  ISETP.GE.AND P5, PT, R79, 0x1, PT ;  /* 0x000000014f00780c */ /* 0x000fe40003fa6270 */
[----:B------:R-:W-:Y:S01]  /*156c0*/  VIMNMX R117, PT, PT, R3, R79, !PT ;  /* 0x0000004f03757248 */ /* 0x000fe20007fe0100 */
[----:B------:R-:W1:Y:S03]  /*156d0*/  @!P0 LDC R76, c[0x0][0x360] ;  /* 0x0000d800ff4c8b82 */ /* 0x000e660000000800 */
[----:B------:R-:W-:Y:S01]  /*156e0*/  ISETP.GT.OR P5, PT, R117, R16, !P5 ;  /* 0x000000107500720c */ /* 0x000fe20006fa4670 */
[----:B------:R-:W-:Y:S04]  /*156f0*/  @!P2 STS [R84+0x3c], R115 ;  /* 0x00003c735400a388 */ /* 0x000fe80000000800 */
[----:B------:R-:W-:Y:S04]  /*15700*/  @!P2 STS [R77+0x3c], R96 ;  /* 0x00003c604d00a388 */ /* 0x000fe80000000800 */
[----:B------:R1:W-:Y:S04]  /*15710*/  @!P2 STS [R97+0x3c], R100 ;  /* 0x00003c646100a388 */ /* 0x0003e80000000800 */
[----:B------:R1:W-:Y:S01]  /*15720*/  @!P2 STS [R80+0x3c], R119 ;  /* 0x00003c775000a388 */ /* 0x0003e20000000800 */
[----:B------:R-:W-:Y:S01]  /*15730*/  ISETP.GE.AND P2, PT, R101, 0x1, PT ;  /* 0x000000016500780c */ /* 0x000fe20003f46270 */
[----:B0-----:R-:W0:Y:S01]  /*15740*/  @!P5 LDC.64 R66, c[0x0][0x388] ;  /* 0x0000e200ff42db82 */ /* 0x001e220000000a00 */
[----:B------:R-:W-:-:S04]  /*15750*/  VIMNMX R101, PT, PT, R3, R101, !PT ;  /* 0x0000006503657248 */ /* 0x000fc80007fe0100 */
[----:B------:R-:W-:Y:S01]  /*15760*/  ISETP.GT.OR P2, PT, R101, R16, !P2 ;  /* 0x000000106500720c */ /* 0x000fe20005744670 */
[----:B-1----:R-:W-:Y:S01]  /*15770*/  @!P0 IMAD R63, R40, R76, R9 ;  /* 0x0000004c283f8224 */ /* 0x002fe200078e0209 */
[----:B------:R-:W-:-:S03]  /*15780*/  IADD3 R93, PT, PT, R46, R121, RZ ;  /* 0x000000792e5d7210 */ /* 0x000fc60007ffe0ff */
[----:B------:R-:W-:Y:S01]  /*15790*/  @!P0 IMAD R64, R6, R63, RZ ;  /* 0x0000003f06408224 */ /* 0x000fe200078e02ff */
[----:B------:R-:W-:-:S04]  /*157a0*/  @!P5 IADD3 R97, PT, PT, R93, -0x2, -R16 ;  /* 0xfffffffe5d61d810 */ /* 0x000fc80007ffe810 */
[----:B------:R-:W-:-:S03]  /*157b0*/  @!P0 LEA R77, R64, R7, 0x2 ;  /* 0x00000007404d8211 */ /* 0x000fc600078e10ff */
[----:B------:R-:W1:Y:S08]  /*157c0*/  @!P2 LDC.64 R62, c[0x0][0x388] ;  /* 0x0000e200ff3eab82 */ /* 0x000e700000000a00 */
[----:B------:R-:W1:Y:S01]  /*157d0*/  @!P6 LDC R101, c[0x0][0x360] ;  /* 0x0000d800ff65eb82 */ /* 0x000e620000000800 */
[----:B0-----:R-:W-:-:S07]  /*157e0*/  @!P5 IMAD.WIDE R64, R93, 0x4, R66 ;  /* 0x000000045d40d825 */ /* 0x001fce00078e0242 */
[----:B------:R-:W0:Y:S01]  /*157f0*/  @!P4 LDC R94, c[0x0][0x360] ;  /* 0x0000d800ff5ecb82 */ /* 0x000e220000000800 */
[----:B------:R-:W-:Y:S01]  /*15800*/  @!P5 IMAD.WIDE R66, R97, 0x4, R66 ;  /* 0x000000046142d825 */ /* 0x000fe200078e0242 */
[----:B------:R-:W2:Y:S03]  /*15810*/  @!P5 LDG.E R80, desc[UR6][R64.64+0x4] ;  /* 0x000004064050d981 */ /* 0x000ea6000c1e1900 */
[----:B------:R-:W-:Y:S01]  /*15820*/  @!P5 IMAD.WIDE R96, R48, 0x4, R64 ;  /* 0x000000043060d825 */ /* 0x000fe200078e0240 */
[----:B------:R1:W2:Y:S05]  /*15830*/  @!P5 LDG.E R84, desc[UR6][R66.64] ;  /* 0x000000064254d981 */ /* 0x0002aa000c1e1900 */
[----:B------:R-:W2:Y:S01]  /*15840*/  @!P5 LDG.E R97, desc[UR6][R96.64] ;  /* 0x000000066061d981 */ /* 0x000ea2000c1e1900 */
[----:B------:R-:W-:-:S04]  /*15850*/  IADD3 R115, PT, PT, R46, R93, RZ ;  /* 0x0000005d2e737210 */ /* 0x000fc80007ffe0ff */
[----:B------:R-:W-:Y:S01]  /*15860*/  @!P2 IADD3 R113, PT, PT, R115, -0x2, -R16 ;  /* 0xfffffffe7371a810 */ /* 0x000fe20007ffe810 */
[----:B-1----:R-:W-:-:S04]  /*15870*/  @!P6 IMAD R101, R40, R101, R9 ;  /* 0x000000652865e224 */ /* 0x002fc800078e0209 */
[----:B------:R-:W-:-:S05]  /*15880*/  @!P6 IMAD R101, R6, R101, RZ ;  /* 0x000000650665e224 */ /* 0x000fca00078e02ff */
[----:B------:R-:W-:-:S04]  /*15890*/  @!P6 LEA R66, R101, R52, 0x2 ;  /* 0x000000346542e211 */ /* 0x000fc800078e10ff */
[----:B------:R-:W-:Y:S01]  /*158a0*/  @!P6 LEA R66, R81, R66, 0x2 ;  /* 0x000000425142e211 */ /* 0x000fe200078e10ff */
[----:B---3--:R1:W-:Y:S01]  /*158b0*/  @!P0 STS [R77+0x3c], R102 ;  /* 0x00003c664d008388 */ /* 0x0083e20000000800 */
[----:B------:R-:W-:-:S03]  /*158c0*/  ISETP.GE.AND P0, PT, R79, R48, PT ;  /* 0x000000304f00720c */ /* 0x000fc60003f06270 */
[----:B------:R3:W2:Y:S01]  /*158d0*/  @!P5 LDG.E R79, desc[UR6][R64.64+-0x4] ;  /* 0xfffffc06404fd981 */ /* 0x0006a2000c1e1900 */
[----:B-1----:R-:W-:-:S09]  /*158e0*/  @!P2 IMAD.WIDE R76, R115, 0x4, R62 ;  /* 0x00000004734ca825 */ /* 0x002fd200078e023e */
[----:B------:R-:W-:-:S04]  /*158f0*/  @!P0 IMAD.WIDE R92, R93, 0x4, R60 ;  /* 0x000000045d5c8825 */ /* 0x000fc800078e023c */
[----:B---3--:R-:W-:-:S04]  /*15900*/  @!P2 IMAD.WIDE R64, R113, 0x4, R62 ;  /* 0x000000047140a825 */ /* 0x008fc800078e023e */
[----:B------:R-:W-:Y:S01]  /*15910*/  @!P2 IMAD.WIDE R62, R48, 0x4, R76 ;  /* 0x00000004303ea825 */ /* 0x000fe200078e024c */
[----:B------:R-:W3:Y:S04]  /*15920*/  @!P2 LDG.E R96, desc[UR6][R76.64+0x4] ;  /* 0x000004064c60a981 */ /* 0x000ee8000c1e1900 */
[----:B------:R-:W3:Y:S01]  /*15930*/  @!P0 LDG.E R92, desc[UR6][R92.64] ;  /* 0x000000065c5c8981 */ /* 0x000ee2000c1e1900 */
[----:B0-----:R-:W-:-:S03]  /*15940*/  @!P4 IMAD R113, R40, R94, R9 ;  /* 0x0000005e2871c224 */ /* 0x001fc600078e0209 */
[----:B------:R-:W3:Y:S04]  /*15950*/  @!P2 LDG.E R94, desc[UR6][R76.64+-0x4] ;  /* 0xfffffc064c5ea981 */ /* 0x000ee8000c1e1900 */
[----:B------:R0:W3:Y:S04]  /*15960*/  @!P2 LDG.E R98, desc[UR6][R64.64] ;  /* 0x000000064062a981 */ /* 0x0000e8000c1e1900 */
[----:B------:R1:W3:Y:S01]  /*15970*/  @!P2 LDG.E R93, desc[UR6][R62.64] ;  /* 0x000000063e5da981 */ /* 0x0002e2000c1e1900 */
[----:B------:R-:W-:-:S03]  /*15980*/  @!P4 IMAD R100, R6, R113, RZ ;  /* 0x000000710664c224 */ /* 0x000fc600078e02ff */
[----:B----4-:R-:W-:Y:S04]  /*15990*/  @!P6 STS [R66+0x40], R71 ;  /* 0x000040474200e388 */ /* 0x010fe80000000800 */
[----:B-----5:R4:W-:Y:S04]  /*159a0*/  @!P6 STS [R107+0x40], R86 ;  /* 0x000040566b00e388 */ /* 0x0209e80000000800 */
[----:B------:R-:W-:Y:S01]  /*159b0*/  @!P6 STS [R105+0x40], R88 ;  /* 0x000040586900e388 */ /* 0x000fe20000000800 */
[----:B------:R-:W-:-:S03]  /*159c0*/  @!P4 LEA R100, R100, R7, 0x2 ;  /* 0x000000076464c211 */ /* 0x000fc600078e10ff */
[----:B--2---:R2:W-:Y:S01]  /*159d0*/  @!P6 STS [R82+0x40], R111 ;  /* 0x0000406f5200e388 */ /* 0x0045e20000000800 */
[----:B------:R-:W-:Y:S02]  /*159e0*/  ISETP.GE.AND P6, PT, R109, R48, PT ;  /* 0x000000306d00720c */ /* 0x000fe40003fc6270 */
[----:B------:R-:W-:Y:S02]  /*159f0*/  @!P4 LEA R101, R81, R100, 0x2 ;  /* 0x000000645165c211 */ /* 0x000fe400078e10ff */
[----:B0-----:R-:W-:-:S03]  /*15a00*/  VIMNMX R65, PT, PT, R3, R103, !PT ;  /* 0x0000006703417248 */ /* 0x001fc60007fe0100 */
[----:B------:R0:W-:Y:S01]  /*15a10*/  @!P4 STS [R101+0x40], R90 ;  /* 0x0000405a6500c388 */ /* 0x0001e20000000800 */
[----:B------:R-:W-:-:S04]  /*15a20*/  ISETP.GE.AND P4, PT, R103, 0x1, PT ;  /* 0x000000016700780c */ /* 0x000fc80003f86270 */
[----:B------:R-:W-:Y:S01]  /*15a30*/  ISETP.GT.OR P4, PT, R65, R16, !P4 ;  /* 0x000000104100720c */ /* 0x000fe20006784670 */
[----:B------:R-:W-:-:S05]  /*15a40*/  @!P6 IMAD.WIDE R76, R115, 0x4, R60 ;  /* 0x00000004734ce825 */ /* 0x000fca00078e023c */
[----:B------:R5:W3:Y:S07]  /*15a50*/  @!P6 LDG.E R100, desc[UR6][R76.64] ;  /* 0x000000064c64e981 */ /* 0x000aee000c1e1900 */
[----:B------:R-:W0:Y:S01]  /*15a60*/  @!P4 LDC.64 R64, c[0x0][0x388] ;  /* 0x0000e200ff40cb82 */ /* 0x000e220000000a00 */
[----:B----4-:R-:W-:-:S04]  /*15a70*/  IADD3 R107, PT, PT, R46, R115, RZ ;  /* 0x000000732e6b7210 */ /* 0x010fc80007ffe0ff */
[C---:B-1----:R-:W-:Y:S01]  /*15a80*/  @!P4 IADD3 R63, PT, PT, R107.reuse, -0x2, -R16 ;  /* 0xfffffffe6b3fc810 */ /* 0x042fe20007ffe810 */
[----:B0-----:R-:W-:-:S04]  /*15a90*/  @!P4 IMAD.WIDE R66, R107, 0x4, R64 ;  /* 0x000000046b42c825 */ /* 0x001fc800078e0240 */
[----:B------:R-:W-:Y:S01]  /*15aa0*/  @!P4 IMAD.WIDE R64, R63, 0x4, R64 ;  /* 0x000000043f40c825 */ /* 0x000fe200078e0240 */
[----:B------:R-:W4:Y:S03]  /*15ab0*/  @!P4 LDG.E R71, desc[UR6][R66.64+-0x4] ;  /* 0xfffffc064247c981 */ /* 0x000f26000c1e1900 */
[----:B------:R-:W-:Y:S01]  /*15ac0*/  @!P4 IMAD.WIDE R62, R48, 0x4, R66 ;  /* 0x00000004303ec825 */ /* 0x000fe200078e0242 */
[----:B--2---:R-:W2:Y:S04]  /*15ad0*/  @!P4 LDG.E R82, desc[UR6][R66.64+0x4] ;  /* 0x000004064252c981 */ /* 0x004ea8000c1e1900 */
[----:B------:R-:W2:Y:S04]  /*15ae0*/  @!P4 LDG.E R86, desc[UR6][R64.64] ;  /* 0x000000064056c981 */ /* 0x000ea8000c1e1900 */
[----:B------:R0:W2:Y:S01]  /*15af0*/  @!P4 LDG.E R101, desc[UR6][R62.64] ;  /* 0x000000063e65c981 */ /* 0x0000a2000c1e1900 */
[----:B-----5:R-:W1:Y:S08]  /*15b00*/  @!P0 LDC R77, c[0x0][0x360] ;  /* 0x0000d800ff4d8b82 */ /* 0x020e700000000800 */
[----:B------:R-:W5:Y:S01]  /*15b10*/  @!P2 LDC R105, c[0x0][0x360] ;  /* 0x0000d800ff69ab82 */ /* 0x000f620000000800 */
[----:B------:R-:W-:-:S04]  /*15b20*/  IADD3 R109, PT, PT, R46, R103, RZ ;  /* 0x000000672e6d7210 */ /* 0x000fc80007ffe0ff */
[----:B0-----:R-:W-:-:S03]  /*15b30*/  VIMNMX R63, PT, PT, R3, R109, !PT ;  /* 0x0000006d033f7248 */ /* 0x001fc60007fe0100 */
[----:B------:R-:W0:Y:S01]  /*15b40*/  @!P6 LDC R76, c[0x0][0x360] ;  /* 0x0000d800ff4ceb82 */ /* 0x000e220000000800 */
[C-C-:B-1----:R-:W-:Y:S02]  /*15b50*/  @!P0 IMAD R77, R40.reuse, R77, R9.reuse ;  /* 0x0000004d284d8224 */ /* 0x142fe400078e0209 */
[----:B-----5:R-:W-:Y:S02]  /*15b60*/  @!P2 IMAD R105, R40, R105, R9 ;  /* 0x000000692869a224 */ /* 0x020fe400078e0209 */
[C---:B------:R-:W-:Y:S02]  /*15b70*/  @!P0 IMAD R62, R6.reuse, R77, RZ ;  /* 0x0000004d063e8224 */ /* 0x040fe400078e02ff */
[----:B------:R-:W-:-:S03]  /*15b80*/  @!P2 IMAD R105, R6, R105, RZ ;  /* 0x000000690669a224 */ /* 0x000fc600078e02ff */
[----:B------:R-:W-:Y:S02]  /*15b90*/  @!P0 LEA R62, R62, R7, 0x2 ;  /* 0x000000073e3e8211 */ /* 0x000fe400078e10ff */
[----:B------:R-:W-:Y:S02]  /*15ba0*/  @!P2 LEA R64, R105, R52, 0x2 ;  /* 0x000000346940a211 */ /* 0x000fe400078e10ff */
[----:B------:R-:W-:Y:S02]  /*15bb0*/  @!P0 LEA R77, R81, R62, 0x3 ;  /* 0x0000003e514d8211 */ /* 0x000fe400078e18ff */
[----:B------:R-:W-:Y:S01]  /*15bc0*/  @!P2 LEA R64, R5, R64, 0x3 ;  /* 0x000000400540a211 */ /* 0x000fe200078e18ff */
[----:B------:R1:W-:Y:S04]  /*15bd0*/  @!P5 STS [R68+0x3c], R79 ;  /* 0x00003c4f4400d388 */ /* 0x0003e80000000800 */
[----:B------:R-:W-:Y:S04]  /*15be0*/  @!P5 STS [R95+0x3c], R80 ;  /* 0x00003c505f00d388 */ /* 0x000fe80000000800 */
[----:B------:R5:W-:Y:S04]  /*15bf0*/  @!P5 STS [R89+0x3c], R84 ;  /* 0x00003c545900d388 */ /* 0x000be80000000800 */
[----:B------:R0:W-:Y:S01]  /*15c00*/  @!P5 STS [R44+0x3c], R97 ;  /* 0x00003c612c00d388 */ /* 0x0001e20000000800 */
[----:B------:R-:W-:-:S04]  /*15c10*/  ISETP.GE.AND P5, PT, R109, 0x1, PT ;  /* 0x000000016d00780c */ /* 0x000fc80003fa6270 */
[----:B------:R-:W-:Y:S02]  /*15c20*/  ISETP.GT.OR P5, PT, R63, R16, !P5 ;  /* 0x000000103f00720c */ /* 0x000fe40006fa4670 */
[----:B-1----:R-:W-:Y:S01]  /*15c30*/  @!P2 LEA R79, R81, R64, 0x2 ;  /* 0x00000040514fa211 */ /* 0x002fe200078e10ff */
[----:B---3--:R-:W-:Y:S01]  /*15c40*/  @!P0 STS [R77+0x44], R92 ;  /* 0x0000445c4d008388 */ /* 0x008fe20000000800 */
[----:B------:R-:W-:-:S03]  /*15c50*/  ISETP.GE.AND P0, PT, R103, R48, PT ;  /* 0x000000306700720c */ /* 0x000fc60003f06270 */
[----:B------:R-:W-:Y:S01]  /*15c60*/  @!P2 STS [R79+0x40], R94 ;  /* 0x0000405e4f00a388 */ /* 0x000fe20000000800 */
[----:B-----5:R-:W-:-:S03]  /*15c70*/  IADD3 R89, PT, PT, R46, R109, RZ ;  /* 0x0000006d2e597210 */ /* 0x020fc60007ffe0ff */
[----:B------:R-:W-:Y:S02]  /*15c80*/  @!P2 STS [R99+0x3c], R96 ;  /* 0x00003c606300a388 */ /* 0x000fe40000000800 */
[----:B------:R-:W1:Y:S02]  /*15c90*/  @!P5 LDC.64 R66, c[0x0][0x388] ;  /* 0x0000e200ff42db82 */ /* 0x000e640000000a00 */
[----:B------:R3:W-:Y:S01]  /*15ca0*/  @!P2 STS [R85+0x3c], R98 ;  /* 0x00003c625500a388 */ /* 0x0007e20000000800 */
[----:B------:R-:W-:-:S03]  /*15cb0*/  VIMNMX R65, PT, PT, R3, R89, !PT ;  /* 0x0000005903417248 */ /* 0x000fc60007fe0100 */
[----:B------:R5:W-:Y:S01]  /*15cc0*/  @!P2 STS [R78+0x3c], R93 ;  /* 0x00003c5d4e00a388 */ /* 0x000be20000000800 */
[----:B------:R-:W-:-:S04]  /*15cd0*/  ISETP.GE.AND P2, PT, R89, 0x1, PT ;  /* 0x000000015900780c */ /* 0x000fc80003f46270 */
[----:B------:R-:W-:Y:S01]  /*15ce0*/  ISETP.GT.OR P2, PT, R65, R16, !P2 ;  /* 0x000000104100720c */ /* 0x000fe20005744670 */
[----:B------:R-:W-:-:S04]  /*15cf0*/  @!P0 IMAD.WIDE R64, R107, 0x4, R60 ;  /* 0x000000046b408825 */ /* 0x000fc800078e023c */
[----:B0-----:R-:W-:Y:S01]  /*15d00*/  @!P6 IMAD R63, R40, R76, R9 ;  /* 0x0000004c283fe224 */ /* 0x001fe200078e0209 */
[----:B------:R0:W2:Y:S03]  /*15d10*/  @!P0 LDG.E R68, desc[UR6][R64.64] ;  /* 0x0000000640448981 */ /* 0x0000a6000c1e1900 */
[----:B------:R-:W-:Y:S01]  /*15d20*/  @!P6 IMAD R44, R6, R63, RZ ;  /* 0x0000003f062ce224 */ /* 0x000fe200078e02ff */
[----:B---3--:R-:W-:-:S04]  /*15d30*/  IADD3 R85, PT, PT, R46, R107, RZ ;  /* 0x0000006b2e557210 */ /* 0x008fc80007ffe0ff */
[C---:B------:R-:W-:Y:S02]  /*15d40*/  @!P5 IADD3 R79, PT, PT, R85.reuse, -0x2, -R16 ;  /* 0xfffffffe554fd810 */ /* 0x040fe40007ffe810 */
[----:B------:R-:W-:Y:S01]  /*15d50*/  @!P6 LEA R44, R44, R7, 0x2 ;  /* 0x000000072c2ce211 */ /* 0x000fe200078e10ff */
[----:B-1----:R-:W-:-:S04]  /*15d60*/  @!P5 IMAD.WIDE R76, R85, 0x4, R66 ;  /* 0x00000004554cd825 */ /* 0x002fc800078e0242 */
[----:B------:R-:W-:Y:S01]  /*15d70*/  @!P5 IMAD.WIDE R66, R79, 0x4, R66 ;  /* 0x000000044f42d825 */ /* 0x000fe200078e0242 */
[----:B------:R-:W1:Y:S01]  /*15d80*/  @!P2 LDC.64 R62, c[0x0][0x388] ;  /* 0x0000e200ff3eab82 */ /* 0x000e620000000a00 */
[----:B------:R-:W-:Y:S01]  /*15d90*/  @!P6 LEA R44, R5, R44, 0x3 ;  /* 0x0000002c052ce211 */ /* 0x000fe200078e18ff */
[----:B-----5:R-:W3:Y:S01]  /*15da0*/  @!P5 LDG.E R93, desc[UR6][R76.64+-0x4] ;  /* 0xfffffc064c5dd981 */ /* 0x020ee2000c1e1900 */
[----:B0-----:R-:W-:Y:S02]  /*15db0*/  @!P5 IMAD.WIDE R64, R48, 0x4, R76 ;  /* 0x000000043040d825 */ /* 0x001fe400078e024c */
[----:B------:R-:W-:Y:S01]  /*15dc0*/  @!P6 LEA R99, R81, R44, 0x2 ;  /* 0x0000002c5163e211 */ /* 0x000fe200078e10ff */
[----:B------:R0:W5:Y:S04]  /*15dd0*/  @!P5 LDG.E R80, desc[UR6][R76.64+0x4] ;  /* 0x000004064c50d981 */ /* 0x000168000c1e1900 */
[----:B------:R-:W5:Y:S04]  /*15de0*/  @!P5 LDG.E R66, desc[UR6][R66.64] ;  /* 0x000000064242d981 */ /* 0x000f68000c1e1900 */
[----:B------:R2:W5:Y:S04]  /*15df0*/  @!P5 LDG.E R95, desc[UR6][R64.64] ;  /* 0x00000006405fd981 */ /* 0x000568000c1e1900 */
[----:B------:R0:W-:Y:S01]  /*15e00*/  @!P6 STS [R99+0x40], R100 ;  /* 0x000040646300e388 */ /* 0x0001e20000000800 */
[----:B------:R-:W-:-:S02]  /*15e10*/  ISETP.GE.AND P6, PT, R109, R48, PT ;  /* 0x000000306d00720c */ /* 0x000fc40003fc6270 */
[----:B------:R-:W-:-:S04]  /*15e20*/  IADD3 R97, PT, PT, R46, R85, RZ ;  /* 0x000000552e617210 */ /* 0x000fc80007ffe0ff */
[----:B------:R-:W-:-:S07]  /*15e30*/  @!P2 IADD3 R103, PT, PT, R97, -0x2, -R16 ;  /* 0xfffffffe6167a810 */ /* 0x000fce0007ffe810 */
[----:B------:R-:W-:-:S04]  /*15e40*/  @!P6 IMAD.WIDE R84, R85, 0x4, R60 ;  /* 0x000000045554e825 */ /* 0x000fc800078e023c */
[----:B-1----:R-:W-:-:S04]  /*15e50*/  @!P2 IMAD.WIDE R78, R97, 0x4, R62 ;  /* 0x00000004614ea825 */ /* 0x002fc800078e023e */
[----:B------:R-:W-:Y:S01]  /*15e60*/  @!P2 IMAD.WIDE R62, R103, 0x4, R62 ;  /* 0x00000004673ea825 */ /* 0x000fe200078e023e */
[----:B------:R-:W5:Y:S03]  /*15e70*/  @!P6 LDG.E R85, desc[UR6][R84.64] ;  /* 0x000000065455e981 */ /* 0x000f66000c1e1900 */
[----:B0-----:R-:W-:Y:S01]  /*15e80*/  @!P2 IMAD.WIDE R76, R48, 0x4, R78 ;  /* 0x00000004304ca825 */ /* 0x001fe200078e024e */
[----:B------:R-:W5:Y:S04]  /*15e90*/  @!P2 LDG.E R99, desc[UR6][R78.64+-0x4] ;  /* 0xfffffc064e63a981 */ /* 0x000f68000c1e1900 */
[----:B------:R-:W5:Y:S04]  /*15ea0*/  @!P2 LDG.E R88, desc[UR6][R78.64+0x4] ;  /* 0x000004064e58a981 */ /* 0x000f68000c1e1900 */
[----:B------:R0:W5:Y:S04]  /*15eb0*/  @!P2 LDG.E R90, desc[UR6][R62.64] ;  /* 0x000000063e5aa981 */ /* 0x000168000c1e1900 */
[----:B------:R-:W5:Y:S04]  /*15ec0*/  @!P2 LDG.E R77, desc[UR6][R76.64] ;  /* 0x000000064c4da981 */ /* 0x000f68000c1e1900 */
[----:B----4-:R-:W-:Y:S04]  /*15ed0*/  @!P4 STS [R38+0x3c], R71 ;  /* 0x00003c472600c388 */ /* 0x010fe80000000800 */
[----:B--2---:R-:W-:Y:S04]  /*15ee0*/  @!P4 STS [R73+0x3c], R82 ;  /* 0x00003c524900c388 */ /* 0x004fe80000000800 */
[----:B------:R1:W-:Y:S04]  /*15ef0*/  @!P4 STS [R87+0x3c], R86 ;  /* 0x00003c565700c388 */ /* 0x0003e80000000800 */
[----:B------:R-:W-:Y:S01]  /*15f00*/  @!P4 STS [R54+0x3c], R101 ;  /* 0x00003c653600c388 */ /* 0x000fe20000000800 */
[----:B------:R-:W-:-:S13]  /*15f10*/  ISETP.GE.AND P4, PT, R89, R48, PT ;  /* 0x000000305900720c */ /* 0x000fda0003f86270 */
[----:B------:R-:W-:-:S05]  /*15f20*/  @!P4 IMAD.WIDE R64, R97, 0x4, R60 ;  /* 0x000000046140c825 */ /* 0x000fca00078e023c */
[----:B------:R2:W4:Y:S01]  /*15f30*/  @!P4 LDG.E R103, desc[UR6][R64.64] ;  /* 0x000000064067c981 */ /* 0x000522000c1e1900 */
[----:B------:R-:W0:Y:S01]  /*15f40*/  @!P0 LDC R67, c[0x0][0x360] ;  /* 0x0000d800ff438b82 */ /* 0x000e220000000800 */
[----:B------:R-:W-:Y:S01]  /*15f50*/  IADD3 R89, PT, PT, R46, R89, RZ ;  /* 0x000000592e597210 */ /* 0x000fe20007ffe0ff */
[----:B0-----:R-:W-:-:S04]  /*15f60*/  @!P0 IMAD R67, R40, R67, R9 ;  /* 0x0000004328438224 */ /* 0x001fc800078e0209 */
[----:B------:R-:W-:-:S05]  /*15f70*/  @!P0 IMAD R44, R6, R67, RZ ;  /* 0x00000043062c8224 */ /* 0x000fca00078e02ff */
[----:B------:R-:W-:-:S04]  /*15f80*/  @!P0 LEA R44, R44, R7, 0x2 ;  /* 0x000000072c2c8211 */ /* 0x000fc800078e10ff */
[----:B------:R-:W-:-:S04]  /*15f90*/  @!P0 LEA R44, R5, R44, 0x3 ;  /* 0x0000002c052c8211 */ /* 0x000fc800078e18ff */
[----:B------:R-:W-:-:S04]  /*15fa0*/  @!P0 LEA R44, R5, R44, 0x2 ;  /* 0x0000002c052c8211 */ /* 0x000fc800078e10ff */
[----:B------:R-:W-:Y:S02]  /*15fb0*/  @!P0 LEA R67, R81, R44, 0x2 ;  /* 0x0000002c51438211 */ /* 0x000fe400078e10ff */
[-C--:B------:R-:W-:Y:S02]  /*15fc0*/  VIMNMX R63, PT, PT, R3, R89.reuse, !PT ;  /* 0x00000059033f7248 */ /* 0x080fe40007fe0100 */
[----:B-1----:R-:W-:-:S04]  /*15fd0*/  IADD3 R87, PT, PT, R46, R89, RZ ;  /* 0x000000592e577210 */ /* 0x002fc80007ffe0ff */
[----:B--2---:R-:W-:Y:S02]  /*15fe0*/  VIMNMX R65, PT, PT, R3, R87, !PT ;  /* 0x0000005703417248 */ /* 0x004fe40007fe0100 */
[----:B------:R-:W-:Y:S01]  /*15ff0*/  IADD3 R97, PT, PT, R46, R97, RZ ;  /* 0x000000612e617210 */ /* 0x000fe20007ffe0ff */
[----:B------:R-:W-:Y:S01]  /*16000*/  @!P0 STS [R67+0x40], R68 ;  /* 0x0000404443008388 */ /* 0x000fe20000000800 */
[----:B------:R-:W-:-:S04]  /*16010*/  ISETP.GE.AND P0, PT, R89, 0x1, PT ;  /* 0x000000015900780c */ /* 0x000fc80003f06270 */
[----:B------:R-:W-:Y:S01]  /*16020*/  ISETP.GT.OR P0, PT, R63, R16, !P0 ;  /* 0x000000103f00720c */ /* 0x000fe20004704670 */
[----:B---3--:R-:W-:Y:S04]  /*16030*/  @!P5 STS [R74+0x3c], R93 ;  /* 0x00003c5d4a00d388 */ /* 0x008fe80000000800 */
[----:B-----5:R0:W-:Y:S08]  /*16040*/  @!P5 STS [R51+0x3c], R80 ;  /* 0x00003c503300d388 */ /* 0x0201f00000000800 */
[----:B------:R-:W1:Y:S01]  /*16050*/  @!P0 LDC.64 R62, c[0x0][0x388] ;  /* 0x0000e200ff3e8b82 */ /* 0x000e620000000a00 */
[----:B------:R1:W-:Y:S04]  /*16060*/  @!P5 STS [R91+0x3c], R66 ;  /* 0x00003c425b00d388 */ /* 0x0003e80000000800 */
[----:B------:R-:W-:Y:S01]  /*16070*/  @!P5 STS [R72+0x3c], R95 ;  /* 0x00003c5f4800d388 */ /* 0x000fe20000000800 */
[----:B------:R-:W-:-:S04]  /*16080*/  ISETP.GE.AND P5, PT, R87, 0x1, PT ;  /* 0x000000015700780c */ /* 0x000fc80003fa6270 */
[----:B------:R-:W-:Y:S02]  /*16090*/  ISETP.GT.OR P5, PT, R65, R16, !P5 ;  /* 0x000000104100720c */ /* 0x000fe40006fa4670 */
[----:B0-----:R-:W-:-:S11]  /*160a0*/  @!P0 IADD3 R51, PT, PT, R97, -0x2, -R16 ;  /* 0xfffffffe61338810 */ /* 0x001fd60007ffe810 */
[----:B------:R-:W0:Y:S01]  /*160b0*/  @!P5 LDC.64 R64, c[0x0][0x388] ;  /* 0x0000e200ff40db82 */ /* 0x000e220000000a00 */
[----:B------:R2:W-:Y:S01]  /*160c0*/  @!P6 STS [R70+0x3c], R85 ;  /* 0x00003c554600e388 */ /* 0x0005e20000000800 */
[----:B------:R-:W-:Y:S01]  /*160d0*/  ISETP.GE.AND P6, PT, R89, R48, PT ;  /* 0x000000305900720c */ /* 0x000fe20003fc6270 */
[----:B-1----:R-:W-:-:S04]  /*160e0*/  @!P0 IMAD.WIDE R66, R97, 0x4, R62 ;  /* 0x0000000461428825 */ /* 0x002fc800078e023e */
[----:B------:R-:W-:Y:S01]  /*160f0*/  @!P0 IMAD.WIDE R62, R51, 0x4, R62 ;  /* 0x00000004333e8825 */ /* 0x000fe200078e023e */
[----:B------:R-:W-:Y:S01]  /*16100*/  @!P2 STS [R58+0x3c], R99 ;  /* 0x00003c633a00a388 */ /* 0x000fe20000000800 */
[----:B------:R-:W-:-:S03]  /*16110*/  IADD3 R89, PT, PT, R46, R87, RZ ;  /* 0x000000572e597210 */ /* 0x000fc60007ffe0ff */
[----:B------:R-:W-:Y:S01]  /*16120*/  @!P2 STS [R55+0x3c], R88 ;  /* 0x00003c583700a388 */ /* 0x000fe20000000800 */
[----:B--2---:R-:W-:-:S03]  /*16130*/  @!P0 IMAD.WIDE R70, R48, 0x4, R66 ;  /* 0x0000000430468825 */ /* 0x004fc600078e0242 */
[----:B------:R0:W-:Y:S04]  /*16140*/  @!P2 STS [R59+0x3c], R90 ;  /* 0x00003c5a3b00a388 */ /* 0x0001e80000000800 */
[----:B------:R-:W2:Y:S04]  /*16150*/  @!P0 LDG.E R51, desc[UR6][R66.64+-0x4] ;  /* 0xfffffc0642338981 */ /* 0x000ea8000c1e1900 */
[----:B------:R1:W-:Y:S04]  /*16160*/  @!P2 STS [R36+0x3c], R77 ;  /* 0x00003c4d2400a388 */ /* 0x0003e80000000800 */
[----:B------:R3:W5:Y:S01]  /*16170*/  @!P0 LDG.E R38, desc[UR6][R66.64+0x4] ;  /* 0x0000040642268981 */ /* 0x000762000c1e1900 */
[----:B------:R-:W-:-:S02]  /*16180*/  ISETP.GE.AND P2, PT, R89, 0x1, PT ;  /* 0x000000015900780c */ /* 0x000fc40003f46270 */
[----:B------:R-:W-:Y:S01]  /*16190*/  VIMNMX R73, PT, PT, R3, R89, !PT ;  /* 0x0000005903497248 */ /* 0x000fe20007fe0100 */
[----:B------:R-:W5:Y:S04]  /*161a0*/  @!P0 LDG.E R44, desc[UR6][R62.64] ;  /* 0x000000063e2c8981 */ /* 0x000f68000c1e1900 */
[----:B------:R-:W5:Y:S01]  /*161b0*/  @!P0 LDG.E R79, desc[UR6][R70.64] ;  /* 0x00000006464f8981 */ /* 0x000f62000c1e1900 */
[----:B------:R-:W-:Y:S01]  /*161c0*/  ISETP.GT.OR P2, PT, R73, R16, !P2 ;  /* 0x000000104900720c */ /* 0x000fe20005744670 */
[----:B------:R-:W-:Y:S01]  /*161d0*/  @!P6 IMAD.WIDE R72, R97, 0x4, R60 ;  /* 0x000000046148e825 */ /* 0x000fe200078e023c */
[----:B------:R-:W-:-:S04]  /*161e0*/  IADD3 R97, PT, PT, R46, R97, RZ ;  /* 0x000000612e617210 */ /* 0x000fc80007ffe0ff */
[C---:B------:R-:W-:Y:S01]  /*161f0*/  @!P5 IADD3 R85, PT, PT, R97.reuse, -0x2, -R16 ;  /* 0xfffffffe6155d810 */ /* 0x040fe20007ffe810 */
[--C-:B0-----:R-:W-:Y:S01]  /*16200*/  @!P5 IMAD.WIDE R58, R97, 0x4, R64.reuse ;  /* 0x00000004613ad825 */ /* 0x101fe200078e0240 */
[----:B-1----:R0:W5:Y:S03]  /*16210*/  @!P6 LDG.E R77, desc[UR6][R72.64] ;  /* 0x00000006484de981 */ /* 0x002166000c1e1900 */
[----:B------:R-:W-:-:S04]  /*16220*/  @!P5 IMAD.WIDE R64, R85, 0x4, R64 ;  /* 0x000000045540d825 */ /* 0x000fc800078e0240 */
[----:B---3--:R-:W-:Y:S01]  /*16230*/  @!P5 IMAD.WIDE R66, R48, 0x4, R58 ;  /* 0x000000043042d825 */ /* 0x008fe200078e023a */
[----:B------:R-:W3:Y:S04]  /*16240*/  @!P5 LDG.E R85, desc[UR6][R58.64+-0x4] ;  /* 0xfffffc063a55d981 */ /* 0x000ee8000c1e1900 */
[----:B------:R-:W3:Y:S04]  /*16250*/  @!P5 LDG.E R36, desc[UR6][R58.64+0x4] ;  /* 0x000004063a24d981 */ /* 0x000ee8000c1e1900 */
[----:B------:R1:W3:Y:S04]  /*16260*/  @!P5 LDG.E R64, desc[UR6][R64.64] ;  /* 0x000000064040d981 */ /* 0x0002e8000c1e1900 */
[----:B------:R-:W3:Y:S01]  /*16270*/  @!P5 LDG.E R67, desc[UR6][R66.64] ;  /* 0x000000064243d981 */ /* 0x000ee2000c1e1900 */
[----:B------:R-:W1:Y:S03]  /*16280*/  @!P2 LDC.64 R54, c[0x0][0x388] ;  /* 0x0000e200ff36ab82 */ /* 0x000e660000000a00 */
[----:B----4-:R4:W-:Y:S01]  /*16290*/  @!P4 STS [R30+0x3c], R103 ;  /* 0x00003c671e00c388 */ /* 0x0109e20000000800 */
[----:B------:R-:W-:-:S02]  /*162a0*/  ISETP.GE.AND P4, PT, R87, R48, PT ;  /* 0x000000305700720c */ /* 0x000fc40003f86270 */
[----:B------:R-:W-:-:S04]  /*162b0*/  IADD3 R87, PT, PT, R46, R97, RZ ;  /* 0x000000612e577210 */ /* 0x000fc80007ffe0ff */
[----:B0-----:R-:W-:-:S07]  /*162c0*/  @!P2 IADD3 R73, PT, PT, R87, -0x2, -R16 ;  /* 0xfffffffe5749a810 */ /* 0x001fce0007ffe810 */
[----:B------:R-:W-:-:S06]  /*162d0*/  @!P4 IMAD.WIDE R70, R97, 0x4, R60 ;  /* 0x000000046146c825 */ /* 0x000fcc00078e023c */
[----:B------:R-:W3:Y:S01]  /*162e0*/  @!P4 LDG.E R71, desc[UR6][R70.64] ;  /* 0x000000064647c981 */ /* 0x000ee2000c1e1900 */
[----:B-1----:R-:W-:-:S04]  /*162f0*/  @!P2 IMAD.WIDE R62, R87, 0x4, R54 ;  /* 0x00000004573ea825 */ /* 0x002fc800078e0236 */
[----:B------:R-:W-:Y:S01]  /*16300*/  @!P2 IMAD.WIDE R54, R73, 0x4, R54 ;  /* 0x000000044936a825 */ /* 0x000fe200078e0236 */
[----:B------:R-:W3:Y:S03]  /*16310*/  @!P2 LDG.E R91, desc[UR6][R62.64+-0x4] ;  /* 0xfffffc063e5ba981 */ /* 0x000ee6000c1e1900 */
[----:B------:R-:W-:Y:S01]  /*16320*/  @!P2 IMAD.WIDE R72, R48, 0x4, R62 ;  /* 0x000000043048a825 */ /* 0x000fe200078e023e */
[----:B----4-:R-:W4:Y:S04]  /*16330*/  @!P2 LDG.E R30, desc[UR6][R62.64+0x4] ;  /* 0x000004063e1ea981 */ /* 0x010f28000c1e1900 */
[----:B------:R0:W4:Y:S04]  /*16340*/  @!P2 LDG.E R68, desc[UR6][R54.64] ;  /* 0x000000063644a981 */ /* 0x000128000c1e1900 */
[----:B------:R-:W4:Y:S01]  /*16350*/  @!P2 LDG.E R73, desc[UR6][R72.64] ;  /* 0x000000064849a981 */ /* 0x000f22000c1e1900 */
[----:B------:R-:W-:-:S04]  /*16360*/  IADD3 R65, PT, PT, R46, R89, RZ ;  /* 0x000000592e417210 */ /* 0x000fc80007ffe0ff */
[-C--:B------:R-:W-:Y:S02]  /*16370*/  VIMNMX R59, PT, PT, R3, R65.reuse, !PT ;  /* 0x00000041033b7248 */ /* 0x080fe40007fe0100 */
[----:B------:R-:W-:Y:S01]  /*16380*/  IADD3 R93, PT, PT, R46, R65, RZ ;  /* 0x000000412e5d7210 */ /* 0x000fe20007ffe0ff */
[----:B--2---:R1:W-:Y:S04]  /*16390*/  @!P0 STS [R34+0x3c], R51 ;  /* 0x00003c3322008388 */ /* 0x0043e80000000800 */
[----:B-----5:R-:W-:Y:S04]  /*163a0*/  @!P0 STS [R57+0x3c], R38 ;  /* 0x00003c2639008388 */ /* 0x020fe80000000800 */
[----:B------:R-:W-:Y:S04]  /*163b0*/  @!P0 STS [R47+0x3c], R44 ;  /* 0x00003c2c2f008388 */ /* 0x000fe80000000800 */
[----:B------:R2:W-:Y:S01]  /*163c0*/  @!P0 STS [R50+0x3c], R79 ;  /* 0x00003c4f32008388 */ /* 0x0005e20000000800 */
[----:B------:R-:W-:-:S04]  /*163d0*/  ISETP.GE.AND P0, PT, R65, 0x1, PT ;  /* 0x000000014100780c */ /* 0x000fc80003f06270 */
[----:B------:R-:W-:Y:S01]  /*163e0*/  ISETP.GT.OR P0, PT, R59, R16, !P0 ;  /* 0x000000103b00720c */ /* 0x000fe20004704670 */
[----:B------:R-:W-:Y:S04]  /*163f0*/  @!P6 STS [R18+0x3c], R77 ;  /* 0x00003c4d1200e388 */ /* 0x000fe80000000800 */
[----:B---3--:R3:W-:Y:S04]  /*16400*/  @!P5 STS [R56+0x3c], R85 ;  /* 0x00003c553800d388 */ /* 0x0087e80000000800 */
[----:B------:R5:W-:Y:S04]  /*16410*/  @!P5 STS [R49+0x3c], R36 ;  /* 0x00003c243100d388 */ /* 0x000be80000000800 */
[----:B0-----:R-:W3:Y:S01]  /*16420*/  @!P0 LDC.64 R54, c[0x0][0x388] ;  /* 0x0000e200ff368b82 */ /* 0x001ee20000000a00 */
[----:B------:R-:W-:Y:S04]  /*16430*/  @!P5 STS [R69+0x3c], R64 ;  /* 0x00003c404500d388 */ /* 0x000fe80000000800 */
[----:B------:R-:W-:Y:S01]  /*16440*/  @!P5 STS [R42+0x3c], R67 ;  /* 0x00003c432a00d388 */ /* 0x000fe20000000800 */
[----:B------:R-:W-:-:S02]  /*16450*/  ISETP.GE.AND P5, PT, R89, R48, PT ;  /* 0x000000305900720c */ /* 0x000fc40003fa6270 */
[----:B------:R-:W-:Y:S02]  /*16460*/  ISETP.GE.AND P6, PT, R93, 0x1, PT ;  /* 0x000000015d00780c */ /* 0x000fe40003fc6270 */
[----:B-1----:R-:W-:-:S04]  /*16470*/  VIMNMX R51, PT, PT, R3, R93, !PT ;  /* 0x0000005d03337248 */ /* 0x002fc80007fe0100 */
[----:B------:R-:W-:-:S05]  /*16480*/  ISETP.GT.OR P6, PT, R51, R16, !P6 ;  /* 0x000000103300720c */ /* 0x000fca00077c4670 */
[----:B------:R-:W-:Y:S01]  /*16490*/  @!P5 IMAD.WIDE R58, R87, 0x4, R60 ;  /* 0x00000004573ad825 */ /* 0x000fe200078e023c */
[----:B------:R-:W-:-:S04]  /*164a0*/  IADD3 R87, PT, PT, R46, R87, RZ ;  /* 0x000000572e577210 */ /* 0x000fc80007ffe0ff */
[----:B------:R-:W-:-:S03]  /*164b0*/  @!P0 IADD3 R63, PT, PT, R87, -0x2, -R16 ;  /* 0xfffffffe573f8810 */ /* 0x000fc60007ffe810 */
[----:B--2---:R-:W0:Y:S01]  /*164c0*/  @!P6 LDC.64 R50, c[0x0][0x388] ;  /* 0x0000e200ff32eb82 */ /* 0x004e220000000a00 */
[----:B------:R0:W2:Y:S01]  /*164d0*/  @!P5 LDG.E R47, desc[UR6][R58.64] ;  /* 0x000000063a2fd981 */ /* 0x0000a2000c1e1900 */
[----:B---3--:R-:W-:-:S04]  /*164e0*/  @!P0 IMAD.WIDE R56, R87, 0x4, R54 ;  /* 0x0000000457388825 */ /* 0x008fc800078e0236 */
[----:B------:R-:W-:Y:S01]  /*164f0*/  @!P0 IMAD.WIDE R54, R63, 0x4, R54 ;  /* 0x000000043f368825 */ /* 0x000fe200078e0236 */
[----:B------:R1:W-:Y:S04]  /*16500*/  @!P4 STS [R32+0x3c], R71 ;  /* 0x00003c472000c388 */ /* 0x0003e80000000800 */
[----:B-----5:R-:W3:Y:S04]  /*16510*/  @!P0 LDG.E R49, desc[UR6][R56.64+-0x4] ;  /* 0xfffffc0638318981 */ /* 0x020ee8000c1e1900 */
[----:B------:R-:W5:Y:S01]  /*16520*/  @!P0 LDG.E R18, desc[UR6][R56.64+0x4] ;  /* 0x0000040638128981 */ /* 0x000f62000c1e1900 */
[----:B------:R-:W-:Y:S01]  /*16530*/  @!P0 IMAD.WIDE R62, R48, 0x4, R56 ;  /* 0x00000004303e8825 */ /* 0x000fe200078e0238 */
[----:B------:R-:W-:-:S02]  /*16540*/  ISETP.GE.AND P4, PT, R65, R48, PT ;  /* 0x000000304100720c */ /* 0x000fc40003f86270 */
[----:B------:R-:W-:Y:S04]  /*16550*/  @!P2 STS [R22+0x3c], R91 ;  /* 0x00003c5b1600a388 */ /* 0x000fe80000000800 */
[----:B-1----:R1:W5:Y:S04]  /*16560*/  @!P0 LDG.E R32, desc[UR6][R54.64] ;  /* 0x0000000636208981 */ /* 0x002368000c1e1900 */
[----:B------:R-:W5:Y:S04]  /*16570*/  @!P0 LDG.E R62, desc[UR6][R62.64] ;  /* 0x000000063e3e8981 */ /* 0x000f68000c1e1900 */
[----:B----4-:R-:W-:Y:S04]  /*16580*/  @!P2 STS [R39+0x3c], R30 ;  /* 0x00003c1e2700a388 */ /* 0x010fe80000000800 */
[----:B------:R4:W-:Y:S04]  /*16590*/  @!P2 STS [R53+0x3c], R68 ;  /* 0x00003c443500a388 */ /* 0x0009e80000000800 */
[----:B------:R1:W-:Y:S01]  /*165a0*/  @!P2 STS [R24+0x3c], R73 ;  /* 0x00003c491800a388 */ /* 0x0003e20000000800 */
[----:B------:R-:W-:-:S02]  /*165b0*/  ISETP.GE.AND P2, PT, R93, R48, PT ;  /* 0x000000305d00720c */ /* 0x000fc40003f46270 */
[----:B------:R-:W-:-:S05]  /*165c0*/  IADD3 R67, PT, PT, R46, R87, RZ ;  /* 0x000000572e437210 */ /* 0x000fca0007ffe0ff */
[C---:B0-----:R-:W-:Y:S01]  /*165d0*/  @!P6 IMAD.WIDE R58, R67.reuse, 0x4, R50 ;  /* 0x00000004433ae825 */ /* 0x041fe200078e0232 */
[----:B----4-:R-:W-:-:S03]  /*165e0*/  @!P6 IADD3 R53, PT, PT, R67, -0x2, -R16 ;  /* 0xfffffffe4335e810 */ /* 0x010fc60007ffe810 */
[----:B------:R-:W-:-:S04]  /*165f0*/  @!P4 IMAD.WIDE R38, R87, 0x4, R60 ;  /* 0x000000045726c825 */ /* 0x000fc800078e023c */
[----:B------:R-:W-:-:S04]  /*16600*/  @!P6 IMAD.WIDE R64, R48, 0x4, R58 ;  /* 0x000000043040e825 */ /* 0x000fc800078e023a */
[----:B------:R-:W-:-:S04]  /*16610*/  @!P6 IMAD.WIDE R50, R53, 0x4, R50 ;  /* 0x000000043532e825 */ /* 0x000fc800078e0232 */
[----:B-1----:R-:W-:Y:S01]  /*16620*/  @!P2 IMAD.WIDE R54, R67, 0x4, R60 ;  /* 0x000000044336a825 */ /* 0x002fe200078e023c */
[----:B------:R-:W4:Y:S04]  /*16630*/  @!P6 LDG.E R22, desc[UR6][R58.64+-0x4] ;  /* 0xfffffc063a16e981 */ /* 0x000f28000c1e1900 */
[----:B------:R-:W4:Y:S04]  /*16640*/  @!P4 LDG.E R39, desc[UR6][R38.64] ;  /* 0x000000062627c981 */ /* 0x000f28000c1e1900 */
[----:B------:R-:W4:Y:S04]  /*16650*/  @!P6 LDG.E R24, desc[UR6][R58.64+0x4] ;  /* 0x000004063a18e981 */ /* 0x000f28000c1e1900 */
[----:B------:R0:W4:Y:S04]  /*16660*/  @!P6 LDG.E R50, desc[UR6][R50.64] ;  /* 0x000000063232e981 */ /* 0x000128000c1e1900 */
[----:B------:R-:W4:Y:S04]  /*16670*/  @!P6 LDG.E R64, desc[UR6][R64.64] ;  /* 0x000000064040e981 */ /* 0x000f28000c1e1900 */
[----:B------:R-:W4:Y:S01]  /*16680*/  @!P2 LDG.E R55, desc[UR6][R54.64] ;  /* 0x000000063637a981 */ /* 0x000f22000c1e1900 */
[----:B------:R-:W-:-:S04]  /*16690*/  IADD3 R93, PT, PT, R46, R93, RZ ;  /* 0x0000005d2e5d7210 */ /* 0x000fc80007ffe0ff */
[CC--:B------:R-:W-:Y:S02]  /*166a0*/  VIMNMX R53, PT, PT, R3.reuse, R93.reuse, !PT ;  /* 0x0000005d03357248 */ /* 0x0c0fe40007fe0100 */
[----:B0-----:R-:W-:Y:S02]  /*166b0*/  IADD3 R51, PT, PT, R46, R93, RZ ;  /* 0x0000005d2e337210 */ /* 0x001fe40007ffe0ff */
[CC--:B------:R-:W-:Y:S02]  /*166c0*/  ISETP.GT.OR P3, PT, R3.reuse, R16.reuse, P3 ;  /* 0x000000100300720c */ /* 0x0c0fe40001f64670 */
[----:B------:R-:W-:Y:S02]  /*166d0*/  ISETP.GT.OR P1, PT, R3, R16, P1 ;  /* 0x000000100300720c */ /* 0x000fe40000f24670 */
[----:B------:R-:W-:Y:S01]  /*166e0*/  @!P6 LEA R57, R4, R41, 0x2 ;  /* 0x000000290439e211 */ /* 0x000fe200078e10ff */
[----:B--2---:R0:W-:Y:S01]  /*166f0*/  @!P5 STS [R28+0x3c], R47 ;  /* 0x00003c2f1c00d388 */ /* 0x0041e20000000800 */
[----:B------:R-:W-:-:S04]  /*16700*/  ISETP.GE.AND P5, PT, R93, 0x1, PT ;  /* 0x000000015d00780c */ /* 0x000fc80003fa6270 */
[----:B------:R-:W-:Y:S02]  /*16710*/  ISETP.GT.OR P5, PT, R53, R16, !P5 ;  /* 0x000000103500720c */ /* 0x000fe40006fa4670 */
[----:B------:R-:W-:Y:S01]  /*16720*/  @!P0 LEA R53, R4, R45, 0x2 ;  /* 0x0000002d04358211 */ /* 0x000fe200078e10ff */
[----:B---3--:R-:W-:Y:S04]  /*16730*/  @!P0 STS [R12+0x3c], R49 ;  /* 0x00003c310c008388 */ /* 0x008fe80000000800 */
[----:B-----5:R-:W-:Y:S01]  /*16740*/  @!P0 STS [R37+0x3c], R18 ;  /* 0x00003c1225008388 */ /* 0x020fe20000000800 */
[----:B0-----:R-:W-:-:S03]  /*16750*/  VIMNMX R47, PT, PT, R3, R51, !PT ;  /* 0x00000033032f7248 */ /* 0x001fc60007fe0100 */
[----:B------:R0:W-:Y:S04]  /*16760*/  @!P0 STS [R45+0x3c], R32 ;  /* 0x00003c202d008388 */ /* 0x0001e80000000800 */
[----:B------:R1:W-:Y:S01]  /*16770*/  @!P0 STS [R53+0x3c], R62 ;  /* 0x00003c3e35008388 */ /* 0x0003e20000000800 */
[----:B------:R-:W-:-:S04]  /*16780*/  ISETP.GE.AND P0, PT, R51, 0x1, PT ;  /* 0x000000013300780c */ /* 0x000fc80003f06270 */
[----:B------:R-:W-:Y:S01]  /*16790*/  ISETP.GT.OR P0, PT, R47, R16, !P0 ;  /* 0x000000102f00720c */ /* 0x000fe20004704670 */
[----:B0-----:R-:W0:Y:S01]  /*167a0*/  @!P5 LDC.64 R44, c[0x0][0x388] ;  /* 0x0000e200ff2cdb82 */ /* 0x001e220000000a00 */
[----:B------:R-:W-:-:S11]  /*167b0*/  IADD3 R37, PT, PT, R46, R51, RZ ;  /* 0x000000332e257210 */ /* 0x000fd60007ffe0ff */
[----:B-1----:R-:W1:Y:S01]  /*167c0*/  @!P0 LDC.64 R62, c[0x0][0x388] ;  /* 0x0000e200ff3e8b82 */ /* 0x002e620000000a00 */
[----:B----4-:R2:W-:Y:S04]  /*167d0*/  @!P4 STS [R26+0x3c], R39 ;  /* 0x00003c271a00c388 */ /* 0x0105e80000000800 */
[----:B------:R3:W-:Y:S04]  /*167e0*/  @!P6 STS [R21+0x3c], R22 ;  /* 0x00003c161500e388 */ /* 0x0007e80000000800 */
[----:B------:R-:W-:Y:S01]  /*167f0*/  @!P6 STS [R43+0x3c], R24 ;  /* 0x00003c182b00e388 */ /* 0x000fe20000000800 */
[----:B------:R-:W-:-:S03]  /*16800*/  ISETP.GE.AND P4, PT, R93, R48, PT ;  /* 0x000000305d00720c */ /* 0x000fc60003f86270 */
[----:B------:R4:W-:Y:S04]  /*16810*/  @!P6 STS [R41+0x3c], R50 ;  /* 0x00003c322900e388 */ /* 0x0009e80000000800 */
[----:B------:R-:W-:Y:S04]  /*16820*/  @!P6 STS [R57+0x3c], R64 ;  /* 0x00003c403900e388 */ /* 0x000fe80000000800 */
[----:B------:R0:W-:Y:S01]  /*16830*/  @!P2 STS [R20+0x3c], R55 ;  /* 0x00003c371400a388 */ /* 0x0001e20000000800 */
[----:B--2---:R-:W2:Y:S01]  /*16840*/  @!P3 LDC.64 R38, c[0x0][0x388] ;  /* 0x0000e200ff26bb82 */ /* 0x004ea20000000a00 */
[----:B------:R-:W-:-:S02]  /*16850*/  ISETP.GE.AND P2, PT, R37, R48, PT ;  /* 0x000000302500720c */ /* 0x000fc40003f46270 */
[----:B---3--:R-:W-:-:S05]  /*16860*/  IADD3 R21, PT, PT, R46, R67, RZ ;  /* 0x000000432e157210 */ /* 0x008fca0007ffe0ff */
[----:B------:R-:W3:Y:S01]  /*16870*/  @!P1 LDC.64 R36, c[0x0][0x388] ;  /* 0x0000e200ff249b82 */ /* 0x000ee20000000a00 */
[----:B------:R-:W-:Y:S02]  /*16880*/  ISETP.GE.AND P6, PT, R51, R48, PT ;  /* 0x000000303300720c */ /* 0x000fe40003fc6270 */
[C---:B------:R-:W-:Y:S01]  /*16890*/  IADD3 R47, PT, PT, R46.reuse, R21, RZ ;  /* 0x000000152e2f7210 */ /* 0x040fe20007ffe0ff */
[C---:B----4-:R-:W-:Y:S01]  /*168a0*/  @!P4 IMAD.WIDE R50, R21.reuse, 0x4, R60 ;  /* 0x000000041532c825 */ /* 0x050fe200078e023c */
[C---:B------:R-:W-:Y:S02]  /*168b0*/  @!P5 IADD3 R43, PT, PT, R21.reuse, -0x2, -R16 ;  /* 0xfffffffe152bd810 */ /* 0x040fe40007ffe810 */
[----:B------:R-:W-:Y:S01]  /*168c0*/  IADD3 R65, PT, PT, R46, R47, RZ ;  /* 0x0000002f2e417210 */ /* 0x000fe20007ffe0ff */
[----:B0-----:R-:W-:Y:S01]  /*168d0*/  @!P5 IMAD.WIDE R20, R21, 0x4, R44 ;  /* 0x000000041514d825 */ /* 0x001fe200078e022c */
[----:B------:R-:W-:-:S03]  /*168e0*/  @!P0 IADD3 R49, PT, PT, R47, -0x2, -R16 ;  /* 0xfffffffe2f318810 */ /* 0x000fc60007ffe810 */
[----:B-1----:R-:W-:-:S04]  /*168f0*/  @!P0 IMAD.WIDE R54, R47, 0x4, R62 ;  /* 0x000000042f368825 */ /* 0x002fc800078e023e */
[----:B------:R-:W-:-:S04]  /*16900*/  @!P2 IMAD.WIDE R58, R65, 0x4, R60 ;  /* 0x00000004413aa825 */ /* 0x000fc800078e023c */
[----:B------:R-:W-:-:S04]  /*16910*/  @!P6 IMAD.WIDE R56, R47, 0x4, R60 ;  /* 0x000000042f38e825 */ /* 0x000fc800078e023c */
[----:B------:R-:W-:-:S04]  /*16920*/  @!P5 IMAD.WIDE R42, R43, 0x4, R44 ;  /* 0x000000042b2ad825 */ /* 0x000fc800078e022c */
[----:B------:R-:W-:Y:S01]  /*16930*/  @!P5 IMAD.WIDE R44, R48, 0x4, R20 ;  /* 0x00000004302cd825 */ /* 0x000fe200078e0214 */
[----:B------:R0:W4:Y:S04]  /*16940*/  @!P4 LDG.E R41, desc[UR6][R50.64] ;  /* 0x000000063229c981 */ /* 0x000128000c1e1900 */
[----:B------:R2:W5:Y:S04]  /*16950*/  @!P2 LDG.E R67, desc[UR6][R58.64] ;  /* 0x000000063a43a981 */ /* 0x000568000c1e1900 */
[----:B------:R-:W4:Y:S01]  /*16960*/  @!P5 LDG.E R12, desc[UR6][R20.64+-0x4] ;  /* 0xfffffc06140cd981 */ /* 0x000f22000c1e1900 */
[----:B------:R-:W-:-:S03]  /*16970*/  @!P3 IADD3 R47, PT, PT, R65, -0x2, -R16 ;  /* 0xfffffffe412fb810 */ /* 0x000fc60007ffe810 */
[----:B------:R1:W5:Y:S04]  /*16980*/  @!P6 LDG.E R53, desc[UR6][R56.64] ;  /* 0x000000063835e981 */ /* 0x000368000c1e1900 */
[----:B------:R-:W5:Y:S04]  /*16990*/  @!P5 LDG.E R18, desc[UR6][R20.64+0x4] ;  /* 0x000004061412d981 */ /* 0x000f68000c1e1900 */
[----:B------:R3:W5:Y:S04]  /*169a0*/  @!P5 LDG.E R22, desc[UR6][R42.64] ;  /* 0x000000062a16d981 */ /* 0x000768000c1e1900 */
[----:B------:R3:W5:Y:S04]  /*169b0*/  @!P5 LDG.E R24, desc[UR6][R44.64] ;  /* 0x000000062c18d981 */ /* 0x000768000c1e1900 */
[----:B------:R-:W5:Y:S04]  /*169c0*/  @!P0 LDG.E R26, desc[UR6][R54.64+-0x4] ;  /* 0xfffffc06361a8981 */ /* 0x000f68000c1e1900 */
[----:B------:R-:W5:Y:S01]  /*169d0*/  @!P0 LDG.E R28, desc[UR6][R54.64+0x4] ;  /* 0x00000406361c8981 */ /* 0x000f62000c1e1900 */
[----:B0-----:R-:W-:-:S04]  /*169e0*/  @!P0 IMAD.WIDE R50, R49, 0x4, R62 ;  /* 0x0000000431328825 */ /* 0x001fc800078e023e */
[----:B--2---:R-:W-:Y:S01]  /*169f0*/  @!P3 IMAD.WIDE R58, R65, 0x4, R38 ;  /* 0x00000004413ab825 */ /* 0x004fe200078e0226 */
[----:B------:R-:W-:-:S03]  /*16a00*/  IADD3 R65, PT, PT, R46, R65, RZ ;  /* 0x000000412e417210 */ /* 0x000fc60007ffe0ff */
[----:B-1----:R-:W-:-:S04]  /*16a10*/  @!P0 IMAD.WIDE R56, R48, 0x4, R54 ;  /* 0x0000000430388825 */ /* 0x002fc800078e0236 */
[----:B------:R-:W-:-:S04]  /*16a20*/  @!P3 IMAD.WIDE R38, R47, 0x4, R38 ;  /* 0x000000042f26b825 */ /* 0x000fc800078e0226 */
[C---:B---3--:R-:W-:Y:S01]  /*16a30*/  @!P1 IMAD.WIDE R42, R65.reuse, 0x4, R36 ;  /* 0x00000004412a9825 */ /* 0x048fe200078e0224 */
[----:B------:R-:W2:Y:S01]  /*16a40*/  @!P0 LDG.E R50, desc[UR6][R50.64] ;  /* 0x0000000632328981 */ /* 0x000ea2000c1e1900 */
[----:B------:R-:W-:Y:S02]  /*16a50*/  @!P1 IADD3 R45, PT, PT, R65, -0x2, -R16 ;  /* 0xfffffffe412d9810 */ /* 0x000fe40007ffe810 */
[----:B------:R-:W-:Y:S01]  /*16a60*/  @!P3 IMAD.WIDE R20, R48, 0x4, R58 ;  /* 0x000000043014b825 */ /* 0x000fe200078e023a */
[----:B------:R-:W3:Y:S04]  /*16a70*/  @!P0 LDG.E R56, desc[UR6][R56.64] ;  /* 0x0000000638388981 */ /* 0x000ee8000c1e1900 */
[----:B------:R-:W3:Y:S04]  /*16a80*/  @!P3 LDG.E R16, desc[UR6][R58.64+-0x4] ;  /* 0xfffffc063a10b981 */ /* 0x000ee8000c1e1900 */
[----:B------:R-:W3:Y:S01]  /*16a90*/  @!P3 LDG.E R30, desc[UR6][R58.64+0x4] ;  /* 0x000004063a1eb981 */ /* 0x000ee2000c1e1900 */
[----:B------:R-:W-:-:S03]  /*16aa0*/  @!P1 IMAD.WIDE R36, R45, 0x4, R36 ;  /* 0x000000042d249825 */ /* 0x000fc600078e0224 */
[----:B------:R-:W3:Y:S01]  /*16ab0*/  @!P3 LDG.E R38, desc[UR6][R38.64] ;  /* 0x000000062626b981 */ /* 0x000ee2000c1e1900 */
[----:B------:R-:W-:-:S03]  /*16ac0*/  @!P1 IMAD.WIDE R44, R48, 0x4, R42 ;  /* 0x00000004302c9825 */ /* 0x000fc600078e022a */
[----:B------:R0:W3:Y:S01]  /*16ad0*/  @!P3 LDG.E R20, desc[UR6][R20.64] ;  /* 0x000000061414b981 */ /* 0x0000e2000c1e1900 */
[----:B------:R-:W-:-:S03]  /*16ae0*/  IMAD.WIDE R60, R65, 0x4, R60 ;  /* 0x00000004413c7825 */ /* 0x000fc600078e023c */
[----:B------:R-:W3:Y:S04]  /*16af0*/  @!P1 LDG.E R32, desc[UR6][R42.64+-0x4] ;  /* 0xfffffc062a209981 */ /* 0x000ee8000c1e1900 */
[----:B------:R-:W3:Y:S04]  /*16b00*/  @!P1 LDG.E R34, desc[UR6][R42.64+0x4] ;  /* 0x000004062a229981 */ /* 0x000ee8000c1e1900 */
[----:B------:R1:W3:Y:S04]  /*16b10*/  @!P1 LDG.E R36, desc[UR6][R36.64] ;  /* 0x0000000624249981 */ /* 0x0002e8000c1e1900 */
[----:B------:R-:W3:Y:S04]  /*16b20*/  @!P1 LDG.E R44, desc[UR6][R44.64] ;  /* 0x000000062c2c9981 */ /* 0x000ee8000c1e1900 */
[----:B------:R-:W3:Y:S01]  /*16b30*/  LDG.E R61, desc[UR6][R60.64] ;  /* 0x000000063c3d7981 */ /* 0x000ee2000c1e1900 */
[----:B------:R-:W-:-:S02]  /*16b40*/  @!P5 LEA R47, R4, R17, 0x2 ;  /* 0x00000011042fd211 */ /* 0x000fc400078e10ff */
[C---:B0-----:R-:W-:Y:S02]  /*16b50*/  @!P0 LEA R21, R4.reuse, R31, 0x2 ;  /* 0x0000001f04158211 */ /* 0x041fe400078e10ff */
[C---:B-1----:R-:W-:Y:S01]  /*16b60*/  @!P3 LEA R37, R4.reuse, R27, 0x2 ;  /* 0x0000001b0425b211 */ /* 0x042fe200078e10ff */
[----:B----4-:R-:W-:Y:S04]  /*16b70*/  @!P5 STS [R35+0x3c], R12 ;  /* 0x00003c0c2300d388 */ /* 0x010fe80000000800 */
[----:B-----5:R0:W-:Y:S04]  /*16b80*/  @!P5 STS [R11+0x3c], R18 ;  /* 0x00003c120b00d388 */ /* 0x0201e80000000800 */
[----:B------:R1:W-:Y:S04]  /*16b90*/  @!P5 STS [R17+0x3c], R22 ;  /* 0x00003c161100d388 */ /* 0x0003e80000000800 */
[----:B------:R1:W-:Y:S04]  /*16ba0*/  @!P5 STS [R47+0x3c], R24 ;  /* 0x00003c182f00d388 */ /* 0x0003e80000000800 */
[----:B------:R1:W-:Y:S04]  /*16bb0*/  @!P4 STS [R0+0x3c], R41 ;  /* 0x00003c290000c388 */ /* 0x0003e80000000800 */
[----:B------:R1:W-:Y:S04]  /*16bc0*/  @!P0 STS [R25+0x3c], R26 ;  /* 0x00003c1a19008388 */ /* 0x0003e80000000800 */
[----:B------:R1:W-:Y:S04]  /*16bd0*/  @!P0 STS [R23+0x3c], R28 ;  /* 0x00003c1c17008388 */ /* 0x0003e80000000800 */
[----:B--2---:R1:W-:Y:S04]  /*16be0*/  @!P0 STS [R31+0x3c], R50 ;  /* 0x00003c321f008388 */ /* 0x0043e80000000800 */
[----:B---3--:R1:W-:Y:S04]  /*16bf0*/  @!P0 STS [R21+0x3c], R56 ;  /* 0x00003c3815008388 */ /* 0x0083e80000000800 */
[----:B------:R1:W-:Y:S04]  /*16c00*/  @!P6 STS [R14+0x3c], R53 ;  /* 0x00003c350e00e388 */ /* 0x0003e80000000800 */
[----:B------:R1:W-:Y:S04]  /*16c10*/  @!P3 STS [R33+0x3c], R16 ;  /* 0x00003c102100b388 */ /* 0x0003e80000000800 */
[----:B------:R1:W-:Y:S04]  /*16c20*/  @!P3 STS [R29+0x3c], R30 ;  /* 0x00003c1e1d00b388 */ /* 0x0003e80000000800 */
[----:B------:R1:W-:Y:S01]  /*16c30*/  @!P3 STS [R27+0x3c], R38 ;  /* 0x00003c261b00b388 */ /* 0x0003e20000000800 */
[----:B0-----:R-:W-:-:S03]  /*16c40*/  @!P1 LEA R11, R4, R13, 0x2 ;  /* 0x0000000d040b9211 */ /* 0x001fc600078e10ff */
[----:B------:R1:W-:Y:S04]  /*16c50*/  @!P3 STS [R37+0x3c], R20 ;  /* 0x00003c142500b388 */ /* 0x0003e80000000800 */
[----:B------:R1:W-:Y:S04]  /*16c60*/  @!P2 STS [R10+0x3c], R67 ;  /* 0x00003c430a00a388 */ /* 0x0003e80000000800 */
[----:B------:R1:W-:Y:S04]  /*16c70*/  @!P1 STS [R19+0x3c], R32 ;  /* 0x00003c2013009388 */ /* 0x0003e80000000800 */
[----:B------:R1:W-:Y:S04]  /*16c80*/  @!P1 STS [R15+0x3c], R34 ;  /* 0x00003c220f009388 */ /* 0x0003e80000000800 */
[----:B------:R1:W-:Y:S04]  /*16c90*/  @!P1 STS [R13+0x3c], R36 ;  /* 0x00003c240d009388 */ /* 0x0003e80000000800 */
[----:B------:R1:W-:Y:S04]  /*16ca0*/  @!P1 STS [R11+0x3c], R44 ;  /* 0x00003c2c0b009388 */ /* 0x0003e80000000800 */
[----:B------:R1:W-:Y:S02]  /*16cb0*/  STS [R8+0x3c], R61 ;  /* 0x00003c3d08007388 */ /* 0x0003e40000000800 */
.L_x_3218:
[----:B------:R-:W-:Y:S05]  /*16cc0*/  BSYNC.RECONVERGENT B0 ;  /* 0x0000000000007941 */ /* 0x000fea0003800200 */
.L_x_3217:
[----:B------:R-:W0:Y:S01]  /*16cd0*/  LDCU UR4, c[0x0][0x360] ;  /* 0x00006c00ff0477ac */ /* 0x000e220008000800 */
[----:B-1----:R-:W-:Y:S01]  /*16ce0*/  IADD3 R11, PT, PT, R2, R3, RZ ;  /* 0x00000003020b7210 */ /* 0x002fe20007ffe0ff */
[----:B------:R-:W-:Y:S03]  /*16cf0*/  BSSY.RECONVERGENT B0, `(.L_x_3219) ;  /* 0x0000034000007945 */ /* 0x000fe60003800200 */
[----:B------:R-:W-:Y:S01]  /*16d00*/  ISETP.GE.AND P0, PT, R11, R48, PT ;  /* 0x000000300b00720c */ /* 0x000fe20003f06270 */
[----:B0-----:R-:W-:-:S12]  /*16d10*/  IMAD R17, R40, UR4, R9 ;  /* 0x0000000428117c24 */ /* 0x001fd8000f8e0209 */
[----:B------:R-:W-:Y:S05]  /*16d20*/  @P0 BRA `(.L_x_3220) ;  /* 0x0000000000c00947 */ /* 0x000fea0003800000 */
[----:B------:R-:W-:Y:S01]  /*16d30*/  HFMA2 R16, -RZ, RZ, 0, 9.5367431640625e-07 ;  /* 0x00000010ff107431 */ /* 0x000fe200000001ff */
[----:B------:R-:W-:Y:S01]  /*16d40*/  MOV R19, R11 ;  /* 0x0000000b00137202 */ /* 0x000fe20000000f00 */
[----:B------:R-:W-:Y:S01]  /*16d50*/  IMAD R0, R6, R17, RZ ;  /* 0x0000001106007224 */ /* 0x000fe200078e02ff */
[----:B------:R-:W-:-:S07]  /*16d60*/  LEA R21, R46, R83, 0x4 ;  /* 0x000000532e157211 */ /* 0x000fce00078e20ff */
.L_x_3224:
[----:B------:R-:W-:Y:S01]  /*16d70*/  ISETP.GE.AND P0, PT, R21, R48, PT ;  /* 0x000000301500720c */ /* 0x000fe20003f06270 */
[----:B------:R-:W-:-:S12]  /*16d80*/  BSSY.RECONVERGENT B1, `(.L_x_3221) ;  /* 0x0000026000017945 */ /* 0x000fd80003800200 */
[----:B------:R-:W-:Y:S05]  /*16d90*/  @P0 BRA `(.L_x_3222) ;  /* 0x0000000000900947 */ /* 0x000fea0003800000 */
[----:B------:R-:W-:Y:S01]  /*16da0*/  IMAD R24, R48, R19, RZ ;  /* 0x0000001330187224 */ /* 0x000fe200078e02ff */
[----:B------:R-:W-:Y:S01]  /*16db0*/  MOV R18, 0x10 ;  /* 0x0000001000127802 */ /* 0x000fe20000000f00 */
[----:B------:R-:W-:Y:S01]  /*16dc0*/  IMAD R35, R5, R16, R0 ;  /* 0x0000001005237224 */ /* 0x000fe200078e0200 */
[----:B------:R-:W-:-:S07]  /*16dd0*/  MOV R23, R21 ;  /* 0x0000001500177202 */ /* 0x000fce0000000f00 */
.L_x_3223:
[----:B------:R-:W0:Y:S01]  /*16de0*/  LDC R13, c[0x3][RZ] ;  /* 0x00c00000ff0d7b82 */ /* 0x000e220000000800 */
[----:B------:R-:W-:Y:S02]  /*16df0*/  VIMNMX R8, PT, PT, R23, R19, !PT ;  /* 0x0000001317087248 */ /* 0x000fe40007fe0100 */
[----:B------:R-:W-:-:S05]  /*16e00*/  IADD3 R25, PT, PT, R24, R23, RZ ;  /* 0x0000001718197210 */ /* 0x000fca0007ffe0ff */
[----:B------:R-:W1:Y:S01]  /*16e10*/  LDC.64 R14, c[0x0][0x390] ;  /* 0x0000e400ff0e7b82 */ /* 0x000e620000000a00 */
[----:B0-----:R-:W-:-:S04]  /*16e20*/  ISETP.GT.AND P0, PT, R8, R13, PT ;  /* 0x0000000d0800720c */ /* 0x001fc80003f04270 */
[----:B------:R-:W-:Y:S01]  /*16e30*/  ISETP.LT.OR P0, PT, R23, 0x1, P0 ;  /* 0x000000011700780c */ /* 0x000fe20000701670 */
[----:B-1----:R-:W-:-:S06]  /*16e40*/  IMAD.WIDE R14, R25, 0x4, R14 ;  /* 0x00000004190e7825 */ /* 0x002fcc00078e020e */
[----:B------:R-:W2:Y:S06]  /*16e50*/  LDG.E R14, desc[UR6][R14.64] ;  /* 0x000000060e0e7981 */ /* 0x000eac000c1e1900 */
[----:B------:R-:W0:Y:S01]  /*16e60*/  @!P0 LDC.64 R10, c[0x0][0x388] ;  /* 0x0000e200ff0a8b82 */ /* 0x000e220000000a00 */
[C---:B------:R-:W-:Y:S01]  /*16e70*/  @!P0 IADD3 R13, PT, PT, R25.reuse, -0x2, -R13 ;  /* 0xfffffffe190d8810 */ /* 0x040fe20007ffe80d */
[----:B0-----:R-:W-:-:S04]  /*16e80*/  @!P0 IMAD.WIDE R8, R25, 0x4, R10 ;  /* 0x0000000419088825 */ /* 0x001fc800078e020a */
[----:B------:R-:W-:Y:S01]  /*16e90*/  @!P0 IMAD.WIDE R10, R13, 0x4, R10 ;  /* 0x000000040d0a8825 */ /* 0x000fe200078e020a */
[----:B------:R-:W3:Y:S03]  /*16ea0*/  @!P0 LDG.E R20, desc[UR6][R8.64+-0x4] ;  /* 0xfffffc0608148981 */ /* 0x000ee6000c1e1900 */
[----:B------:R-:W-:Y:S01]  /*16eb0*/  @!P0 IMAD.WIDE R12, R48, 0x4, R8 ;  /* 0x00000004300c8825 */ /* 0x000fe200078e0208 */
[----:B------:R-:W4:Y:S04]  /*16ec0*/  @!P0 LDG.E R22, desc[UR6][R8.64+0x4] ;  /* 0x0000040608168981 */ /* 0x000f28000c1e1900 */
[----:B------:R-:W5:Y:S04]  /*16ed0*/  @!P0 LDG.E R10, desc[UR6][R10.64] ;  /* 0x000000060a0a8981 */ /* 0x000f68000c1e1900 */
[----:B------:R-:W2:Y:S01]  /*16ee0*/  @!P0 LDG.E R12, desc[UR6][R12.64] ;  /* 0x000000060c0c8981 */ /* 0x000ea2000c1e1900 */
[----:B------:R-:W-:-:S04]  /*16ef0*/  IADD3 R33, PT, PT, R35, R18, RZ ;  /* 0x0000001223217210 */ /* 0x000fc80007ffe0ff */
[----:B------:R-:W-:-:S04]  /*16f00*/  @!P0 LEA R25, R33, R52, 0x2 ;  /* 0x0000003421198211 */ /* 0x000fc800078e10ff */
[----:B------:R-:W-:-:S04]  /*16f10*/  @!P0 LEA R27, R4, R25, 0x2 ;  /* 0x00000019041b8211 */ /* 0x000fc800078e10ff */
[C---:B------:R-:W-:Y:S02]  /*16f20*/  @!P0 LEA R29, R4.reuse, R27, 0x2 ;  /* 0x0000001b041d8211 */ /* 0x040fe400078e10ff */
[----:B------:R-:W-:Y:S02]  /*16f30*/  LEA R33, R33, R7, 0x2 ;  /* 0x0000000721217211 */ /* 0x000fe400078e10ff */
[----:B------:R-:W-:Y:S02]  /*16f40*/  @!P0 LEA R31, R4, R29, 0x2 ;  /* 0x0000001d041f8211 */ /* 0x000fe400078e10ff */
[----:B------:R-:W-:Y:S02]  /*16f50*/  IADD3 R23, PT, PT, R46, R23, RZ ;  /* 0x000000172e177210 */ /* 0x000fe40007ffe0ff */
[----:B------:R-:W-:Y:S01]  /*16f60*/  IADD3 R18, PT, PT, R18, 0x1, RZ ;  /* 0x0000000112127810 */ /* 0x000fe20007ffe0ff */
[----:B---3--:R0:W-:Y:S04]  /*16f70*/  @!P0 STS [R25], R20 ;  /* 0x0000001419008388 */ /* 0x0081e80000000800 */
[----:B----4-:R0:W-:Y:S04]  /*16f80*/  @!P0 STS [R27], R22 ;  /* 0x000000161b008388 */ /* 0x0101e80000000800 */
[----:B-----5:R0:W-:Y:S04]  /*16f90*/  @!P0 STS [R29], R10 ;  /* 0x0000000a1d008388 */ /* 0x0201e80000000800 */
[----:B--2---:R0:W-:Y:S04]  /*16fa0*/  @!P0 STS [R31], R12 ;  /* 0x0000000c1f008388 */ /* 0x0041e80000000800 */
[----:B------:R0:W-:Y:S01]  /*16fb0*/  STS [R33], R14 ;  /* 0x0000000e21007388 */ /* 0x0001e20000000800 */
[----:B------:R-:W-:-:S13]  /*16fc0*/  ISETP.GE.AND P0, PT, R23, R48, PT ;  /* 0x000000301700720c */ /* 0x000fda0003f06270 */
[----:B0-----:R-:W-:Y:S05]  /*16fd0*/  @!P0 BRA `(.L_x_3223) ;  /* 0xfffffffc00808947 */ /* 0x001fea000383ffff */
.L_x_3222:
[----:B------:R-:W-:Y:S05]  /*16fe0*/  BSYNC.RECONVERGENT B1 ;  /* 0x0000000000017941 */ /* 0x000fea0003800200 */
.L_x_3221:
[----:B------:R-:W-:Y:S02]  /*16ff0*/  IADD3 R19, PT, PT, R2, R19, RZ ;  /* 0x0000001302137210 */ /* 0x000fe40007ffe0ff */
[----:B------:R-:W-:Y:S02]  /*17000*/  IADD3 R16, PT, PT, R16, 0x1, RZ ;  /* 0x0000000110107810 */ /* 0x000fe40007ffe0ff */
[----:B------:R-:W-:-:S13]  /*17010*/  ISETP.GE.AND P0, PT, R19, R48, PT ;  /* 0x000000301300720c */ /* 0x000fda0003f06270 */
[----:B------:R-:W-:Y:S05]  /*17020*/  @!P0 BRA `(.L_x_3224) ;  /* 0xfffffffc00508947 */ /* 0x000fea000383ffff */
.L_x_3220:
[----:B------:R-:W-:Y:S05]  /*17030*/  BSYNC.RECONVERGENT B0 ;  /* 0x0000000000007941 */ /* 0x000fea0003800200 */
.L_x_3219:
[----:B------:R-:W0:Y:S08]  /*17040*/  LDC R0, c[0x0][0x3a4] ;  /* 0x0000e900ff007b82 */ /* 0x000e300000000800 */
[----:B------:R-:W-:Y:S01]  /*17050*/  BAR.SYNC.DEFER_BLOCKING 0x0 ;  /* 0x0000000000007b1d */ /* 0x000fe20000010000 */
[----:B------:R-:W-:-:S05]  /*17060*/  ISETP.GE.AND P0, PT, R3, R48, PT ;  /* 0x000000300300720c */ /* 0x000fca0003f06270 */
[----:B------:R-:W-:Y:S08]  /*17070*/  BSSY.RECONVERGENT B0, `(.L_x_3225) ;  /* 0x00026a7000007945 */ /* 0x000ff00003800200 */
[----:B------:R-:W-:Y:S05]  /*17080*/  @P0 BRA `(.L_x_3226) ;  /* 0x0000026800940947 */ /* 0x000fea0003800000 */
[----:B------:R-:W-:-:S05]  /*17090*/  IMAD R73, R46, 0xf, R83 ;  /* 0x0000000f2e497824 */ /* 0x000fca00078e0253 */
[----:B------:R-:W-:-:S13]  /*170a0*/  ISETP.GE.AND P0, PT, R73, R48, PT ;  /* 0x000000304900720c */ /* 0x000fda0003f06270 */
[----:B------:R-:W-:Y:S05]  /*170b0*/  @P0 BRA `(.L_x_3226) ;  /* 0x0000026800880947 */ /* 0x000fea0003800000 */
[----:B------:R-:W1:Y:S01]  /*170c0*/  LDCU UR4, c[0x3][URZ] ;  /* 0x00c00000ff0477ac */ /* 0x000e620008000800 */
[----:B------:R-:W-:Y:S01]  /*170d0*/  IMAD R10, R6, R17, RZ ;  /* 0x00000011060a7224 */ /* 0x000fe200078e02ff */
[----:B------:R-:W-:Y:S01]  /*170e0*/  BSSY.RECONVERGENT B3, `(.L_x_3227) ;  /* 0x0000025000037945 */ /* 0x000fe20003800200 */
[----:B------:R-:W-:-:S03]  /*170f0*/  IMAD R13, R75, R48, R83 ;  /* 0x000000304b0d7224 */ /* 0x000fc600078e0253 */
[C---:B------:R-:W-:Y:S02]  /*17100*/  LEA R52, R10.reuse, R52, 0x2 ;  /* 0x000000340a347211 */ /* 0x040fe400078e10ff */
[----:B------:R-:W-:Y:S02]  /*17110*/  LEA R10, R10, R7, 0x2 ;  /* 0x000000070a0a7211 */ /* 0x000fe400078e10ff */
[----:B------:R-:W-:-:S04]  /*17120*/  LEA R93, R4, R52, 0x2 ;  /* 0x00000034045d7211 */ /* 0x000fc800078e10ff */
[----:B------:R-:W-:Y:S02]  /*17130*/  LEA R91, R4, R93, 0x2 ;  /* 0x0000005d045b7211 */ /* 0x000fe400078e10ff */
[----:B-1----:R-:W-:-:S04]  /*17140*/  ISETP.GT.AND P0, PT, R83, UR4, PT ;  /* 0x0000000453007c0c */ /* 0x002fc8000bf04270 */
[----:B------:R-:W-:-:S04]  /*17150*/  ISETP.LT.OR P0, PT, R83, 0x1, P0 ;  /* 0x000000015300780c */ /* 0x000fc80000701670 */
[----:B------:R-:W-:-:S04]  /*17160*/  ISETP.EQ.OR P0, PT, R75, RZ, P0 ;  /* 0x000000ff4b00720c */ /* 0x000fc80000702670 */
[----:B------:R-:W-:-:S13]  /*17170*/  ISETP.GT.OR P0, PT, R75, UR4, P0 ;  /* 0x000000044b007c0c */ /* 0x000fda0008704670 */
[----:B------:R-:W-:Y:S05]  /*17180*/  @P0 BRA `(.L_x_3228) ;  /* 0x0000000000680947 */ /* 0x000fea0003800000 */
[----:B------:R-:W-:Y:S01]  /*17190*/  LDS R8, [R52] ;  /* 0x0000000034087984 */ /* 0x000fe20000000800 */
[----:B------:R-:W-:Y:S01]  /*171a0*/  LEA R7, R4, R91, 0x2 ;  /* 0x0000005b04077211 */ /* 0x000fe200078e10ff */
[----:B------:R-:W1:Y:S01]  /*171b0*/  LDC.64 R14, c[0x0][0x3a0] ;  /* 0x0000e800ff0e7b82 */ /* 0x000e620000000a00 */
[----:B------:R-:W-:Y:S01]  /*171c0*/  BSSY.RECONVERGENT B4, `(.L_x_3229) ;  /* 0x0000013000047945 */ /* 0x000fe20003800200 */
[----:B------:R-:W2:Y:S04]  /*171d0*/  LDS R9, [R93] ;  /* 0x000000005d097984 */ /* 0x000ea80000000800 */
[----:B------:R-:W3:Y:S04]  /*171e0*/  LDS R11, [R91] ;  /* 0x000000005b0b7984 */ /* 0x000ee80000000800 */
[----:B------:R-:W4:Y:S04]  /*171f0*/  LDS R7, [R7] ;  /* 0x0000000007077984 */ /* 0x000f280000000800 */
[----:B------:R-:W5:Y:S01]  /*17200*/  LDS R79, [R10] ;  /* 0x000000000a4f7984 */ /* 0x000f620000000800 */
[----:B-1----:R-:W1:Y:S01]  /*17210*/  MUFU.RCP R12, R15 ;  /* 0x0000000f000c7308 */ /* 0x002e620000001000 */
[----:B--2---:R-:W-:Y:S01]  /*17220*/  FADD R8, R8, R9 ;  /* 0x0000000908087221 */ /* 0x004fe20000000000 */
[----:B-1----:R-:W-:-:S03]  /*17230*/  FFMA R9, R12, -R15, 1 ;  /* 0x3f8000000c097423 */ /* 0x002fc6000000080f */
[----:B---3--:R-:W-:Y:S01]  /*17240*/  FADD R8, R8, R11 ;  /* 0x0000000b08087221 */ /* 0x008fe20000000000 */
[----:B------:R-:W-:-:S03]  /*17250*/  FFMA R12, R12, R9, R12 ;  /* 0x000000090c0c7223 */ /* 0x000fc6000000000c */
[----:B----4-:R-:W-:-:S04]  /*17260*/  FADD R8, R8, R7 ;  /* 0x0000000708087221 */ /* 0x010fc80000000000 */
[----:B-----5:R-:W-:-:S04]  /*17270*/  FFMA R79, R8, R14, R79 ;  /* 0x0000000e084f7223 */ /* 0x020fc8000000004f */
[----:B------:R-:W1:Y:S01]  /*17280*/  FCHK P0, R79, R15 ;  /* 0x0000000f4f007302 */ /* 0x000e620000000000 */
[----:B------:R-:W-:-:S04]  /*17290*/  FFMA R8, R79, R12, RZ ;  /* 0x0000000c4f087223 */ /* 0x000fc800000000ff */
[----:B------:R-:W-:-:S04]  /*172a0*/  FFMA R7, R8, -R15, R79 ;  /* 0x8000000f08077223 */ /* 0x000fc8000000004f */
[----:B------:R-:W-:Y:S01]  /*172b0*/  FFMA R54, R12, R7, R8 ;  /* 0x000000070c367223 */ /* 0x000fe20000000008 */
[----:B-1----:R-:W-:Y:S06]  /*172c0*/  @!P0 BRA `(.L_x_3230) ;  /* 0x0000000000088947 */ /* 0x002fec0003800000 */
[----:B------:R-:W-:-:S07]  /*172d0*/  MOV R78, 0x172f0 ;  /* 0x000172f0004e7802 */ /* 0x000fce0000000f00 */
[----:B0-----:R-:W-:Y:S05]  /*172e0*/  CALL.REL.NOINC `($__internal_3_$__cuda_sm3x_div_rn_noftz_f32_slowpath) ;  /* 0x0000026c00247944 */ /* 0x001fea0003c00000 */
.L_x_3230:
[----:B------:R-:W-:Y:S05]  /*172f0*/  BSYNC.RECONVERGENT B4 ;  /* 0x0000000000047941 */ /* 0x000fea0003800200 */
.L_x_3229:
[----:B------:R-:W1:Y:S02]  /*17300*/  LDC.64 R8, c[0x0][0x398] ;  /* 0x0000e600ff087b82 */ /* 0x000e640000000a00 */
[----:B-1----:R-:W-:-:S05]  /*17310*/  IMAD.WIDE R8, R13, 0x4, R8 ;  /* 0x000000040d087825 */ /* 0x002fca00078e0208 */
[----:B------:R1:W-:Y:S02]  /*17320*/  STG.E desc[UR6][R8.64], R54 ;  /* 0x0000003608007986 */ /* 0x0003e4000c101906 */
.L_x_3228:
[----:B------:R-:W-:Y:S05]  /*17330*/  BSYNC.RECONVERGENT B3 ;  /* 0x0000000000037941 */ /* 0x000fea0003800200 */
.L_x_3227:
[----:B------:R-:W2:Y:S01]  /*17340*/  LDCU UR4, c[0x3][URZ] ;  /* 0x00c00000ff0477ac */ /* 0x000ea20008000800 */
[C---:B------:R-:W-:Y:S01]  /*17350*/  IMAD R17, R46.reuse, -0xe, R73 ;  /* 0xfffffff22e117824 */ /* 0x040fe200078e0249 */
[C---:B------:R-:W-:Y:S01]  /*17360*/  LEA R89, R81.reuse, R52, 0x2 ;  /* 0x0000003451597211 */ /* 0x040fe200078e10ff */
[----:B------:R-:W-:Y:S01]  /*17370*/  BSSY.RECONVERGENT B3, `(.L_x_3231) ;  /* 0x0000024000037945 */ /* 0x000fe20003800200 */
[----:B------:R-:W-:Y:S02]  /*17380*/  IADD3 R19, PT, PT, R46, R13, RZ ;  /* 0x0000000d2e137210 */ /* 0x000fe40007ffe0ff */
[C---:B------:R-:W-:Y:S02]  /*17390*/  LEA R87, R4.reuse, R89, 0x2 ;  /* 0x0000005904577211 */ /* 0x040fe400078e10ff */
[----:B------:R-:W-:Y:S02]  /*173a0*/  LEA R7, R81, R10, 0x2 ;  /* 0x0000000a51077211 */ /* 0x000fe400078e10ff */
[----:B------:R-:W-:-:S04]  /*173b0*/  LEA R85, R4, R87, 0x2 ;  /* 0x0000005704557211 */ /* 0x000fc800078e10ff */
[----:B------:R-:W-:Y:S02]  /*173c0*/  LEA R50, R4, R85, 0x2 ;  /* 0x0000005504327211 */ /* 0x000fe400078e10ff */
[----:B--2---:R-:W-:-:S04]  /*173d0*/  ISETP.GT.AND P0, PT, R17, UR4, PT ;  /* 0x0000000411007c0c */ /* 0x004fc8000bf04270 */
[----:B------:R-:W-:-:S04]  /*173e0*/  ISETP.LT.OR P0, PT, R17, 0x1, P0 ;  /* 0x000000011100780c */ /* 0x000fc80000701670 */
[----:B------:R-:W-:-:S04]  /*173f0*/  ISETP.EQ.OR P0, PT, R75, RZ, P0 ;  /* 0x000000ff4b00720c */ /* 0x000fc80000702670 */
[----:B------:R-:W-:-:S13]  /*17400*/  ISETP.GT.OR P0, PT, R75, UR4, P0 ;  /* 0x000000044b007c0c */ /* 0x000fda0008704670 */
[----:B------:R-:W-:Y:S05]  /*17410*/  @P0 BRA `(.L_x_3232) ;  /* 0x0000000000640947 */ /* 0x000fea0003800000 */
[----:B-1----:R-:W-:Y:S01]  /*17420*/  LDS R8, [R89+0x4] ;  /* 0x0000040059087984 */ /* 0x002fe20000000800 */
[----:B------:R-:W1:Y:S01]  /*17430*/  LDC.64 R20, c[0x0][0x3a0] ;  /* 0x0000e800ff147b82 */ /* 0x000e620000000a00 */
[----:B------:R-:W-:Y:S02]  /*17440*/  BSSY.RECONVERGENT B4, `(.L_x_3233) ;  /* 0x0000013000047945 */ /* 0x000fe40003800200 */
[----:B------:R-:W2:Y:S04]  /*17450*/  LDS R11, [R87+0x4] ;  /* 0x00000400570b7984 */ /* 0x000ea80000000800 */
[----:B------:R-:W3:Y:S04]  /*17460*/  LDS R13, [R85+0x4] ;  /* 0x00000400550d7984 */ /* 0x000ee80000000800 */
[----:B------:R-:W4:Y:S04]  /*17470*/  LDS R15, [R50+0x4] ;  /* 0x00000400320f7984 */ /* 0x000f280000000800 */
[----:B------:R-:W5:Y:S01]  /*17480*/  LDS R9, [R7+0x4] ;  /* 0x0000040007097984 */ /* 0x000f620000000800 */
[----:B-1----:R-:W1:Y:S01]  /*17490*/  MUFU.RCP R12, R21 ;  /* 0x00000015000c7308 */ /* 0x002e620000001000 */
[----:B--2---:R-:W-:Y:S01]  /*174a0*/  FADD R8, R8, R11 ;  /* 0x0000000b08087221 */ /* 0x004fe20000000000 */
[----:B-1----:R-:W-:-:S03]  /*174b0*/  FFMA R11, R12, -R21, 1 ;  /* 0x3f8000000c0b7423 */ /* 0x002fc60000000815 */
[----:B---3--:R-:W-:-:S04]  /*174c0*/  FADD R8, R8, R13 ;  /* 0x0000000d08087221 */ /* 0x008fc80000000000 */
[----:B----4-:R-:W-:-:S04]  /*174d0*/  FADD R8, R8, R15 ;  /* 0x0000000f08087221 */ /* 0x010fc80000000000 */
[----:B-----5:R-:W-:Y:S01]  /*174e0*/  FFMA R79, R8, R20, R9 ;  /* 0x00000014084f7223 */ /* 0x020fe20000000009 */
[----:B------:R-:W-:-:S03]  /*174f0*/  FFMA R8, R12, R11, R12 ;  /* 0x0000000b0c087223 */ /* 0x000fc6000000000c */
[----:B------:R-:W1:Y:S01]  /*17500*/  FCHK P0, R79, R21 ;  /* 0x000000154f007302 */ /* 0x000e620000000000 */
[----:B------:R-:W-:-:S04]  /*17510*/  FFMA R12, R8, R79, RZ ;  /* 0x0000004f080c7223 */ /* 0x000fc800000000ff */
[----:B------:R-:W-:-:S04]  /*17520*/  FFMA R9, R12, -R21, R79 ;  /* 0x800000150c097223 */ /* 0x000fc8000000004f */
[----:B------:R-:W-:Y:S01]  /*17530*/  FFMA R54, R8, R9, R12 ;  /* 0x0000000908367223 */ /* 0x000fe2000000000c */
[----:B-1----:R-:W-:Y:S06]  /*17540*/  @!P0 BRA `(.L_x_3234) ;  /* 0x0000000000088947 */ /* 0x002fec0003800000 */
[----:B------:R-:W-:-:S07]  /*17550*/  MOV R78, 0x17570 ;  /* 0x00017570004e7802 */ /* 0x000fce0000000f00 */
[----:B0-----:R-:W-:Y:S05]  /*17560*/  CALL.REL.NOINC `($__internal_3_$__cuda_sm3x_div_rn_noftz_f32_slowpath) ;  /* 0x0000026800847944 */ /* 0x001fea0003c00000 */
.L_x_3234:
[----:B------:R-:W-:Y:S05]  /*17570*/  BSYNC.RECONVERGENT B4 ;  /* 0x0000000000047941 */ /* 0x000fea0003800200 */
.L_x_3233:
[----:B------:R-:W1:Y:S02]  /*17580*/  LDC.64 R8, c[0x0][0x398] ;  /* 0x0000e600ff087b82 */ /* 0x000e640000000a00 */
[----:B-1----:R-:W-:-:S05]  /*17590*/  IMAD.WIDE R8, R19, 0x4, R8 ;  /* 0x0000000413087825 */ /* 0x002fca00078e0208 */
[----:B------:R2:W-:Y:S02]  /*175a0*/  STG.E desc[UR6][R8.64], R54 ;  /* 0x0000003608007986 */ /* 0x0005e4000c101906 */
.L_x_3232:
[----:B------:R-:W-:Y:S05]  /*175b0*/  BSYNC.RECONVERGENT B3 ;  /* 0x0000000000037941 */ /* 0x000fea0003800200 */
.L_x_3231:
[----:B------:R-:W3:Y:S01]  /*175c0*/  LDCU UR4, c[0x3][URZ] ;  /* 0x00c00000ff0477ac */ /* 0x000ee20008000800 */
[C---:B------:R-:W-:Y:S01]  /*175d0*/  IADD3 R21, PT, PT, R46.reuse, R17, RZ ;  /* 0x000000112e157210 */ /* 0x040fe20007ffe0ff */
[----:B------:R-:W-:Y:S01]  /*175e0*/  BSSY.RECONVERGENT B3, `(.L_x_3235) ;  /* 0x0000025000037945 */ /* 0x000fe20003800200 */
[C---:B-12---:R-:W-:Y:S02]  /*175f0*/  LEA R8, R5.reuse, R52, 0x3 ;  /* 0x0000003405087211 */ /* 0x046fe400078e18ff */
[----:B------:R-:W-:Y:S02]  /*17600*/  IADD3 R23, PT, PT, R46, R19, RZ ;  /* 0x000000132e177210 */ /* 0x000fe40007ffe0ff */
[C---:B------:R-:W-:Y:S02]  /*17610*/  LEA R9, R4.reuse, R8, 0x2 ;  /* 0x0000000804097211 */ /* 0x040fe400078e10ff */
[----:B------:R-:W-:Y:S02]  /*17620*/  LEA R10, R5, R10, 0x3 ;  /* 0x0000000a050a7211 */ /* 0x000fe400078e18ff */
[----:B------:R-:W-:-:S02]  /*17630*/  LEA R11, R4, R9, 0x2 ;  /* 0x00000009040b7211 */ /* 0x000fc400078e10ff */
[----:B---3--:R-:W-:-:S04]  /*17640*/  ISETP.GT.AND P0, PT, R21, UR4, PT ;  /* 0x0000000415007c0c */ /* 0x008fc8000bf04270 */
        /* <DEDUP_REMOVED lines=26> */
.L_x_3238:
[----:B------:R-:W-:Y:S05]  /*177f0*/  BSYNC.RECONVERGENT B4 ;  /* 0x0000000000047941 */ /* 0x000fea0003800200 */
.L_x_3237:
[----:B------:R-:W1:Y:S02]  /*17800*/  LDC.64 R12, c[0x0][0x398] ;  /* 0x0000e600ff0c7b82 */ /* 0x000e640000000a00 */
[----:B-1----:R-:W-:-:S05]  /*17810*/  IMAD.WIDE R12, R23, 0x4, R12 ;  /* 0x00000004170c7825 */ /* 0x002fca00078e020c */
[----:B------:R1:W-:Y:S02]  /*17820*/  STG.E desc[UR6][R12.64], R54 ;  /* 0x000000360c007986 */ /* 0x0003e4000c101906 */
.L_x_3236:
[----:B------:R-:W-:Y:S05]  /*17830*/  BSYNC.RECONVERGENT B3 ;  /* 0x0000000000037941 */ /* 0x000fea0003800200 */
.L_x_3235:
[----:B------:R-:W2:Y:S01]  /*17840*/  LDCU UR4, c[0x3][URZ] ;  /* 0x00c00000ff0477ac */ /* 0x000ea20008000800 */
[C---:B------:R-:W-:Y:S01]  /*17850*/  IADD3 R25, PT, PT, R46.reuse, R21, RZ ;  /* 0x000000152e197210 */ /* 0x040fe20007ffe0ff */
[----:B------:R-:W-:Y:S01]  /*17860*/  BSSY.RECONVERGENT B3, `(.L_x_3239) ;  /* 0x0000025000037945 */ /* 0x000fe20003800200 */
[C---:B-1----:R-:W-:Y:S02]  /*17870*/  LEA R12, R5.reuse, R8, 0x2 ;  /* 0x00000008050c7211 */ /* 0x042fe400078e10ff */
[----:B------:R-:W-:Y:S02]  /*17880*/  IADD3 R27, PT, PT, R46, R23, RZ ;  /* 0x000000172e1b7210 */ /* 0x000fe40007ffe0ff */
[C---:B------:R-:W-:Y:S02]  /*17890*/  LEA R13, R4.reuse, R12, 0x2 ;  /* 0x0000000c040d7211 */ /* 0x040fe400078e10ff */
[----:B------:R-:W-:Y:S02]  /*178a0*/  LEA R18, R5, R10, 0x2 ;  /* 0x0000000a05127211 */ /* 0x000fe400078e10ff */
[----:B------:R-:W-:-:S02]  /*178b0*/  LEA R15, R4, R13, 0x2 ;  /* 0x0000000d040f7211 */ /* 0x000fc400078e10ff */
[----:B--2---:R-:W-:-:S04]  /*178c0*/  ISETP.GT.AND P0, PT, R25, UR4, PT ;  /* 0x0000000419007c0c */ /* 0x004fc8000bf04270 */
        /* <DEDUP_REMOVED lines=26> */
.L_x_3242:
[----:B------:R-:W-:Y:S05]  /*17a70*/  BSYNC.RECONVERGENT B4 ;  /* 0x0000000000047941 */ /* 0x000fea0003800200 */
.L_x_3241:
[----:B------:R-:W1:Y:S02]  /*17a80*/  LDC.64 R16, c[0x0][0x398] ;  /* 0x0000e600ff107b82 */ /* 0x000e640000000a00 */
[----:B-1----:R-:W-:-:S05]  /*17a90*/  IMAD.WIDE R16, R27, 0x4, R16 ;  /* 0x000000041b107825 */ /* 0x002fca00078e0210 */
[----:B------:R1:W-:Y:S02]  /*17aa0*/  STG.E desc[UR6][R16.64], R54 ;  /* 0x0000003610007986 */ /* 0x0003e4000c101906 */
.L_x_3240:
[----:B------:R-:W-:Y:S05]  /*17ab0*/  BSYNC.RECONVERGENT B3 ;  /* 0x0000000000037941 */ /* 0x000fea0003800200 */
.L_x_3239:
[----:B------:R-:W2:Y:S01]  /*17ac0*/  LDCU UR4, c[0x3][URZ] ;  /* 0x00c00000ff0477ac */ /* 0x000ea20008000800 */
[C---:B------:R-:W-:Y:S01]  /*17ad0*/  IADD3 R29, PT, PT, R46.reuse, R25, RZ ;  /* 0x000000192e1d7210 */ /* 0x040fe20007ffe0ff */
[----:B------:R-:W-:Y:S01]  /*17ae0*/  BSSY.RECONVERGENT B3, `(.L_x_3243) ;  /* 0x0000025000037945 */ /* 0x000fe20003800200 */
[C---:B------:R-:W-:Y:S02]  /*17af0*/  LEA R14, R5.reuse, R12, 0x2 ;  /* 0x0000000c050e7211 */ /* 0x040fe400078e10ff */
[----:B------:R-:W-:Y:S02]  /*17b00*/  IADD3 R31, PT, PT, R46, R27, RZ ;  /* 0x0000001b2e1f7210 */ /* 0x000fe40007ffe0ff */
[C---:B-1----:R-:W-:Y:S02]  /*17b10*/  LEA R17, R4.reuse, R14, 0x2 ;  /* 0x0000000e04117211 */ /* 0x042fe400078e10ff */
        /* <DEDUP_REMOVED lines=29> */
.L_x_3246:
[----:B------:R-:W-:Y:S05]  /*17cf0*/  BSYNC.RECONVERGENT B4 ;  /* 0x0000000000047941 */ /* 0x000fea0003800200 */
.L_x_3245:
[----:B------:R-:W1:Y:S02]  /*17d00*/  LDC.64 R20, c[0x0][0x398] ;  /* 0x0000e600ff147b82 */ /* 0x000e640000000a00 */
[----:B-1----:R-:W-:-:S05]  /*17d10*/  IMAD.WIDE R20, R31, 0x4, R20 ;  /* 0x000000041f147825 */ /* 0x002fca00078e0214 */
[----:B------:R1:W-:Y:S02]  /*17d20*/  STG.E desc[UR6][R20.64], R54 ;  /* 0x0000003614007986 */ /* 0x0003e4000c101906 */
.L_x_3244:
[----:B------:R-:W-:Y:S05]  /*17d30*/  BSYNC.RECONVERGENT B3 ;  /* 0x0000000000037941 */ /* 0x000fea0003800200 */
.L_x_3243:
        /* <DEDUP_REMOVED lines=35> */
.L_x_3250:
[----:B------:R-:W-:Y:S05]  /*17f70*/  BSYNC.RECONVERGENT B4 ;  /* 0x0000000000047941 */ /* 0x000fea0003800200 */
.L_x_3249:
[----:B------:R-:W1:Y:S02]  /*17f80*/  LDC.64 R24, c[0x0][0x398] ;  /* 0x0000e600ff187b82 */ /* 0x000e640000000a00 */
[----:B-1----:R-:W-:-:S05]  /*17f90*/  IMAD.WIDE R24, R35, 0x4, R24 ;  /* 0x0000000423187825 */ /* 0x002fca00078e0218 */
[----:B------:R1:W-:Y:S02]  /*17fa0*/  STG.E desc[UR6][R24.64], R54 ;  /* 0x0000003618007986 */ /* 0x0003e4000c101906 */
.L_x_3248:
[----:B------:R-:W-:Y:S05]  /*17fb0*/  BSYNC.RECONVERGENT B3 ;  /* 0x0000000000037941 */ /* 0x000fea0003800200 */
.L_x_3247:
        /* <DEDUP_REMOVED lines=35> */
.L_x_3254:
[----:B------:R-:W-:Y:S05]  /*181f0*/  BSYNC.RECONVERGENT B4 ;  /* 0x0000000000047941 */ /* 0x000fea0003800200 */
.L_x_3253:
[----:B------:R-:W1:Y:S02]  /*18200*/  LDC.64 R28, c[0x0][0x398] ;  /* 0x0000e600ff1c7b82 */ /* 0x000e640000000a00 */
[----:B-1----:R-:W-:-:S05]  /*18210*/  IMAD.WIDE R28, R39, 0x4, R28 ;  /* 0x00000004271c7825 */ /* 0x002fca00078e021c */
[----:B------:R1:W-:Y:S02]  /*18220*/  STG.E desc[UR6][R28.64], R54 ;  /* 0x000000361c007986 */ /* 0x0003e4000c101906 */
.L_x_3252:
[----:B------:R-:W-:Y:S05]  /*18230*/  BSYNC.RECONVERGENT B3 ;  /* 0x0000000000037941 */ /* 0x000fea0003800200 */
.L_x_3251:
        /* <DEDUP_REMOVED lines=35> */
.L_x_3258:
[----:B------:R-:W-:Y:S05]  /*18470*/  BSYNC.RECONVERGENT B4 ;  /* 0x0000000000047941 */ /* 0x000fea0003800200 */
.L_x_3257:
[----:B------:R-:W1:Y:S02]  /*18480*/  LDC.64 R32, c[0x0][0x398] ;  /* 0x0000e600ff207b82 */ /* 0x000e640000000a00 */
[----:B-1----:R-:W-:-:S05]  /*18490*/  IMAD.WIDE R32, R45, 0x4, R32 ;  /* 0x000000042d207825 */ /* 0x002fca00078e0220 */
[----:B------:R1:W-:Y:S02]  /*184a0*/  STG.E desc[UR6][R32.64], R54 ;  /* 0x0000003620007986 */ /* 0x0003e4000c101906 */
.L_x_3256:
[----:B------:R-:W-:Y:S05]  /*184b0*/  BSYNC.RECONVERGENT B3 ;  /* 0x0000000000037941 */ /* 0x000fea0003800200 */
.L_x_3255:
        /* <DEDUP_REMOVED lines=35> */
.L_x_3262:
[----:B------:R-:W-:Y:S05]  /*186f0*/  BSYNC.RECONVERGENT B4 ;  /* 0x0000000000047941 */ /* 0x000fea0003800200 */
.L_x_3261:
[----:B------:R-:W1:Y:S02]  /*18700*/  LDC.64 R36, c[0x0][0x398] ;  /* 0x0000e600ff247b82 */ /* 0x000e640000000a00 */
[----:B-1----:R-:W-:-:S05]  /*18710*/  IMAD.WIDE R36, R45, 0x4, R36 ;  /* 0x000000042d247825 */ /* 0x002fca00078e0224 */
[----:B------:R1:W-:Y:S02]  /*18720*/  STG.E desc[UR6][R36.64], R54 ;  /* 0x0000003624007986 */ /* 0x0003e4000c101906 */
.L_x_3260:
[----:B------:R-:W-:Y:S05]  /*18730*/  BSYNC.RECONVERGENT B3 ;  /* 0x0000000000037941 */ /* 0x000fea0003800200 */
.L_x_3259:
        /* <DEDUP_REMOVED lines=35> */
.L_x_3266:
[----:B------:R-:W-:Y:S05]  /*18970*/  BSYNC.RECONVERGENT B4 ;  /* 0x0000000000047941 */ /* 0x000fea0003800200 */
.L_x_3265:
[----:B------:R-:W1:Y:S02]  /*18980*/  LDC.64 R42, c[0x0][0x398] ;  /* 0x0000e600ff2a7b82 */ /* 0x000e640000000a00 */
[----:B-1----:R-:W-:-:S05]  /*18990*/  IMAD.WIDE R42, R45, 0x4, R42 ;  /* 0x000000042d2a7825 */ /* 0x002fca00078e022a */
[----:B------:R1:W-:Y:S02]  /*189a0*/  STG.E desc[UR6][R42.64], R54 ;  /* 0x000000362a007986 */ /* 0x0003e4000c101906 */
.L_x_3264:
[----:B------:R-:W-:Y:S05]  /*189b0*/  BSYNC.RECONVERGENT B3 ;  /* 0x0000000000037941 */ /* 0x000fea0003800200 */
.L_x_3263:
[----:B------:R-:W2:Y:S01]  /*189c0*/  LDCU UR4, c[0x3][URZ] ;  /* 0x00c00000ff0477ac */ /* 0x000ea20008000800 */
[C---:B------:R-:W-:Y:S01]  /*189d0*/  IADD3 R47, PT, PT, R46.reuse, R41, RZ ;  /* 0x000000292e2f7210 */ /* 0x040fe20007ffe0ff */
[----:B------:R-:W-:Y:S01]  /*189e0*/  BSSY.RECONVERGENT B3, `(.L_x_3267) ;  /* 0x0000025000037945 */ /* 0x000fe20003800200 */
[C---:B------:R-:W-:Y:S02]  /*189f0*/  LEA R36, R5.reuse, R32, 0x2 ;  /* 0x0000002005247211 */ /* 0x040fe400078e10ff */
[----:B------:R-:W-:Y:S02]  /*18a00*/  IADD3 R49, PT, PT, R46, R45, RZ ;  /* 0x0000002d2e317210 */ /* 0x000fe40007ffe0ff */
[C---:B------:R-:W-:Y:S02]  /*18a10*/  LEA R41, R4.reuse, R36, 0x2 ;  /* 0x0000002404297211 */ /* 0x040fe400078e10ff */
[----:B------:R-:W-:Y:S02]  /*18a20*/  LEA R38, R5, R34, 0x2 ;  /* 0x0000002205267211 */ /* 0x000fe400078e10ff */
[----:B-1----:R-:W-:-:S02]  /*18a30*/  LEA R43, R4, R41, 0x2 ;  /* 0x00000029042b7211 */ /* 0x002fc400078e10ff */
        /* <DEDUP_REMOVED lines=27> */
.L_x_3270:
[----:B------:R-:W-:Y:S05]  /*18bf0*/  BSYNC.RECONVERGENT B4 ;  /* 0x0000000000047941 */ /* 0x000fea0003800200 */
.L_x_3269:
[----:B------:R-:W1:Y:S02]  /*18c00*/  LDC.64 R44, c[0x0][0x398] ;  /* 0x0000e600ff2c7b82 */ /* 0x000e640000000a00 */
[----:B-1----:R-:W-:-:S05]  /*18c10*/  IMAD.WIDE R44, R49, 0x4, R44 ;  /* 0x00000004312c7825 */ /* 0x002fca00078e022c */
[----:B------:R1:W-:Y:S02]  /*18c20*/  STG.E desc[UR6][R44.64], R54 ;  /* 0x000000362c007986 */ /* 0x0003e4000c101906 */
.L_x_3268:
[----:B------:R-:W-:Y:S05]  /*18c30*/  BSYNC.RECONVERGENT B3 ;  /* 0x0000000000037941 */ /* 0x000fea0003800200 */
.L_x_3267:
[----:B-1----:R-:W1:Y:S01]  /*18c40*/  S2R R45, SR_TID.X ;  /* 0x00000000002d7919 */ /* 0x002e620000002100 */
[----:B------:R-:W2:Y:S01]  /*18c50*/  LDCU UR5, c[0x3][URZ] ;  /* 0x00c00000ff0577ac */ /* 0x000ea20008000800 */
[C---:B------:R-:W-:Y:S01]  /*18c60*/  IADD3 R65, PT, PT, R46.reuse, R47, RZ ;  /* 0x0000002f2e417210 */ /* 0x040fe20007ffe0ff */
[----:B------:R-:W-:Y:S01]  /*18c70*/  BSSY.RECONVERGENT B3, `(.L_x_3271) ;  /* 0x000002e000037945 */ /* 0x000fe20003800200 */
[----:B------:R-:W-:Y:S01]  /*18c80*/  SHF.L.U32 R42, R5, 0x1, RZ ;  /* 0x00000001052a7819 */ /* 0x000fe200000006ff */
[----:B------:R-:W1:Y:S01]  /*18c90*/  LDCU UR4, c[0x0][0x360] ;  /* 0x00006c00ff0477ac */ /* 0x000e620008000800 */
[----:B------:R-:W-:Y:S02]  /*18ca0*/  IADD3 R99, PT, PT, R46, R49, RZ ;  /* 0x000000312e637210 */ /* 0x000fe40007ffe0ff */
[----:B--2---:R-:W-:-:S04]  /*18cb0*/  ISETP.GT.AND P0, PT, R65, UR5, PT ;  /* 0x0000000541007c0c */ /* 0x004fc8000bf04270 */
[----:B------:R-:W-:-:S04]  /*18cc0*/  ISETP.LT.OR P0, PT, R65, 0x1, P0 ;  /* 0x000000014100780c */ /* 0x000fc80000701670 */
[----:B------:R-:W-:-:S04]  /*18cd0*/  ISETP.EQ.OR P0, PT, R75, RZ, P0 ;  /* 0x000000ff4b00720c */ /* 0x000fc80000702670 */
[----:B------:R-:W-:Y:S01]  /*18ce0*/  ISETP.GT.OR P0, PT, R75, UR5, P0 ;  /* 0x000000054b007c0c */ /* 0x000fe20008704670 */
[----:B-1----:R-:W-:Y:S01]  /*18cf0*/  IMAD R45, R40, UR4, R45 ;  /* 0x00000004282d7c24 */ /* 0x002fe2000f8e022d */
[----:B------:R-:W-:-:S03]  /*18d00*/  LEA R40, R5, R38, 0x2 ;  /* 0x0000002605287211 */ /* 0x000fc600078e10ff */
[----:B------:R-:W-:Y:S01]  /*18d10*/  IMAD R42, R6, R45, R42 ;  /* 0x0000002d062a7224 */ /* 0x000fe200078e022a */
[----:B------:R-:W-:-:S04]  /*18d20*/  LEA R45, R5, R36, 0x2 ;  /* 0x00000024052d7211 */ /* 0x000fc800078e10ff */
[C-C-:B------:R-:W-:Y:S02]  /*18d30*/  IADD3 R42, PT, PT, R5.reuse, R42, R5.reuse ;  /* 0x0000002a052a7210 */ /* 0x140fe40007ffe005 */
[C---:B------:R-:W-:Y:S02]  /*18d40*/  LEA R47, R4.reuse, R45, 0x2 ;  /* 0x0000002d042f7211 */ /* 0x040fe400078e10ff */
[C-C-:B------:R-:W-:Y:S02]  /*18d50*/  IADD3 R42, PT, PT, R5.reuse, R42, R5.reuse ;  /* 0x0000002a052a7210 */ /* 0x140fe40007ffe005 */
[----:B------:R-:W-:Y:S02]  /*18d60*/  LEA R49, R4, R47, 0x2 ;  /* 0x0000002f04317211 */ /* 0x000fe400078e10ff */
[----:B------:R-:W-:-:S04]  /*18d70*/  IADD3 R42, PT, PT, R5, R42, R5 ;  /* 0x0000002a052a7210 */ /* 0x000fc80007ffe005 */
[----:B------:R-:W-:Y:S01]  /*18d80*/  IADD3 R70, PT, PT, R5, R42, R5 ;  /* 0x0000002a05467210 */ /* 0x000fe20007ffe005 */
[----:B------:R-:W-:Y:S06]  /*18d90*/  @P0 BRA `(.L_x_3272) ;  /* 0x00000000006c0947 */ /* 0x000fec0003800000 */
        /* <DEDUP_REMOVED lines=22> */
[----:B------:R-:W-:-:S07]  /*18f00*/  MOV R51, R54 ;  /* 0x0000003600337202 */ /* 0x000fce0000000f00 */
.L_x_3274:
[----:B------:R-:W-:Y:S05]  /*18f10*/  BSYNC.RECONVERGENT B4 ;  /* 0x0000000000047941 */ /* 0x000fea0003800200 */
.L_x_3273:
[----:B------:R-:W1:Y:S02]  /*18f20*/  LDC.64 R54, c[0x0][0x398] ;  /* 0x0000e600ff367b82 */ /* 0x000e640000000a00 */
[----:B-1----:R-:W-:-:S05]  /*18f30*/  IMAD.WIDE R54, R99, 0x4, R54 ;  /* 0x0000000463367825 */ /* 0x002fca00078e0236 */
[----:B------:R1:W-:Y:S02]  /*18f40*/  STG.E desc[UR6][R54.64], R51 ;  /* 0x0000003336007986 */ /* 0x0003e4000c101906 */
.L_x_3272:
[----:B------:R-:W-:Y:S05]  /*18f50*/  BSYNC.RECONVERGENT B3 ;  /* 0x0000000000037941 */ /* 0x000fea0003800200 */
.L_x_3271:
[----:B-1----:R-:W1:Y:S01]  /*18f60*/  S2R R51, SR_CgaCtaId ;  /* 0x0000000000337919 */ /* 0x002e620000008800 */
[----:B------:R-:W2:Y:S01]  /*18f70*/  LDCU UR4, c[0x3][URZ] ;  /* 0x00c00000ff0477ac */ /* 0x000ea20008000800 */
[C---:B------:R-:W-:Y:S01]  /*18f80*/  IADD3 R65, PT, PT, R46.reuse, R65, RZ ;  /* 0x000000412e417210 */ /* 0x040fe20007ffe0ff */
[----:B------:R-:W-:Y:S01]  /*18f90*/  BSSY.RECONVERGENT B3, `(.L_x_3275) ;  /* 0x0000029000037945 */ /* 0x000fe20003800200 */
[----:B------:R-:W-:Y:S02]  /*18fa0*/  MOV R42, 0x400 ;  /* 0x00000400002a7802 */ /* 0x000fe40000000f00 */
[----:B------:R-:W-:Y:S02]  /*18fb0*/  IADD3 R70, PT, PT, R5, R70, R5 ;  /* 0x0000004605467210 */ /* 0x000fe40007ffe005 */
[----:B------:R-:W-:Y:S02]  /*18fc0*/  IADD3 R99, PT, PT, R46, R99, RZ ;  /* 0x000000632e637210 */ /* 0x000fe40007ffe0ff */
[----:B--2---:R-:W-:-:S04]  /*18fd0*/  ISETP.GT.AND P0, PT, R65, UR4, PT ;  /* 0x0000000441007c0c */ /* 0x004fc8000bf04270 */
[----:B------:R-:W-:-:S04]  /*18fe0*/  ISETP.LT.OR P0, PT, R65, 0x1, P0 ;  /* 0x000000014100780c */ /* 0x000fc80000701670 */
[----:B------:R-:W-:-:S04]  /*18ff0*/  ISETP.EQ.OR P0, PT, R75, RZ, P0 ;  /* 0x000000ff4b00720c */ /* 0x000fc80000702670 */
[----:B------:R-:W-:Y:S02]  /*19000*/  ISETP.GT.OR P0, PT, R75, UR4, P0 ;  /* 0x000000044b007c0c */ /* 0x000fe40008704670 */
[----:B-1----:R-:W-:Y:S02]  /*19010*/  LEA R51, R51, R42, 0x18 ;  /* 0x0000002a33337211 */ /* 0x002fe400078ec0ff */
[----:B------:R-:W-:Y:S02]  /*19020*/  LEA R42, R5, R40, 0x2 ;  /* 0x00000028052a7211 */ /* 0x000fe400078e10ff */
[----:B------:R-:W-:-:S04]  /*19030*/  LEA R51, R4, R51, 0x2 ;  /* 0x0000003304337211 */ /* 0x000fc800078e10ff */
[----:B------:R-:W-:-:S04]  /*19040*/  LEA R51, R70, R51, 0x2 ;  /* 0x0000003346337211 */ /* 0x000fc800078e10ff */
[----:B------:R-:W-:-:S04]  /*19050*/  LEA R53, R4, R51, 0x2 ;  /* 0x0000003304357211 */ /* 0x000fc800078e10ff */
[----:B------:R-:W-:Y:S01]  /*19060*/  LEA R55, R4, R53, 0x2 ;  /* 0x0000003504377211 */ /* 0x000fe200078e10ff */
        /* <DEDUP_REMOVED lines=23> */
.L_x_3278:
[----:B------:R-:W-:Y:S05]  /*191e0*/  BSYNC.RECONVERGENT B4 ;  /* 0x0000000000047941 */ /* 0x000fea0003800200 */
.L_x_3277:
[----:B------:R-:W1:Y:S02]  /*191f0*/  LDC.64 R56, c[0x0][0x398] ;  /* 0x0000e600ff387b82 */ /* 0x000e640000000a00 */
[----:B-1----:R-:W-:-:S05]  /*19200*/  IMAD.WIDE R56, R99, 0x4, R56 ;  /* 0x0000000463387825 */ /* 0x002fca00078e0238 */
[----:B------:R1:W-:Y:S02]  /*19210*/  STG.E desc[UR6][R56.64], R54 ;  /* 0x0000003638007986 */ /* 0x0003e4000c101906 */
.L_x_3276:
[----:B------:R-:W-:Y:S05]  /*19220*/  BSYNC.RECONVERGENT B3 ;  /* 0x0000000000037941 */ /* 0x000fea0003800200 */
.L_x_3275:
[----:B-1----:R-:W1:Y:S01]  /*19230*/  S2R R57, SR_CgaCtaId ;  /* 0x0000000000397919 */ /* 0x002e620000008800 */
[----:B------:R-:W2:Y:S01]  /*19240*/  LDCU UR4, c[0x3][URZ] ;  /* 0x00c00000ff0477ac */ /* 0x000ea20008000800 */
[C---:B------:R-:W-:Y:S01]  /*19250*/  IADD3 R65, PT, PT, R46.reuse, R65, RZ ;  /* 0x000000412e417210 */ /* 0x040fe20007ffe0ff */
[----:B------:R-:W-:Y:S01]  /*19260*/  BSSY.RECONVERGENT B3, `(.L_x_3279) ;  /* 0x0000029000037945 */ /* 0x000fe20003800200 */
[----:B------:R-:W-:Y:S02]  /*19270*/  MOV R44, 0x400 ;  /* 0x00000400002c7802 */ /* 0x000fe40000000f00 */
[----:B------:R-:W-:Y:S02]  /*19280*/  IADD3 R56, PT, PT, R5, R70, RZ ;  /* 0x0000004605387210 */ /* 0x000fe40007ffe0ff */
        /* <DEDUP_REMOVED lines=34> */
.L_x_3282:
[----:B------:R-:W-:Y:S05]  /*194b0*/  BSYNC.RECONVERGENT B4 ;  /* 0x0000000000047941 */ /* 0x000fea0003800200 */
.L_x_3281:
[----:B------:R-:W1:Y:S02]  /*194c0*/  LDC.64 R62, c[0x0][0x398] ;  /* 0x0000e600ff3e7b82 */ /* 0x000e640000000a00 */
[----:B-1----:R-:W-:-:S05]  /*194d0*/  IMAD.WIDE R62, R99, 0x4, R62 ;  /* 0x00000004633e7825 */ /* 0x002fca00078e023e */
[----:B------:R1:W-:Y:S02]  /*194e0*/  STG.E desc[UR6][R62.64], R54 ;  /* 0x000000363e007986 */ /* 0x0003e4000c101906 */
.L_x_3280:
[----:B------:R-:W-:Y:S05]  /*194f0*/  BSYNC.RECONVERGENT B3 ;  /* 0x0000000000037941 */ /* 0x000fea0003800200 */
.L_x_3279:
[----:B------:R-:W2:Y:S01]  /*19500*/  LDCU UR8, c[0x3][URZ] ;  /* 0x00c00000ff0877ac */ /* 0x000ea20008000800 */
[----:B------:R-:W3:Y:S01]  /*19510*/  S2UR UR5, SR_CgaCtaId ;  /* 0x00000000000579c3 */ /* 0x000ee20000008800 */
[C---:B------:R-:W-:Y:S01]  /*19520*/  IADD3 R65, PT, PT, R46.reuse, R65, RZ ;  /* 0x000000412e417210 */ /* 0x040fe20007ffe0ff */
[----:B------:R-:W-:Y:S01]  /*19530*/  BSSY.RECONVERGENT B3, `(.L_x_3283) ;  /* 0x0000028000037945 */ /* 0x000fe20003800200 */
[----:B------:R-:W-:Y:S01]  /*19540*/  UMOV UR4, 0x400 ;  /* 0x0000040000047882 */ /* 0x000fe20000000000 */
[----:B------:R-:W-:Y:S02]  /*19550*/  IADD3 R56, PT, PT, R5, R56, RZ ;  /* 0x0000003805387210 */ /* 0x000fe40007ffe0ff */
[----:B------:R-:W-:Y:S02]  /*19560*/  IADD3 R99, PT, PT, R46, R99, RZ ;  /* 0x000000632e637210 */ /* 0x000fe40007ffe0ff */
[----:B--2---:R-:W-:-:S04]  /*19570*/  ISETP.GT.AND P1, PT, R65, UR8, PT ;  /* 0x0000000841007c0c */ /* 0x004fc8000bf24270 */
[----:B------:R-:W-:Y:S01]  /*19580*/  ISETP.LT.OR P1, PT, R65, 0x1, P1 ;  /* 0x000000014100780c */ /* 0x000fe20000f21670 */
[----:B---3--:R-:W-:-:S03]  /*19590*/  ULEA UR4, UR5, UR4, 0x18 ;  /* 0x0000000405047291 */ /* 0x008fc6000f8ec0ff */
[----:B------:R-:W-:-:S04]  /*195a0*/  ISETP.EQ.OR P2, PT, R75, RZ, P1 ;  /* 0x000000ff4b00720c */ /* 0x000fc80000f42670 */
[----:B------:R-:W-:Y:S02]  /*195b0*/  ISETP.GT.OR P2, PT, R75, UR8, P2 ;  /* 0x000000084b007c0c */ /* 0x000fe40009744670 */
[----:B-1----:R-:W-:-:S04]  /*195c0*/  LEA R63, R56, UR4, 0x2 ;  /* 0x00000004383f7c11 */ /* 0x002fc8000f8e10ff */
        /* <DEDUP_REMOVED lines=13> */
[----:B--2---:R-:W-:-:S04]  /*196a0*/  FADD R54, R54, R79 ;  /* 0x0000004f36367221 */ /* 0x004fc80000000000 */
[----:B---3--:R-:W-:Y:S01]  /*196b0*/  FADD R54, R54, R95 ;  /* 0x0000005f36367221 */ /* 0x008fe20000000000 */
[----:B-1----:R-:W-:-:S03]  /*196c0*/  FFMA R95, R60, -R71, 1 ;  /* 0x3f8000003c5f7423 */ /* 0x002fc60000000847 */
        /* <DEDUP_REMOVED lines=10> */
.L_x_3286:
[----:B------:R-:W-:Y:S05]  /*19770*/  BSYNC.RECONVERGENT B4 ;  /* 0x0000000000047941 */ /* 0x000fea0003800200 */
.L_x_3285:
[----:B------:R-:W1:Y:S02]  /*19780*/  LDC.64 R70, c[0x0][0x398] ;  /* 0x0000e600ff467b82 */ /* 0x000e640000000a00 */
[----:B-1----:R-:W-:-:S05]  /*19790*/  IMAD.WIDE R70, R99, 0x4, R70 ;  /* 0x0000000463467825 */ /* 0x002fca00078e0246 */
[----:B------:R1:W-:Y:S02]  /*197a0*/  STG.E desc[UR6][R70.64], R54 ;  /* 0x0000003646007986 */ /* 0x0003e4000c101906 */
.L_x_3284:
[----:B------:R-:W-:Y:S05]  /*197b0*/  BSYNC.RECONVERGENT B3 ;  /* 0x0000000000037941 */ /* 0x000fea0003800200 */
.L_x_3283:
[----:B------:R-:W2:Y:S01]  /*197c0*/  LDCU UR8, c[0x3][URZ] ;  /* 0x00c00000ff0877ac */ /* 0x000ea20008000800 */
[----:B------:R-:W3:Y:S01]  /*197d0*/  S2UR UR5, SR_CgaCtaId ;  /* 0x00000000000579c3 */ /* 0x000ee20000008800 */
[----:B-1----:R-:W-:Y:S01]  /*197e0*/  IADD3 R71, PT, PT, R5, R56, RZ ;  /* 0x0000003805477210 */ /* 0x002fe20007ffe0ff */
[----:B------:R-:W-:Y:S01]  /*197f0*/  BSSY.RECONVERGENT B3, `(.L_x_3287) ;  /* 0x0000028000037945 */ /* 0x000fe20003800200 */
[----:B------:R-:W-:Y:S01]  /*19800*/  UMOV UR4, 0x400 ;  /* 0x0000040000047882 */ /* 0x000fe20000000000 */
[----:B--2---:R-:W-:-:S04]  /*19810*/  ISETP.GT.AND P2, PT, R73, UR8, PT ;  /* 0x0000000849007c0c */ /* 0x004fc8000bf44270 */
[----:B------:R-:W-:Y:S01]  /*19820*/  ISETP.LT.OR P2, PT, R73, 0x1, P2 ;  /* 0x000000014900780c */ /* 0x000fe20001741670 */
[----:B---3--:R-:W-:-:S03]  /*19830*/  ULEA UR4, UR5, UR4, 0x18 ;  /* 0x0000000405047291 */ /* 0x008fc6000f8ec0ff */
[----:B------:R-:W-:-:S04]  /*19840*/  ISETP.EQ.OR P2, PT, R75, RZ, P2 ;  /* 0x000000ff4b00720c */ /* 0x000fc80001742670 */
[----:B------:R-:W-:Y:S02]  /*19850*/  ISETP.GT.OR P2, PT, R75, UR8, P2 ;  /* 0x000000084b007c0c */ /* 0x000fe40009744670 */
[----:B------:R-:W-:-:S04]  /*19860*/  LEA R71, R71, UR4, 0x2 ;  /* 0x0000000447477c11 */ /* 0x000fc8000f8e10ff */
        /* <DEDUP_REMOVED lines=24> */
[----:B------:R-:W-:Y:S02]  /*199f0*/  MOV R79, R78 ;  /* 0x0000004e004f7202 */ /* 0x000fe40000000f00 */
[----:B------:R-:W-:-:S07]  /*19a00*/  MOV R78, 0x19a20 ;  /* 0x00019a20004e7802 */ /* 0x000fce0000000f00 */
[----:B0-----:R-:W-:Y:S05]  /*19a10*/  CALL.REL.NOINC `($__internal_3_$__cuda_sm3x_div_rn_noftz_f32_slowpath) ;  /* 0x0000024400587944 */ /* 0x001fea0003c00000 */
.L_x_3290:
[----:B------:R-:W-:Y:S05]  /*19a20*/  BSYNC.RECONVERGENT B4 ;  /* 0x0000000000047941 */ /* 0x000fea0003800200 */
.L_x_3289:
[----:B------:R-:W1:Y:S01]  /*19a30*/  LDC.64 R78, c[0x0][0x398] ;  /* 0x0000e600ff4e7b82 */ /* 0x000e620000000a00 */
[----:B------:R-:W-:-:S05]  /*19a40*/  IADD3 R99, PT, PT, R46, R99, RZ ;  /* 0x000000632e637210 */ /* 0x000fca0007ffe0ff */
[----:B-1----:R-:W-:-:S05]  /*19a50*/  IMAD.WIDE R78, R99, 0x4, R78 ;  /* 0x00000004634e7825 */ /* 0x002fca00078e024e */
[----:B------:R1:W-:Y:S02]  /*19a60*/  STG.E desc[UR6][R78.64], R54 ;  /* 0x000000364e007986 */ /* 0x0003e4000c101906 */
.L_x_3288:
[----:B------:R-:W-:Y:S05]  /*19a70*/  BSYNC.RECONVERGENT B3 ;  /* 0x0000000000037941 */ /* 0x000fea0003800200 */
.L_x_3287:
[----:B------:R-:W2:Y:S01]  /*19a80*/  LDCU UR4, c[0x3][URZ] ;  /* 0x00c00000ff0477ac */ /* 0x000ea20008000800 */
[----:B-1----:R-:W-:Y:S01]  /*19a90*/  IADD3 R79, PT, PT, R2, R3, RZ ;  /* 0x00000003024f7210 */ /* 0x002fe20007ffe0ff */
[----:B------:R-:W-:Y:S01]  /*19aa0*/  BSSY.RECONVERGENT B3, `(.L_x_3291) ;  /* 0x000002b000037945 */ /* 0x000fe20003800200 */
[----:B------:R-:W-:-:S03]  /*19ab0*/  ISETP.GE.AND P2, PT, R83, 0x1, PT ;  /* 0x000000015300780c */ /* 0x000fc60003f46270 */
[----:B------:R-:W-:-:S05]  /*19ac0*/  IMAD R56, R2, -0xf, R79 ;  /* 0xfffffff102387824 */ /* 0x000fca00078e024f */
[----:B------:R-:W-:-:S04]  /*19ad0*/  VIMNMX R54, PT, PT, R83, R56, !PT ;  /* 0x0000003853367248 */ /* 0x000fc80007fe0100 */
[----:B--2---:R-:W-:-:S13]  /*19ae0*/  ISETP.GT.OR P2, PT, R54, UR4, !P2 ;  /* 0x0000000436007c0c */ /* 0x004fda000d744670 */
[----:B------:R-:W-:Y:S05]  /*19af0*/  @P2 BRA `(.L_x_3292) ;  /* 0x0000000000942947 */ /* 0x000fea0003800000 */
[----:B------:R-:W1:Y:S01]  /*19b00*/  S2R R79, SR_TID.Y ;  /* 0x00000000004f7919 */ /* 0x000e620000002200 */
[----:B------:R-:W2:Y:S01]  /*19b10*/  S2UR UR5, SR_CgaCtaId ;  /* 0x00000000000579c3 */ /* 0x000ea20000008800 */
[----:B------:R-:W1:Y:S01]  /*19b20*/  LDCU UR8, c[0x0][0x360] ;  /* 0x00006c00ff0877ac */ /* 0x000e620008000800 */
[----:B------:R-:W-:Y:S01]  /*19b30*/  LEA R101, R4, R91, 0x2 ;  /* 0x0000005b04657211 */ /* 0x000fe200078e10ff */
[----:B------:R-:W1:Y:S01]  /*19b40*/  S2R R54, SR_TID.X ;  /* 0x0000000000367919 */ /* 0x000e620000002100 */
[----:B------:R-:W-:Y:S01]  /*19b50*/  BSSY.RECONVERGENT B4, `(.L_x_3293) ;  /* 0x000001b000047945 */ /* 0x000fe20003800200 */
[----:B------:R-:W-:Y:S01]  /*19b60*/  UMOV UR4, 0x400 ;  /* 0x0000040000047882 */ /* 0x000fe20000000000 */
[----:B------:R-:W-:Y:S04]  /*19b70*/  LDS R60, [R52+0x4] ;  /* 0x00000400343c7984 */ /* 0x000fe80000000800 */
[----:B------:R-:W3:Y:S04]  /*19b80*/  LDS R97, [R93+0x4] ;  /* 0x000004005d617984 */ /* 0x000ee80000000800 */
[----:B------:R-:W4:Y:S04]  /*19b90*/  LDS R99, [R91+0x4] ;  /* 0x000004005b637984 */ /* 0x000f280000000800 */
[----:B------:R-:W5:Y:S01]  /*19ba0*/  LDS R101, [R101+0x4] ;  /* 0x0000040065657984 */ /* 0x000f620000000800 */
[----:B--2---:R-:W-:Y:S01]  /*19bb0*/  ULEA UR4, UR5, UR4, 0x18 ;  /* 0x0000000405047291 */ /* 0x004fe2000f8ec0ff */
[----:B-1----:R-:W-:-:S04]  /*19bc0*/  IMAD R79, R79, UR8, R54 ;  /* 0x000000084f4f7c24 */ /* 0x002fc8000f8e0236 */
[----:B------:R-:W-:Y:S02]  /*19bd0*/  IMAD R54, R6, R79, RZ ;  /* 0x0000004f06367224 */ /* 0x000fe400078e02ff */
[----:B------:R-:W1:Y:S03]  /*19be0*/  LDC.64 R78, c[0x0][0x3a0] ;  /* 0x0000e800ff4e7b82 */ /* 0x000e660000000a00 */
[----:B------:R-:W-:-:S05]  /*19bf0*/  LEA R58, R54, UR4, 0x2 ;  /* 0x00000004363a7c11 */ /* 0x000fca000f8e10ff */
[----:B------:R-:W2:Y:S01]  /*19c00*/  LDS R95, [R58+0x4] ;  /* 0x000004003a5f7984 */ /* 0x000ea20000000800 */
[----:B---3--:R-:W-:-:S04]  /*19c10*/  FADD R60, R60, R97 ;  /* 0x000000613c3c7221 */ /* 0x008fc80000000000 */
[----:B----4-:R-:W-:-:S04]  /*19c20*/  FADD R60, R60, R99 ;  /* 0x000000633c3c7221 */ /* 0x010fc80000000000 */
[----:B-----5:R-:W-:Y:S01]  /*19c30*/  FADD R60, R60, R101 ;  /* 0x000000653c3c7221 */ /* 0x020fe20000000000 */
[----:B-1----:R-:W1:Y:S02]  /*19c40*/  MUFU.RCP R54, R79 ;  /* 0x0000004f00367308 */ /* 0x002e640000001000 */
[----:B-1----:R-:W-:-:S04]  /*19c50*/  FFMA R97, R54, -R79, 1 ;  /* 0x3f80000036617423 */ /* 0x002fc8000000084f */
[----:B------:R-:W-:Y:S01]  /*19c60*/  FFMA R54, R54, R97, R54 ;  /* 0x0000006136367223 */ /* 0x000fe20000000036 */
[----:B--2---:R-:W-:-:S04]  /*19c70*/  FFMA R60, R60, R78, R95 ;  /* 0x0000004e3c3c7223 */ /* 0x004fc8000000005f */
        /* <DEDUP_REMOVED lines=8> */
.L_x_3294:
[----:B------:R-:W-:Y:S05]  /*19d00*/  BSYNC.RECONVERGENT B4 ;  /* 0x0000000000047941 */ /* 0x000fea0003800200 */
.L_x_3293:
[----:B------:R-:W1:Y:S01]  /*19d10*/  LDC.64 R78, c[0x0][0x398] ;  /* 0x0000e600ff4e7b82 */ /* 0x000e620000000a00 */
[----:B------:R-:W-:-:S04]  /*19d20*/  IMAD R95, R48, R56, R83 ;  /* 0x00000038305f7224 */ /* 0x000fc800078e0253 */
[----:B-1----:R-:W-:-:S05]  /*19d30*/  IMAD.WIDE R78, R95, 0x4, R78 ;  /* 0x000000045f4e7825 */ /* 0x002fca00078e024e */
[----:B------:R1:W-:Y:S02]  /*19d40*/  STG.E desc[UR6][R78.64], R54 ;  /* 0x000000364e007986 */ /* 0x0003e4000c101906 */
.L_x_3292:
[----:B------:R-:W-:Y:S05]  /*19d50*/  BSYNC.RECONVERGENT B3 ;  /* 0x0000000000037941 */ /* 0x000fea0003800200 */
.L_x_3291:
[----:B------:R-:W2:Y:S01]  /*19d60*/  LDCU UR4, c[0x3][URZ] ;  /* 0x00c00000ff0477ac */ /* 0x000ea20008000800 */
[C---:B-1----:R-:W-:Y:S01]  /*19d70*/  IMAD R79, R46.reuse, 0xf, R83 ;  /* 0x0000000f2e4f7824 */ /* 0x042fe200078e0253 */
[----:B------:R-:W-:Y:S03]  /*19d80*/  BSSY.RECONVERGENT B3, `(.L_x_3295) ;  /* 0x0000022000037945 */ /* 0x000fe60003800200 */
[----:B------:R-:W-:-:S05]  /*19d90*/  IMAD R79, R46, -0xe, R79 ;  /* 0xfffffff22e4f7824 */ /* 0x000fca00078e024f */
[C---:B------:R-:W-:Y:S02]  /*19da0*/  ISETP.GE.AND P2, PT, R79.reuse, 0x1, PT ;  /* 0x000000014f00780c */ /* 0x040fe40003f46270 */
[----:B------:R-:W-:-:S04]  /*19db0*/  VIMNMX R54, PT, PT, R79, R56, !PT ;  /* 0x000000384f367248 */ /* 0x000fc80007fe0100 */
[----:B--2---:R-:W-:-:S13]  /*19dc0*/  ISETP.GT.OR P2, PT, R54, UR4, !P2 ;  /* 0x0000000436007c0c */ /* 0x004fda000d744670 */
[----:B------:R-:W-:Y:S05]  /*19dd0*/  @P2 BRA `(.L_x_3296) ;  /* 0x0000000000702947 */ /* 0x000fea0003800000 */
[----:B------:R-:W-:Y:S01]  /*19de0*/  LDS R54, [R89+0x8] ;  /* 0x0000080059367984 */ /* 0x000fe20000000800 */
        /* <DEDUP_REMOVED lines=21> */
.L_x_3298:
[----:B------:R-:W-:Y:S05]  /*19f40*/  BSYNC.RECONVERGENT B4 ;  /* 0x0000000000047941 */ /* 0x000fea0003800200 */
.L_x_3297:
[----:B------:R-:W1:Y:S01]  /*19f50*/  LDC.64 R78, c[0x0][0x398] ;  /* 0x0000e600ff4e7b82 */ /* 0x000e620000000a00 */
[----:B------:R-:W-:-:S05]  /*19f60*/  IMAD R95, R48, R56, R83 ;  /* 0x00000038305f7224 */ /* 0x000fca00078e0253 */
[----:B------:R-:W-:-:S05]  /*19f70*/  IADD3 R95, PT, PT, R46, R95, RZ ;  /* 0x0000005f2e5f7210 */ /* 0x000fca0007ffe0ff */
[----:B-1----:R-:W-:-:S05]  /*19f80*/  IMAD.WIDE R78, R95, 0x4, R78 ;  /* 0x000000045f4e7825 */ /* 0x002fca00078e024e */
[----:B------:R1:W-:Y:S02]  /*19f90*/  STG.E desc[UR6][R78.64], R54 ;  /* 0x000000364e007986 */ /* 0x0003e4000c101906 */
.L_x_3296:
[----:B------:R-:W-:Y:S05]  /*19fa0*/  BSYNC.RECONVERGENT B3 ;  /* 0x0000000000037941 */ /* 0x000fea0003800200 */
.L_x_3295:
        /* <DEDUP_REMOVED lines=9> */
[----:B------:R-:W-:Y:S01]  /*1a040*/  LEA R101, R4, R11, 0x2 ;  /* 0x0000000b04657211 */ /* 0x000fe200078e10ff */
[----:B------:R-:W1:Y:S01]  /*1a050*/  LDC.64 R78, c[0x0][0x3a0] ;  /* 0x0000e800ff4e7b82 */ /* 0x000e620000000a00 */
[----:B------:R-:W-:Y:S01]  /*1a060*/  BSSY.RECONVERGENT B4, `(.L_x_3301) ;  /* 0x0000014000047945 */ /* 0x000fe20003800200 */
        /* <DEDUP_REMOVED lines=19> */
.L_x_3302:
[----:B------:R-:W-:Y:S05]  /*1a1a0*/  BSYNC.RECONVERGENT B4 ;  /* 0x0000000000047941 */ /* 0x000fea0003800200 */
.L_x_3301:
[----:B------:R-:W1:Y:S01]  /*1a1b0*/  LDC.64 R78, c[0x0][0x398] ;  /* 0x0000e600ff4e7b82 */ /* 0x000e620000000a00 */
[----:B------:R-:W-:-:S05]  /*1a1c0*/  IMAD R95, R48, R56, R83 ;  /* 0x00000038305f7224 */ /* 0x000fca00078e0253 */
[----:B------:R-:W-:-:S05]  /*1a1d0*/  IADD3 R95, PT, PT, R46, R95, R46 ;  /* 0x0000005f2e5f7210 */ /* 0x000fca0007ffe02e */
[----:B-1----:R-:W-:-:S05]  /*1a1e0*/  IMAD.WIDE R78, R95, 0x4, R78 ;  /* 0x000000045f4e7825 */ /* 0x002fca00078e024e */
[----:B------:R1:W-:Y:S02]  /*1a1f0*/  STG.E desc[UR6][R78.64], R54 ;  /* 0x000000364e007986 */ /* 0x0003e4000c101906 */
.L_x_3300:
[----:B------:R-:W-:Y:S05]  /*1a200*/  BSYNC.RECONVERGENT B3 ;  /* 0x0000000000037941 */ /* 0x000fea0003800200 */
.L_x_3299:
[----:B------:R-:W2:Y:S01]  /*1a210*/  LDCU UR4, c[0x3][URZ] ;  /* 0x00c00000ff0477ac */ /* 0x000ea20008000800 */
[C---:B-1----:R-:W-:Y:S01]  /*1a220*/  IMAD R79, R46.reuse, 0xf, R83 ;  /* 0x0000000f2e4f7824 */ /* 0x042fe200078e0253 */
[----:B------:R-:W-:Y:S03]  /*1a230*/  BSSY.RECONVERGENT B3, `(.L_x_3303) ;  /* 0x0000026000037945 */ /* 0x000fe60003800200 */
[----:B------:R-:W-:-:S05]  /*1a240*/  IMAD R79, R46, -0xe, R79 ;  /* 0xfffffff22e4f7824 */ /* 0x000fca00078e024f */
[----:B------:R-:W-:-:S04]  /*1a250*/  IADD3 R79, PT, PT, R46, R79, R46 ;  /* 0x0000004f2e4f7210 */ /* 0x000fc80007ffe02e */
[C---:B------:R-:W-:Y:S02]  /*1a260*/  ISETP.GE.AND P2, PT, R79.reuse, 0x1, PT ;  /* 0x000000014f00780c */ /* 0x040fe40003f46270 */
[----:B------:R-:W-:-:S04]  /*1a270*/  VIMNMX R54, PT, PT, R79, R56, !PT ;  /* 0x000000384f367248 */ /* 0x000fc80007fe0100 */
[----:B--2---:R-:W-:-:S13]  /*1a280*/  ISETP.GT.OR P2, PT, R54, UR4, !P2 ;  /* 0x0000000436007c0c */ /* 0x004fda000d744670 */
[----:B------:R-:W-:Y:S05]  /*1a290*/  @P2 BRA `(.L_x_3304) ;  /* 0x00000000007c2947 */ /* 0x000fea0003800000 */
[----:B------:R-:W-:Y:S01]  /*1a2a0*/  LDS R54, [R12+0x4] ;  /* 0x000004000c367984 */ /* 0x000fe20000000800 */
[----:B------:R-:W-:Y:S01]  /*1a2b0*/  LEA R101, R4, R15, 0x2 ;  /* 0x0000000f04657211 */ /* 0x000fe200078e10ff */
[----:B------:R-:W1:Y:S01]  /*1a2c0*/  LDC.64 R78, c[0x0][0x3a0] ;  /* 0x0000e800ff4e7b82 */ /* 0x000e620000000a00 */
[----:B------:R-:W-:Y:S01]  /*1a2d0*/  LEA R60, R81, R10, 0x2 ;  /* 0x0000000a513c7211 */ /* 0x000fe200078e10ff */
[----:B------:R-:W2:Y:S01]  /*1a2e0*/  LDS R97, [R13+0x4] ;  /* 0x000004000d617984 */ /* 0x000ea20000000800 */
[----:B------:R-:W-:Y:S03]  /*1a2f0*/  BSSY.RECONVERGENT B4, `(.L_x_3305) ;  /* 0x0000013000047945 */ /* 0x000fe60003800200 */
        /* <DEDUP_REMOVED lines=18> */
.L_x_3306:
[----:B------:R-:W-:Y:S05]  /*1a420*/  BSYNC.RECONVERGENT B4 ;  /* 0x0000000000047941 */ /* 0x000fea0003800200 */
.L_x_3305:
[----:B------:R-:W1:Y:S01]  /*1a430*/  LDC.64 R78, c[0x0][0x398] ;  /* 0x0000e600ff4e7b82 */ /* 0x000e620000000a00 */
[----:B------:R-:W-:-:S05]  /*1a440*/  IMAD R95, R48, R56, R83 ;  /* 0x00000038305f7224 */ /* 0x000fca00078e0253 */
[----:B------:R-:W-:-:S04]  /*1a450*/  IADD3 R95, PT, PT, R46, R95, R46 ;  /* 0x0000005f2e5f7210 */ /* 0x000fc80007ffe02e */
[----:B------:R-:W-:-:S05]  /*1a460*/  IADD3 R95, PT, PT, R46, R95, RZ ;  /* 0x0000005f2e5f7210 */ /* 0x000fca0007ffe0ff */
[----:B-1----:R-:W-:-:S05]  /*1a470*/  IMAD.WIDE R78, R95, 0x4, R78 ;  /* 0x000000045f4e7825 */ /* 0x002fca00078e024e */
[----:B------:R1:W-:Y:S02]  /*1a480*/  STG.E desc[UR6][R78.64], R54 ;  /* 0x000000364e007986 */ /* 0x0003e4000c101906 */
.L_x_3304:
[----:B------:R-:W-:Y:S05]  /*1a490*/  BSYNC.RECONVERGENT B3 ;  /* 0x0000000000037941 */ /* 0x000fea0003800200 */
.L_x_3303:
[C---:B-1----:R-:W-:Y:S01]  /*1a4a0*/  IMAD R79, R46.reuse, 0xf, R83 ;  /* 0x0000000f2e4f7824 */ /* 0x042fe200078e0253 */
[----:B------:R-:W1:Y:S01]  /*1a4b0*/  LDCU UR4, c[0x3][URZ] ;  /* 0x00c00000ff0477ac */ /* 0x000e620008000800 */
[----:B------:R-:W-:Y:S02]  /*1a4c0*/  BSSY.RECONVERGENT B3, `(.L_x_3307) ;  /* 0x0000028000037945 */ /* 0x000fe40003800200 */
[----:B------:R-:W-:-:S05]  /*1a4d0*/  IMAD R79, R46, -0xe, R79 ;  /* 0xfffffff22e4f7824 */ /* 0x000fca00078e024f */
[----:B------:R-:W-:-:S04]  /*1a4e0*/  IADD3 R79, PT, PT, R46, R79, R46 ;  /* 0x0000004f2e4f7210 */ /* 0x000fc80007ffe02e */
[----:B------:R-:W-:-:S04]  /*1a4f0*/  IADD3 R79, PT, PT, R46, R79, RZ ;  /* 0x0000004f2e4f7210 */ /* 0x000fc80007ffe0ff */
[C---:B------:R-:W-:Y:S02]  /*1a500*/  ISETP.GE.AND P2, PT, R79.reuse, 0x1, PT ;  /* 0x000000014f00780c */ /* 0x040fe40003f46270 */
[-C--:B------:R-:W-:Y:S01]  /*1a510*/  VIMNMX R54, PT, PT, R79, R56.reuse, !PT ;  /* 0x000000384f367248 */ /* 0x080fe20007fe0100 */
[----:B------:R-:W-:-:S03]  /*1a520*/  IMAD R79, R48, R56, R83 ;  /* 0x00000038304f7224 */ /* 0x000fc600078e0253 */
[----:B-1----:R-:W-:Y:S02]  /*1a530*/  ISETP.GT.OR P2, PT, R54, UR4, !P2 ;  /* 0x0000000436007c0c */ /* 0x002fe4000d744670 */
[----:B------:R-:W-:-:S04]  /*1a540*/  IADD3 R79, PT, PT, R46, R79, R46 ;  /* 0x0000004f2e4f7210 */ /* 0x000fc80007ffe02e */
[----:B------:R-:W-:-:S07]  /*1a550*/  IADD3 R99, PT, PT, R46, R79, R46 ;  /* 0x0000004f2e637210 */ /* 0x000fce0007ffe02e */
[----:B------:R-:W-:Y:S05]  /*1a560*/  @P2 BRA `(.L_x_3308) ;  /* 0x0000000000742947 */ /* 0x000fea0003800000 */
[----:B------:R-:W-:Y:S01]  /*1a570*/  LDS R54, [R14+0x4] ;  /* 0x000004000e367984 */ /* 0x000fe20000000800 */
[----:B------:R-:W-:Y:S01]  /*1a580*/  LEA R103, R4, R19, 0x2 ;  /* 0x0000001304677211 */ /* 0x000fe200078e10ff */
[----:B------:R-:W1:Y:S01]  /*1a590*/  LDC.64 R78, c[0x0][0x3a0] ;  /* 0x0000e800ff4e7b82 */ /* 0x000e620000000a00 */
[----:B------:R-:W-:Y:S01]  /*1a5a0*/  LEA R60, R5, R10, 0x2 ;  /* 0x0000000a053c7211 */ /* 0x000fe200078e10ff */
[----:B------:R-:W2:Y:S01]  /*1a5b0*/  LDS R97, [R17+0x4] ;  /* 0x0000040011617984 */ /* 0x000ea20000000800 */
[----:B------:R-:W-:Y:S02]  /*1a5c0*/  BSSY.RECONVERGENT B4, `(.L_x_3309) ;  /* 0x0000014000047945 */ /* 0x000fe40003800200 */
[----:B------:R-:W-:Y:S01]  /*1a5d0*/  LEA R60, R81, R60, 0x2 ;  /* 0x0000003c513c7211 */ /* 0x000fe200078e10ff */
        /* <DEDUP_REMOVED lines=18> */
.L_x_3310:
[----:B------:R-:W-:Y:S05]  /*1a700*/  BSYNC.RECONVERGENT B4 ;  /* 0x0000000000047941 */ /* 0x000fea0003800200 */
.L_x_3309:
[----:B------:R-:W1:Y:S02]  /*1a710*/  LDC.64 R78, c[0x0][0x398] ;  /* 0x0000e600ff4e7b82 */ /* 0x000e640000000a00 */
[----:B-1----:R-:W-:-:S05]  /*1a720*/  IMAD.WIDE R78, R99, 0x4, R78 ;  /* 0x00000004634e7825 */ /* 0x002fca00078e024e */
[----:B------:R1:W-:Y:S02]  /*1a730*/  STG.E desc[UR6][R78.64], R54 ;  /* 0x000000364e007986 */ /* 0x0003e4000c101906 */
.L_x_3308:
[----:B------:R-:W-:Y:S05]  /*1a740*/  BSYNC.RECONVERGENT B3 ;  /* 0x0000000000037941 */ /* 0x000fea0003800200 */
.L_x_3307:
[C---:B-1----:R-:W-:Y:S01]  /*1a750*/  IMAD R79, R46.reuse, 0xf, R83 ;  /* 0x0000000f2e4f7824 */ /* 0x042fe200078e0253 */
[----:B------:R-:W1:Y:S01]  /*1a760*/  LDCU UR4, c[0x3][URZ] ;  /* 0x00c00000ff0477ac */ /* 0x000e620008000800 */
[----:B------:R-:W-:Y:S01]  /*1a770*/  BSSY.RECONVERGENT B3, `(.L_x_3311) ;  /* 0x0000024000037945 */ /* 0x000fe20003800200 */
[C---:B------:R-:W-:Y:S01]  /*1a780*/  IADD3 R99, PT, PT, R46.reuse, R99, RZ ;  /* 0x000000632e637210 */ /* 0x040fe20007ffe0ff */
[----:B------:R-:W-:-:S05]  /*1a790*/  IMAD R79, R46, -0xe, R79 ;  /* 0xfffffff22e4f7824 */ /* 0x000fca00078e024f */
[----:B------:R-:W-:-:S04]  /*1a7a0*/  IADD3 R79, PT, PT, R46, R79, R46 ;  /* 0x0000004f2e4f7210 */ /* 0x000fc80007ffe02e */
[----:B------:R-:W-:-:S04]  /*1a7b0*/  IADD3 R79, PT, PT, R46, R79, R46 ;  /* 0x0000004f2e4f7210 */ /* 0x000fc80007ffe02e */
[C---:B------:R-:W-:Y:S02]  /*1a7c0*/  ISETP.GE.AND P2, PT, R79.reuse, 0x1, PT ;  /* 0x000000014f00780c */ /* 0x040fe40003f46270 */
[----:B------:R-:W-:-:S04]  /*1a7d0*/  VIMNMX R54, PT, PT, R79, R56, !PT ;  /* 0x000000384f367248 */ /* 0x000fc80007fe0100 */
[----:B-1----:R-:W-:-:S13]  /*1a7e0*/  ISETP.GT.OR P2, PT, R54, UR4, !P2 ;  /* 0x0000000436007c0c */ /* 0x002fda000d744670 */
        /* <DEDUP_REMOVED lines=24> */
.L_x_3314:
[----:B------:R-:W-:Y:S05]  /*1a970*/  BSYNC.RECONVERGENT B4 ;  /* 0x0000000000047941 */ /* 0x000fea0003800200 */
.L_x_3313:
[----:B------:R-:W1:Y:S02]  /*1a980*/  LDC.64 R78, c[0x0][0x398] ;  /* 0x0000e600ff4e7b82 */ /* 0x000e640000000a00 */
[----:B-1----:R-:W-:-:S05]  /*1a990*/  IMAD.WIDE R78, R99, 0x4, R78 ;  /* 0x00000004634e7825 */ /* 0x002fca00078e024e */
[----:B------:R1:W-:Y:S02]  /*1a9a0*/  STG.E desc[UR6][R78.64], R54 ;  /* 0x000000364e007986 */ /* 0x0003e4000c101906 */
.L_x_3312:
[----:B------:R-:W-:Y:S05]  /*1a9b0*/  BSYNC.RECONVERGENT B3 ;  /* 0x0000000000037941 */ /* 0x000fea0003800200 */
.L_x_3311:
        /* <DEDUP_REMOVED lines=35> */
.L_x_3318:
[----:B------:R-:W-:Y:S05]  /*1abf0*/  BSYNC.RECONVERGENT B4 ;  /* 0x0000000000047941 */ /* 0x000fea0003800200 */
.L_x_3317:
[----:B------:R-:W1:Y:S02]  /*1ac00*/  LDC.64 R78, c[0x0][0x398] ;  /* 0x0000e600ff4e7b82 */ /* 0x000e640000000a00 */
[----:B-1----:R-:W-:-:S05]  /*1ac10*/  IMAD.WIDE R78, R99, 0x4, R78 ;  /* 0x00000004634e7825 */ /* 0x002fca00078e024e */
[----:B------:R1:W-:Y:S02]  /*1ac20*/  STG.E desc[UR6][R78.64], R54 ;  /* 0x000000364e007986 */ /* 0x0003e4000c101906 */
.L_x_3316:
[----:B------:R-:W-:Y:S05]  /*1ac30*/  BSYNC.RECONVERGENT B3 ;  /* 0x0000000000037941 */ /* 0x000fea0003800200 */
.L_x_3315:
        /* <DEDUP_REMOVED lines=35> */
.L_x_3322:
[----:B------:R-:W-:Y:S05]  /*1ae70*/  BSYNC.RECONVERGENT B4 ;  /* 0x0000000000047941 */ /* 0x000fea0003800200 */
.L_x_3321:
[----:B------:R-:W1:Y:S02]  /*1ae80*/  LDC.64 R78, c[0x0][0x398] ;  /* 0x0000e600ff4e7b82 */ /* 0x000e640000000a00 */
[----:B-1----:R-:W-:-:S05]  /*1ae90*/  IMAD.WIDE R78, R99, 0x4, R78 ;  /* 0x00000004634e7825 */ /* 0x002fca00078e024e */
[----:B------:R1:W-:Y:S02]  /*1aea0*/  STG.E desc[UR6][R78.64], R54 ;  /* 0x000000364e007986 */ /* 0x0003e4000c101906 */
.L_x_3320:
[----:B------:R-:W-:Y:S05]  /*1aeb0*/  BSYNC.RECONVERGENT B3 ;  /* 0x0000000000037941 */ /* 0x000fea0003800200 */
.L_x_3319:
        /* <DEDUP_REMOVED lines=36> */
.L_x_3326:
[----:B------:R-:W-:Y:S05]  /*1b100*/  BSYNC.RECONVERGENT B4 ;  /* 0x0000000000047941 */ /* 0x000fea0003800200 */
.L_x_3325:
[----:B------:R-:W1:Y:S02]  /*1b110*/  LDC.64 R78, c[0x0][0x398] ;  /* 0x0000e600ff4e7b82 */ /* 0x000e640000000a00 */
[----:B-1----:R-:W-:-:S05]  /*1b120*/  IMAD.WIDE R78, R99, 0x4, R78 ;  /* 0x00000004634e7825 */ /* 0x002fca00078e024e */
[----:B------:R1:W-:Y:S02]  /*1b130*/  STG.E desc[UR6][R78.64], R54 ;  /* 0x000000364e007986 */ /* 0x0003e4000c101906 */
.L_x_3324:
[----:B------:R-:W-:Y:S05]  /*1b140*/  BSYNC.RECONVERGENT B3 ;  /* 0x0000000000037941 */ /* 0x000fea0003800200 */
.L_x_3323:
        /* <DEDUP_REMOVED lines=36> */
.L_x_3330:
[----:B------:R-:W-:Y:S05]  /*1b390*/  BSYNC.RECONVERGENT B4 ;  /* 0x0000000000047941 */ /* 0x000fea0003800200 */
.L_x_3329:
[----:B------:R-:W1:Y:S02]  /*1b3a0*/  LDC.64 R78, c[0x0][0x398] ;  /* 0x0000e600ff4e7b82 */ /* 0x000e640000000a00 */
[----:B-1----:R-:W-:-:S05]  /*1b3b0*/  IMAD.WIDE R78, R99, 0x4, R78 ;  /* 0x00000004634e7825 */ /* 0x002fca00078e024e */
[----:B------:R1:W-:Y:S02]  /*1b3c0*/  STG.E desc[UR6][R78.64], R54 ;  /* 0x000000364e007986 */ /* 0x0003e4000c101906 */
.L_x_3328:
[----:B------:R-:W-:Y:S05]  /*1b3d0*/  BSYNC.RECONVERGENT B3 ;  /* 0x0000000000037941 */ /* 0x000fea0003800200 */
.L_x_3327:
        /* <DEDUP_REMOVED lines=37> */
.L_x_3334:
[----:B------:R-:W-:Y:S05]  /*1b630*/  BSYNC.RECONVERGENT B4 ;  /* 0x0000000000047941 */ /* 0x000fea0003800200 */
.L_x_3333:
[----:B------:R-:W1:Y:S02]  /*1b640*/  LDC.64 R78, c[0x0][0x398] ;  /* 0x0000e600ff4e7b82 */ /* 0x000e640000000a00 */
[----:B-1----:R-:W-:-:S05]  /*1b650*/  IMAD.WIDE R78, R99, 0x4, R78 ;  /* 0x00000004634e7825 */ /* 0x002fca00078e024e */
[----:B------:R1:W-:Y:S02]  /*1b660*/  STG.E desc[UR6][R78.64], R54 ;  /* 0x000000364e007986 */ /* 0x0003e4000c101906 */
.L_x_3332:
[----:B------:R-:W-:Y:S05]  /*1b670*/  BSYNC.RECONVERGENT B3 ;  /* 0x0000000000037941 */ /* 0x000fea0003800200 */
.L_x_3331:
        /* <DEDUP_REMOVED lines=10> */
[----:B-1----:R-:W-:-:S04]  /*1b720*/  ISETP.GT.AND P2, PT, R79, UR4, PT ;  /* 0x000000044f007c0c */ /* 0x002fc8000bf44270 */
[----:B------:R-:W-:-:S04]  /*1b730*/  ISETP.LT.OR P2, PT, R79, 0x1, P2 ;  /* 0x000000014f00780c */ /* 0x000fc80001741670 */
[----:B------:R-:W-:-:S13]  /*1b740*/  ISETP.GT.OR P3, PT, R56, UR4, P2 ;  /* 0x0000000438007c0c */ /* 0x000fda0009764670 */
        /* <DEDUP_REMOVED lines=24> */
.L_x_3338:
[----:B------:R-:W-:Y:S05]  /*1b8d0*/  BSYNC.RECONVERGENT B4 ;  /* 0x0000000000047941 */ /* 0x000fea0003800200 */
.L_x_3337:
[----:B------:R-:W1:Y:S02]  /*1b8e0*/  LDC.64 R78, c[0x0][0x398] ;  /* 0x0000e600ff4e7b82 */ /* 0x000e640000000a00 */
[----:B-1----:R-:W-:-:S05]  /*1b8f0*/  IMAD.WIDE R78, R99, 0x4, R78 ;  /* 0x00000004634e7825 */ /* 0x002fca00078e024e */
[----:B------:R1:W-:Y:S02]  /*1b900*/  STG.E desc[UR6][R78.64], R54 ;  /* 0x000000364e007986 */ /* 0x0003e4000c101906 */
.L_x_3336:
[----:B------:R-:W-:Y:S05]  /*1b910*/  BSYNC.RECONVERGENT B3 ;  /* 0x0000000000037941 */ /* 0x000fea0003800200 */
.L_x_3335:
        /* <DEDUP_REMOVED lines=38> */
.L_x_3342:
[----:B------:R-:W-:Y:S05]  /*1bb80*/  BSYNC.RECONVERGENT B4 ;  /* 0x0000000000047941 */ /* 0x000fea0003800200 */
.L_x_3341:
[----:B------:R-:W1:Y:S02]  /*1bb90*/  LDC.64 R78, c[0x0][0x398] ;  /* 0x0000e600ff4e7b82 */ /* 0x000e640000000a00 */
[----:B-1----:R-:W-:-:S05]  /*1bba0*/  IMAD.WIDE R78, R99, 0x4, R78 ;  /* 0x00000004634e7825 */ /* 0x002fca00078e024e */
[----:B------:R1:W-:Y:S02]  /*1bbb0*/  STG.E desc[UR6][R78.64], R54 ;  /* 0x000000364e007986 */ /* 0x0003e4000c101906 */
.L_x_3340:
[----:B------:R-:W-:Y:S05]  /*1bbc0*/  BSYNC.RECONVERGENT B3 ;  /* 0x0000000000037941 */ /* 0x000fea0003800200 */
.L_x_3339:
[----:B------:R-:W2:Y:S01]  /*1bbd0*/  LDCU UR4, c[0x3][URZ] ;  /* 0x00c00000ff0477ac */ /* 0x000ea20008000800 */
[----:B------:R-:W-:Y:S01]  /*1bbe0*/  BSSY.RECONVERGENT B3, `(.L_x_3343) ;  /* 0x000001f000037945 */ /* 0x000fe20003800200 */
[----:B------:R-:W-:Y:S02]  /*1bbf0*/  IADD3 R99, PT, PT, R46, R99, RZ ;  /* 0x000000632e637210 */ /* 0x000fe40007ffe0ff */
[----:B--2---:R-:W-:-:S13]  /*1bc00*/  ISETP.GT.OR P4, PT, R56, UR4, P0 ;  /* 0x0000000438007c0c */ /* 0x004fda0008784670 */
[----:B------:R-:W-:Y:S05]  /*1bc10*/  @P4 BRA `(.L_x_3344) ;  /* 0x00000000006c4947 */ /* 0x000fea0003800000 */
[----:B-1----:R-:W-:Y:S01]  /*1bc20*/  LDS R54, [R57+0x4] ;  /* 0x0000040039367984 */ /* 0x002fe20000000800 */
        /* <DEDUP_REMOVED lines=22> */
.L_x_3346:
[----:B------:R-:W-:Y:S05]  /*1bd90*/  BSYNC.RECONVERGENT B4 ;  /* 0x0000000000047941 */ /* 0x000fea0003800200 */
.L_x_3345:
[----:B------:R-:W1:Y:S02]  /*1bda0*/  LDC.64 R78, c[0x0][0x398] ;  /* 0x0000e600ff4e7b82 */ /* 0x000e640000000a00 */
[----:B-1----:R-:W-:-:S05]  /*1bdb0*/  IMAD.WIDE R78, R99, 0x4, R78 ;  /* 0x00000004634e7825 */ /* 0x002fca00078e024e */
[----:B------:R2:W-:Y:S02]  /*1bdc0*/  STG.E desc[UR6][R78.64], R54 ;  /* 0x000000364e007986 */ /* 0x0005e4000c101906 */
.L_x_3344:
[----:B------:R-:W-:Y:S05]  /*1bdd0*/  BSYNC.RECONVERGENT B3 ;  /* 0x0000000000037941 */ /* 0x000fea0003800200 */
.L_x_3343:
[----:B------:R-:W3:Y:S01]  /*1bde0*/  LDCU UR4, c[0x3][URZ] ;  /* 0x00c00000ff0477ac */ /* 0x000ee20008000800 */
[----:B------:R-:W-:Y:S01]  /*1bdf0*/  BSSY.RECONVERGENT B3, `(.L_x_3347) ;  /* 0x000001f000037945 */ /* 0x000fe20003800200 */
[----:B------:R-:W-:Y:S02]  /*1be00*/  IADD3 R99, PT, PT, R46, R99, RZ ;  /* 0x000000632e637210 */ /* 0x000fe40007ffe0ff */
[----:B---3--:R-:W-:-:S13]  /*1be10*/  ISETP.GT.OR P4, PT, R56, UR4, P1 ;  /* 0x0000000438007c0c */ /* 0x008fda0008f84670 */
[----:B------:R-:W-:Y:S05]  /*1be20*/  @P4 BRA `(.L_x_3348) ;  /* 0x00000000006c4947 */ /* 0x000fea0003800000 */
[----:B-12---:R-:W-:Y:S01]  /*1be30*/  LDS R54, [R65+0x4] ;  /* 0x0000040041367984 */ /* 0x006fe20000000800 */
        /* <DEDUP_REMOVED lines=22> */
.L_x_3350:
[----:B------:R-:W-:Y:S05]  /*1bfa0*/  BSYNC.RECONVERGENT B4 ;  /* 0x0000000000047941 */ /* 0x000fea0003800200 */
.L_x_3349:
[----:B------:R-:W1:Y:S02]  /*1bfb0*/  LDC.64 R78, c[0x0][0x398] ;  /* 0x0000e600ff4e7b82 */ /* 0x000e640000000a00 */
[----:B-1----:R-:W-:-:S05]  /*1bfc0*/  IMAD.WIDE R78, R99, 0x4, R78 ;  /* 0x00000004634e7825 */ /* 0x002fca00078e024e */
[----:B------:R3:W-:Y:S02]  /*1bfd0*/  STG.E desc[UR6][R78.64], R54 ;  /* 0x000000364e007986 */ /* 0x0007e4000c101906 */
.L_x_3348:
[----:B------:R-:W-:Y:S05]  /*1bfe0*/  BSYNC.RECONVERGENT B3 ;  /* 0x0000000000037941 */ /* 0x000fea0003800200 */
.L_x_3347:
[----:B------:R-:W4:Y:S01]  /*1bff0*/  LDCU UR4, c[0x3][URZ] ;  /* 0x00c00000ff0477ac */ /* 0x000f220008000800 */
[----:B-123--:R-:W-:Y:S01]  /*1c000*/  IMAD R79, R46, 0xf, R83 ;  /* 0x0000000f2e4f7824 */ /* 0x00efe200078e0253 */
[----:B------:R-:W-:Y:S04]  /*1c010*/  BSSY.RECONVERGENT B3, `(.L_x_3351) ;  /* 0x0000021000037945 */ /* 0x000fe80003800200 */
[C---:B------:R-:W-:Y:S02]  /*1c020*/  ISETP.GE.AND P4, PT, R79.reuse, 0x1, PT ;  /* 0x000000014f00780c */ /* 0x040fe40003f86270 */
[----:B------:R-:W-:-:S04]  /*1c030*/  VIMNMX R54, PT, PT, R79, R56, !PT ;  /* 0x000000384f367248 */ /* 0x000fc80007fe0100 */
[----:B----4-:R-:W-:-:S13]  /*1c040*/  ISETP.GT.OR P4, PT, R54, UR4, !P4 ;  /* 0x0000000436007c0c */ /* 0x010fda000e784670 */
        /* <DEDUP_REMOVED lines=24> */
.L_x_3354:
[----:B------:R-:W-:Y:S05]  /*1c1d0*/  BSYNC.RECONVERGENT B4 ;  /* 0x0000000000047941 */ /* 0x000fea0003800200 */
.L_x_3353:
[----:B------:R-:W1:Y:S01]  /*1c1e0*/  LDC.64 R78, c[0x0][0x398] ;  /* 0x0000e600ff4e7b82 */ /* 0x000e620000000a00 */
[----:B------:R-:W-:-:S05]  /*1c1f0*/  IADD3 R99, PT, PT, R46, R99, RZ ;  /* 0x000000632e637210 */ /* 0x000fca0007ffe0ff */
[----:B-1----:R-:W-:-:S05]  /*1c200*/  IMAD.WIDE R78, R99, 0x4, R78 ;  /* 0x00000004634e7825 */ /* 0x002fca00078e024e */
[----:B------:R1:W-:Y:S02]  /*1c210*/  STG.E desc[UR6][R78.64], R54 ;  /* 0x000000364e007986 */ /* 0x0003e4000c101906 */
.L_x_3352:
[----:B------:R-:W-:Y:S05]  /*1c220*/  BSYNC.RECONVERGENT B3 ;  /* 0x0000000000037941 */ /* 0x000fea0003800200 */
.L_x_3351:
[----:B------:R-:W2:Y:S01]  /*1c230*/  LDCU UR4, c[0x3][URZ] ;  /* 0x00c00000ff0477ac */ /* 0x000ea20008000800 */
[----:B------:R-:W-:Y:S01]  /*1c240*/  IADD3 R56, PT, PT, R2, R56, RZ ;  /* 0x0000003802387210 */ /* 0x000fe20007ffe0ff */
[----:B------:R-:W-:Y:S01]  /*1c250*/  BSSY.RECONVERGENT B3, `(.L_x_3355) ;  /* 0x000002a000037945 */ /* 0x000fe20003800200 */
[C---:B------:R-:W-:Y:S02]  /*1c260*/  ISETP.GE.AND P4, PT, R83.reuse, 0x1, PT ;  /* 0x000000015300780c */ /* 0x040fe40003f86270 */
[----:B-1----:R-:W-:-:S04]  /*1c270*/  VIMNMX R54, PT, PT, R83, R56, !PT ;  /* 0x0000003853367248 */ /* 0x002fc80007fe0100 */
        /* <DEDUP_REMOVED lines=34> */
.L_x_3358:
[----:B------:R-:W-:Y:S05]  /*1c4a0*/  BSYNC.RECONVERGENT B4 ;  /* 0x0000000000047941 */ /* 0x000fea0003800200 */
.L_x_3357:
[----:B------:R-:W1:Y:S01]  /*1c4b0*/  LDC.64 R78, c[0x0][0x398] ;  /* 0x0000e600ff4e7b82 */ /* 0x000e620000000a00 */
[----:B------:R-:W-:-:S04]  /*1c4c0*/  IMAD R95, R48, R56, R83 ;  /* 0x00000038305f7224 */ /* 0x000fc800078e0253 */
[----:B-1----:R-:W-:-:S05]  /*1c4d0*/  IMAD.WIDE R78, R95, 0x4, R78 ;  /* 0x000000045f4e7825 */ /* 0x002fca00078e024e */
[----:B------:R1:W-:Y:S02]  /*1c4e0*/  STG.E desc[UR6][R78.64], R54 ;  /* 0x000000364e007986 */ /* 0x0003e4000c101906 */
.L_x_3356:
[----:B------:R-:W-:Y:S05]  /*1c4f0*/  BSYNC.RECONVERGENT B3 ;  /* 0x0000000000037941 */ /* 0x000fea0003800200 */
.L_x_3355:
        /* <DEDUP_REMOVED lines=30> */
.L_x_3362:
[----:B------:R-:W-:Y:S05]  /*1c6e0*/  BSYNC.RECONVERGENT B4 ;  /* 0x0000000000047941 */ /* 0x000fea0003800200 */
.L_x_3361:
[----:B------:R-:W1:Y:S01]  /*1c6f0*/  LDC.64 R78, c[0x0][0x398] ;  /* 0x0000e600ff4e7b82 */ /* 0x000e620000000a00 */
[----:B------:R-:W-:-:S05]  /*1c700*/  IMAD R95, R48, R56, R83 ;  /* 0x00000038305f7224 */ /* 0x000fca00078e0253 */
[----:B------:R-:W-:-:S05]  /*1c710*/  IADD3 R95, PT, PT, R46, R95, RZ ;  /* 0x0000005f2e5f7210 */ /* 0x000fca0007ffe0ff */
[----:B-1----:R-:W-:-:S05]  /*1c720*/  IMAD.WIDE R78, R95, 0x4, R78 ;  /* 0x000000045f4e7825 */ /* 0x002fca00078e024e */
[----:B------:R1:W-:Y:S02]  /*1c730*/  STG.E desc[UR6][R78.64], R54 ;  /* 0x000000364e007986 */ /* 0x0003e4000c101906 */
.L_x_3360:
[----:B------:R-:W-:Y:S05]  /*1c740*/  BSYNC.RECONVERGENT B3 ;  /* 0x0000000000037941 */ /* 0x000fea0003800200 */
.L_x_3359:
        /* <DEDUP_REMOVED lines=31> */
.L_x_3366:
[----:B------:R-:W-:Y:S05]  /*1c940*/  BSYNC.RECONVERGENT B4 ;  /* 0x0000000000047941 */ /* 0x000fea0003800200 */
.L_x_3365:
[----:B------:R-:W1:Y:S01]  /*1c950*/  LDC.64 R78, c[0x0][0x398] ;  /* 0x0000e600ff4e7b82 */ /* 0x000e620000000a00 */
[----:B------:R-:W-:-:S05]  /*1c960*/  IMAD R95, R48, R56, R83 ;  /* 0x00000038305f7224 */ /* 0x000fca00078e0253 */
[----:B------:R-:W-:-:S05]  /*1c970*/  IADD3 R95, PT, PT, R46, R95, R46 ;  /* 0x0000005f2e5f7210 */ /* 0x000fca0007ffe02e */
[----:B-1----:R-:W-:-:S05]  /*1c980*/  IMAD.WIDE R78, R95, 0x4, R78 ;  /* 0x000000045f4e7825 */ /* 0x002fca00078e024e */
[----:B------:R1:W-:Y:S02]  /*1c990*/  STG.E desc[UR6][R78.64], R54 ;  /* 0x000000364e007986 */ /* 0x0003e4000c101906 */
.L_x_3364:
[----:B------:R-:W-:Y:S05]  /*1c9a0*/  BSYNC.RECONVERGENT B3 ;  /* 0x0000000000037941 */ /* 0x000fea0003800200 */
.L_x_3363:
        /* <DEDUP_REMOVED lines=33> */
.L_x_3370:
[----:B------:R-:W-:Y:S05]  /*1cbc0*/  BSYNC.RECONVERGENT B4 ;  /* 0x0000000000047941 */ /* 0x000fea0003800200 */
.L_x_3369:
[----:B------:R-:W1:Y:S01]  /*1cbd0*/  LDC.64 R78, c[0x0][0x398] ;  /* 0x0000e600ff4e7b82 */ /* 0x000e620000000a00 */
[----:B------:R-:W-:-:S05]  /*1cbe0*/  IMAD R95, R48, R56, R83 ;  /* 0x00000038305f7224 */ /* 0x000fca00078e0253 */
[----:B------:R-:W-:-:S04]  /*1cbf0*/  IADD3 R95, PT, PT, R46, R95, R46 ;  /* 0x0000005f2e5f7210 */ /* 0x000fc80007ffe02e */
[----:B------:R-:W-:-:S05]  /*1cc00*/  IADD3 R95, PT, PT, R46, R95, RZ ;  /* 0x0000005f2e5f7210 */ /* 0x000fca0007ffe0ff */
[----:B-1----:R-:W-:-:S05]  /*1cc10*/  IMAD.WIDE R78, R95, 0x4, R78 ;  /* 0x000000045f4e7825 */ /* 0x002fca00078e024e */
[----:B------:R1:W-:Y:S02]  /*1cc20*/  STG.E desc[UR6][R78.64], R54 ;  /* 0x000000364e007986 */ /* 0x0003e4000c101906 */
.L_x_3368:
[----:B------:R-:W-:Y:S05]  /*1cc30*/  BSYNC.RECONVERGENT B3 ;  /* 0x0000000000037941 */ /* 0x000fea0003800200 */
.L_x_3367:
        /* <DEDUP_REMOVED lines=38> */
.L_x_3374:
[----:B------:R-:W-:Y:S05]  /*1cea0*/  BSYNC.RECONVERGENT B4 ;  /* 0x0000000000047941 */ /* 0x000fea0003800200 */
.L_x_3373:
[----:B------:R-:W1:Y:S02]  /*1ceb0*/  LDC.64 R78, c[0x0][0x398] ;  /* 0x0000e600ff4e7b82 */ /* 0x000e640000000a00 */
[----:B-1----:R-:W-:-:S05]  /*1cec0*/  IMAD.WIDE R78, R99, 0x4, R78 ;  /* 0x00000004634e7825 */ /* 0x002fca00078e024e */
[----:B------:R1:W-:Y:S02]  /*1ced0*/  STG.E desc[UR6][R78.64], R54 ;  /* 0x000000364e007986 */ /* 0x0003e4000c101906 */
.L_x_3372:
[----:B------:R-:W-:Y:S05]  /*1cee0*/  BSYNC.RECONVERGENT B3 ;  /* 0x0000000000037941 */ /* 0x000fea0003800200 */
.L_x_3371:
        /* <DEDUP_REMOVED lines=34> */
.L_x_3378:
[----:B------:R-:W-:Y:S05]  /*1d110*/  BSYNC.RECONVERGENT B4 ;  /* 0x0000000000047941 */ /* 0x000fea0003800200 */
.L_x_3377:
[----:B------:R-:W1:Y:S02]  /*1d120*/  LDC.64 R78, c[0x0][0x398] ;  /* 0x0000e600ff4e7b82 */ /* 0x000e640000000a00 */
[----:B-1----:R-:W-:-:S05]  /*1d130*/  IMAD.WIDE R78, R99, 0x4, R78 ;  /* 0x00000004634e7825 */ /* 0x002fca00078e024e */
[----:B------:R1:W-:Y:S02]  /*1d140*/  STG.E desc[UR6][R78.64], R54 ;  /* 0x000000364e007986 */ /* 0x0003e4000c101906 */
.L_x_3376:
[----:B------:R-:W-:Y:S05]  /*1d150*/  BSYNC.RECONVERGENT B3 ;  /* 0x0000000000037941 */ /* 0x000fea0003800200 */
.L_x_3375:
        /* <DEDUP_REMOVED lines=35> */
.L_x_3382:
[----:B------:R-:W-:Y:S05]  /*1d390*/  BSYNC.RECONVERGENT B4 ;  /* 0x0000000000047941 */ /* 0x000fea0003800200 */
.L_x_3381:
[----:B------:R-:W1:Y:S02]  /*1d3a0*/  LDC.64 R78, c[0x0][0x398] ;  /* 0x0000e600ff4e7b82 */ /* 0x000e640000000a00 */
[----:B-1----:R-:W-:-:S05]  /*1d3b0*/  IMAD.WIDE R78, R99, 0x4, R78 ;  /* 0x00000004634e7825 */ /* 0x002fca00078e024e */
[----:B------:R1:W-:Y:S02]  /*1d3c0*/  STG.E desc[UR6][R78.64], R54 ;  /* 0x000000364e007986 */ /* 0x0003e4000c101906 */
.L_x_3380:
[----:B------:R-:W-:Y:S05]  /*1d3d0*/  BSYNC.RECONVERGENT B3 ;  /* 0x0000000000037941 */ /* 0x000fea0003800200 */
.L_x_3379:
        /* <DEDUP_REMOVED lines=35> */
.L_x_3386:
[----:B------:R-:W-:Y:S05]  /*1d610*/  BSYNC.RECONVERGENT B4 ;  /* 0x0000000000047941 */ /* 0x000fea0003800200 */
.L_x_3385:
[----:B------:R-:W1:Y:S02]  /*1d620*/  LDC.64 R78, c[0x0][0x398] ;  /* 0x0000e600ff4e7b82 */ /* 0x000e640000000a00 */
[----:B-1----:R-:W-:-:S05]  /*1d630*/  IMAD.WIDE R78, R99, 0x4, R78 ;  /* 0x00000004634e7825 */ /* 0x002fca00078e024e */
[----:B------:R1:W-:Y:S02]  /*1d640*/  STG.E desc[UR6][R78.64], R54 ;  /* 0x000000364e007986 */ /* 0x0003e4000c101906 */
.L_x_3384:
[----:B------:R-:W-:Y:S05]  /*1d650*/  BSYNC.RECONVERGENT B3 ;  /* 0x0000000000037941 */ /* 0x000fea0003800200 */
.L_x_3383:
        /* <DEDUP_REMOVED lines=36> */
.L_x_3390:
[----:B------:R-:W-:Y:S05]  /*1d8a0*/  BSYNC.RECONVERGENT B4 ;  /* 0x0000000000047941 */ /* 0x000fea0003800200 */
.L_x_3389:
[----:B------:R-:W1:Y:S02]  /*1d8b0*/  LDC.64 R78, c[0x0][0x398] ;  /* 0x0000e600ff4e7b82 */ /* 0x000e640000000a00 */
[----:B-1----:R-:W-:-:S05]  /*1d8c0*/  IMAD.WIDE R78, R99, 0x4, R78 ;  /* 0x00000004634e7825 */ /* 0x002fca00078e024e */
[----:B------:R1:W-:Y:S02]  /*1d8d0*/  STG.E desc[UR6][R78.64], R54 ;  /* 0x000000364e007986 */ /* 0x0003e4000c101906 */
.L_x_3388:
[----:B------:R-:W-:Y:S05]  /*1d8e0*/  BSYNC.RECONVERGENT B3 ;  /* 0x0000000000037941 */ /* 0x000fea0003800200 */
.L_x_3387:
        /* <DEDUP_REMOVED lines=36> */
.L_x_3394:
[----:B------:R-:W-:Y:S05]  /*1db30*/  BSYNC.RECONVERGENT B4 ;  /* 0x0000000000047941 */ /* 0x000fea0003800200 */
.L_x_3393:
[----:B------:R-:W1:Y:S02]  /*1db40*/  LDC.64 R78, c[0x0][0x398] ;  /* 0x0000e600ff4e7b82 */ /* 0x000e640000000a00 */
[----:B-1----:R-:W-:-:S05]  /*1db50*/  IMAD.WIDE R78, R99, 0x4, R78 ;  /* 0x00000004634e7825 */ /* 0x002fca00078e024e */
[----:B------:R1:W-:Y:S02]  /*1db60*/  STG.E desc[UR6][R78.64], R54 ;  /* 0x000000364e007986 */ /* 0x0003e4000c101906 */
.L_x_3392:
[----:B------:R-:W-:Y:S05]  /*1db70*/  BSYNC.RECONVERGENT B3 ;  /* 0x0000000000037941 */ /* 0x000fea0003800200 */
.L_x_3391:
        /* <DEDUP_REMOVED lines=37> */
.L_x_3398:
[----:B------:R-:W-:Y:S05]  /*1ddd0*/  BSYNC.RECONVERGENT B4 ;  /* 0x0000000000047941 */ /* 0x000fea0003800200 */
.L_x_3397:
[----:B------:R-:W1:Y:S02]  /*1dde0*/  LDC.64 R78, c[0x0][0x398] ;  /* 0x0000e600ff4e7b82 */ /* 0x000e640000000a00 */
[----:B-1----:R-:W-:-:S05]  /*1ddf0*/  IMAD.WIDE R78, R99, 0x4, R78 ;  /* 0x00000004634e7825 */ /* 0x002fca00078e024e */
[----:B------:R1:W-:Y:S02]  /*1de00*/  STG.E desc[UR6][R78.64], R54 ;  /* 0x000000364e007986 */ /* 0x0003e4000c101906 */
.L_x_3396:
[----:B------:R-:W-:Y:S05]  /*1de10*/  BSYNC.RECONVERGENT B3 ;  /* 0x0000000000037941 */ /* 0x000fea0003800200 */
.L_x_3395:
        /* <DEDUP_REMOVED lines=28> */
.L_x_3402:
[----:B------:R-:W-:Y:S05]  /*1dfe0*/  BSYNC.RECONVERGENT B4 ;  /* 0x0000000000047941 */ /* 0x000fea0003800200 */
.L_x_3401:
[----:B------:R-:W1:Y:S02]  /*1dff0*/  LDC.64 R78, c[0x0][0x398] ;  /* 0x0000e600ff4e7b82 */ /* 0x000e640000000a00 */
[----:B-1----:R-:W-:-:S05]  /*1e000*/  IMAD.WIDE R78, R99, 0x4, R78 ;  /* 0x00000004634e7825 */ /* 0x002fca00078e024e */
[----:B------:R2:W-:Y:S02]  /*1e010*/  STG.E desc[UR6][R78.64], R54 ;  /* 0x000000364e007986 */ /* 0x0005e4000c101906 */
.L_x_3400:
[----:B------:R-:W-:Y:S05]  /*1e020*/  BSYNC.RECONVERGENT B3 ;  /* 0x0000000000037941 */ /* 0x000fea0003800200 */
.L_x_3399:
        /* <DEDUP_REMOVED lines=28> */
.L_x_3406:
[----:B------:R-:W-:Y:S05]  /*1e1f0*/  BSYNC.RECONVERGENT B4 ;  /* 0x0000000000047941 */ /* 0x000fea0003800200 */
.L_x_3405:
[----:B------:R-:W1:Y:S02]  /*1e200*/  LDC.64 R78, c[0x0][0x398] ;  /* 0x0000e600ff4e7b82 */ /* 0x000e640000000a00 */
[----:B-1----:R-:W-:-:S05]  /*1e210*/  IMAD.WIDE R78, R99, 0x4, R78 ;  /* 0x00000004634e7825 */ /* 0x002fca00078e024e */
[----:B------:R3:W-:Y:S02]  /*1e220*/  STG.E desc[UR6][R78.64], R54 ;  /* 0x000000364e007986 */ /* 0x0007e4000c101906 */
.L_x_3404:
[----:B------:R-:W-:Y:S05]  /*1e230*/  BSYNC.RECONVERGENT B3 ;  /* 0x0000000000037941 */ /* 0x000fea0003800200 */
.L_x_3403:
[----:B------:R-:W4:Y:S01]  /*1e240*/  LDCU UR4, c[0x3][URZ] ;  /* 0x00c00000ff0477ac */ /* 0x000f220008000800 */
[----:B------:R-:W-:Y:S01]  /*1e250*/  BSSY.RECONVERGENT B3, `(.L_x_3407) ;  /* 0x000001f000037945 */ /* 0x000fe20003800200 */
[----:B------:R-:W-:Y:S02]  /*1e260*/  IADD3 R99, PT, PT, R46, R99, RZ ;  /* 0x000000632e637210 */ /* 0x000fe40007ffe0ff */
[----:B----4-:R-:W-:-:S13]  /*1e270*/  ISETP.GT.OR P4, PT, R56, UR4, P0 ;  /* 0x0000000438007c0c */ /* 0x010fda0008784670 */
[----:B------:R-:W-:Y:S05]  /*1e280*/  @P4 BRA `(.L_x_3408) ;  /* 0x00000000006c4947 */ /* 0x000fea0003800000 */
[----:B-123--:R-:W-:Y:S01]  /*1e290*/  LDS R54, [R57+0x8] ;  /* 0x0000080039367984 */ /* 0x00efe20000000800 */
        /* <DEDUP_REMOVED lines=22> */
.L_x_3410:
[----:B------:R-:W-:Y:S05]  /*1e400*/  BSYNC.RECONVERGENT B4 ;  /* 0x0000000000047941 */ /* 0x000fea0003800200 */
.L_x_3409:
[----:B------:R-:W1:Y:S02]  /*1e410*/  LDC.64 R78, c[0x0][0x398] ;  /* 0x0000e600ff4e7b82 */ /* 0x000e640000000a00 */
[----:B-1----:R-:W-:-:S05]  /*1e420*/  IMAD.WIDE R78, R99, 0x4, R78 ;  /* 0x00000004634e7825 */ /* 0x002fca00078e024e */
[----:B------:R4:W-:Y:S02]  /*1e430*/  STG.E desc[UR6][R78.64], R54 ;  /* 0x000000364e007986 */ /* 0x0009e4000c101906 */
.L_x_3408:
[----:B------:R-:W-:Y:S05]  /*1e440*/  BSYNC.RECONVERGENT B3 ;  /* 0x0000000000037941 */ /* 0x000fea0003800200 */
.L_x_3407:
[----:B------:R-:W5:Y:S01]  /*1e450*/  LDCU UR4, c[0x3][URZ] ;  /* 0x00c00000ff0477ac */ /* 0x000f620008000800 */
[----:B------:R-:W-:Y:S01]  /*1e460*/  BSSY.RECONVERGENT B3, `(.L_x_3411) ;  /* 0x000001f000037945 */ /* 0x000fe20003800200 */
[----:B------:R-:W-:Y:S02]  /*1e470*/  IADD3 R99, PT, PT, R46, R99, RZ ;  /* 0x000000632e637210 */ /* 0x000fe40007ffe0ff */
[----:B-----5:R-:W-:-:S13]  /*1e480*/  ISETP.GT.OR P4, PT, R56, UR4, P1 ;  /* 0x0000000438007c0c */ /* 0x020fda0008f84670 */
[----:B------:R-:W-:Y:S05]  /*1e490*/  @P4 BRA `(.L_x_3412) ;  /* 0x00000000006c4947 */ /* 0x000fea0003800000 */
[----:B-1234-:R-:W-:Y:S01]  /*1e4a0*/  LDS R54, [R65+0x8] ;  /* 0x0000080041367984 */ /* 0x01efe20000000800 */
        /* <DEDUP_REMOVED lines=22> */
.L_x_3414:
[----:B------:R-:W-:Y:S05]  /*1e610*/  BSYNC.RECONVERGENT B4 ;  /* 0x0000000000047941 */ /* 0x000fea0003800200 */
.L_x_3413:
[----:B------:R-:W1:Y:S02]  /*1e620*/  LDC.64 R78, c[0x0][0x398] ;  /* 0x0000e600ff4e7b82 */ /* 0x000e640000000a00 */
[----:B-1----:R-:W-:-:S05]  /*1e630*/  IMAD.WIDE R78, R99, 0x4, R78 ;  /* 0x00000004634e7825 */ /* 0x002fca00078e024e */
[----:B------:R1:W-:Y:S02]  /*1e640*/  STG.E desc[UR6][R78.64], R54 ;  /* 0x000000364e007986 */ /* 0x0003e4000c101906 */
.L_x_3412:
[----:B------:R-:W-:Y:S05]  /*1e650*/  BSYNC.RECONVERGENT B3 ;  /* 0x0000000000037941 */ /* 0x000fea0003800200 */
.L_x_3411:
[----:B------:R-:W5:Y:S01]  /*1e660*/  LDCU UR4, c[0x3][URZ] ;  /* 0x00c00000ff0477ac */ /* 0x000f620008000800 */
[----:B-1234-:R-:W-:Y:S01]  /*1e670*/  IMAD R79, R46, 0xf, R83 ;  /* 0x0000000f2e4f7824 */ /* 0x01efe200078e0253 */
[----:B------:R-:W-:Y:S04]  /*1e680*/  BSSY.RECONVERGENT B3, `(.L_x_3415) ;  /* 0x0000021000037945 */ /* 0x000fe80003800200 */
[C---:B------:R-:W-:Y:S02]  /*1e690*/  ISETP.GE.AND P4, PT, R79.reuse, 0x1, PT ;  /* 0x000000014f00780c */ /* 0x040fe40003f86270 */
[----:B------:R-:W-:-:S04]  /*1e6a0*/  VIMNMX R54, PT, PT, R79, R56, !PT ;  /* 0x000000384f367248 */ /* 0x000fc80007fe0100 */
[----:B-----5:R-:W-:-:S13]  /*1e6b0*/  ISETP.GT.OR P4, PT, R54, UR4, !P4 ;  /* 0x0000000436007c0c */ /* 0x020fda000e784670 */
        /* <DEDUP_REMOVED lines=24> */
.L_x_3418:
[----:B------:R-:W-:Y:S05]  /*1e840*/  BSYNC.RECONVERGENT B4 ;  /* 0x0000000000047941 */ /* 0x000fea0003800200 */
.L_x_3417:
[----:B------:R-:W1:Y:S01]  /*1e850*/  LDC.64 R78, c[0x0][0x398] ;  /* 0x0000e600ff4e7b82 */ /* 0x000e620000000a00 */
[----:B------:R-:W-:-:S05]  /*1e860*/  IADD3 R99, PT, PT, R46, R99, RZ ;  /* 0x000000632e637210 */ /* 0x000fca0007ffe0ff */
[----:B-1----:R-:W-:-:S05]  /*1e870*/  IMAD.WIDE R78, R99, 0x4, R78 ;  /* 0x00000004634e7825 */ /* 0x002fca00078e024e */
[----:B------:R1:W-:Y:S02]  /*1e880*/  STG.E desc[UR6][R78.64], R54 ;  /* 0x000000364e007986 */ /* 0x0003e4000c101906 */
.L_x_3416:
[----:B------:R-:W-:Y:S05]  /*1e890*/  BSYNC.RECONVERGENT B3 ;  /* 0x0000000000037941 */ /* 0x000fea0003800200 */
.L_x_3415:
        /* <DEDUP_REMOVED lines=39> */
.L_x_3422:
[----:B------:R-:W-:Y:S05]  /*1eb10*/  BSYNC.RECONVERGENT B4 ;  /* 0x0000000000047941 */ /* 0x000fea0003800200 */
.L_x_3421:
[----:B------:R-:W1:Y:S01]  /*1eb20*/  LDC.64 R78, c[0x0][0x398] ;  /* 0x0000e600ff4e7b82 */ /* 0x000e620000000a00 */
[----:B------:R-:W-:-:S04]  /*1eb30*/  IMAD R95, R48, R56, R83 ;  /* 0x00000038305f7224 */ /* 0x000fc800078e0253 */
[----:B-1----:R-:W-:-:S05]  /*1eb40*/  IMAD.WIDE R78, R95, 0x4, R78 ;  /* 0x000000045f4e7825 */ /* 0x002fca00078e024e */
[----:B------:R1:W-:Y:S02]  /*1eb50*/  STG.E desc[UR6][R78.64], R54 ;  /* 0x000000364e007986 */ /* 0x0003e4000c101906 */
.L_x_3420:
[----:B------:R-:W-:Y:S05]  /*1eb60*/  BSYNC.RECONVERGENT B3 ;  /* 0x0000000000037941 */ /* 0x000fea0003800200 */
.L_x_3419:
        /* <DEDUP_REMOVED lines=30> */
.L_x_3426:
[----:B------:R-:W-:Y:S05]  /*1ed50*/  BSYNC.RECONVERGENT B4 ;  /* 0x0000000000047941 */ /* 0x000fea0003800200 */
.L_x_3425:
[----:B------:R-:W1:Y:S01]  /*1ed60*/  LDC.64 R78, c[0x0][0x398] ;  /* 0x0000e600ff4e7b82 */ /* 0x000e620000000a00 */
[----:B------:R-:W-:-:S05]  /*1ed70*/  IMAD R95, R48, R56, R83 ;  /* 0x00000038305f7224 */ /* 0x000fca00078e0253 */
[----:B------:R-:W-:-:S05]  /*1ed80*/  IADD3 R95, PT, PT, R46, R95, RZ ;  /* 0x0000005f2e5f7210 */ /* 0x000fca0007ffe0ff */
[----:B-1----:R-:W-:-:S05]  /*1ed90*/  IMAD.WIDE R78, R95, 0x4, R78 ;  /* 0x000000045f4e7825 */ /* 0x002fca00078e024e */
[----:B------:R1:W-:Y:S02]  /*1eda0*/  STG.E desc[UR6][R78.64], R54 ;  /* 0x000000364e007986 */ /* 0x0003e4000c101906 */
.L_x_3424:
[----:B------:R-:W-:Y:S05]  /*1edb0*/  BSYNC.RECONVERGENT B3 ;  /* 0x0000000000037941 */ /* 0x000fea0003800200 */
.L_x_3423:
        /* <DEDUP_REMOVED lines=31> */
.L_x_3430:
[----:B------:R-:W-:Y:S05]  /*1efb0*/  BSYNC.RECONVERGENT B4 ;  /* 0x0000000000047941 */ /* 0x000fea0003800200 */
.L_x_3429:
[----:B------:R-:W1:Y:S01]  /*1efc0*/  LDC.64 R78, c[0x0][0x398] ;  /* 0x0000e600ff4e7b82 */ /* 0x000e620000000a00 */
[----:B------:R-:W-:-:S05]  /*1efd0*/  IMAD R95, R48, R56, R83 ;  /* 0x00000038305f7224 */ /* 0x000fca00078e0253 */
[----:B------:R-:W-:-:S05]  /*1efe0*/  IADD3 R95, PT, PT, R46, R95, R46 ;  /* 0x0000005f2e5f7210 */ /* 0x000fca0007ffe02e */
[----:B-1----:R-:W-:-:S05]  /*1eff0*/  IMAD.WIDE R78, R95, 0x4, R78 ;  /* 0x000000045f4e7825 */ /* 0x002fca00078e024e */
[----:B------:R1:W-:Y:S02]  /*1f000*/  STG.E desc[UR6][R78.64], R54 ;  /* 0x000000364e007986 */ /* 0x0003e4000c101906 */
.L_x_3428:
[----:B------:R-:W-:Y:S05]  /*1f010*/  BSYNC.RECONVERGENT B3 ;  /* 0x0000000000037941 */ /* 0x000fea0003800200 */
.L_x_3427:
        /* <DEDUP_REMOVED lines=33> */
.L_x_3434:
[----:B------:R-:W-:Y:S05]  /*1f230*/  BSYNC.RECONVERGENT B4 ;  /* 0x0000000000047941 */ /* 0x000fea0003800200 */
.L_x_3433:
[----:B------:R-:W1:Y:S01]  /*1f240*/  LDC.64 R78, c[0x0][0x398] ;  /* 0x0000e600ff4e7b82 */ /* 0x000e620000000a00 */
[----:B------:R-:W-:-:S05]  /*1f250*/  IMAD R95, R48, R56, R83 ;  /* 0x00000038305f7224 */ /* 0x000fca00078e0253 */
[----:B------:R-:W-:-:S04]  /*1f260*/  IADD3 R95, PT, PT, R46, R95, R46 ;  /* 0x0000005f2e5f7210 */ /* 0x000fc80007ffe02e */
[----:B------:R-:W-:-:S05]  /*1f270*/  IADD3 R95, PT, PT, R46, R95, RZ ;  /* 0x0000005f2e5f7210 */ /* 0x000fca0007ffe0ff */
[----:B-1----:R-:W-:-:S05]  /*1f280*/  IMAD.WIDE R78, R95, 0x4, R78 ;  /* 0x000000045f4e7825 */ /* 0x002fca00078e024e */
[----:B------:R1:W-:Y:S02]  /*1f290*/  STG.E desc[UR6][R78.64], R54 ;  /* 0x000000364e007986 */ /* 0x0003e4000c101906 */
.L_x_3432:
[----:B------:R-:W-:Y:S05]  /*1f2a0*/  BSYNC.RECONVERGENT B3 ;  /* 0x0000000000037941 */ /* 0x000fea0003800200 */
.L_x_3431:
        /* <DEDUP_REMOVED lines=38> */
.L_x_3438:
[----:B------:R-:W-:Y:S05]  /*1f510*/  BSYNC.RECONVERGENT B4 ;  /* 0x0000000000047941 */ /* 0x000fea0003800200 */
.L_x_3437:
[----:B------:R-:W1:Y:S02]  /*1f520*/  LDC.64 R78, c[0x0][0x398] ;  /* 0x0000e600ff4e7b82 */ /* 0x000e640000000a00 */
[----:B-1----:R-:W-:-:S05]  /*1f530*/  IMAD.WIDE R78, R99, 0x4, R78 ;  /* 0x00000004634e7825 */ /* 0x002fca00078e024e */
[----:B------:R1:W-:Y:S02]  /*1f540*/  STG.E desc[UR6][R78.64], R54 ;  /* 0x000000364e007986 */ /* 0x0003e4000c101906 */
.L_x_3436:
[----:B------:R-:W-:Y:S05]  /*1f550*/  BSYNC.RECONVERGENT B3 ;  /* 0x0000000000037941 */ /* 0x000fea0003800200 */
.L_x_3435:
        /* <DEDUP_REMOVED lines=34> */
.L_x_3442:
[----:B------:R-:W-:Y:S05]  /*1f780*/  BSYNC.RECONVERGENT B4 ;  /* 0x0000000000047941 */ /* 0x000fea0003800200 */
.L_x_3441:
[----:B------:R-:W1:Y:S02]  /*1f790*/  LDC.64 R78, c[0x0][0x398] ;  /* 0x0000e600ff4e7b82 */ /* 0x000e640000000a00 */
[----:B-1----:R-:W-:-:S05]  /*1f7a0*/  IMAD.WIDE R78, R99, 0x4, R78 ;  /* 0x00000004634e7825 */ /* 0x002fca00078e024e */
[----:B------:R1:W-:Y:S02]  /*1f7b0*/  STG.E desc[UR6][R78.64], R54 ;  /* 0x000000364e007986 */ /* 0x0003e4000c101906 */
.L_x_3440:
[----:B------:R-:W-:Y:S05]  /*1f7c0*/  BSYNC.RECONVERGENT B3 ;  /* 0x0000000000037941 */ /* 0x000fea0003800200 */
.L_x_3439:
        /* <DEDUP_REMOVED lines=35> */
.L_x_3446:
[----:B------:R-:W-:Y:S05]  /*1fa00*/  BSYNC.RECONVERGENT B4 ;  /* 0x0000000000047941 */ /* 0x000fea0003800200 */
.L_x_3445:
[----:B------:R-:W1:Y:S02]  /*1fa10*/  LDC.64 R78, c[0x0][0x398] ;  /* 0x0000e600ff4e7b82 */ /* 0x000e640000000a00 */
[----:B-1----:R-:W-:-:S05]  /*1fa20*/  IMAD.WIDE R78, R99, 0x4, R78 ;  /* 0x00000004634e7825 */ /* 0x002fca00078e024e */
[----:B------:R1:W-:Y:S02]  /*1fa30*/  STG.E desc[UR6][R78.64], R54 ;  /* 0x000000364e007986 */ /* 0x0003e4000c101906 */
.L_x_3444:
[----:B------:R-:W-:Y:S05]  /*1fa40*/  BSYNC.RECONVERGENT B3 ;  /* 0x0000000000037941 */ /* 0x000fea0003800200 */
.L_x_3443:
        /* <DEDUP_REMOVED lines=35> */
.L_x_3450:
[----:B------:R-:W-:Y:S05]  /*1fc80*/  BSYNC.RECONVERGENT B4 ;  /* 0x0000000000047941 */ /* 0x000fea0003800200 */
.L_x_3449:
[----:B------:R-:W1:Y:S02]  /*1fc90*/  LDC.64 R78, c[0x0][0x398] ;  /* 0x0000e600ff4e7b82 */ /* 0x000e640000000a00 */
[----:B-1----:R-:W-:-:S05]  /*1fca0*/  IMAD.WIDE R78, R99, 0x4, R78 ;  /* 0x00000004634e7825 */ /* 0x002fca00078e024e */
[----:B------:R1:W-:Y:S02]  /*1fcb0*/  STG.E desc[UR6][R78.64], R54 ;  /* 0x000000364e007986 */ /* 0x0003e4000c101906 */
.L_x_3448:
[----:B------:R-:W-:Y:S05]  /*1fcc0*/  BSYNC.RECONVERGENT B3 ;  /* 0x0000000000037941 */ /* 0x000fea0003800200 */
.L_x_3447:
        /* <DEDUP_REMOVED lines=36> */
.L_x_3454:
[----:B------:R-:W-:Y:S05]  /*1ff10*/  BSYNC.RECONVERGENT B4 ;  /* 0x0000000000047941 */ /* 0x000fea0003800200 */
.L_x_3453:
[----:B------:R-:W1:Y:S02]  /*1ff20*/  LDC.64 R78, c[0x0][0x398] ;  /* 0x0000e600ff4e7b82 */ /* 0x000e640000000a00 */
[----:B-1----:R-:W-:-:S05]  /*1ff30*/  IMAD.WIDE R78, R99, 0x4, R78 ;  /* 0x00000004634e7825 */ /* 0x002fca00078e024e */
[----:B------:R1:W-:Y:S02]  /*1ff40*/  STG.E desc[UR6][R78.64], R54 ;  /* 0x000000364e007986 */ /* 0x0003e4000c101906 */
.L_x_3452:
[----:B------:R-:W-:Y:S05]  /*1ff50*/  BSYNC.RECONVERGENT B3 ;  /* 0x0000000000037941 */ /* 0x000fea0003800200 */
.L_x_3451:
        /* <DEDUP_REMOVED lines=36> */
.L_x_3458:
[----:B------:R-:W-:Y:S05]  /*201a0*/  BSYNC.RECONVERGENT B4 ;  /* 0x0000000000047941 */ /* 0x000fea0003800200 */
.L_x_3457:
[----:B------:R-:W1:Y:S02]  /*201b0*/  LDC.64 R78, c[0x0][0x398] ;  /* 0x0000e600ff4e7b82 */ /* 0x000e640000000a00 */
[----:B-1----:R-:W-:-:S05]  /*201c0*/  IMAD.WIDE R78, R99, 0x4, R78 ;  /* 0x00000004634e7825 */ /* 0x002fca00078e024e */
[----:B------:R1:W-:Y:S02]  /*201d0*/  STG.E desc[UR6][R78.64], R54 ;  /* 0x000000364e007986 */ /* 0x0003e4000c101906 */
.L_x_3456:
[----:B------:R-:W-:Y:S05]  /*201e0*/  BSYNC.RECONVERGENT B3 ;  /* 0x0000000000037941 */ /* 0x000fea0003800200 */
.L_x_3455:
        /* <DEDUP_REMOVED lines=37> */
.L_x_3462:
[----:B------:R-:W-:Y:S05]  /*20440*/  BSYNC.RECONVERGENT B4 ;  /* 0x0000000000047941 */ /* 0x000fea0003800200 */
.L_x_3461:
[----:B------:R-:W1:Y:S02]  /*20450*/  LDC.64 R78, c[0x0][0x398] ;  /* 0x0000e600ff4e7b82 */ /* 0x000e640000000a00 */
[----:B-1----:R-:W-:-:S05]  /*20460*/  IMAD.WIDE R78, R99, 0x4, R78 ;  /* 0x00000004634e7825 */ /* 0x002fca00078e024e */
[----:B------:R1:W-:Y:S02]  /*20470*/  STG.E desc[UR6][R78.64], R54 ;  /* 0x000000364e007986 */ /* 0x0003e4000c101906 */
.L_x_3460:
[----:B------:R-:W-:Y:S05]  /*20480*/  BSYNC.RECONVERGENT B3 ;  /* 0x0000000000037941 */ /* 0x000fea0003800200 */
.L_x_3459:
        /* <DEDUP_REMOVED lines=28> */
.L_x_3466:
[----:B------:R-:W-:Y:S05]  /*20650*/  BSYNC.RECONVERGENT B4 ;  /* 0x0000000000047941 */ /* 0x000fea0003800200 */
.L_x_3465:
[----:B------:R-:W1:Y:S02]  /*20660*/  LDC.64 R78, c[0x0][0x398] ;  /* 0x0000e600ff4e7b82 */ /* 0x000e640000000a00 */
[----:B-1----:R-:W-:-:S05]  /*20670*/  IMAD.WIDE R78, R99, 0x4, R78 ;  /* 0x00000004634e7825 */ /* 0x002fca00078e024e */
[----:B------:R2:W-:Y:S02]  /*20680*/  STG.E desc[UR6][R78.64], R54 ;  /* 0x000000364e007986 */ /* 0x0005e4000c101906 */
.L_x_3464:
[----:B------:R-:W-:Y:S05]  /*20690*/  BSYNC.RECONVERGENT B3 ;  /* 0x0000000000037941 */ /* 0x000fea0003800200 */
.L_x_3463:
        /* <DEDUP_REMOVED lines=28> */
.L_x_3470:
[----:B------:R-:W-:Y:S05]  /*20860*/  BSYNC.RECONVERGENT B4 ;  /* 0x0000000000047941 */ /* 0x000fea0003800200 */
.L_x_3469:
[----:B------:R-:W1:Y:S02]  /*20870*/  LDC.64 R78, c[0x0][0x398] ;  /* 0x0000e600ff4e7b82 */ /* 0x000e640000000a00 */
[----:B-1----:R-:W-:-:S05]  /*20880*/  IMAD.WIDE R78, R99, 0x4, R78 ;  /* 0x00000004634e7825 */ /* 0x002fca00078e024e */
[----:B------:R3:W-:Y:S02]  /*20890*/  STG.E desc[UR6][R78.64], R54 ;  /* 0x000000364e007986 */ /* 0x0007e4000c101906 */
.L_x_3468:
[----:B------:R-:W-:Y:S05]  /*208a0*/  BSYNC.RECONVERGENT B3 ;  /* 0x0000000000037941 */ /* 0x000fea0003800200 */
.L_x_3467:
        /* <DEDUP_REMOVED lines=28> */
.L_x_3474:
[----:B------:R-:W-:Y:S05]  /*20a70*/  BSYNC.RECONVERGENT B4 ;  /* 0x0000000000047941 */ /* 0x000fea0003800200 */
.L_x_3473:
[----:B------:R-:W1:Y:S02]  /*20a80*/  LDC.64 R78, c[0x0][0x398] ;  /* 0x0000e600ff4e7b82 */ /* 0x000e640000000a00 */
[----:B-1----:R-:W-:-:S05]  /*20a90*/  IMAD.WIDE R78, R99, 0x4, R78 ;  /* 0x00000004634e7825 */ /* 0x002fca00078e024e */
[----:B------:R4:W-:Y:S02]  /*20aa0*/  STG.E desc[UR6][R78.64], R54 ;  /* 0x000000364e007986 */ /* 0x0009e4000c101906 */
.L_x_3472:
[----:B------:R-:W-:Y:S05]  /*20ab0*/  BSYNC.RECONVERGENT B3 ;  /* 0x0000000000037941 */ /* 0x000fea0003800200 */
.L_x_3471:
        /* <DEDUP_REMOVED lines=28> */
.L_x_3478:
[----:B------:R-:W-:Y:S05]  /*20c80*/  BSYNC.RECONVERGENT B4 ;  /* 0x0000000000047941 */ /* 0x000fea0003800200 */
.L_x_3477:
[----:B------:R-:W1:Y:S02]  /*20c90*/  LDC.64 R78, c[0x0][0x398] ;  /* 0x0000e600ff4e7b82 */ /* 0x000e640000000a00 */
[----:B-1----:R-:W-:-:S05]  /*20ca0*/  IMAD.WIDE R78, R99, 0x4, R78 ;  /* 0x00000004634e7825 */ /* 0x002fca00078e024e */
[----:B------:R1:W-:Y:S02]  /*20cb0*/  STG.E desc[UR6][R78.64], R54 ;  /* 0x000000364e007986 */ /* 0x0003e4000c101906 */
.L_x_3476:
[----:B------:R-:W-:Y:S05]  /*20cc0*/  BSYNC.RECONVERGENT B3 ;  /* 0x0000000000037941 */ /* 0x000fea0003800200 */
.L_x_3475:
        /* <DEDUP_REMOVED lines=30> */
.L_x_3482:
[----:B------:R-:W-:Y:S05]  /*20eb0*/  BSYNC.RECONVERGENT B4 ;  /* 0x0000000000047941 */ /* 0x000fea0003800200 */
.L_x_3481:
[----:B------:R-:W1:Y:S01]  /*20ec0*/  LDC.64 R78, c[0x0][0x398] ;  /* 0x0000e600ff4e7b82 */ /* 0x000e620000000a00 */
[----:B------:R-:W-:-:S05]  /*20ed0*/  IADD3 R99, PT, PT, R46, R99, RZ ;  /* 0x000000632e637210 */ /* 0x000fca0007ffe0ff */
[----:B-1----:R-:W-:-:S05]  /*20ee0*/  IMAD.WIDE R78, R99, 0x4, R78 ;  /* 0x00000004634e7825 */ /* 0x002fca00078e024e */
[----:B------:R1:W-:Y:S02]  /*20ef0*/  STG.E desc[UR6][R78.64], R54 ;  /* 0x000000364e007986 */ /* 0x0003e4000c101906 */
.L_x_3480:
[----:B------:R-:W-:Y:S05]  /*20f00*/  BSYNC.RECONVERGENT B3 ;  /* 0x0000000000037941 */ /* 0x000fea0003800200 */
.L_x_3479:
        /* <DEDUP_REMOVED lines=39> */
.L_x_3486:
[----:B------:R-:W-:Y:S05]  /*21180*/  BSYNC.RECONVERGENT B4 ;  /* 0x0000000000047941 */ /* 0x000fea0003800200 */
.L_x_3485:
[----:B------:R-:W1:Y:S01]  /*21190*/  LDC.64 R78, c[0x0][0x398] ;  /* 0x0000e600ff4e7b82 */ /* 0x000e620000000a00 */
[----:B------:R-:W-:-:S04]  /*211a0*/  IMAD R95, R48, R56, R83 ;  /* 0x00000038305f7224 */ /* 0x000fc800078e0253 */
[----:B-1----:R-:W-:-:S05]  /*211b0*/  IMAD.WIDE R78, R95, 0x4, R78 ;  /* 0x000000045f4e7825 */ /* 0x002fca00078e024e */
[----:B------:R1:W-:Y:S02]  /*211c0*/  STG.E desc[UR6][R78.64], R54 ;  /* 0x000000364e007986 */ /* 0x0003e4000c101906 */
.L_x_3484:
[----:B------:R-:W-:Y:S05]  /*211d0*/  BSYNC.RECONVERGENT B3 ;  /* 0x0000000000037941 */ /* 0x000fea0003800200 */
.L_x_3483:
        /* <DEDUP_REMOVED lines=30> */
.L_x_3490:
[----:B------:R-:W-:Y:S05]  /*213c0*/  BSYNC.RECONVERGENT B4 ;  /* 0x0000000000047941 */ /* 0x000fea0003800200 */
.L_x_3489:
[----:B------:R-:W1:Y:S01]  /*213d0*/  LDC.64 R78, c[0x0][0x398] ;  /* 0x0000e600ff4e7b82 */ /* 0x000e620000000a00 */
[----:B------:R-:W-:-:S05]  /*213e0*/  IMAD R95, R48, R56, R83 ;  /* 0x00000038305f7224 */ /* 0x000fca00078e0253 */
[----:B------:R-:W-:-:S05]  /*213f0*/  IADD3 R95, PT, PT, R46, R95, RZ ;  /* 0x0000005f2e5f7210 */ /* 0x000fca0007ffe0ff */
[----:B-1----:R-:W-:-:S05]  /*21400*/  IMAD.WIDE R78, R95, 0x4, R78 ;  /* 0x000000045f4e7825 */ /* 0x002fca00078e024e */
[----:B------:R1:W-:Y:S02]  /*21410*/  STG.E desc[UR6][R78.64], R54 ;  /* 0x000000364e007986 */ /* 0x0003e4000c101906 */
.L_x_3488:
[----:B------:R-:W-:Y:S05]  /*21420*/  BSYNC.RECONVERGENT B3 ;  /* 0x0000000000037941 */ /* 0x000fea0003800200 */
.L_x_3487:
        /* <DEDUP_REMOVED lines=31> */
.L_x_3494:
[----:B------:R-:W-:Y:S05]  /*21620*/  BSYNC.RECONVERGENT B4 ;  /* 0x0000000000047941 */ /* 0x000fea0003800200 */
.L_x_3493:
[----:B------:R-:W1:Y:S01]  /*21630*/  LDC.64 R78, c[0x0][0x398] ;  /* 0x0000e600ff4e7b82 */ /* 0x000e620000000a00 */
[----:B------:R-:W-:-:S05]  /*21640*/  IMAD R95, R48, R56, R83 ;  /* 0x00000038305f7224 */ /* 0x000fca00078e0253 */
[----:B------:R-:W-:-:S05]  /*21650*/  IADD3 R95, PT, PT, R46, R95, R46 ;  /* 0x0000005f2e5f7210 */ /* 0x000fca0007ffe02e */
[----:B-1----:R-:W-:-:S05]  /*21660*/  IMAD.WIDE R78, R95, 0x4, R78 ;  /* 0x000000045f4e7825 */ /* 0x002fca00078e024e */
[----:B------:R1:W-:Y:S02]  /*21670*/  STG.E desc[UR6][R78.64], R54 ;  /* 0x000000364e007986 */ /* 0x0003e4000c101906 */
.L_x_3492:
[----:B------:R-:W-:Y:S05]  /*21680*/  BSYNC.RECONVERGENT B3 ;  /* 0x0000000000037941 */ /* 0x000fea0003800200 */
.L_x_3491:
        /* <DEDUP_REMOVED lines=33> */
.L_x_3498:
[----:B------:R-:W-:Y:S05]  /*218a0*/  BSYNC.RECONVERGENT B4 ;  /* 0x0000000000047941 */ /* 0x000fea0003800200 */
.L_x_3497:
[----:B------:R-:W1:Y:S01]  /*218b0*/  LDC.64 R78, c[0x0][0x398] ;  /* 0x0000e600ff4e7b82 */ /* 0x000e620000000a00 */
[----:B------:R-:W-:-:S05]  /*218c0*/  IMAD R95, R48, R56, R83 ;  /* 0x00000038305f7224 */ /* 0x000fca00078e0253 */
[----:B------:R-:W-:-:S04]  /*218d0*/  IADD3 R95, PT, PT, R46, R95, R46 ;  /* 0x0000005f2e5f7210 */ /* 0x000fc80007ffe02e */
[----:B------:R-:W-:-:S05]  /*218e0*/  IADD3 R95, PT, PT, R46, R95, RZ ;  /* 0x0000005f2e5f7210 */ /* 0x000fca0007ffe0ff */
[----:B-1----:R-:W-:-:S05]  /*218f0*/  IMAD.WIDE R78, R95, 0x4, R78 ;  /* 0x000000045f4e7825 */ /* 0x002fca00078e024e */
[----:B------:R1:W-:Y:S02]  /*21900*/  STG.E desc[UR6][R78.64], R54 ;  /* 0x000000364e007986 */ /* 0x0003e4000c101906 */
.L_x_3496:
[----:B------:R-:W-:Y:S05]  /*21910*/  BSYNC.RECONVERGENT B3 ;  /* 0x0000000000037941 */ /* 0x000fea0003800200 */
.L_x_3495:
        /* <DEDUP_REMOVED lines=38> */
.L_x_3502:
[----:B------:R-:W-:Y:S05]  /*21b80*/  BSYNC.RECONVERGENT B4 ;  /* 0x0000000000047941 */ /* 0x000fea0003800200 */
.L_x_3501:
[----:B------:R-:W1:Y:S02]  /*21b90*/  LDC.64 R78, c[0x0][0x398] ;  /* 0x0000e600ff4e7b82 */ /* 0x000e640000000a00 */
[----:B-1----:R-:W-:-:S05]  /*21ba0*/  IMAD.WIDE R78, R99, 0x4, R78 ;  /* 0x00000004634e7825 */ /* 0x002fca00078e024e */
[----:B------:R1:W-:Y:S02]  /*21bb0*/  STG.E desc[UR6][R78.64], R54 ;  /* 0x000000364e007986 */ /* 0x0003e4000c101906 */
.L_x_3500:
[----:B------:R-:W-:Y:S05]  /*21bc0*/  BSYNC.RECONVERGENT B3 ;  /* 0x0000000000037941 */ /* 0x000fea0003800200 */
.L_x_3499:
        /* <DEDUP_REMOVED lines=34> */
.L_x_3506:
[----:B------:R-:W-:Y:S05]  /*21df0*/  BSYNC.RECONVERGENT B4 ;  /* 0x0000000000047941 */ /* 0x000fea0003800200 */
.L_x_3505:
[----:B------:R-:W1:Y:S02]  /*21e00*/  LDC.64 R78, c[0x0][0x398] ;  /* 0x0000e600ff4e7b82 */ /* 0x000e640000000a00 */
[----:B-1----:R-:W-:-:S05]  /*21e10*/  IMAD.WIDE R78, R99, 0x4, R78 ;  /* 0x00000004634e7825 */ /* 0x002fca00078e024e */
[----:B------:R1:W-:Y:S02]  /*21e20*/  STG.E desc[UR6][R78.64], R54 ;  /* 0x000000364e007986 */ /* 0x0003e4000c101906 */
.L_x_3504:
[----:B------:R-:W-:Y:S05]  /*21e30*/  BSYNC.RECONVERGENT B3 ;  /* 0x0000000000037941 */ /* 0x000fea0003800200 */
.L_x_3503:
        /* <DEDUP_REMOVED lines=35> */
.L_x_3510:
[----:B------:R-:W-:Y:S05]  /*22070*/  BSYNC.RECONVERGENT B4 ;  /* 0x0000000000047941 */ /* 0x000fea0003800200 */
.L_x_3509:
[----:B------:R-:W1:Y:S02]  /*22080*/  LDC.64 R78, c[0x0][0x398] ;  /* 0x0000e600ff4e7b82 */ /* 0x000e640000000a00 */
[----:B-1----:R-:W-:-:S05]  /*22090*/  IMAD.WIDE R78, R99, 0x4, R78 ;  /* 0x00000004634e7825 */ /* 0x002fca00078e024e */
[----:B------:R1:W-:Y:S02]  /*220a0*/  STG.E desc[UR6][R78.64], R54 ;  /* 0x000000364e007986 */ /* 0x0003e4000c101906 */
.L_x_3508:
[----:B------:R-:W-:Y:S05]  /*220b0*/  BSYNC.RECONVERGENT B3 ;  /* 0x0000000000037941 */ /* 0x000fea0003800200 */
.L_x_3507:
        /* <DEDUP_REMOVED lines=35> */
.L_x_3514:
[----:B------:R-:W-:Y:S05]  /*222f0*/  BSYNC.RECONVERGENT B4 ;  /* 0x0000000000047941 */ /* 0x000fea0003800200 */
.L_x_3513:
[----:B------:R-:W1:Y:S02]  /*22300*/  LDC.64 R78, c[0x0][0x398] ;  /* 0x0000e600ff4e7b82 */ /* 0x000e640000000a00 */
[----:B-1----:R-:W-:-:S05]  /*22310*/  IMAD.WIDE R78, R99, 0x4, R78 ;  /* 0x00000004634e7825 */ /* 0x002fca00078e024e */
[----:B------:R1:W-:Y:S02]  /*22320*/  STG.E desc[UR6][R78.64], R54 ;  /* 0x000000364e007986 */ /* 0x0003e4000c101906 */
.L_x_3512:
[----:B------:R-:W-:Y:S05]  /*22330*/  BSYNC.RECONVERGENT B3 ;  /* 0x0000000000037941 */ /* 0x000fea0003800200 */
.L_x_3511:
        /* <DEDUP_REMOVED lines=36> */
.L_x_3518:
[----:B------:R-:W-:Y:S05]  /*22580*/  BSYNC.RECONVERGENT B4 ;  /* 0x0000000000047941 */ /* 0x000fea0003800200 */
.L_x_3517:
[----:B------:R-:W1:Y:S02]  /*22590*/  LDC.64 R78, c[0x0][0x398] ;  /* 0x0000e600ff4e7b82 */ /* 0x000e640000000a00 */
[----:B-1----:R-:W-:-:S05]  /*225a0*/  IMAD.WIDE R78, R99, 0x4, R78 ;  /* 0x00000004634e7825 */ /* 0x002fca00078e024e */
[----:B------:R1:W-:Y:S02]  /*225b0*/  STG.E desc[UR6][R78.64], R54 ;  /* 0x000000364e007986 */ /* 0x0003e4000c101906 */
.L_x_3516:
[----:B------:R-:W-:Y:S05]  /*225c0*/  BSYNC.RECONVERGENT B3 ;  /* 0x0000000000037941 */ /* 0x000fea0003800200 */
.L_x_3515:
        /* <DEDUP_REMOVED lines=36> */
.L_x_3522:
[----:B------:R-:W-:Y:S05]  /*22810*/  BSYNC.RECONVERGENT B4 ;  /* 0x0000000000047941 */ /* 0x000fea0003800200 */
.L_x_3521:
[----:B------:R-:W1:Y:S02]  /*22820*/  LDC.64 R78, c[0x0][0x398] ;  /* 0x0000e600ff4e7b82 */ /* 0x000e640000000a00 */
[----:B-1----:R-:W-:-:S05]  /*22830*/  IMAD.WIDE R78, R99, 0x4, R78 ;  /* 0x00000004634e7825 */ /* 0x002fca00078e024e */
[----:B------:R1:W-:Y:S02]  /*22840*/  STG.E desc[UR6][R78.64], R54 ;  /* 0x000000364e007986 */ /* 0x0003e4000c101906 */
.L_x_3520:
[----:B------:R-:W-:Y:S05]  /*22850*/  BSYNC.RECONVERGENT B3 ;  /* 0x0000000000037941 */ /* 0x000fea0003800200 */
.L_x_3519:
        /* <DEDUP_REMOVED lines=37> */
.L_x_3526:
[----:B------:R-:W-:Y:S05]  /*22ab0*/  BSYNC.RECONVERGENT B4 ;  /* 0x0000000000047941 */ /* 0x000fea0003800200 */
.L_x_3525:
[----:B------:R-:W1:Y:S02]  /*22ac0*/  LDC.64 R78, c[0x0][0x398] ;  /* 0x0000e600ff4e7b82 */ /* 0x000e640000000a00 */
[----:B-1----:R-:W-:-:S05]  /*22ad0*/  IMAD.WIDE R78, R99, 0x4, R78 ;  /* 0x00000004634e7825 */ /* 0x002fca00078e024e */
[----:B------:R1:W-:Y:S02]  /*22ae0*/  STG.E desc[UR6][R78.64], R54 ;  /* 0x000000364e007986 */ /* 0x0003e4000c101906 */
.L_x_3524:
[----:B------:R-:W-:Y:S05]  /*22af0*/  BSYNC.RECONVERGENT B3 ;  /* 0x0000000000037941 */ /* 0x000fea0003800200 */
.L_x_3523:
        /* <DEDUP_REMOVED lines=28> */
.L_x_3530:
[----:B------:R-:W-:Y:S05]  /*22cc0*/  BSYNC.RECONVERGENT B4 ;  /* 0x0000000000047941 */ /* 0x000fea0003800200 */
.L_x_3529:
[----:B------:R-:W1:Y:S02]  /*22cd0*/  LDC.64 R78, c[0x0][0x398] ;  /* 0x0000e600ff4e7b82 */ /* 0x000e640000000a00 */
[----:B-1----:R-:W-:-:S05]  /*22ce0*/  IMAD.WIDE R78, R99, 0x4, R78 ;  /* 0x00000004634e7825 */ /* 0x002fca00078e024e */
[----:B------:R2:W-:Y:S02]  /*22cf0*/  STG.E desc[UR6][R78.64], R54 ;  /* 0x000000364e007986 */ /* 0x0005e4000c101906 */
.L_x_3528:
[----:B------:R-:W-:Y:S05]  /*22d00*/  BSYNC.RECONVERGENT B3 ;  /* 0x0000000000037941 */ /* 0x000fea0003800200 */
.L_x_3527:
        /* <DEDUP_REMOVED lines=28> */
.L_x_3534:
[----:B------:R-:W-:Y:S05]  /*22ed0*/  BSYNC.RECONVERGENT B4 ;  /* 0x0000000000047941 */ /* 0x000fea0003800200 */
.L_x_3533:
[----:B------:R-:W1:Y:S02]  /*22ee0*/  LDC.64 R78, c[0x0][0x398] ;  /* 0x0000e600ff4e7b82 */ /* 0x000e640000000a00 */
[----:B-1----:R-:W-:-:S05]  /*22ef0*/  IMAD.WIDE R78, R99, 0x4, R78 ;  /* 0x00000004634e7825 */ /* 0x002fca00078e024e */
[----:B------:R3:W-:Y:S02]  /*22f00*/  STG.E desc[UR6][R78.64], R54 ;  /* 0x000000364e007986 */ /* 0x0007e4000c101906 */
.L_x_3532:
[----:B------:R-:W-:Y:S05]  /*22f10*/  BSYNC.RECONVERGENT B3 ;  /* 0x0000000000037941 */ /* 0x000fea0003800200 */
.L_x_3531:
        /* <DEDUP_REMOVED lines=28> */
.L_x_3538:
[----:B------:R-:W-:Y:S05]  /*230e0*/  BSYNC.RECONVERGENT B4 ;  /* 0x0000000000047941 */ /* 0x000fea0003800200 */
.L_x_3537:
[----:B------:R-:W1:Y:S02]  /*230f0*/  LDC.64 R78, c[0x0][0x398] ;  /* 0x0000e600ff4e7b82 */ /* 0x000e640000000a00 */
[----:B-1----:R-:W-:-:S05]  /*23100*/  IMAD.WIDE R78, R99, 0x4, R78 ;  /* 0x00000004634e7825 */ /* 0x002fca00078e024e */
[----:B------:R4:W-:Y:S02]  /*23110*/  STG.E desc[UR6][R78.64], R54 ;  /* 0x000000364e007986 */ /* 0x0009e4000c101906 */
.L_x_3536:
[----:B------:R-:W-:Y:S05]  /*23120*/  BSYNC.RECONVERGENT B3 ;  /* 0x0000000000037941 */ /* 0x000fea0003800200 */
.L_x_3535:
        /* <DEDUP_REMOVED lines=28> */
.L_x_3542:
[----:B------:R-:W-:Y:S05]  /*232f0*/  BSYNC.RECONVERGENT B4 ;  /* 0x0000000000047941 */ /* 0x000fea0003800200 */
.L_x_3541:
[----:B------:R-:W1:Y:S02]  /*23300*/  LDC.64 R78, c[0x0][0x398] ;  /* 0x0000e600ff4e7b82 */ /* 0x000e640000000a00 */
[----:B-1----:R-:W-:-:S05]  /*23310*/  IMAD.WIDE R78, R99, 0x4, R78 ;  /* 0x00000004634e7825 */ /* 0x002fca00078e024e */
[----:B------:R1:W-:Y:S02]  /*23320*/  STG.E desc[UR6][R78.64], R54 ;  /* 0x000000364e007986 */ /* 0x0003e4000c101906 */
.L_x_3540:
[----:B------:R-:W-:Y:S05]  /*23330*/  BSYNC.RECONVERGENT B3 ;  /* 0x0000000000037941 */ /* 0x000fea0003800200 */
.L_x_3539:
        /* <DEDUP_REMOVED lines=30> */
.L_x_3546:
[----:B------:R-:W-:Y:S05]  /*23520*/  BSYNC.RECONVERGENT B4 ;  /* 0x0000000000047941 */ /* 0x000fea0003800200 */
.L_x_3545:
[----:B------:R-:W1:Y:S01]  /*23530*/  LDC.64 R78, c[0x0][0x398] ;  /* 0x0000e600ff4e7b82 */ /* 0x000e620000000a00 */
[----:B------:R-:W-:-:S05]  /*23540*/  IADD3 R99, PT, PT, R46, R99, RZ ;  /* 0x000000632e637210 */ /* 0x000fca0007ffe0ff */
[----:B-1----:R-:W-:-:S05]  /*23550*/  IMAD.WIDE R78, R99, 0x4, R78 ;  /* 0x00000004634e7825 */ /* 0x002fca00078e024e */
[----:B------:R1:W-:Y:S02]  /*23560*/  STG.E desc[UR6][R78.64], R54 ;  /* 0x000000364e007986 */ /* 0x0003e4000c101906 */
.L_x_3544:
[----:B------:R-:W-:Y:S05]  /*23570*/  BSYNC.RECONVERGENT B3 ;  /* 0x0000000000037941 */ /* 0x000fea0003800200 */
.L_x_3543:
        /* <DEDUP_REMOVED lines=39> */
.L_x_3550:
[----:B------:R-:W-:Y:S05]  /*237f0*/  BSYNC.RECONVERGENT B4 ;  /* 0x0000000000047941 */ /* 0x000fea0003800200 */
.L_x_3549:
[----:B------:R-:W1:Y:S01]  /*23800*/  LDC.64 R78, c[0x0][0x398] ;  /* 0x0000e600ff4e7b82 */ /* 0x000e620000000a00 */
[----:B------:R-:W-:-:S04]  /*23810*/  IMAD R95, R48, R56, R83 ;  /* 0x00000038305f7224 */ /* 0x000fc800078e0253 */
[----:B-1----:R-:W-:-:S05]  /*23820*/  IMAD.WIDE R78, R95, 0x4, R78 ;  /* 0x000000045f4e7825 */ /* 0x002fca00078e024e */
[----:B------:R1:W-:Y:S02]  /*23830*/  STG.E desc[UR6][R78.64], R54 ;  /* 0x000000364e007986 */ /* 0x0003e4000c101906 */
.L_x_3548:
[----:B------:R-:W-:Y:S05]  /*23840*/  BSYNC.RECONVERGENT B3 ;  /* 0x0000000000037941 */ /* 0x000fea0003800200 */
.L_x_3547:
        /* <DEDUP_REMOVED lines=30> */
.L_x_3554:
[----:B------:R-:W-:Y:S05]  /*23a30*/  BSYNC.RECONVERGENT B4 ;  /* 0x0000000000047941 */ /* 0x000fea0003800200 */
.L_x_3553:
[----:B------:R-:W1:Y:S01]  /*23a40*/  LDC.64 R78, c[0x0][0x398] ;  /* 0x0000e600ff4e7b82 */ /* 0x000e620000000a00 */
[----:B------:R-:W-:-:S05]  /*23a50*/  IMAD R95, R48, R56, R83 ;  /* 0x00000038305f7224 */ /* 0x000fca00078e0253 */
[----:B------:R-:W-:-:S05]  /*23a60*/  IADD3 R95, PT, PT, R46, R95, RZ ;  /* 0x0000005f2e5f7210 */ /* 0x000fca0007ffe0ff */
[----:B-1----:R-:W-:-:S05]  /*23a70*/  IMAD.WIDE R78, R95, 0x4, R78 ;  /* 0x000000045f4e7825 */ /* 0x002fca00078e024e */
[----:B------:R1:W-:Y:S02]  /*23a80*/  STG.E desc[UR6][R78.64], R54 ;  /* 0x000000364e007986 */ /* 0x0003e4000c101906 */
.L_x_3552:
[----:B------:R-:W-:Y:S05]  /*23a90*/  BSYNC.RECONVERGENT B3 ;  /* 0x0000000000037941 */ /* 0x000fea0003800200 */
.L_x_3551:
        /* <DEDUP_REMOVED lines=31> */
.L_x_3558:
[----:B------:R-:W-:Y:S05]  /*23c90*/  BSYNC.RECONVERGENT B4 ;  /* 0x0000000000047941 */ /* 0x000fea0003800200 */
.L_x_3557:
[----:B------:R-:W1:Y:S01]  /*23ca0*/  LDC.64 R78, c[0x0][0x398] ;  /* 0x0000e600ff4e7b82 */ /* 0x000e620000000a00 */
[----:B------:R-:W-:-:S05]  /*23cb0*/  IMAD R95, R48, R56, R83 ;  /* 0x00000038305f7224 */ /* 0x000fca00078e0253 */
[----:B------:R-:W-:-:S05]  /*23cc0*/  IADD3 R95, PT, PT, R46, R95, R46 ;  /* 0x0000005f2e5f7210 */ /* 0x000fca0007ffe02e */
[----:B-1----:R-:W-:-:S05]  /*23cd0*/  IMAD.WIDE R78, R95, 0x4, R78 ;  /* 0x000000045f4e7825 */ /* 0x002fca00078e024e */
[----:B------:R1:W-:Y:S02]  /*23ce0*/  STG.E desc[UR6][R78.64], R54 ;  /* 0x000000364e007986 */ /* 0x0003e4000c101906 */
.L_x_3556:
[----:B------:R-:W-:Y:S05]  /*23cf0*/  BSYNC.RECONVERGENT B3 ;  /* 0x0000000000037941 */ /* 0x000fea0003800200 */
.L_x_3555:
        /* <DEDUP_REMOVED lines=33> */
.L_x_3562:
[----:B------:R-:W-:Y:S05]  /*23f10*/  BSYNC.RECONVERGENT B4 ;  /* 0x0000000000047941 */ /* 0x000fea0003800200 */
.L_x_3561:
[----:B------:R-:W1:Y:S01]  /*23f20*/  LDC.64 R78, c[0x0][0x398] ;  /* 0x0000e600ff4e7b82 */ /* 0x000e620000000a00 */
[----:B------:R-:W-:-:S05]  /*23f30*/  IMAD R95, R48, R56, R83 ;  /* 0x00000038305f7224 */ /* 0x000fca00078e0253 */
[----:B------:R-:W-:-:S04]  /*23f40*/  IADD3 R95, PT, PT, R46, R95, R46 ;  /* 0x0000005f2e5f7210 */ /* 0x000fc80007ffe02e */
[----:B------:R-:W-:-:S05]  /*23f50*/  IADD3 R95, PT, PT, R46, R95, RZ ;  /* 0x0000005f2e5f7210 */ /* 0x000fca0007ffe0ff */
[----:B-1----:R-:W-:-:S05]  /*23f60*/  IMAD.WIDE R78, R95, 0x4, R78 ;  /* 0x000000045f4e7825 */ /* 0x002fca00078e024e */
[----:B------:R1:W-:Y:S02]  /*23f70*/  STG.E desc[UR6][R78.64], R54 ;  /* 0x000000364e007986 */ /* 0x0003e4000c101906 */
.L_x_3560:
[----:B------:R-:W-:Y:S05]  /*23f80*/  BSYNC.RECONVERGENT B3 ;  /* 0x0000000000037941 */ /* 0x000fea0003800200 */
.L_x_3559:
        /* <DEDUP_REMOVED lines=38> */
.L_x_3566:
[----:B------:R-:W-:Y:S05]  /*241f0*/  BSYNC.RECONVERGENT B4 ;  /* 0x0000000000047941 */ /* 0x000fea0003800200 */
.L_x_3565:
[----:B------:R-:W1:Y:S02]  /*24200*/  LDC.64 R78, c[0x0][0x398] ;  /* 0x0000e600ff4e7b82 */ /* 0x000e640000000a00 */
[----:B-1----:R-:W-:-:S05]  /*24210*/  IMAD.WIDE R78, R99, 0x4, R78 ;  /* 0x00000004634e7825 */ /* 0x002fca00078e024e */
[----:B------:R1:W-:Y:S02]  /*24220*/  STG.E desc[UR6][R78.64], R54 ;  /* 0x000000364e007986 */ /* 0x0003e4000c101906 */
.L_x_3564:
[----:B------:R-:W-:Y:S05]  /*24230*/  BSYNC.RECONVERGENT B3 ;  /* 0x0000000000037941 */ /* 0x000fea0003800200 */
.L_x_3563:
        /* <DEDUP_REMOVED lines=34> */
.L_x_3570:
[----:B------:R-:W-:Y:S05]  /*24460*/  BSYNC.RECONVERGENT B4 ;  /* 0x0000000000047941 */ /* 0x000fea0003800200 */
.L_x_3569:
[----:B------:R-:W1:Y:S02]  /*24470*/  LDC.64 R78, c[0x0][0x398] ;  /* 0x0000e600ff4e7b82 */ /* 0x000e640000000a00 */
[----:B-1----:R-:W-:-:S05]  /*24480*/  IMAD.WIDE R78, R99, 0x4, R78 ;  /* 0x00000004634e7825 */ /* 0x002fca00078e024e */
[----:B------:R1:W-:Y:S02]  /*24490*/  STG.E desc[UR6][R78.64], R54 ;  /* 0x000000364e007986 */ /* 0x0003e4000c101906 */
.L_x_3568:
[----:B------:R-:W-:Y:S05]  /*244a0*/  BSYNC.RECONVERGENT B3 ;  /* 0x0000000000037941 */ /* 0x000fea0003800200 */
.L_x_3567:
        /* <DEDUP_REMOVED lines=35> */
.L_x_3574:
[----:B------:R-:W-:Y:S05]  /*246e0*/  BSYNC.RECONVERGENT B4 ;  /* 0x0000000000047941 */ /* 0x000fea0003800200 */
.L_x_3573:
[----:B------:R-:W1:Y:S02]  /*246f0*/  LDC.64 R78, c[0x0][0x398] ;  /* 0x0000e600ff4e7b82 */ /* 0x000e640000000a00 */
[----:B-1----:R-:W-:-:S05]  /*24700*/  IMAD.WIDE R78, R99, 0x4, R78 ;  /* 0x00000004634e7825 */ /* 0x002fca00078e024e */
[----:B------:R1:W-:Y:S02]  /*24710*/  STG.E desc[UR6][R78.64], R54 ;  /* 0x000000364e007986 */ /* 0x0003e4000c101906 */
.L_x_3572:
[----:B------:R-:W-:Y:S05]  /*24720*/  BSYNC.RECONVERGENT B3 ;  /* 0x0000000000037941 */ /* 0x000fea0003800200 */
.L_x_3571:
        /* <DEDUP_REMOVED lines=35> */
.L_x_3578:
[----:B------:R-:W-:Y:S05]  /*24960*/  BSYNC.RECONVERGENT B4 ;  /* 0x0000000000047941 */ /* 0x000fea0003800200 */
.L_x_3577:
[----:B------:R-:W1:Y:S02]  /*24970*/  LDC.64 R78, c[0x0][0x398] ;  /* 0x0000e600ff4e7b82 */ /* 0x000e640000000a00 */
[----:B-1----:R-:W-:-:S05]  /*24980*/  IMAD.WIDE R78, R99, 0x4, R78 ;  /* 0x00000004634e7825 */ /* 0x002fca00078e024e */
[----:B------:R1:W-:Y:S02]  /*24990*/  STG.E desc[UR6][R78.64], R54 ;  /* 0x000000364e007986 */ /* 0x0003e4000c101906 */
.L_x_3576:
[----:B------:R-:W-:Y:S05]  /*249a0*/  BSYNC.RECONVERGENT B3 ;  /* 0x0000000000037941 */ /* 0x000fea0003800200 */
.L_x_3575:
        /* <DEDUP_REMOVED lines=36> */
.L_x_3582:
[----:B------:R-:W-:Y:S05]  /*24bf0*/  BSYNC.RECONVERGENT B4 ;  /* 0x0000000000047941 */ /* 0x000fea0003800200 */
.L_x_3581:
[----:B------:R-:W1:Y:S02]  /*24c00*/  LDC.64 R78, c[0x0][0x398] ;  /* 0x0000e600ff4e7b82 */ /* 0x000e640000000a00 */
[----:B-1----:R-:W-:-:S05]  /*24c10*/  IMAD.WIDE R78, R99, 0x4, R78 ;  /* 0x00000004634e7825 */ /* 0x002fca00078e024e */
[----:B------:R1:W-:Y:S02]  /*24c20*/  STG.E desc[UR6][R78.64], R54 ;  /* 0x000000364e007986 */ /* 0x0003e4000c101906 */
.L_x_3580:
[----:B------:R-:W-:Y:S05]  /*24c30*/  BSYNC.RECONVERGENT B3 ;  /* 0x0000000000037941 */ /* 0x000fea0003800200 */
.L_x_3579:
        /* <DEDUP_REMOVED lines=36> */
.L_x_3586:
[----:B------:R-:W-:Y:S05]  /*24e80*/  BSYNC.RECONVERGENT B4 ;  /* 0x0000000000047941 */ /* 0x000fea0003800200 */
.L_x_3585:
[----:B------:R-:W1:Y:S02]  /*24e90*/  LDC.64 R78, c[0x0][0x398] ;  /* 0x0000e600ff4e7b82 */ /* 0x000e640000000a00 */
[----:B-1----:R-:W-:-:S05]  /*24ea0*/  IMAD.WIDE R78, R99, 0x4, R78 ;  /* 0x00000004634e7825 */ /* 0x002fca00078e024e */
[----:B------:R1:W-:Y:S02]  /*24eb0*/  STG.E desc[UR6][R78.64], R54 ;  /* 0x000000364e007986 */ /* 0x0003e4000c101906 */
.L_x_3584:
[----:B------:R-:W-:Y:S05]  /*24ec0*/  BSYNC.RECONVERGENT B3 ;  /* 0x0000000000037941 */ /* 0x000fea0003800200 */
.L_x_3583:
        /* <DEDUP_REMOVED lines=37> */
.L_x_3590:
[----:B------:R-:W-:Y:S05]  /*25120*/  BSYNC.RECONVERGENT B4 ;  /* 0x0000000000047941 */ /* 0x000fea0003800200 */
.L_x_3589:
[----:B------:R-:W1:Y:S02]  /*25130*/  LDC.64 R78, c[0x0][0x398] ;  /* 0x0000e600ff4e7b82 */ /* 0x000e640000000a00 */
[----:B-1----:R-:W-:-:S05]  /*25140*/  IMAD.WIDE R78, R99, 0x4, R78 ;  /* 0x00000004634e7825 */ /* 0x002fca00078e024e */
[----:B------:R1:W-:Y:S02]  /*25150*/  STG.E desc[UR6][R78.64], R54 ;  /* 0x000000364e007986 */ /* 0x0003e4000c101906 */
.L_x_3588:
[----:B------:R-:W-:Y:S05]  /*25160*/  BSYNC.RECONVERGENT B3 ;  /* 0x0000000000037941 */ /* 0x000fea0003800200 */
.L_x_3587:
        /* <DEDUP_REMOVED lines=28> */
.L_x_3594:
[----:B------:R-:W-:Y:S05]  /*25330*/  BSYNC.RECONVERGENT B4 ;  /* 0x0000000000047941 */ /* 0x000fea0003800200 */
.L_x_3593:
[----:B------:R-:W1:Y:S02]  /*25340*/  LDC.64 R78, c[0x0][0x398] ;  /* 0x0000e600ff4e7b82 */ /* 0x000e640000000a00 */
[----:B-1----:R-:W-:-:S05]  /*25350*/  IMAD.WIDE R78, R99, 0x4, R78 ;  /* 0x00000004634e7825 */ /* 0x002fca00078e024e */
[----:B------:R2:W-:Y:S02]  /*25360*/  STG.E desc[UR6][R78.64], R54 ;  /* 0x000000364e007986 */ /* 0x0005e4000c101906 */
.L_x_3592:
[----:B------:R-:W-:Y:S05]  /*25370*/  BSYNC.RECONVERGENT B3 ;  /* 0x0000000000037941 */ /* 0x000fea0003800200 */
.L_x_3591:
        /* <DEDUP_REMOVED lines=28> */
.L_x_3598:
[----:B------:R-:W-:Y:S05]  /*25540*/  BSYNC.RECONVERGENT B4 ;  /* 0x0000000000047941 */ /* 0x000fea0003800200 */
.L_x_3597:
[----:B------:R-:W1:Y:S02]  /*25550*/  LDC.64 R78, c[0x0][0x398] ;  /* 0x0000e600ff4e7b82 */ /* 0x000e640000000a00 */
[----:B-1----:R-:W-:-:S05]  /*25560*/  IMAD.WIDE R78, R99, 0x4, R78 ;  /* 0x00000004634e7825 */ /* 0x002fca00078e024e */
[----:B------:R3:W-:Y:S02]  /*25570*/  STG.E desc[UR6][R78.64], R54 ;  /* 0x000000364e007986 */ /* 0x0007e4000c101906 */
.L_x_3596:
[----:B------:R-:W-:Y:S05]  /*25580*/  BSYNC.RECONVERGENT B3 ;  /* 0x0000000000037941 */ /* 0x000fea0003800200 */
.L_x_3595:
        /* <DEDUP_REMOVED lines=28> */
.L_x_3602:
[----:B------:R-:W-:Y:S05]  /*25750*/  BSYNC.RECONVERGENT B4 ;  /* 0x0000000000047941 */ /* 0x000fea0003800200 */
.L_x_3601:
[----:B------:R-:W1:Y:S02]  /*25760*/  LDC.64 R78, c[0x0][0x398] ;  /* 0x0000e600ff4e7b82 */ /* 0x000e640000000a00 */
[----:B-1----:R-:W-:-:S05]  /*25770*/  IMAD.WIDE R78, R99, 0x4, R78 ;  /* 0x00000004634e7825 */ /* 0x002fca00078e024e */
[----:B------:R4:W-:Y:S02]  /*25780*/  STG.E desc[UR6][R78.64], R54 ;  /* 0x000000364e007986 */ /* 0x0009e4000c101906 */
.L_x_3600:
[----:B------:R-:W-:Y:S05]  /*25790*/  BSYNC.RECONVERGENT B3 ;  /* 0x0000000000037941 */ /* 0x000fea0003800200 */
.L_x_3599:
        /* <DEDUP_REMOVED lines=28> */
.L_x_3606:
[----:B------:R-:W-:Y:S05]  /*25960*/  BSYNC.RECONVERGENT B4 ;  /* 0x0000000000047941 */ /* 0x000fea0003800200 */
.L_x_3605:
[----:B------:R-:W1:Y:S02]  /*25970*/  LDC.64 R78, c[0x0][0x398] ;  /* 0x0000e600ff4e7b82 */ /* 0x000e640000000a00 */
[----:B-1----:R-:W-:-:S05]  /*25980*/  IMAD.WIDE R78, R99, 0x4, R78 ;  /* 0x00000004634e7825 */ /* 0x002fca00078e024e */
[----:B------:R1:W-:Y:S02]  /*25990*/  STG.E desc[UR6][R78.64], R54 ;  /* 0x000000364e007986 */ /* 0x0003e4000c101906 */
.L_x_3604:
[----:B------:R-:W-:Y:S05]  /*259a0*/  BSYNC.RECONVERGENT B3 ;  /* 0x0000000000037941 */ /* 0x000fea0003800200 */
.L_x_3603:
        /* <DEDUP_REMOVED lines=30> */
.L_x_3610:
[----:B------:R-:W-:Y:S05]  /*25b90*/  BSYNC.RECONVERGENT B4 ;  /* 0x0000000000047941 */ /* 0x000fea0003800200 */
.L_x_3609:
[----:B------:R-:W1:Y:S01]  /*25ba0*/  LDC.64 R78, c[0x0][0x398] ;  /* 0x0000e600ff4e7b82 */ /* 0x000e620000000a00 */
[----:B------:R-:W-:-:S05]  /*25bb0*/  IADD3 R99, PT, PT, R46, R99, RZ ;  /* 0x000000632e637210 */ /* 0x000fca0007ffe0ff */
[----:B-1----:R-:W-:-:S05]  /*25bc0*/  IMAD.WIDE R78, R99, 0x4, R78 ;  /* 0x00000004634e7825 */ /* 0x002fca00078e024e */
[----:B------:R1:W-:Y:S02]  /*25bd0*/  STG.E desc[UR6][R78.64], R54 ;  /* 0x000000364e007986 */ /* 0x0003e4000c101906 */
.L_x_3608:
[----:B------:R-:W-:Y:S05]  /*25be0*/  BSYNC.RECONVERGENT B3 ;  /* 0x0000000000037941 */ /* 0x000fea0003800200 */
.L_x_3607:
        /* <DEDUP_REMOVED lines=39> */
.L_x_3614:
[----:B------:R-:W-:Y:S05]  /*25e60*/  BSYNC.RECONVERGENT B4 ;  /* 0x0000000000047941 */ /* 0x000fea0003800200 */
.L_x_3613:
[----:B------:R-:W1:Y:S01]  /*25e70*/  LDC.64 R78, c[0x0][0x398] ;  /* 0x0000e600ff4e7b82 */ /* 0x000e620000000a00 */
[----:B------:R-:W-:-:S04]  /*25e80*/  IMAD R95, R48, R56, R83 ;  /* 0x00000038305f7224 */ /* 0x000fc800078e0253 */
[----:B-1----:R-:W-:-:S05]  /*25e90*/  IMAD.WIDE R78, R95, 0x4, R78 ;  /* 0x000000045f4e7825 */ /* 0x002fca00078e024e */
[----:B------:R1:W-:Y:S02]  /*25ea0*/  STG.E desc[UR6][R78.64], R54 ;  /* 0x000000364e007986 */ /* 0x0003e4000c101906 */
.L_x_3612:
[----:B------:R-:W-:Y:S05]  /*25eb0*/  BSYNC.RECONVERGENT B3 ;  /* 0x0000000000037941 */ /* 0x000fea0003800200 */
.L_x_3611:
        /* <DEDUP_REMOVED lines=30> */
.L_x_3618:
[----:B------:R-:W-:Y:S05]  /*260a0*/  BSYNC.RECONVERGENT B4 ;  /* 0x0000000000047941 */ /* 0x000fea0003800200 */
.L_x_3617:
[----:B------:R-:W1:Y:S01]  /*260b0*/  LDC.64 R78, c[0x0][0x398] ;  /* 0x0000e600ff4e7b82 */ /* 0x000e620000000a00 */
[----:B------:R-:W-:-:S05]  /*260c0*/  IMAD R95, R48, R56, R83 ;  /* 0x00000038305f7224 */ /* 0x000fca00078e0253 */
[----:B------:R-:W-:-:S05]  /*260d0*/  IADD3 R95, PT, PT, R46, R95, RZ ;  /* 0x0000005f2e5f7210 */ /* 0x000fca0007ffe0ff */
[----:B-1----:R-:W-:-:S05]  /*260e0*/  IMAD.WIDE R78, R95, 0x4, R78 ;  /* 0x000000045f4e7825 */ /* 0x002fca00078e024e */
[----:B------:R1:W-:Y:S02]  /*260f0*/  STG.E desc[UR6][R78.64], R54 ;  /* 0x000000364e007986 */ /* 0x0003e4000c101906 */
.L_x_3616:
[----:B------:R-:W-:Y:S05]  /*26100*/  BSYNC.RECONVERGENT B3 ;  /* 0x0000000000037941 */ /* 0x000fea0003800200 */
.L_x_3615:
        /* <DEDUP_REMOVED lines=31> */
.L_x_3622:
[----:B------:R-:W-:Y:S05]  /*26300*/  BSYNC.RECONVERGENT B4 ;  /* 0x0000000000047941 */ /* 0x000fea0003800200 */
.L_x_3621:
[----:B------:R-:W1:Y:S01]  /*26310*/  LDC.64 R78, c[0x0][0x398] ;  /* 0x0000e600ff4e7b82 */ /* 0x000e620000000a00 */
[----:B------:R-:W-:-:S05]  /*26320*/  IMAD R95, R48, R56, R83 ;  /* 0x00000038305f7224 */ /* 0x000fca00078e0253 */
[----:B------:R-:W-:-:S05]  /*26330*/  IADD3 R95, PT, PT, R46, R95, R46 ;  /* 0x0000005f2e5f7210 */ /* 0x000fca0007ffe02e */
[----:B-1----:R-:W-:-:S05]  /*26340*/  IMAD.WIDE R78, R95, 0x4, R78 ;  /* 0x000000045f4e7825 */ /* 0x002fca00078e024e */
[----:B------:R1:W-:Y:S02]  /*26350*/  STG.E desc[UR6][R78.64], R54 ;  /* 0x000000364e007986 */ /* 0x0003e4000c101906 */
.L_x_3620:
[----:B------:R-:W-:Y:S05]  /*26360*/  BSYNC.RECONVERGENT B3 ;  /* 0x0000000000037941 */ /* 0x000fea0003800200 */
.L_x_3619:
        /* <DEDUP_REMOVED lines=33> */
.L_x_3626:
[----:B------:R-:W-:Y:S05]  /*26580*/  BSYNC.RECONVERGENT B4 ;  /* 0x0000000000047941 */ /* 0x000fea0003800200 */
.L_x_3625:
[----:B------:R-:W1:Y:S01]  /*26590*/  LDC.64 R78, c[0x0][0x398] ;  /* 0x0000e600ff4e7b82 */ /* 0x000e620000000a00 */
[----:B------:R-:W-:-:S05]  /*265a0*/  IMAD R95, R48, R56, R83 ;  /* 0x00000038305f7224 */ /* 0x000fca00078e0253 */
[----:B------:R-:W-:-:S04]  /*265b0*/  IADD3 R95, PT, PT, R46, R95, R46 ;  /* 0x0000005f2e5f7210 */ /* 0x000fc80007ffe02e */
[----:B------:R-:W-:-:S05]  /*265c0*/  IADD3 R95, PT, PT, R46, R95, RZ ;  /* 0x0000005f2e5f7210 */ /* 0x000fca0007ffe0ff */
[----:B-1----:R-:W-:-:S05]  /*265d0*/  IMAD.WIDE R78, R95, 0x4, R78 ;  /* 0x000000045f4e7825 */ /* 0x002fca00078e024e */
[----:B------:R1:W-:Y:S02]  /*265e0*/  STG.E desc[UR6][R78.64], R54 ;  /* 0x000000364e007986 */ /* 0x0003e4000c101906 */
.L_x_3624:
[----:B------:R-:W-:Y:S05]  /*265f0*/  BSYNC.RECONVERGENT B3 ;  /* 0x0000000000037941 */ /* 0x000fea0003800200 */
.L_x_3623:
        /* <DEDUP_REMOVED lines=38> */
.L_x_3630:
[----:B------:R-:W-:Y:S05]  /*26860*/  BSYNC.RECONVERGENT B4 ;  /* 0x0000000000047941 */ /* 0x000fea0003800200 */
.L_x_3629:
[----:B------:R-:W1:Y:S02]  /*26870*/  LDC.64 R78, c[0x0][0x398] ;  /* 0x0000e600ff4e7b82 */ /* 0x000e640000000a00 */
[----:B-1----:R-:W-:-:S05]  /*26880*/  IMAD.WIDE R78, R99, 0x4, R78 ;  /* 0x00000004634e7825 */ /* 0x002fca00078e024e */
[----:B------:R1:W-:Y:S02]  /*26890*/  STG.E desc[UR6][R78.64], R54 ;  /* 0x000000364e007986 */ /* 0x0003e4000c101906 */
.L_x_3628:
[----:B------:R-:W-:Y:S05]  /*268a0*/  BSYNC.RECONVERGENT B3 ;  /* 0x0000000000037941 */ /* 0x000fea0003800200 */
.L_x_3627:
        /* <DEDUP_REMOVED lines=34> */
.L_x_3634:
[----:B------:R-:W-:Y:S05]  /*26ad0*/  BSYNC.RECONVERGENT B4 ;  /* 0x0000000000047941 */ /* 0x000fea0003800200 */
.L_x_3633:
[----:B------:R-:W1:Y:S02]  /*26ae0*/  LDC.64 R78, c[0x0][0x398] ;  /* 0x0000e600ff4e7b82 */ /* 0x000e640000000a00 */
[----:B-1----:R-:W-:-:S05]  /*26af0*/  IMAD.WIDE R78, R99, 0x4, R78 ;  /* 0x00000004634e7825 */ /* 0x002fca00078e024e */
[----:B------:R1:W-:Y:S02]  /*26b00*/  STG.E desc[UR6][R78.64], R54 ;  /* 0x000000364e007986 */ /* 0x0003e4000c101906 */
.L_x_3632:
[----:B------:R-:W-:Y:S05]  /*26b10*/  BSYNC.RECONVERGENT B3 ;  /* 0x0000000000037941 */ /* 0x000fea0003800200 */
.L_x_3631:
        /* <DEDUP_REMOVED lines=35> */
.L_x_3638:
[----:B------:R-:W-:Y:S05]  /*26d50*/  BSYNC.RECONVERGENT B4 ;  /* 0x0000000000047941 */ /* 0x000fea0003800200 */
.L_x_3637:
[----:B------:R-:W1:Y:S02]  /*26d60*/  LDC.64 R78, c[0x0][0x398] ;  /* 0x0000e600ff4e7b82 */ /* 0x000e640000000a00 */
[----:B-1----:R-:W-:-:S05]  /*26d70*/  IMAD.WIDE R78, R99, 0x4, R78 ;  /* 0x00000004634e7825 */ /* 0x002fca00078e024e */
[----:B------:R1:W-:Y:S02]  /*26d80*/  STG.E desc[UR6][R78.64], R54 ;  /* 0x000000364e007986 */ /* 0x0003e4000c101906 */
.L_x_3636:
[----:B------:R-:W-:Y:S05]  /*26d90*/  BSYNC.RECONVERGENT B3 ;  /* 0x0000000000037941 */ /* 0x000fea0003800200 */
.L_x_3635:
        /* <DEDUP_REMOVED lines=35> */
.L_x_3642:
[----:B------:R-:W-:Y:S05]  /*26fd0*/  BSYNC.RECONVERGENT B4 ;  /* 0x0000000000047941 */ /* 0x000fea0003800200 */
.L_x_3641:
[----:B------:R-:W1:Y:S02]  /*26fe0*/  LDC.64 R78, c[0x0][0x398] ;  /* 0x0000e600ff4e7b82 */ /* 0x000e640000000a00 */
[----:B-1----:R-:W-:-:S05]  /*26ff0*/  IMAD.WIDE R78, R99, 0x4, R78 ;  /* 0x00000004634e7825 */ /* 0x002fca00078e024e */
[----:B------:R1:W-:Y:S02]  /*27000*/  STG.E desc[UR6][R78.64], R54 ;  /* 0x000000364e007986 */ /* 0x0003e4000c101906 */
.L_x_3640:
[----:B------:R-:W-:Y:S05]  /*27010*/  BSYNC.RECONVERGENT B3 ;  /* 0x0000000000037941 */ /* 0x000fea0003800200 */
.L_x_3639:
        /* <DEDUP_REMOVED lines=36> */
.L_x_3646:
[----:B------:R-:W-:Y:S05]  /*27260*/  BSYNC.RECONVERGENT B4 ;  /* 0x0000000000047941 */ /* 0x000fea0003800200 */
.L_x_3645:
[----:B------:R-:W1:Y:S02]  /*27270*/  LDC.64 R78, c[0x0][0x398] ;  /* 0x0000e600ff4e7b82 */ /* 0x000e640000000a00 */
[----:B-1----:R-:W-:-:S05]  /*27280*/  IMAD.WIDE R78, R99, 0x4, R78 ;  /* 0x00000004634e7825 */ /* 0x002fca00078e024e */
[----:B------:R1:W-:Y:S02]  /*27290*/  STG.E desc[UR6][R78.64], R54 ;  /* 0x000000364e007986 */ /* 0x0003e4000c101906 */
.L_x_3644:
[----:B------:R-:W-:Y:S05]  /*272a0*/  BSYNC.RECONVERGENT B3 ;  /* 0x0000000000037941 */ /* 0x000fea0003800200 */
.L_x_3643:
        /* <DEDUP_REMOVED lines=36> */
.L_x_3650:
[----:B------:R-:W-:Y:S05]  /*274f0*/  BSYNC.RECONVERGENT B4 ;  /* 0x0000000000047941 */ /* 0x000fea0003800200 */
.L_x_3649:
[----:B------:R-:W1:Y:S02]  /*27500*/  LDC.64 R78, c[0x0][0x398] ;  /* 0x0000e600ff4e7b82 */ /* 0x000e640000000a00 */
[----:B-1----:R-:W-:-:S05]  /*27510*/  IMAD.WIDE R78, R99, 0x4, R78 ;  /* 0x00000004634e7825 */ /* 0x002fca00078e024e */
[----:B------:R1:W-:Y:S02]  /*27520*/  STG.E desc[UR6][R78.64], R54 ;  /* 0x000000364e007986 */ /* 0x0003e4000c101906 */
.L_x_3648:
[----:B------:R-:W-:Y:S05]  /*27530*/  BSYNC.RECONVERGENT B3 ;  /* 0x0000000000037941 */ /* 0x000fea0003800200 */
.L_x_3647:
        /* <DEDUP_REMOVED lines=37> */
.L_x_3654:
[----:B------:R-:W-:Y:S05]  /*27790*/  BSYNC.RECONVERGENT B4 ;  /* 0x0000000000047941 */ /* 0x000fea0003800200 */
.L_x_3653:
[----:B------:R-:W1:Y:S02]  /*277a0*/  LDC.64 R78, c[0x0][0x398] ;  /* 0x0000e600ff4e7b82 */ /* 0x000e640000000a00 */
[----:B-1----:R-:W-:-:S05]  /*277b0*/  IMAD.WIDE R78, R99, 0x4, R78 ;  /* 0x00000004634e7825 */ /* 0x002fca00078e024e */
[----:B------:R1:W-:Y:S02]  /*277c0*/  STG.E desc[UR6][R78.64], R54 ;  /* 0x000000364e007986 */ /* 0x0003e4000c101906 */
.L_x_3652:
[----:B------:R-:W-:Y:S05]  /*277d0*/  BSYNC.RECONVERGENT B3 ;  /* 0x0000000000037941 */ /* 0x000fea0003800200 */
.L_x_3651:
        /* <DEDUP_REMOVED lines=28> */
.L_x_3658:
[----:B------:R-:W-:Y:S05]  /*279a0*/  BSYNC.RECONVERGENT B4 ;  /* 0x0000000000047941 */ /* 0x000fea0003800200 */
.L_x_3657:
[----:B------:R-:W1:Y:S02]  /*279b0*/  LDC.64 R78, c[0x0][0x398] ;  /* 0x0000e600ff4e7b82 */ /* 0x000e640000000a00 */
[----:B-1----:R-:W-:-:S05]  /*279c0*/  IMAD.WIDE R78, R99, 0x4, R78 ;  /* 0x00000004634e7825 */ /* 0x002fca00078e024e */
[----:B------:R2:W-:Y:S02]  /*279d0*/  STG.E desc[UR6][R78.64], R54 ;  /* 0x000000364e007986 */ /* 0x0005e4000c101906 */
.L_x_3656:
[----:B------:R-:W-:Y:S05]  /*279e0*/  BSYNC.RECONVERGENT B3 ;  /* 0x0000000000037941 */ /* 0x000fea0003800200 */
.L_x_3655:
        /* <DEDUP_REMOVED lines=28> */
.L_x_3662:
[----:B------:R-:W-:Y:S05]  /*27bb0*/  BSYNC.RECONVERGENT B4 ;  /* 0x0000000000047941 */ /* 0x000fea0003800200 */
.L_x_3661:
[----:B------:R-:W1:Y:S02]  /*27bc0*/  LDC.64 R78, c[0x0][0x398] ;  /* 0x0000e600ff4e7b82 */ /* 0x000e640000000a00 */
[----:B-1----:R-:W-:-:S05]  /*27bd0*/  IMAD.WIDE R78, R99, 0x4, R78 ;  /* 0x00000004634e7825 */ /* 0x002fca00078e024e */
[----:B------:R3:W-:Y:S02]  /*27be0*/  STG.E desc[UR6][R78.64], R54 ;  /* 0x000000364e007986 */ /* 0x0007e4000c101906 */
.L_x_3660:
[----:B------:R-:W-:Y:S05]  /*27bf0*/  BSYNC.RECONVERGENT B3 ;  /* 0x0000000000037941 */ /* 0x000fea0003800200 */
.L_x_3659:
        /* <DEDUP_REMOVED lines=28> */
.L_x_3666:
[----:B------:R-:W-:Y:S05]  /*27dc0*/  BSYNC.RECONVERGENT B4 ;  /* 0x0000000000047941 */ /* 0x000fea0003800200 */
.L_x_3665:
[----:B------:R-:W1:Y:S02]  /*27dd0*/  LDC.64 R78, c[0x0][0x398] ;  /* 0x0000e600ff4e7b82 */ /* 0x000e640000000a00 */
[----:B-1----:R-:W-:-:S05]  /*27de0*/  IMAD.WIDE R78, R99, 0x4, R78 ;  /* 0x00000004634e7825 */ /* 0x002fca00078e024e */
[----:B------:R4:W-:Y:S02]  /*27df0*/  STG.E desc[UR6][R78.64], R54 ;  /* 0x000000364e007986 */ /* 0x0009e4000c101906 */
.L_x_3664:
[----:B------:R-:W-:Y:S05]  /*27e00*/  BSYNC.RECONVERGENT B3 ;  /* 0x0000000000037941 */ /* 0x000fea0003800200 */
.L_x_3663:
        /* <DEDUP_REMOVED lines=28> */
.L_x_3670:
[----:B------:R-:W-:Y:S05]  /*27fd0*/  BSYNC.RECONVERGENT B4 ;  /* 0x0000000000047941 */ /* 0x000fea0003800200 */
.L_x_3669:
[----:B------:R-:W1:Y:S02]  /*27fe0*/  LDC.64 R78, c[0x0][0x398] ;  /* 0x0000e600ff4e7b82 */ /* 0x000e640000000a00 */
[----:B-1----:R-:W-:-:S05]  /*27ff0*/  IMAD.WIDE R78, R99, 0x4, R78 ;  /* 0x00000004634e7825 */ /* 0x002fca00078e024e */
[----:B------:R1:W-:Y:S02]  /*28000*/  STG.E desc[UR6][R78.64], R54 ;  /* 0x000000364e007986 */ /* 0x0003e4000c101906 */
.L_x_3668:
[----:B------:R-:W-:Y:S05]  /*28010*/  BSYNC.RECONVERGENT B3 ;  /* 0x0000000000037941 */ /* 0x000fea0003800200 */
.L_x_3667:
        /* <DEDUP_REMOVED lines=30> */
.L_x_3674:
[----:B------:R-:W-:Y:S05]  /*28200*/  BSYNC.RECONVERGENT B4 ;  /* 0x0000000000047941 */ /* 0x000fea0003800200 */
.L_x_3673:
[----:B------:R-:W1:Y:S01]  /*28210*/  LDC.64 R78, c[0x0][0x398] ;  /* 0x0000e600ff4e7b82 */ /* 0x000e620000000a00 */
[----:B------:R-:W-:-:S05]  /*28220*/  IADD3 R99, PT, PT, R46, R99, RZ ;  /* 0x000000632e637210 */ /* 0x000fca0007ffe0ff */
[----:B-1----:R-:W-:-:S05]  /*28230*/  IMAD.WIDE R78, R99, 0x4, R78 ;  /* 0x00000004634e7825 */ /* 0x002fca00078e024e */
[----:B------:R1:W-:Y:S02]  /*28240*/  STG.E desc[UR6][R78.64], R54 ;  /* 0x000000364e007986 */ /* 0x0003e4000c101906 */
.L_x_3672:
[----:B------:R-:W-:Y:S05]  /*28250*/  BSYNC.RECONVERGENT B3 ;  /* 0x0000000000037941 */ /* 0x000fea0003800200 */
.L_x_3671:
        /* <DEDUP_REMOVED lines=39> */
.L_x_3678:
[----:B------:R-:W-:Y:S05]  /*284d0*/  BSYNC.RECONVERGENT B4 ;  /* 0x0000000000047941 */ /* 0x000fea0003800200 */
.L_x_3677:
[----:B------:R-:W1:Y:S01]  /*284e0*/  LDC.64 R78, c[0x0][0x398] ;  /* 0x0000e600ff4e7b82 */ /* 0x000e620000000a00 */
[----:B------:R-:W-:-:S04]  /*284f0*/  IMAD R95, R48, R56, R83 ;  /* 0x00000038305f7224 */ /* 0x000fc800078e0253 */
[----:B-1----:R-:W-:-:S05]  /*28500*/  IMAD.WIDE R78, R95, 0x4, R78 ;  /* 0x000000045f4e7825 */ /* 0x002fca00078e024e */
[----:B------:R1:W-:Y:S02]  /*28510*/  STG.E desc[UR6][R78.64], R54 ;  /* 0x000000364e007986 */ /* 0x0003e4000c101906 */
.L_x_3676:
[----:B------:R-:W-:Y:S05]  /*28520*/  BSYNC.RECONVERGENT B3 ;  /* 0x0000000000037941 */ /* 0x000fea0003800200 */
.L_x_3675:
        /* <DEDUP_REMOVED lines=30> */
.L_x_3682:
[----:B------:R-:W-:Y:S05]  /*28710*/  BSYNC.RECONVERGENT B4 ;  /* 0x0000000000047941 */ /* 0x000fea0003800200 */
.L_x_3681:
[----:B------:R-:W1:Y:S01]  /*28720*/  LDC.64 R78, c[0x0][0x398] ;  /* 0x0000e600ff4e7b82 */ /* 0x000e620000000a00 */
[----:B------:R-:W-:-:S05]  /*28730*/  IMAD R95, R48, R56, R83 ;  /* 0x00000038305f7224 */ /* 0x000fca00078e0253 */
[----:B------:R-:W-:-:S05]  /*28740*/  IADD3 R95, PT, PT, R46, R95, RZ ;  /* 0x0000005f2e5f7210 */ /* 0x000fca0007ffe0ff */
[----:B-1----:R-:W-:-:S05]  /*28750*/  IMAD.WIDE R78, R95, 0x4, R78 ;  /* 0x000000045f4e7825 */ /* 0x002fca00078e024e */
[----:B------:R1:W-:Y:S02]  /*28760*/  STG.E desc[UR6][R78.64], R54 ;  /* 0x000000364e007986 */ /* 0x0003e4000c101906 */
.L_x_3680:
[----:B------:R-:W-:Y:S05]  /*28770*/  BSYNC.RECONVERGENT B3 ;  /* 0x0000000000037941 */ /* 0x000fea0003800200 */
.L_x_3679:
        /* <DEDUP_REMOVED lines=31> */
.L_x_3686:
[----:B------:R-:W-:Y:S05]  /*28970*/  BSYNC.RECONVERGENT B4 ;  /* 0x0000000000047941 */ /* 0x000fea0003800200 */
.L_x_3685:
[----:B------:R-:W1:Y:S01]  /*28980*/  LDC.64 R78, c[0x0][0x398] ;  /* 0x0000e600ff4e7b82 */ /* 0x000e620000000a00 */
[----:B------:R-:W-:-:S05]  /*28990*/  IMAD R95, R48, R56, R83 ;  /* 0x00000038305f7224 */ /* 0x000fca00078e0253 */
[----:B------:R-:W-:-:S05]  /*289a0*/  IADD3 R95, PT, PT, R46, R95, R46 ;  /* 0x0000005f2e5f7210 */ /* 0x000fca0007ffe02e */
[----:B-1----:R-:W-:-:S05]  /*289b0*/  IMAD.WIDE R78, R95, 0x4, R78 ;  /* 0x000000045f4e7825 */ /* 0x002fca00078e024e */
[----:B------:R1:W-:Y:S02]  /*289c0*/  STG.E desc[UR6][R78.64], R54 ;  /* 0x000000364e007986 */ /* 0x0003e4000c101906 */
.L_x_3684:
[----:B------:R-:W-:Y:S05]  /*289d0*/  BSYNC.RECONVERGENT B3 ;  /* 0x0000000000037941 */ /* 0x000fea0003800200 */
.L_x_3683:
        /* <DEDUP_REMOVED lines=33> */
.L_x_3690:
[----:B------:R-:W-:Y:S05]  /*28bf0*/  BSYNC.RECONVERGENT B4 ;  /* 0x0000000000047941 */ /* 0x000fea0003800200 */
.L_x_3689:
[----:B------:R-:W1:Y:S01]  /*28c00*/  LDC.64 R78, c[0x0][0x398] ;  /* 0x0000e600ff4e7b82 */ /* 0x000e620000000a00 */
[----:B------:R-:W-:-:S05]  /*28c10*/  IMAD R95, R48, R56, R83 ;  /* 0x00000038305f7224 */ /* 0x000fca00078e0253 */
[----:B------:R-:W-:-:S04]  /*28c20*/  IADD3 R95, PT, PT, R46, R95, R46 ;  /* 0x0000005f2e5f7210 */ /* 0x000fc80007ffe02e */
[----:B------:R-:W-:-:S05]  /*28c30*/  IADD3 R95, PT, PT, R46, R95, RZ ;  /* 0x0000005f2e5f7210 */ /* 0x000fca0007ffe0ff */
[----:B-1----:R-:W-:-:S05]  /*28c40*/  IMAD.WIDE R78, R95, 0x4, R78 ;  /* 0x000000045f4e7825 */ /* 0x002fca00078e024e */
[----:B------:R1:W-:Y:S02]  /*28c50*/  STG.E desc[UR6][R78.64], R54 ;  /* 0x000000364e007986 */ /* 0x0003e4000c101906 */
.L_x_3688:
[----:B------:R-:W-:Y:S05]  /*28c60*/  BSYNC.RECONVERGENT B3 ;  /* 0x0000000000037941 */ /* 0x000fea0003800200 */
.L_x_3687:
        /* <DEDUP_REMOVED lines=38> */
.L_x_3694:
[----:B------:R-:W-:Y:S05]  /*28ed0*/  BSYNC.RECONVERGENT B4 ;  /* 0x0000000000047941 */ /* 0x000fea0003800200 */
.L_x_3693:
[----:B------:R-:W1:Y:S02]  /*28ee0*/  LDC.64 R78, c[0x0][0x398] ;  /* 0x0000e600ff4e7b82 */ /* 0x000e640000000a00 */
[----:B-1----:R-:W-:-:S05]  /*28ef0*/  IMAD.WIDE R78, R99, 0x4, R78 ;  /* 0x00000004634e7825 */ /* 0x002fca00078e024e */
[----:B------:R1:W-:Y:S02]  /*28f00*/  STG.E desc[UR6][R78.64], R54 ;  /* 0x000000364e007986 */ /* 0x0003e4000c101906 */
.L_x_3692:
[----:B------:R-:W-:Y:S05]  /*28f10*/  BSYNC.RECONVERGENT B3 ;  /* 0x0000000000037941 */ /* 0x000fea0003800200 */
.L_x_3691:
        /* <DEDUP_REMOVED lines=34> */
.L_x_3698:
[----:B------:R-:W-:Y:S05]  /*29140*/  BSYNC.RECONVERGENT B4 ;  /* 0x0000000000047941 */ /* 0x000fea0003800200 */
.L_x_3697:
[----:B------:R-:W1:Y:S02]  /*29150*/  LDC.64 R78, c[0x0][0x398] ;  /* 0x0000e600ff4e7b82 */ /* 0x000e640000000a00 */
[----:B-1----:R-:W-:-:S05]  /*29160*/  IMAD.WIDE R78, R99, 0x4, R78 ;  /* 0x00000004634e7825 */ /* 0x002fca00078e024e */
[----:B------:R1:W-:Y:S02]  /*29170*/  STG.E desc[UR6][R78.64], R54 ;  /* 0x000000364e007986 */ /* 0x0003e4000c101906 */
.L_x_3696:
[----:B------:R-:W-:Y:S05]  /*29180*/  BSYNC.RECONVERGENT B3 ;  /* 0x0000000000037941 */ /* 0x000fea0003800200 */
.L_x_3695:
        /* <DEDUP_REMOVED lines=35> */
.L_x_3702:
[----:B------:R-:W-:Y:S05]  /*293c0*/  BSYNC.RECONVERGENT B4 ;  /* 0x0000000000047941 */ /* 0x000fea0003800200 */
.L_x_3701:
[----:B------:R-:W1:Y:S02]  /*293d0*/  LDC.64 R78, c[0x0][0x398] ;  /* 0x0000e600ff4e7b82 */ /* 0x000e640000000a00 */
[----:B-1----:R-:W-:-:S05]  /*293e0*/  IMAD.WIDE R78, R99, 0x4, R78 ;  /* 0x00000004634e7825 */ /* 0x002fca00078e024e */
[----:B------:R1:W-:Y:S02]  /*293f0*/  STG.E desc[UR6][R78.64], R54 ;  /* 0x000000364e007986 */ /* 0x0003e4000c101906 */
.L_x_3700:
[----:B------:R-:W-:Y:S05]  /*29400*/  BSYNC.RECONVERGENT B3 ;  /* 0x0000000000037941 */ /* 0x000fea0003800200 */
.L_x_3699:
        /* <DEDUP_REMOVED lines=35> */
.L_x_3706:
[----:B------:R-:W-:Y:S05]  /*29640*/  BSYNC.RECONVERGENT B4 ;  /* 0x0000000000047941 */ /* 0x000fea0003800200 */
.L_x_3705:
[----:B------:R-:W1:Y:S02]  /*29650*/  LDC.64 R78, c[0x0][0x398] ;  /* 0x0000e600ff4e7b82 */ /* 0x000e640000000a00 */
[----:B-1----:R-:W-:-:S05]  /*29660*/  IMAD.WIDE R78, R99, 0x4, R78 ;  /* 0x00000004634e7825 */ /* 0x002fca00078e024e */
[----:B------:R1:W-:Y:S02]  /*29670*/  STG.E desc[UR6][R78.64], R54 ;  /* 0x000000364e007986 */ /* 0x0003e4000c101906 */
.L_x_3704:
[----:B------:R-:W-:Y:S05]  /*29680*/  BSYNC.RECONVERGENT B3 ;  /* 0x0000000000037941 */ /* 0x000fea0003800200 */
.L_x_3703:
        /* <DEDUP_REMOVED lines=36> */
.L_x_3710:
[----:B------:R-:W-:Y:S05]  /*298d0*/  BSYNC.RECONVERGENT B4 ;  /* 0x0000000000047941 */ /* 0x000fea0003800200 */
.L_x_3709:
[----:B------:R-:W1:Y:S02]  /*298e0*/  LDC.64 R78, c[0x0][0x398] ;  /* 0x0000e600ff4e7b82 */ /* 0x000e640000000a00 */
[----:B-1----:R-:W-:-:S05]  /*298f0*/  IMAD.WIDE R78, R99, 0x4, R78 ;  /* 0x00000004634e7825 */ /* 0x002fca00078e024e */
[----:B------:R1:W-:Y:S02]  /*29900*/  STG.E desc[UR6][R78.64], R54 ;  /* 0x000000364e007986 */ /* 0x0003e4000c101906 */
.L_x_3708:
[----:B------:R-:W-:Y:S05]  /*29910*/  BSYNC.RECONVERGENT B3 ;  /* 0x0000000000037941 */ /* 0x000fea0003800200 */
.L_x_3707:
        /* <DEDUP_REMOVED lines=36> */
.L_x_3714:
[----:B------:R-:W-:Y:S05]  /*29b60*/  BSYNC.RECONVERGENT B4 ;  /* 0x0000000000047941 */ /* 0x000fea0003800200 */
.L_x_3713:
[----:B------:R-:W1:Y:S02]  /*29b70*/  LDC.64 R78, c[0x0][0x398] ;  /* 0x0000e600ff4e7b82 */ /* 0x000e640000000a00 */
[----:B-1----:R-:W-:-:S05]  /*29b80*/  IMAD.WIDE R78, R99, 0x4, R78 ;  /* 0x00000004634e7825 */ /* 0x002fca00078e024e */
[----:B------:R1:W-:Y:S02]  /*29b90*/  STG.E desc[UR6][R78.64], R54 ;  /* 0x000000364e007986 */ /* 0x0003e4000c101906 */
.L_x_3712:
[----:B------:R-:W-:Y:S05]  /*29ba0*/  BSYNC.RECONVERGENT B3 ;  /* 0x0000000000037941 */ /* 0x000fea0003800200 */
.L_x_3711:
        /* <DEDUP_REMOVED lines=37> */
.L_x_3718:
[----:B------:R-:W-:Y:S05]  /*29e00*/  BSYNC.RECONVERGENT B4 ;  /* 0x0000000000047941 */ /* 0x000fea0003800200 */
.L_x_3717:
[----:B------:R-:W1:Y:S02]  /*29e10*/  LDC.64 R78, c[0x0][0x398] ;  /* 0x0000e600ff4e7b82 */ /* 0x000e640000000a00 */
[----:B-1----:R-:W-:-:S05]  /*29e20*/  IMAD.WIDE R78, R99, 0x4, R78 ;  /* 0x00000004634e7825 */ /* 0x002fca00078e024e */
[----:B------:R1:W-:Y:S02]  /*29e30*/  STG.E desc[UR6][R78.64], R54 ;  /* 0x000000364e007986 */ /* 0x0003e4000c101906 */
.L_x_3716:
[----:B------:R-:W-:Y:S05]  /*29e40*/  BSYNC.RECONVERGENT B3 ;  /* 0x0000000000037941 */ /* 0x000fea0003800200 */
.L_x_3715:
        /* <DEDUP_REMOVED lines=28> */
.L_x_3722:
[----:B------:R-:W-:Y:S05]  /*2a010*/  BSYNC.RECONVERGENT B4 ;  /* 0x0000000000047941 */ /* 0x000fea0003800200 */
.L_x_3721:
[----:B------:R-:W1:Y:S02]  /*2a020*/  LDC.64 R78, c[0x0][0x398] ;  /* 0x0000e600ff4e7b82 */ /* 0x000e640000000a00 */
[----:B-1----:R-:W-:-:S05]  /*2a030*/  IMAD.WIDE R78, R99, 0x4, R78 ;  /* 0x00000004634e7825 */ /* 0x002fca00078e024e */
[----:B------:R2:W-:Y:S02]  /*2a040*/  STG.E desc[UR6][R78.64], R54 ;  /* 0x000000364e007986 */ /* 0x0005e4000c101906 */
.L_x_3720:
[----:B------:R-:W-:Y:S05]  /*2a050*/  BSYNC.RECONVERGENT B3 ;  /* 0x0000000000037941 */ /* 0x000fea0003800200 */
.L_x_3719:
        /* <DEDUP_REMOVED lines=28> */
.L_x_3726:
[----:B------:R-:W-:Y:S05]  /*2a220*/  BSYNC.RECONVERGENT B4 ;  /* 0x0000000000047941 */ /* 0x000fea0003800200 */
.L_x_3725:
[----:B------:R-:W1:Y:S02]  /*2a230*/  LDC.64 R78, c[0x0][0x398] ;  /* 0x0000e600ff4e7b82 */ /* 0x000e640000000a00 */
[----:B-1----:R-:W-:-:S05]  /*2a240*/  IMAD.WIDE R78, R99, 0x4, R78 ;  /* 0x00000004634e7825 */ /* 0x002fca00078e024e */
[----:B------:R3:W-:Y:S02]  /*2a250*/  STG.E desc[UR6][R78.64], R54 ;  /* 0x000000364e007986 */ /* 0x0007e4000c101906 */
.L_x_3724:
[----:B------:R-:W-:Y:S05]  /*2a260*/  BSYNC.RECONVERGENT B3 ;  /* 0x0000000000037941 */ /* 0x000fea0003800200 */
.L_x_3723:
        /* <DEDUP_REMOVED lines=28> */
.L_x_3730:
[----:B------:R-:W-:Y:S05]  /*2a430*/  BSYNC.RECONVERGENT B4 ;  /* 0x0000000000047941 */ /* 0x000fea0003800200 */
.L_x_3729:
[----:B------:R-:W1:Y:S02]  /*2a440*/  LDC.64 R78, c[0x0][0x398] ;  /* 0x0000e600ff4e7b82 */ /* 0x000e640000000a00 */
[----:B-1----:R-:W-:-:S05]  /*2a450*/  IMAD.WIDE R78, R99, 0x4, R78 ;  /* 0x00000004634e7825 */ /* 0x002fca00078e024e */
[----:B------:R4:W-:Y:S02]  /*2a460*/  STG.E desc[UR6][R78.64], R54 ;  /* 0x000000364e007986 */ /* 0x0009e4000c101906 */
.L_x_3728:
[----:B------:R-:W-:Y:S05]  /*2a470*/  BSYNC.RECONVERGENT B3 ;  /* 0x0000000000037941 */ /* 0x000fea0003800200 */
.L_x_3727:
        /* <DEDUP_REMOVED lines=28> */
.L_x_3734:
[----:B------:R-:W-:Y:S05]  /*2a640*/  BSYNC.RECONVERGENT B4 ;  /* 0x0000000000047941 */ /* 0x000fea0003800200 */
.L_x_3733:
[----:B------:R-:W1:Y:S02]  /*2a650*/  LDC.64 R78, c[0x0][0x398] ;  /* 0x0000e600ff4e7b82 */ /* 0x000e640000000a00 */
[----:B-1----:R-:W-:-:S05]  /*2a660*/  IMAD.WIDE R78, R99, 0x4, R78 ;  /* 0x00000004634e7825 */ /* 0x002fca00078e024e */
[----:B------:R1:W-:Y:S02]  /*2a670*/  STG.E desc[UR6][R78.64], R54 ;  /* 0x000000364e007986 */ /* 0x0003e4000c101906 */
.L_x_3732:
[----:B------:R-:W-:Y:S05]  /*2a680*/  BSYNC.RECONVERGENT B3 ;  /* 0x0000000000037941 */ /* 0x000fea0003800200 */
.L_x_3731:
        /* <DEDUP_REMOVED lines=30> */
.L_x_3738:
[----:B------:R-:W-:Y:S05]  /*2a870*/  BSYNC.RECONVERGENT B4 ;  /* 0x0000000000047941 */ /* 0x000fea0003800200 */
.L_x_3737:
[----:B------:R-:W1:Y:S01]  /*2a880*/  LDC.64 R78, c[0x0][0x398] ;  /* 0x0000e600ff4e7b82 */ /* 0x000e620000000a00 */
[----:B------:R-:W-:-:S05]  /*2a890*/  IADD3 R99, PT, PT, R46, R99, RZ ;  /* 0x000000632e637210 */ /* 0x000fca0007ffe0ff */
[----:B-1----:R-:W-:-:S05]  /*2a8a0*/  IMAD.WIDE R78, R99, 0x4, R78 ;  /* 0x00000004634e7825 */ /* 0x002fca00078e024e */
[----:B------:R1:W-:Y:S02]  /*2a8b0*/  STG.E desc[UR6][R78.64], R54 ;  /* 0x000000364e007986 */ /* 0x0003e4000c101906 */
.L_x_3736:
[----:B------:R-:W-:Y:S05]  /*2a8c0*/  BSYNC.RECONVERGENT B3 ;  /* 0x0000000000037941 */ /* 0x000fea0003800200 */
.L_x_3735:
        /* <DEDUP_REMOVED lines=39> */
.L_x_3742:
[----:B------:R-:W-:Y:S05]  /*2ab40*/  BSYNC.RECONVERGENT B4 ;  /* 0x0000000000047941 */ /* 0x000fea0003800200 */
.L_x_3741:
[----:B------:R-:W1:Y:S01]  /*2ab50*/  LDC.64 R78, c[0x0][0x398] ;  /* 0x0000e600ff4e7b82 */ /* 0x000e620000000a00 */
[----:B------:R-:W-:-:S04]  /*2ab60*/  IMAD R95, R48, R56, R83 ;  /* 0x00000038305f7224 */ /* 0x000fc800078e0253 */
[----:B-1----:R-:W-:-:S05]  /*2ab70*/  IMAD.WIDE R78, R95, 0x4, R78 ;  /* 0x000000045f4e7825 */ /* 0x002fca00078e024e */
[----:B------:R1:W-:Y:S02]  /*2ab80*/  STG.E desc[UR6][R78.64], R54 ;  /* 0x000000364e007986 */ /* 0x0003e4000c101906 */
.L_x_3740:
[----:B------:R-:W-:Y:S05]  /*2ab90*/  BSYNC.RECONVERGENT B3 ;  /* 0x0000000000037941 */ /* 0x000fea0003800200 */
.L_x_3739:
        /* <DEDUP_REMOVED lines=30> */
.L_x_3746:
[----:B------:R-:W-:Y:S05]  /*2ad80*/  BSYNC.RECONVERGENT B4 ;  /* 0x0000000000047941 */ /* 0x000fea0003800200 */
.L_x_3745:
[----:B------:R-:W1:Y:S01]  /*2ad90*/  LDC.64 R78, c[0x0][0x398] ;  /* 0x0000e600ff4e7b82 */ /* 0x000e620000000a00 */
[----:B------:R-:W-:-:S05]  /*2ada0*/  IMAD R95, R48, R56, R83 ;  /* 0x00000038305f7224 */ /* 0x000fca00078e0253 */
[----:B------:R-:W-:-:S05]  /*2adb0*/  IADD3 R95, PT, PT, R46, R95, RZ ;  /* 0x0000005f2e5f7210 */ /* 0x000fca0007ffe0ff */
[----:B-1----:R-:W-:-:S05]  /*2adc0*/  IMAD.WIDE R78, R95, 0x4, R78 ;  /* 0x000000045f4e7825 */ /* 0x002fca00078e024e */
[----:B------:R1:W-:Y:S02]  /*2add0*/  STG.E desc[UR6][R78.64], R54 ;  /* 0x000000364e007986 */ /* 0x0003e4000c101906 */
.L_x_3744:
[----:B------:R-:W-:Y:S05]  /*2ade0*/  BSYNC.RECONVERGENT B3 ;  /* 0x0000000000037941 */ /* 0x000fea0003800200 */
.L_x_3743:
        /* <DEDUP_REMOVED lines=31> */
.L_x_3750:
[----:B------:R-:W-:Y:S05]  /*2afe0*/  BSYNC.RECONVERGENT B4 ;  /* 0x0000000000047941 */ /* 0x000fea0003800200 */
.L_x_3749:
[----:B------:R-:W1:Y:S01]  /*2aff0*/  LDC.64 R78, c[0x0][0x398] ;  /* 0x0000e600ff4e7b82 */ /* 0x000e620000000a00 */
[----:B------:R-:W-:-:S05]  /*2b000*/  IMAD R95, R48, R56, R83 ;  /* 0x00000038305f7224 */ /* 0x000fca00078e0253 */
[----:B------:R-:W-:-:S05]  /*2b010*/  IADD3 R95, PT, PT, R46, R95, R46 ;  /* 0x0000005f2e5f7210 */ /* 0x000fca0007ffe02e */
[----:B-1----:R-:W-:-:S05]  /*2b020*/  IMAD.WIDE R78, R95, 0x4, R78 ;  /* 0x000000045f4e7825 */ /* 0x002fca00078e024e */
[----:B------:R1:W-:Y:S02]  /*2b030*/  STG.E desc[UR6][R78.64], R54 ;  /* 0x000000364e007986 */ /* 0x0003e4000c101906 */
.L_x_3748:
[----:B------:R-:W-:Y:S05]  /*2b040*/  BSYNC.RECONVERGENT B3 ;  /* 0x0000000000037941 */ /* 0x000fea0003800200 */
.L_x_3747:
        /* <DEDUP_REMOVED lines=33> */
.L_x_3754:
[----:B------:R-:W-:Y:S05]  /*2b260*/  BSYNC.RECONVERGENT B4 ;  /* 0x0000000000047941 */ /* 0x000fea0003800200 */
.L_x_3753:
[----:B------:R-:W1:Y:S01]  /*2b270*/  LDC.64 R78, c[0x0][0x398] ;  /* 0x0000e600ff4e7b82 */ /* 0x000e620000000a00 */
[----:B------:R-:W-:-:S05]  /*2b280*/  IMAD R95, R48, R56, R83 ;  /* 0x00000038305f7224 */ /* 0x000fca00078e0253 */
[----:B------:R-:W-:-:S04]  /*2b290*/  IADD3 R95, PT, PT, R46, R95, R46 ;  /* 0x0000005f2e5f7210 */ /* 0x000fc80007ffe02e */
[----:B------:R-:W-:-:S05]  /*2b2a0*/  IADD3 R95, PT, PT, R46, R95, RZ ;  /* 0x0000005f2e5f7210 */ /* 0x000fca0007ffe0ff */
[----:B-1----:R-:W-:-:S05]  /*2b2b0*/  IMAD.WIDE R78, R95, 0x4, R78 ;  /* 0x000000045f4e7825 */ /* 0x002fca00078e024e */
[----:B------:R1:W-:Y:S02]  /*2b2c0*/  STG.E desc[UR6][R78.64], R54 ;  /* 0x000000364e007986 */ /* 0x0003e4000c101906 */
.L_x_3752:
[----:B------:R-:W-:Y:S05]  /*2b2d0*/  BSYNC.RECONVERGENT B3 ;  /* 0x0000000000037941 */ /* 0x000fea0003800200 */
.L_x_3751:
        /* <DEDUP_REMOVED lines=38> */
.L_x_3758:
[----:B------:R-:W-:Y:S05]  /*2b540*/  BSYNC.RECONVERGENT B4 ;  /* 0x0000000000047941 */ /* 0x000fea0003800200 */
.L_x_3757:
[----:B------:R-:W1:Y:S02]  /*2b550*/  LDC.64 R78, c[0x0][0x398] ;  /* 0x0000e600ff4e7b82 */ /* 0x000e640000000a00 */
[----:B-1----:R-:W-:-:S05]  /*2b560*/  IMAD.WIDE R78, R99, 0x4, R78 ;  /* 0x00000004634e7825 */ /* 0x002fca00078e024e */
[----:B------:R1:W-:Y:S02]  /*2b570*/  STG.E desc[UR6][R78.64], R54 ;  /* 0x000000364e007986 */ /* 0x0003e4000c101906 */
.L_x_3756:
[----:B------:R-:W-:Y:S05]  /*2b580*/  BSYNC.RECONVERGENT B3 ;  /* 0x0000000000037941 */ /* 0x000fea0003800200 */
.L_x_3755:
        /* <DEDUP_REMOVED lines=34> */
.L_x_3762:
[----:B------:R-:W-:Y:S05]  /*2b7b0*/  BSYNC.RECONVERGENT B4 ;  /* 0x0000000000047941 */ /* 0x000fea0003800200 */
.L_x_3761:
[----:B------:R-:W1:Y:S02]  /*2b7c0*/  LDC.64 R78, c[0x0][0x398] ;  /* 0x0000e600ff4e7b82 */ /* 0x000e640000000a00 */
[----:B-1----:R-:W-:-:S05]  /*2b7d0*/  IMAD.WIDE R78, R99, 0x4, R78 ;  /* 0x00000004634e7825 */ /* 0x002fca00078e024e */
[----:B------:R1:W-:Y:S02]  /*2b7e0*/  STG.E desc[UR6][R78.64], R54 ;  /* 0x000000364e007986 */ /* 0x0003e4000c101906 */
.L_x_3760:
[----:B------:R-:W-:Y:S05]  /*2b7f0*/  BSYNC.RECONVERGENT B3 ;  /* 0x0000000000037941 */ /* 0x000fea0003800200 */
.L_x_3759:
        /* <DEDUP_REMOVED lines=35> */
.L_x_3766:
[----:B------:R-:W-:Y:S05]  /*2ba30*/  BSYNC.RECONVERGENT B4 ;  /* 0x0000000000047941 */ /* 0x000fea0003800200 */
.L_x_3765:
[----:B------:R-:W1:Y:S02]  /*2ba40*/  LDC.64 R78, c[0x0][0x398] ;  /* 0x0000e600ff4e7b82 */ /* 0x000e640000000a00 */
[----:B-1----:R-:W-:-:S05]  /*2ba50*/  IMAD.WIDE R78, R99, 0x4, R78 ;  /* 0x00000004634e7825 */ /* 0x002fca00078e024e */
[----:B------:R1:W-:Y:S02]  /*2ba60*/  STG.E desc[UR6][R78.64], R54 ;  /* 0x000000364e007986 */ /* 0x0003e4000c101906 */
.L_x_3764:
[----:B------:R-:W-:Y:S05]  /*2ba70*/  BSYNC.RECONVERGENT B3 ;  /* 0x0000000000037941 */ /* 0x000fea0003800200 */
.L_x_3763:
        /* <DEDUP_REMOVED lines=35> */
.L_x_3770:
[----:B------:R-:W-:Y:S05]  /*2bcb0*/  BSYNC.RECONVERGENT B4 ;  /* 0x0000000000047941 */ /* 0x000fea0003800200 */
.L_x_3769:
[----:B------:R-:W1:Y:S02]  /*2bcc0*/  LDC.64 R78, c[0x0][0x398] ;  /* 0x0000e600ff4e7b82 */ /* 0x000e640000000a00 */
[----:B-1----:R-:W-:-:S05]  /*2bcd0*/  IMAD.WIDE R78, R99, 0x4, R78 ;  /* 0x00000004634e7825 */ /* 0x002fca00078e024e */
[----:B------:R1:W-:Y:S02]  /*2bce0*/  STG.E desc[UR6][R78.64], R54 ;  /* 0x000000364e007986 */ /* 0x0003e4000c101906 */
.L_x_3768:
[----:B------:R-:W-:Y:S05]  /*2bcf0*/  BSYNC.RECONVERGENT B3 ;  /* 0x0000000000037941 */ /* 0x000fea0003800200 */
.L_x_3767:
        /* <DEDUP_REMOVED lines=36> */
.L_x_3774:
[----:B------:R-:W-:Y:S05]  /*2bf40*/  BSYNC.RECONVERGENT B4 ;  /* 0x0000000000047941 */ /* 0x000fea0003800200 */
.L_x_3773:
[----:B------:R-:W1:Y:S02]  /*2bf50*/  LDC.64 R78, c[0x0][0x398] ;  /* 0x0000e600ff4e7b82 */ /* 0x000e640000000a00 */
[----:B-1----:R-:W-:-:S05]  /*2bf60*/  IMAD.WIDE R78, R99, 0x4, R78 ;  /* 0x00000004634e7825 */ /* 0x002fca00078e024e */
[----:B------:R1:W-:Y:S02]  /*2bf70*/  STG.E desc[UR6][R78.64], R54 ;  /* 0x000000364e007986 */ /* 0x0003e4000c101906 */
.L_x_3772:
[----:B------:R-:W-:Y:S05]  /*2bf80*/  BSYNC.RECONVERGENT B3 ;  /* 0x0000000000037941 */ /* 0x000fea0003800200 */
.L_x_3771:
        /* <DEDUP_REMOVED lines=36> */
.L_x_3778:
[----:B------:R-:W-:Y:S05]  /*2c1d0*/  BSYNC.RECONVERGENT B4 ;  /* 0x0000000000047941 */ /* 0x000fea0003800200 */
.L_x_3777:
[----:B------:R-:W1:Y:S02]  /*2c1e0*/  LDC.64 R78, c[0x0][0x398] ;  /* 0x0000e600ff4e7b82 */ /* 0x000e640000000a00 */
[----:B-1----:R-:W-:-:S05]  /*2c1f0*/  IMAD.WIDE R78, R99, 0x4, R78 ;  /* 0x00000004634e7825 */ /* 0x002fca00078e024e */
[----:B------:R1:W-:Y:S02]  /*2c200*/  STG.E desc[UR6][R78.64], R54 ;  /* 0x000000364e007986 */ /* 0x0003e4000c101906 */
.L_x_3776:
[----:B------:R-:W-:Y:S05]  /*2c210*/  BSYNC.RECONVERGENT B3 ;  /* 0x0000000000037941 */ /* 0x000fea0003800200 */
.L_x_3775:
        /* <DEDUP_REMOVED lines=37> */
.L_x_3782:
[----:B------:R-:W-:Y:S05]  /*2c470*/  BSYNC.RECONVERGENT B4 ;  /* 0x0000000000047941 */ /* 0x000fea0003800200 */
.L_x_3781:
[----:B------:R-:W1:Y:S02]  /*2c480*/  LDC.64 R78, c[0x0][0x398] ;  /* 0x0000e600ff4e7b82 */ /* 0x000e640000000a00 */
[----:B-1----:R-:W-:-:S05]  /*2c490*/  IMAD.WIDE R78, R99, 0x4, R78 ;  /* 0x00000004634e7825 */ /* 0x002fca00078e024e */
[----:B------:R1:W-:Y:S02]  /*2c4a0*/  STG.E desc[UR6][R78.64], R54 ;  /* 0x000000364e007986 */ /* 0x0003e4000c101906 */
.L_x_3780:
[----:B------:R-:W-:Y:S05]  /*2c4b0*/  BSYNC.RECONVERGENT B3 ;  /* 0x0000000000037941 */ /* 0x000fea0003800200 */
.L_x_3779:
        /* <DEDUP_REMOVED lines=28> */
.L_x_3786:
[----:B------:R-:W-:Y:S05]  /*2c680*/  BSYNC.RECONVERGENT B4 ;  /* 0x0000000000047941 */ /* 0x000fea0003800200 */
.L_x_3785:
[----:B------:R-:W1:Y:S02]  /*2c690*/  LDC.64 R78, c[0x0][0x398] ;  /* 0x0000e600ff4e7b82 */ /* 0x000e640000000a00 */
[----:B-1----:R-:W-:-:S05]  /*2c6a0*/  IMAD.WIDE R78, R99, 0x4, R78 ;  /* 0x00000004634e7825 */ /* 0x002fca00078e024e */
[----:B------:R2:W-:Y:S02]  /*2c6b0*/  STG.E desc[UR6][R78.64], R54 ;  /* 0x000000364e007986 */ /* 0x0005e4000c101906 */
.L_x_3784:
[----:B------:R-:W-:Y:S05]  /*2c6c0*/  BSYNC.RECONVERGENT B3 ;  /* 0x0000000000037941 */ /* 0x000fea0003800200 */
.L_x_3783:
        /* <DEDUP_REMOVED lines=28> */
.L_x_3790:
[----:B------:R-:W-:Y:S05]  /*2c890*/  BSYNC.RECONVERGENT B4 ;  /* 0x0000000000047941 */ /* 0x000fea0003800200 */
.L_x_3789:
[----:B------:R-:W1:Y:S02]  /*2c8a0*/  LDC.64 R78, c[0x0][0x398] ;  /* 0x0000e600ff4e7b82 */ /* 0x000e640000000a00 */
[----:B-1----:R-:W-:-:S05]  /*2c8b0*/  IMAD.WIDE R78, R99, 0x4, R78 ;  /* 0x00000004634e7825 */ /* 0x002fca00078e024e */
[----:B------:R3:W-:Y:S02]  /*2c8c0*/  STG.E desc[UR6][R78.64], R54 ;  /* 0x000000364e007986 */ /* 0x0007e4000c101906 */
.L_x_3788:
[----:B------:R-:W-:Y:S05]  /*2c8d0*/  BSYNC.RECONVERGENT B3 ;  /* 0x0000000000037941 */ /* 0x000fea0003800200 */
.L_x_3787:
        /* <DEDUP_REMOVED lines=28> */
.L_x_3794:
[----:B------:R-:W-:Y:S05]  /*2caa0*/  BSYNC.RECONVERGENT B4 ;  /* 0x0000000000047941 */ /* 0x000fea0003800200 */
.L_x_3793:
[----:B------:R-:W1:Y:S02]  /*2cab0*/  LDC.64 R78, c[0x0][0x398] ;  /* 0x0000e600ff4e7b82 */ /* 0x000e640000000a00 */
[----:B-1----:R-:W-:-:S05]  /*2cac0*/  IMAD.WIDE R78, R99, 0x4, R78 ;  /* 0x00000004634e7825 */ /* 0x002fca00078e024e */
[----:B------:R4:W-:Y:S02]  /*2cad0*/  STG.E desc[UR6][R78.64], R54 ;  /* 0x000000364e007986 */ /* 0x0009e4000c101906 */
.L_x_3792:
[----:B------:R-:W-:Y:S05]  /*2cae0*/  BSYNC.RECONVERGENT B3 ;  /* 0x0000000000037941 */ /* 0x000fea0003800200 */
.L_x_3791:
        /* <DEDUP_REMOVED lines=28> */
.L_x_3798:
[----:B------:R-:W-:Y:S05]  /*2ccb0*/  BSYNC.RECONVERGENT B4 ;  /* 0x0000000000047941 */ /* 0x000fea0003800200 */
.L_x_3797:
[----:B------:R-:W1:Y:S02]  /*2ccc0*/  LDC.64 R78, c[0x0][0x398] ;  /* 0x0000e600ff4e7b82 */ /* 0x000e640000000a00 */
[----:B-1----:R-:W-:-:S05]  /*2ccd0*/  IMAD.WIDE R78, R99, 0x4, R78 ;  /* 0x00000004634e7825 */ /* 0x002fca00078e024e */
[----:B------:R1:W-:Y:S02]  /*2cce0*/  STG.E desc[UR6][R78.64], R54 ;  /* 0x000000364e007986 */ /* 0x0003e4000c101906 */
.L_x_3796:
[----:B------:R-:W-:Y:S05]  /*2ccf0*/  BSYNC.RECONVERGENT B3 ;  /* 0x0000000000037941 */ /* 0x000fea0003800200 */
.L_x_3795:
        /* <DEDUP_REMOVED lines=30> */
.L_x_3802:
[----:B------:R-:W-:Y:S05]  /*2cee0*/  BSYNC.RECONVERGENT B4 ;  /* 0x0000000000047941 */ /* 0x000fea0003800200 */
.L_x_3801:
[----:B------:R-:W1:Y:S01]  /*2cef0*/  LDC.64 R78, c[0x0][0x398] ;  /* 0x0000e600ff4e7b82 */ /* 0x000e620000000a00 */
[----:B------:R-:W-:-:S05]  /*2cf00*/  IADD3 R99, PT, PT, R46, R99, RZ ;  /* 0x000000632e637210 */ /* 0x000fca0007ffe0ff */
[----:B-1----:R-:W-:-:S05]  /*2cf10*/  IMAD.WIDE R78, R99, 0x4, R78 ;  /* 0x00000004634e7825 */ /* 0x002fca00078e024e */
[----:B------:R1:W-:Y:S02]  /*2cf20*/  STG.E desc[UR6][R78.64], R54 ;  /* 0x000000364e007986 */ /* 0x0003e4000c101906 */
.L_x_3800:
[----:B------:R-:W-:Y:S05]  /*2cf30*/  BSYNC.RECONVERGENT B3 ;  /* 0x0000000000037941 */ /* 0x000fea0003800200 */
.L_x_3799:
        /* <DEDUP_REMOVED lines=39> */
.L_x_3806:
[----:B------:R-:W-:Y:S05]  /*2d1b0*/  BSYNC.RECONVERGENT B4 ;  /* 0x0000000000047941 */ /* 0x000fea0003800200 */
.L_x_3805:
[----:B------:R-:W1:Y:S01]  /*2d1c0*/  LDC.64 R78, c[0x0][0x398] ;  /* 0x0000e600ff4e7b82 */ /* 0x000e620000000a00 */
[----:B------:R-:W-:-:S04]  /*2d1d0*/  IMAD R95, R48, R56, R83 ;  /* 0x00000038305f7224 */ /* 0x000fc800078e0253 */
[----:B-1----:R-:W-:-:S05]  /*2d1e0*/  IMAD.WIDE R78, R95, 0x4, R78 ;  /* 0x000000045f4e7825 */ /* 0x002fca00078e024e */
[----:B------:R1:W-:Y:S02]  /*2d1f0*/  STG.E desc[UR6][R78.64], R54 ;  /* 0x000000364e007986 */ /* 0x0003e4000c101906 */
.L_x_3804:
[----:B------:R-:W-:Y:S05]  /*2d200*/  BSYNC.RECONVERGENT B3 ;  /* 0x0000000000037941 */ /* 0x000fea0003800200 */
.L_x_3803:
        /* <DEDUP_REMOVED lines=30> */
.L_x_3810:
[----:B------:R-:W-:Y:S05]  /*2d3f0*/  BSYNC.RECONVERGENT B4 ;  /* 0x0000000000047941 */ /* 0x000fea0003800200 */
.L_x_3809:
[----:B------:R-:W1:Y:S01]  /*2d400*/  LDC.64 R78, c[0x0][0x398] ;  /* 0x0000e600ff4e7b82 */ /* 0x000e620000000a00 */
[----:B------:R-:W-:-:S05]  /*2d410*/  IMAD R95, R48, R56, R83 ;  /* 0x00000038305f7224 */ /* 0x000fca00078e0253 */
[----:B------:R-:W-:-:S05]  /*2d420*/  IADD3 R95, PT, PT, R46, R95, RZ ;  /* 0x0000005f2e5f7210 */ /* 0x000fca0007ffe0ff */
[----:B-1----:R-:W-:-:S05]  /*2d430*/  IMAD.WIDE R78, R95, 0x4, R78 ;  /* 0x000000045f4e7825 */ /* 0x002fca00078e024e */
[----:B------:R1:W-:Y:S02]  /*2d440*/  STG.E desc[UR6][R78.64], R54 ;  /* 0x000000364e007986 */ /* 0x0003e4000c101906 */
.L_x_3808:
[----:B------:R-:W-:Y:S05]  /*2d450*/  BSYNC.RECONVERGENT B3 ;  /* 0x0000000000037941 */ /* 0x000fea0003800200 */
.L_x_3807:
        /* <DEDUP_REMOVED lines=31> */
.L_x_3814:
[----:B------:R-:W-:Y:S05]  /*2d650*/  BSYNC.RECONVERGENT B4 ;  /* 0x0000000000047941 */ /* 0x000fea0003800200 */
.L_x_3813:
[----:B------:R-:W1:Y:S01]  /*2d660*/  LDC.64 R78, c[0x0][0x398] ;  /* 0x0000e600ff4e7b82 */ /* 0x000e620000000a00 */
[----:B------:R-:W-:-:S05]  /*2d670*/  IMAD R95, R48, R56, R83 ;  /* 0x00000038305f7224 */ /* 0x000fca00078e0253 */
[----:B------:R-:W-:-:S05]  /*2d680*/  IADD3 R95, PT, PT, R46, R95, R46 ;  /* 0x0000005f2e5f7210 */ /* 0x000fca0007ffe02e */
[----:B-1----:R-:W-:-:S05]  /*2d690*/  IMAD.WIDE R78, R95, 0x4, R78 ;  /* 0x000000045f4e7825 */ /* 0x002fca00078e024e */
[----:B------:R1:W-:Y:S02]  /*2d6a0*/  STG.E desc[UR6][R78.64], R54 ;  /* 0x000000364e007986 */ /* 0x0003e4000c101906 */
.L_x_3812:
[----:B------:R-:W-:Y:S05]  /*2d6b0*/  BSYNC.RECONVERGENT B3 ;  /* 0x0000000000037941 */ /* 0x000fea0003800200 */
.L_x_3811:
        /* <DEDUP_REMOVED lines=33> */
.L_x_3818:
[----:B------:R-:W-:Y:S05]  /*2d8d0*/  BSYNC.RECONVERGENT B4 ;  /* 0x0000000000047941 */ /* 0x000fea0003800200 */
.L_x_3817:
[----:B------:R-:W1:Y:S01]  /*2d8e0*/  LDC.64 R78, c[0x0][0x398] ;  /* 0x0000e600ff4e7b82 */ /* 0x000e620000000a00 */
[----:B------:R-:W-:-:S05]  /*2d8f0*/  IMAD R95, R48, R56, R83 ;  /* 0x00000038305f7224 */ /* 0x000fca00078e0253 */
[----:B------:R-:W-:-:S04]  /*2d900*/  IADD3 R95, PT, PT, R46, R95, R46 ;  /* 0x0000005f2e5f7210 */ /* 0x000fc80007ffe02e */
[----:B------:R-:W-:-:S05]  /*2d910*/  IADD3 R95, PT, PT, R46, R95, RZ ;  /* 0x0000005f2e5f7210 */ /* 0x000fca0007ffe0ff */
[----:B-1----:R-:W-:-:S05]  /*2d920*/  IMAD.WIDE R78, R95, 0x4, R78 ;  /* 0x000000045f4e7825 */ /* 0x002fca00078e024e */
[----:B------:R1:W-:Y:S02]  /*2d930*/  STG.E desc[UR6][R78.64], R54 ;  /* 0x000000364e007986 */ /* 0x0003e4000c101906 */
.L_x_3816:
[----:B------:R-:W-:Y:S05]  /*2d940*/  BSYNC.RECONVERGENT B3 ;  /* 0x0000000000037941 */ /* 0x000fea0003800200 */
.L_x_3815:
        /* <DEDUP_REMOVED lines=38> */
.L_x_3822:
[----:B------:R-:W-:Y:S05]  /*2dbb0*/  BSYNC.RECONVERGENT B4 ;  /* 0x0000000000047941 */ /* 0x000fea0003800200 */
.L_x_3821:
[----:B------:R-:W1:Y:S02]  /*2dbc0*/  LDC.64 R78, c[0x0][0x398] ;  /* 0x0000e600ff4e7b82 */ /* 0x000e640000000a00 */
[----:B-1----:R-:W-:-:S05]  /*2dbd0*/  IMAD.WIDE R78, R99, 0x4, R78 ;  /* 0x00000004634e7825 */ /* 0x002fca00078e024e */
[----:B------:R1:W-:Y:S02]  /*2dbe0*/  STG.E desc[UR6][R78.64], R54 ;  /* 0x000000364e007986 */ /* 0x0003e4000c101906 */
.L_x_3820:
[----:B------:R-:W-:Y:S05]  /*2dbf0*/  BSYNC.RECONVERGENT B3 ;  /* 0x0000000000037941 */ /* 0x000fea0003800200 */
.L_x_3819:
        /* <DEDUP_REMOVED lines=34> */
.L_x_3826:
[----:B------:R-:W-:Y:S05]  /*2de20*/  BSYNC.RECONVERGENT B4 ;  /* 0x0000000000047941 */ /* 0x000fea0003800200 */
.L_x_3825:
[----:B------:R-:W1:Y:S02]  /*2de30*/  LDC.64 R78, c[0x0][0x398] ;  /* 0x0000e600ff4e7b82 */ /* 0x000e640000000a00 */
[----:B-1----:R-:W-:-:S05]  /*2de40*/  IMAD.WIDE R78, R99, 0x4, R78 ;  /* 0x00000004634e7825 */ /* 0x002fca00078e024e */
[----:B------:R1:W-:Y:S02]  /*2de50*/  STG.E desc[UR6][R78.64], R54 ;  /* 0x000000364e007986 */ /* 0x0003e4000c101906 */
.L_x_3824:
[----:B------:R-:W-:Y:S05]  /*2de60*/  BSYNC.RECONVERGENT B3 ;  /* 0x0000000000037941 */ /* 0x000fea0003800200 */
.L_x_3823:
        /* <DEDUP_REMOVED lines=35> */
.L_x_3830:
[----:B------:R-:W-:Y:S05]  /*2e0a0*/  BSYNC.RECONVERGENT B4 ;  /* 0x0000000000047941 */ /* 0x000fea0003800200 */
.L_x_3829:
[----:B------:R-:W1:Y:S02]  /*2e0b0*/  LDC.64 R78, c[0x0][0x398] ;  /* 0x0000e600ff4e7b82 */ /* 0x000e640000000a00 */
[----:B-1----:R-:W-:-:S05]  /*2e0c0*/  IMAD.WIDE R78, R99, 0x4, R78 ;  /* 0x00000004634e7825 */ /* 0x002fca00078e024e */
[----:B------:R1:W-:Y:S02]  /*2e0d0*/  STG.E desc[UR6][R78.64], R54 ;  /* 0x000000364e007986 */ /* 0x0003e4000c101906 */
.L_x_3828:
[----:B------:R-:W-:Y:S05]  /*2e0e0*/  BSYNC.RECONVERGENT B3 ;  /* 0x0000000000037941 */ /* 0x000fea0003800200 */
.L_x_3827:
        /* <DEDUP_REMOVED lines=35> */
.L_x_3834:
[----:B------:R-:W-:Y:S05]  /*2e320*/  BSYNC.RECONVERGENT B4 ;  /* 0x0000000000047941 */ /* 0x000fea0003800200 */
.L_x_3833:
[----:B------:R-:W1:Y:S02]  /*2e330*/  LDC.64 R78, c[0x0][0x398] ;  /* 0x0000e600ff4e7b82 */ /* 0x000e640000000a00 */
[----:B-1----:R-:W-:-:S05]  /*2e340*/  IMAD.WIDE R78, R99, 0x4, R78 ;  /* 0x00000004634e7825 */ /* 0x002fca00078e024e */
[----:B------:R1:W-:Y:S02]  /*2e350*/  STG.E desc[UR6][R78.64], R54 ;  /* 0x000000364e007986 */ /* 0x0003e4000c101906 */
.L_x_3832:
[----:B------:R-:W-:Y:S05]  /*2e360*/  BSYNC.RECONVERGENT B3 ;  /* 0x0000000000037941 */ /* 0x000fea0003800200 */
.L_x_3831:
        /* <DEDUP_REMOVED lines=36> */
.L_x_3838:
[----:B------:R-:W-:Y:S05]  /*2e5b0*/  BSYNC.RECONVERGENT B4 ;  /* 0x0000000000047941 */ /* 0x000fea0003800200 */
.L_x_3837:
[----:B------:R-:W1:Y:S02]  /*2e5c0*/  LDC.64 R78, c[0x0][0x398] ;  /* 0x0000e600ff4e7b82 */ /* 0x000e640000000a00 */
[----:B-1----:R-:W-:-:S05]  /*2e5d0*/  IMAD.WIDE R78, R99, 0x4, R78 ;  /* 0x00000004634e7825 */ /* 0x002fca00078e024e */
[----:B------:R1:W-:Y:S02]  /*2e5e0*/  STG.E desc[UR6][R78.64], R54 ;  /* 0x000000364e007986 */ /* 0x0003e4000c101906 */
.L_x_3836:
[----:B------:R-:W-:Y:S05]  /*2e5f0*/  BSYNC.RECONVERGENT B3 ;  /* 0x0000000000037941 */ /* 0x000fea0003800200 */
.L_x_3835:
        /* <DEDUP_REMOVED lines=36> */
.L_x_3842:
[----:B------:R-:W-:Y:S05]  /*2e840*/  BSYNC.RECONVERGENT B4 ;  /* 0x0000000000047941 */ /* 0x000fea0003800200 */
.L_x_3841:
[----:B------:R-:W1:Y:S02]  /*2e850*/  LDC.64 R78, c[0x0][0x398] ;  /* 0x0000e600ff4e7b82 */ /* 0x000e640000000a00 */
[----:B-1----:R-:W-:-:S05]  /*2e860*/  IMAD.WIDE R78, R99, 0x4, R78 ;  /* 0x00000004634e7825 */ /* 0x002fca00078e024e */
[----:B------:R1:W-:Y:S02]  /*2e870*/  STG.E desc[UR6][R78.64], R54 ;  /* 0x000000364e007986 */ /* 0x0003e4000c101906 */
.L_x_3840:
[----:B------:R-:W-:Y:S05]  /*2e880*/  BSYNC.RECONVERGENT B3 ;  /* 0x0000000000037941 */ /* 0x000fea0003800200 */
.L_x_3839:
        /* <DEDUP_REMOVED lines=37> */
.L_x_3846:
[----:B------:R-:W-:Y:S05]  /*2eae0*/  BSYNC.RECONVERGENT B4 ;  /* 0x0000000000047941 */ /* 0x000fea0003800200 */
.L_x_3845:
[----:B------:R-:W1:Y:S02]  /*2eaf0*/  LDC.64 R78, c[0x0][0x398] ;  /* 0x0000e600ff4e7b82 */ /* 0x000e640000000a00 */
[----:B-1----:R-:W-:-:S05]  /*2eb00*/  IMAD.WIDE R78, R99, 0x4, R78 ;  /* 0x00000004634e7825 */ /* 0x002fca00078e024e */
[----:B------:R1:W-:Y:S02]  /*2eb10*/  STG.E desc[UR6][R78.64], R54 ;  /* 0x000000364e007986 */ /* 0x0003e4000c101906 */
.L_x_3844:
[----:B------:R-:W-:Y:S05]  /*2eb20*/  BSYNC.RECONVERGENT B3 ;  /* 0x0000000000037941 */ /* 0x000fea0003800200 */
.L_x_3843:
        /* <DEDUP_REMOVED lines=28> */
.L_x_3850:
[----:B------:R-:W-:Y:S05]  /*2ecf0*/  BSYNC.RECONVERGENT B4 ;  /* 0x0000000000047941 */ /* 0x000fea0003800200 */
.L_x_3849:
[----:B------:R-:W1:Y:S02]  /*2ed00*/  LDC.64 R78, c[0x0][0x398] ;  /* 0x0000e600ff4e7b82 */ /* 0x000e640000000a00 */
[----:B-1----:R-:W-:-:S05]  /*2ed10*/  IMAD.WIDE R78, R99, 0x4, R78 ;  /* 0x00000004634e7825 */ /* 0x002fca00078e024e */
[----:B------:R2:W-:Y:S02]  /*2ed20*/  STG.E desc[UR6][R78.64], R54 ;  /* 0x000000364e007986 */ /* 0x0005e4000c101906 */
.L_x_3848:
[----:B------:R-:W-:Y:S05]  /*2ed30*/  BSYNC.RECONVERGENT B3 ;  /* 0x0000000000037941 */ /* 0x000fea0003800200 */
.L_x_3847:
        /* <DEDUP_REMOVED lines=28> */
.L_x_3854:
[----:B------:R-:W-:Y:S05]  /*2ef00*/  BSYNC.RECONVERGENT B4 ;  /* 0x0000000000047941 */ /* 0x000fea0003800200 */
.L_x_3853:
[----:B------:R-:W1:Y:S02]  /*2ef10*/  LDC.64 R78, c[0x0][0x398] ;  /* 0x0000e600ff4e7b82 */ /* 0x000e640000000a00 */
[----:B-1----:R-:W-:-:S05]  /*2ef20*/  IMAD.WIDE R78, R99, 0x4, R78 ;  /* 0x00000004634e7825 */ /* 0x002fca00078e024e */
[----:B------:R3:W-:Y:S02]  /*2ef30*/  STG.E desc[UR6][R78.64], R54 ;  /* 0x000000364e007986 */ /* 0x0007e4000c101906 */
.L_x_3852:
[----:B------:R-:W-:Y:S05]  /*2ef40*/  BSYNC.RECONVERGENT B3 ;  /* 0x0000000000037941 */ /* 0x000fea0003800200 */
.L_x_3851:
        /* <DEDUP_REMOVED lines=28> */
.L_x_3858:
[----:B------:R-:W-:Y:S05]  /*2f110*/  BSYNC.RECONVERGENT B4 ;  /* 0x0000000000047941 */ /* 0x000fea0003800200 */
.L_x_3857:
[----:B------:R-:W1:Y:S02]  /*2f120*/  LDC.64 R78, c[0x0][0x398] ;  /* 0x0000e600ff4e7b82 */ /* 0x000e640000000a00 */
[----:B-1----:R-:W-:-:S05]  /*2f130*/  IMAD.WIDE R78, R99, 0x4, R78 ;  /* 0x00000004634e7825 */ /* 0x002fca00078e024e */
[----:B------:R4:W-:Y:S02]  /*2f140*/  STG.E desc[UR6][R78.64], R54 ;  /* 0x000000364e007986 */ /* 0x0009e4000c101906 */
.L_x_3856:
[----:B------:R-:W-:Y:S05]  /*2f150*/  BSYNC.RECONVERGENT B3 ;  /* 0x0000000000037941 */ /* 0x000fea0003800200 */
.L_x_3855:
        /* <DEDUP_REMOVED lines=28> */
.L_x_3862:
[----:B------:R-:W-:Y:S05]  /*2f320*/  BSYNC.RECONVERGENT B4 ;  /* 0x0000000000047941 */ /* 0x000fea0003800200 */
.L_x_3861:
[----:B------:R-:W1:Y:S02]  /*2f330*/  LDC.64 R78, c[0x0][0x398] ;  /* 0x0000e600ff4e7b82 */ /* 0x000e640000000a00 */
[----:B-1----:R-:W-:-:S05]  /*2f340*/  IMAD.WIDE R78, R99, 0x4, R78 ;  /* 0x00000004634e7825 */ /* 0x002fca00078e024e */
[----:B------:R1:W-:Y:S02]  /*2f350*/  STG.E desc[UR6][R78.64], R54 ;  /* 0x000000364e007986 */ /* 0x0003e4000c101906 */
.L_x_3860:
[----:B------:R-:W-:Y:S05]  /*2f360*/  BSYNC.RECONVERGENT B3 ;  /* 0x0000000000037941 */ /* 0x000fea0003800200 */
.L_x_3859:
        /* <DEDUP_REMOVED lines=30> */
.L_x_3866:
[----:B------:R-:W-:Y:S05]  /*2f550*/  BSYNC.RECONVERGENT B4 ;  /* 0x0000000000047941 */ /* 0x000fea0003800200 */
.L_x_3865:
[----:B------:R-:W1:Y:S01]  /*2f560*/  LDC.64 R78, c[0x0][0x398] ;  /* 0x0000e600ff4e7b82 */ /* 0x000e620000000a00 */
[----:B------:R-:W-:-:S05]  /*2f570*/  IADD3 R99, PT, PT, R46, R99, RZ ;  /* 0x000000632e637210 */ /* 0x000fca0007ffe0ff */
[----:B-1----:R-:W-:-:S05]  /*2f580*/  IMAD.WIDE R78, R99, 0x4, R78 ;  /* 0x00000004634e7825 */ /* 0x002fca00078e024e */
[----:B------:R1:W-:Y:S02]  /*2f590*/  STG.E desc[UR6][R78.64], R54 ;  /* 0x000000364e007986 */ /* 0x0003e4000c101906 */
.L_x_3864:
[----:B------:R-:W-:Y:S05]  /*2f5a0*/  BSYNC.RECONVERGENT B3 ;  /* 0x0000000000037941 */ /* 0x000fea0003800200 */
.L_x_3863:
        /* <DEDUP_REMOVED lines=39> */
.L_x_3870:
[----:B------:R-:W-:Y:S05]  /*2f820*/  BSYNC.RECONVERGENT B4 ;  /* 0x0000000000047941 */ /* 0x000fea0003800200 */
.L_x_3869:
[----:B------:R-:W1:Y:S01]  /*2f830*/  LDC.64 R78, c[0x0][0x398] ;  /* 0x0000e600ff4e7b82 */ /* 0x000e620000000a00 */
[----:B------:R-:W-:-:S04]  /*2f840*/  IMAD R95, R48, R56, R83 ;  /* 0x00000038305f7224 */ /* 0x000fc800078e0253 */
[----:B-1----:R-:W-:-:S05]  /*2f850*/  IMAD.WIDE R78, R95, 0x4, R78 ;  /* 0x000000045f4e7825 */ /* 0x002fca00078e024e */
[----:B------:R1:W-:Y:S02]  /*2f860*/  STG.E desc[UR6][R78.64], R54 ;  /* 0x000000364e007986 */ /* 0x0003e4000c101906 */
.L_x_3868:
[----:B------:R-:W-:Y:S05]  /*2f870*/  BSYNC.RECONVERGENT B3 ;  /* 0x0000000000037941 */ /* 0x000fea0003800200 */
.L_x_3867:
        /* <DEDUP_REMOVED lines=30> */
.L_x_3874:
[----:B------:R-:W-:Y:S05]  /*2fa60*/  BSYNC.RECONVERGENT B4 ;  /* 0x0000000000047941 */ /* 0x000fea0003800200 */
.L_x_3873:
[----:B------:R-:W1:Y:S01]  /*2fa70*/  LDC.64 R78, c[0x0][0x398] ;  /* 0x0000e600ff4e7b82 */ /* 0x000e620000000a00 */
[----:B------:R-:W-:-:S05]  /*2fa80*/  IMAD R95, R48, R56, R83 ;  /* 0x00000038305f7224 */ /* 0x000fca00078e0253 */
[----:B------:R-:W-:-:S05]  /*2fa90*/  IADD3 R95, PT, PT, R46, R95, RZ ;  /* 0x0000005f2e5f7210 */ /* 0x000fca0007ffe0ff */
[----:B-1----:R-:W-:-:S05]  /*2faa0*/  IMAD.WIDE R78, R95, 0x4, R78 ;  /* 0x000000045f4e7825 */ /* 0x002fca00078e024e */
[----:B------:R1:W-:Y:S02]  /*2fab0*/  STG.E desc[UR6][R78.64], R54 ;  /* 0x000000364e007986 */ /* 0x0003e4000c101906 */
.L_x_3872:
[----:B------:R-:W-:Y:S05]  /*2fac0*/  BSYNC.RECONVERGENT B3 ;  /* 0x0000000000037941 */ /* 0x000fea0003800200 */
.L_x_3871:
        /* <DEDUP_REMOVED lines=31> */
.L_x_3878:
[----:B------:R-:W-:Y:S05]  /*2fcc0*/  BSYNC.RECONVERGENT B4 ;  /* 0x0000000000047941 */ /* 0x000fea0003800200 */
.L_x_3877:
[----:B------:R-:W1:Y:S01]  /*2fcd0*/  LDC.64 R78, c[0x0][0x398] ;  /* 0x0000e600ff4e7b82 */ /* 0x000e620000000a00 */
[----:B------:R-:W-:-:S05]  /*2fce0*/  IMAD R95, R48, R56, R83 ;  /* 0x00000038305f7224 */ /* 0x000fca00078e0253 */
[----:B------:R-:W-:-:S05]  /*2fcf0*/  IADD3 R95, PT, PT, R46, R95, R46 ;  /* 0x0000005f2e5f7210 */ /* 0x000fca0007ffe02e */
[----:B-1----:R-:W-:-:S05]  /*2fd00*/  IMAD.WIDE R78, R95, 0x4, R78 ;  /* 0x000000045f4e7825 */ /* 0x002fca00078e024e */
[----:B------:R1:W-:Y:S02]  /*2fd10*/  STG.E desc[UR6][R78.64], R54 ;  /* 0x000000364e007986 */ /* 0x0003e4000c101906 */
.L_x_3876:
[----:B------:R-:W-:Y:S05]  /*2fd20*/  BSYNC.RECONVERGENT B3 ;  /* 0x0000000000037941 */ /* 0x000fea0003800200 */
.L_x_3875:
        /* <DEDUP_REMOVED lines=33> */
.L_x_3882:
[----:B------:R-:W-:Y:S05]  /*2ff40*/  BSYNC.RECONVERGENT B4 ;  /* 0x0000000000047941 */ /* 0x000fea0003800200 */
.L_x_3881:
[----:B------:R-:W1:Y:S01]  /*2ff50*/  LDC.64 R78, c[0x0][0x398] ;  /* 0x0000e600ff4e7b82 */ /* 0x000e620000000a00 */
[----:B------:R-:W-:-:S05]  /*2ff60*/  IMAD R95, R48, R56, R83 ;  /* 0x00000038305f7224 */ /* 0x000fca00078e0253 */
[----:B------:R-:W-:-:S04]  /*2ff70*/  IADD3 R95, PT, PT, R46, R95, R46 ;  /* 0x0000005f2e5f7210 */ /* 0x000fc80007ffe02e */
[----:B------:R-:W-:-:S05]  /*2ff80*/  IADD3 R95, PT, PT, R46, R95, RZ ;  /* 0x0000005f2e5f7210 */ /* 0x000fca0007ffe0ff */
[----:B-1----:R-:W-:-:S05]  /*2ff90*/  IMAD.WIDE R78, R95, 0x4, R78 ;  /* 0x000000045f4e7825 */ /* 0x002fca00078e024e */
[----:B------:R1:W-:Y:S02]  /*2ffa0*/  STG.E desc[UR6][R78.64], R54 ;  /* 0x000000364e007986 */ /* 0x0003e4000c101906 */
.L_x_3880:
[----:B------:R-:W-:Y:S05]  /*2ffb0*/  BSYNC.RECONVERGENT B3 ;  /* 0x0000000000037941 */ /* 0x000fea0003800200 */
.L_x_3879:
        /* <DEDUP_REMOVED lines=38> */
.L_x_3886:
[----:B------:R-:W-:Y:S05]  /*30220*/  BSYNC.RECONVERGENT B4 ;  /* 0x0000000000047941 */ /* 0x000fea0003800200 */
.L_x_3885:
[----:B------:R-:W1:Y:S02]  /*30230*/  LDC.64 R78, c[0x0][0x398] ;  /* 0x0000e600ff4e7b82 */ /* 0x000e640000000a00 */
[----:B-1----:R-:W-:-:S05]  /*30240*/  IMAD.WIDE R78, R99, 0x4, R78 ;  /* 0x00000004634e7825 */ /* 0x002fca00078e024e */
[----:B------:R1:W-:Y:S02]  /*30250*/  STG.E desc[UR6][R78.64], R54 ;  /* 0x000000364e007986 */ /* 0x0003e4000c101906 */
.L_x_3884:
[----:B------:R-:W-:Y:S05]  /*30260*/  BSYNC.RECONVERGENT B3 ;  /* 0x0000000000037941 */ /* 0x000fea0003800200 */
.L_x_3883:
        /* <DEDUP_REMOVED lines=34> */
.L_x_3890:
[----:B------:R-:W-:Y:S05]  /*30490*/  BSYNC.RECONVERGENT B4 ;  /* 0x0000000000047941 */ /* 0x000fea0003800200 */
.L_x_3889:
[----:B------:R-:W1:Y:S02]  /*304a0*/  LDC.64 R78, c[0x0][0x398] ;  /* 0x0000e600ff4e7b82 */ /* 0x000e640000000a00 */
[----:B-1----:R-:W-:-:S05]  /*304b0*/  IMAD.WIDE R78, R99, 0x4, R78 ;  /* 0x00000004634e7825 */ /* 0x002fca00078e024e */
[----:B------:R1:W-:Y:S02]  /*304c0*/  STG.E desc[UR6][R78.64], R54 ;  /* 0x000000364e007986 */ /* 0x0003e4000c101906 */
.L_x_3888:
[----:B------:R-:W-:Y:S05]  /*304d0*/  BSYNC.RECONVERGENT B3 ;  /* 0x0000000000037941 */ /* 0x000fea0003800200 */
.L_x_3887:
        /* <DEDUP_REMOVED lines=35> */
.L_x_3894:
[----:B------:R-:W-:Y:S05]  /*30710*/  BSYNC.RECONVERGENT B4 ;  /* 0x0000000000047941 */ /* 0x000fea0003800200 */
.L_x_3893:
[----:B------:R-:W1:Y:S02]  /*30720*/  LDC.64 R78, c[0x0][0x398] ;  /* 0x0000e600ff4e7b82 */ /* 0x000e640000000a00 */
[----:B-1----:R-:W-:-:S05]  /*30730*/  IMAD.WIDE R78, R99, 0x4, R78 ;  /* 0x00000004634e7825 */ /* 0x002fca00078e024e */
[----:B------:R1:W-:Y:S02]  /*30740*/  STG.E desc[UR6][R78.64], R54 ;  /* 0x000000364e007986 */ /* 0x0003e4000c101906 */
.L_x_3892:
[----:B------:R-:W-:Y:S05]  /*30750*/  BSYNC.RECONVERGENT B3 ;  /* 0x0000000000037941 */ /* 0x000fea0003800200 */
.L_x_3891:
        /* <DEDUP_REMOVED lines=35> */
.L_x_3898:
[----:B------:R-:W-:Y:S05]  /*30990*/  BSYNC.RECONVERGENT B4 ;  /* 0x0000000000047941 */ /* 0x000fea0003800200 */
.L_x_3897:
[----:B------:R-:W1:Y:S02]  /*309a0*/  LDC.64 R78, c[0x0][0x398] ;  /* 0x0000e600ff4e7b82 */ /* 0x000e640000000a00 */
[----:B-1----:R-:W-:-:S05]  /*309b0*/  IMAD.WIDE R78, R99, 0x4, R78 ;  /* 0x00000004634e7825 */ /* 0x002fca00078e024e */
[----:B------:R1:W-:Y:S02]  /*309c0*/  STG.E desc[UR6][R78.64], R54 ;  /* 0x000000364e007986 */ /* 0x0003e4000c101906 */
.L_x_3896:
[----:B------:R-:W-:Y:S05]  /*309d0*/  BSYNC.RECONVERGENT B3 ;  /* 0x0000000000037941 */ /* 0x000fea0003800200 */
.L_x_3895:
        /* <DEDUP_REMOVED lines=36> */
.L_x_3902:
[----:B------:R-:W-:Y:S05]  /*30c20*/  BSYNC.RECONVERGENT B4 ;  /* 0x0000000000047941 */ /* 0x000fea0003800200 */
.L_x_3901:
[----:B------:R-:W1:Y:S02]  /*30c30*/  LDC.64 R78, c[0x0][0x398] ;  /* 0x0000e600ff4e7b82 */ /* 0x000e640000000a00 */
[----:B-1----:R-:W-:-:S05]  /*30c40*/  IMAD.WIDE R78, R99, 0x4, R78 ;  /* 0x00000004634e7825 */ /* 0x002fca00078e024e */
[----:B------:R1:W-:Y:S02]  /*30c50*/  STG.E desc[UR6][R78.64], R54 ;  /* 0x000000364e007986 */ /* 0x0003e4000c101906 */
.L_x_3900:
[----:B------:R-:W-:Y:S05]  /*30c60*/  BSYNC.RECONVERGENT B3 ;  /* 0x0000000000037941 */ /* 0x000fea0003800200 */
.L_x_3899:
        /* <DEDUP_REMOVED lines=36> */
.L_x_3906:
[----:B------:R-:W-:Y:S05]  /*30eb0*/  BSYNC.RECONVERGENT B4 ;  /* 0x0000000000047941 */ /* 0x000fea0003800200 */
.L_x_3905:
[----:B------:R-:W1:Y:S02]  /*30ec0*/  LDC.64 R78, c[0x0][0x398] ;  /* 0x0000e600ff4e7b82 */ /* 0x000e640000000a00 */
[----:B-1----:R-:W-:-:S05]  /*30ed0*/  IMAD.WIDE R78, R99, 0x4, R78 ;  /* 0x00000004634e7825 */ /* 0x002fca00078e024e */
[----:B------:R1:W-:Y:S02]  /*30ee0*/  STG.E desc[UR6][R78.64], R54 ;  /* 0x000000364e007986 */ /* 0x0003e4000c101906 */
.L_x_3904:
[----:B------:R-:W-:Y:S05]  /*30ef0*/  BSYNC.RECONVERGENT B3 ;  /* 0x0000000000037941 */ /* 0x000fea0003800200 */
.L_x_3903:
        /* <DEDUP_REMOVED lines=37> */
.L_x_3910:
[----:B------:R-:W-:Y:S05]  /*31150*/  BSYNC.RECONVERGENT B4 ;  /* 0x0000000000047941 */ /* 0x000fea0003800200 */
.L_x_3909:
[----:B------:R-:W1:Y:S02]  /*31160*/  LDC.64 R78, c[0x0][0x398] ;  /* 0x0000e600ff4e7b82 */ /* 0x000e640000000a00 */
[----:B-1----:R-:W-:-:S05]  /*31170*/  IMAD.WIDE R78, R99, 0x4, R78 ;  /* 0x00000004634e7825 */ /* 0x002fca00078e024e */
[----:B------:R1:W-:Y:S02]  /*31180*/  STG.E desc[UR6][R78.64], R54 ;  /* 0x000000364e007986 */ /* 0x0003e4000c101906 */
.L_x_3908:
[----:B------:R-:W-:Y:S05]  /*31190*/  BSYNC.RECONVERGENT B3 ;  /* 0x0000000000037941 */ /* 0x000fea0003800200 */
.L_x_3907:
        /* <DEDUP_REMOVED lines=28> */
.L_x_3914:
[----:B------:R-:W-:Y:S05]  /*31360*/  BSYNC.RECONVERGENT B4 ;  /* 0x0000000000047941 */ /* 0x000fea0003800200 */
.L_x_3913:
[----:B------:R-:W1:Y:S02]  /*31370*/  LDC.64 R78, c[0x0][0x398] ;  /* 0x0000e600ff4e7b82 */ /* 0x000e640000000a00 */
[----:B-1----:R-:W-:-:S05]  /*31380*/  IMAD.WIDE R78, R99, 0x4, R78 ;  /* 0x00000004634e7825 */ /* 0x002fca00078e024e */
[----:B------:R2:W-:Y:S02]  /*31390*/  STG.E desc[UR6][R78.64], R54 ;  /* 0x000000364e007986 */ /* 0x0005e4000c101906 */
.L_x_3912:
[----:B------:R-:W-:Y:S05]  /*313a0*/  BSYNC.RECONVERGENT B3 ;  /* 0x0000000000037941 */ /* 0x000fea0003800200 */
.L_x_3911:
        /* <DEDUP_REMOVED lines=28> */
.L_x_3918:
[----:B------:R-:W-:Y:S05]  /*31570*/  BSYNC.RECONVERGENT B4 ;  /* 0x0000000000047941 */ /* 0x000fea0003800200 */
.L_x_3917:
[----:B------:R-:W1:Y:S02]  /*31580*/  LDC.64 R78, c[0x0][0x398] ;  /* 0x0000e600ff4e7b82 */ /* 0x000e640000000a00 */
[----:B-1----:R-:W-:-:S05]  /*31590*/  IMAD.WIDE R78, R99, 0x4, R78 ;  /* 0x00000004634e7825 */ /* 0x002fca00078e024e */
[----:B------:R3:W-:Y:S02]  /*315a0*/  STG.E desc[UR6][R78.64], R54 ;  /* 0x000000364e007986 */ /* 0x0007e4000c101906 */
.L_x_3916:
[----:B------:R-:W-:Y:S05]  /*315b0*/  BSYNC.RECONVERGENT B3 ;  /* 0x0000000000037941 */ /* 0x000fea0003800200 */
.L_x_3915:
        /* <DEDUP_REMOVED lines=28> */
.L_x_3922:
[----:B------:R-:W-:Y:S05]  /*31780*/  BSYNC.RECONVERGENT B4 ;  /* 0x0000000000047941 */ /* 0x000fea0003800200 */
.L_x_3921:
[----:B------:R-:W1:Y:S02]  /*31790*/  LDC.64 R78, c[0x0][0x398] ;  /* 0x0000e600ff4e7b82 */ /* 0x000e640000000a00 */
[----:B-1----:R-:W-:-:S05]  /*317a0*/  IMAD.WIDE R78, R99, 0x4, R78 ;  /* 0x00000004634e7825 */ /* 0x002fca00078e024e */
[----:B------:R4:W-:Y:S02]  /*317b0*/  STG.E desc[UR6][R78.64], R54 ;  /* 0x000000364e007986 */ /* 0x0009e4000c101906 */
.L_x_3920:
[----:B------:R-:W-:Y:S05]  /*317c0*/  BSYNC.RECONVERGENT B3 ;  /* 0x0000000000037941 */ /* 0x000fea0003800200 */
.L_x_3919:
        /* <DEDUP_REMOVED lines=28> */
.L_x_3926:
[----:B------:R-:W-:Y:S05]  /*31990*/  BSYNC.RECONVERGENT B4 ;  /* 0x0000000000047941 */ /* 0x000fea0003800200 */
.L_x_3925:
[----:B------:R-:W1:Y:S02]  /*319a0*/  LDC.64 R78, c[0x0][0x398] ;  /* 0x0000e600ff4e7b82 */ /* 0x000e640000000a00 */
[----:B-1----:R-:W-:-:S05]  /*319b0*/  IMAD.WIDE R78, R99, 0x4, R78 ;  /* 0x00000004634e7825 */ /* 0x002fca00078e024e */
[----:B------:R1:W-:Y:S02]  /*319c0*/  STG.E desc[UR6][R78.64], R54 ;  /* 0x000000364e007986 */ /* 0x0003e4000c101906 */
.L_x_3924:
[----:B------:R-:W-:Y:S05]  /*319d0*/  BSYNC.RECONVERGENT B3 ;  /* 0x0000000000037941 */ /* 0x000fea0003800200 */
.L_x_3923:
        /* <DEDUP_REMOVED lines=30> */
.L_x_3930:
[----:B------:R-:W-:Y:S05]  /*31bc0*/  BSYNC.RECONVERGENT B4 ;  /* 0x0000000000047941 */ /* 0x000fea0003800200 */
.L_x_3929:
[----:B------:R-:W1:Y:S01]  /*31bd0*/  LDC.64 R78, c[0x0][0x398] ;  /* 0x0000e600ff4e7b82 */ /* 0x000e620000000a00 */
[----:B------:R-:W-:-:S05]  /*31be0*/  IADD3 R99, PT, PT, R46, R99, RZ ;  /* 0x000000632e637210 */ /* 0x000fca0007ffe0ff */
[----:B-1----:R-:W-:-:S05]  /*31bf0*/  IMAD.WIDE R78, R99, 0x4, R78 ;  /* 0x00000004634e7825 */ /* 0x002fca00078e024e */
[----:B------:R1:W-:Y:S02]  /*31c00*/  STG.E desc[UR6][R78.64], R54 ;  /* 0x000000364e007986 */ /* 0x0003e4000c101906 */
.L_x_3928:
[----:B------:R-:W-:Y:S05]  /*31c10*/  BSYNC.RECONVERGENT B3 ;  /* 0x0000000000037941 */ /* 0x000fea0003800200 */
.L_x_3927:
        /* <DEDUP_REMOVED lines=39> */
.L_x_3934:
[----:B------:R-:W-:Y:S05]  /*31e90*/  BSYNC.RECONVERGENT B4 ;  /* 0x0000000000047941 */ /* 0x000fea0003800200 */
.L_x_3933:
[----:B------:R-:W1:Y:S01]  /*31ea0*/  LDC.64 R78, c[0x0][0x398] ;  /* 0x0000e600ff4e7b82 */ /* 0x000e620000000a00 */
[----:B------:R-:W-:-:S04]  /*31eb0*/  IMAD R95, R48, R56, R83 ;  /* 0x00000038305f7224 */ /* 0x000fc800078e0253 */
[----:B-1----:R-:W-:-:S05]  /*31ec0*/  IMAD.WIDE R78, R95, 0x4, R78 ;  /* 0x000000045f4e7825 */ /* 0x002fca00078e024e */
[----:B------:R1:W-:Y:S02]  /*31ed0*/  STG.E desc[UR6][R78.64], R54 ;  /* 0x000000364e007986 */ /* 0x0003e4000c101906 */
.L_x_3932:
[----:B------:R-:W-:Y:S05]  /*31ee0*/  BSYNC.RECONVERGENT B3 ;  /* 0x0000000000037941 */ /* 0x000fea0003800200 */
.L_x_3931:
        /* <DEDUP_REMOVED lines=30> */
.L_x_3938:
[----:B------:R-:W-:Y:S05]  /*320d0*/  BSYNC.RECONVERGENT B4 ;  /* 0x0000000000047941 */ /* 0x000fea0003800200 */
.L_x_3937:
[----:B------:R-:W1:Y:S01]  /*320e0*/  LDC.64 R78, c[0x0][0x398] ;  /* 0x0000e600ff4e7b82 */ /* 0x000e620000000a00 */
[----:B------:R-:W-:-:S05]  /*320f0*/  IMAD R95, R48, R56, R83 ;  /* 0x00000038305f7224 */ /* 0x000fca00078e0253 */
[----:B------:R-:W-:-:S05]  /*32100*/  IADD3 R95, PT, PT, R46, R95, RZ ;  /* 0x0000005f2e5f7210 */ /* 0x000fca0007ffe0ff */
[----:B-1----:R-:W-:-:S05]  /*32110*/  IMAD.WIDE R78, R95, 0x4, R78 ;  /* 0x000000045f4e7825 */ /* 0x002fca00078e024e */
[----:B------:R1:W-:Y:S02]  /*32120*/  STG.E desc[UR6][R78.64], R54 ;  /* 0x000000364e007986 */ /* 0x0003e4000c101906 */
.L_x_3936:
[----:B------:R-:W-:Y:S05]  /*32130*/  BSYNC.RECONVERGENT B3 ;  /* 0x0000000000037941 */ /* 0x000fea0003800200 */
.L_x_3935:
        /* <DEDUP_REMOVED lines=31> */
.L_x_3942:
[----:B------:R-:W-:Y:S05]  /*32330*/  BSYNC.RECONVERGENT B4 ;  /* 0x0000000000047941 */ /* 0x000fea0003800200 */
.L_x_3941:
[----:B------:R-:W1:Y:S01]  /*32340*/  LDC.64 R78, c[0x0][0x398] ;  /* 0x0000e600ff4e7b82 */ /* 0x000e620000000a00 */
[----:B------:R-:W-:-:S05]  /*32350*/  IMAD R95, R48, R56, R83 ;  /* 0x00000038305f7224 */ /* 0x000fca00078e0253 */
[----:B------:R-:W-:-:S05]  /*32360*/  IADD3 R95, PT, PT, R46, R95, R46 ;  /* 0x0000005f2e5f7210 */ /* 0x000fca0007ffe02e */
[----:B-1----:R-:W-:-:S05]  /*32370*/  IMAD.WIDE R78, R95, 0x4, R78 ;  /* 0x000000045f4e7825 */ /* 0x002fca00078e024e */
[----:B------:R1:W-:Y:S02]  /*32380*/  STG.E desc[UR6][R78.64], R54 ;  /* 0x000000364e007986 */ /* 0x0003e4000c101906 */
.L_x_3940:
[----:B------:R-:W-:Y:S05]  /*32390*/  BSYNC.RECONVERGENT B3 ;  /* 0x0000000000037941 */ /* 0x000fea0003800200 */
.L_x_3939:
        /* <DEDUP_REMOVED lines=33> */
.L_x_3946:
[----:B------:R-:W-:Y:S05]  /*325b0*/  BSYNC.RECONVERGENT B4 ;  /* 0x0000000000047941 */ /* 0x000fea0003800200 */
.L_x_3945:
[----:B------:R-:W1:Y:S01]  /*325c0*/  LDC.64 R78, c[0x0][0x398] ;  /* 0x0000e600ff4e7b82 */ /* 0x000e620000000a00 */
[----:B------:R-:W-:-:S05]  /*325d0*/  IMAD R95, R48, R56, R83 ;  /* 0x00000038305f7224 */ /* 0x000fca00078e0253 */
[----:B------:R-:W-:-:S04]  /*325e0*/  IADD3 R95, PT, PT, R46, R95, R46 ;  /* 0x0000005f2e5f7210 */ /* 0x000fc80007ffe02e */
[----:B------:R-:W-:-:S05]  /*325f0*/  IADD3 R95, PT, PT, R46, R95, RZ ;  /* 0x0000005f2e5f7210 */ /* 0x000fca0007ffe0ff */
[----:B-1----:R-:W-:-:S05]  /*32600*/  IMAD.WIDE R78, R95, 0x4, R78 ;  /* 0x000000045f4e7825 */ /* 0x002fca00078e024e */
[----:B------:R1:W-:Y:S02]  /*32610*/  STG.E desc[UR6][R78.64], R54 ;  /* 0x000000364e007986 */ /* 0x0003e4000c101906 */
.L_x_3944:
[----:B------:R-:W-:Y:S05]  /*32620*/  BSYNC.RECONVERGENT B3 ;  /* 0x0000000000037941 */ /* 0x000fea0003800200 */
.L_x_3943:
        /* <DEDUP_REMOVED lines=38> */
.L_x_3950:
[----:B------:R-:W-:Y:S05]  /*32890*/  BSYNC.RECONVERGENT B4 ;  /* 0x0000000000047941 */ /* 0x000fea0003800200 */
.L_x_3949:
[----:B------:R-:W1:Y:S02]  /*328a0*/  LDC.64 R78, c[0x0][0x398] ;  /* 0x0000e600ff4e7b82 */ /* 0x000e640000000a00 */
[----:B-1----:R-:W-:-:S05]  /*328b0*/  IMAD.WIDE R78, R99, 0x4, R78 ;  /* 0x00000004634e7825 */ /* 0x002fca00078e024e */
[----:B------:R1:W-:Y:S02]  /*328c0*/  STG.E desc[UR6][R78.64], R54 ;  /* 0x000000364e007986 */ /* 0x0003e4000c101906 */
.L_x_3948:
[----:B------:R-:W-:Y:S05]  /*328d0*/  BSYNC.RECONVERGENT B3 ;  /* 0x0000000000037941 */ /* 0x000fea0003800200 */
.L_x_3947:
        /* <DEDUP_REMOVED lines=34> */
.L_x_3954:
[----:B------:R-:W-:Y:S05]  /*32b00*/  BSYNC.RECONVERGENT B4 ;  /* 0x0000000000047941 */ /* 0x000fea0003800200 */
.L_x_3953:
[----:B------:R-:W1:Y:S02]  /*32b10*/  LDC.64 R78, c[0x0][0x398] ;  /* 0x0000e600ff4e7b82 */ /* 0x000e640000000a00 */
[----:B-1----:R-:W-:-:S05]  /*32b20*/  IMAD.WIDE R78, R99, 0x4, R78 ;  /* 0x00000004634e7825 */ /* 0x002fca00078e024e */
[----:B------:R1:W-:Y:S02]  /*32b30*/  STG.E desc[UR6][R78.64], R54 ;  /* 0x000000364e007986 */ /* 0x0003e4000c101906 */
.L_x_3952:
[----:B------:R-:W-:Y:S05]  /*32b40*/  BSYNC.RECONVERGENT B3 ;  /* 0x0000000000037941 */ /* 0x000fea0003800200 */
.L_x_3951:
        /* <DEDUP_REMOVED lines=35> */
.L_x_3958:
[----:B------:R-:W-:Y:S05]  /*32d80*/  BSYNC.RECONVERGENT B4 ;  /* 0x0000000000047941 */ /* 0x000fea0003800200 */
.L_x_3957:
[----:B------:R-:W1:Y:S02]  /*32d90*/  LDC.64 R78, c[0x0][0x398] ;  /* 0x0000e600ff4e7b82 */ /* 0x000e640000000a00 */
[----:B-1----:R-:W-:-:S05]  /*32da0*/  IMAD.WIDE R78, R99, 0x4, R78 ;  /* 0x00000004634e7825 */ /* 0x002fca00078e024e */
[----:B------:R1:W-:Y:S02]  /*32db0*/  STG.E desc[UR6][R78.64], R54 ;  /* 0x000000364e007986 */ /* 0x0003e4000c101906 */
.L_x_3956:
[----:B------:R-:W-:Y:S05]  /*32dc0*/  BSYNC.RECONVERGENT B3 ;  /* 0x0000000000037941 */ /* 0x000fea0003800200 */
.L_x_3955:
        /* <DEDUP_REMOVED lines=35> */
.L_x_3962:
[----:B------:R-:W-:Y:S05]  /*33000*/  BSYNC.RECONVERGENT B4 ;  /* 0x0000000000047941 */ /* 0x000fea0003800200 */
.L_x_3961:
[----:B------:R-:W1:Y:S02]  /*33010*/  LDC.64 R78, c[0x0][0x398] ;  /* 0x0000e600ff4e7b82 */ /* 0x000e640000000a00 */
[----:B-1----:R-:W-:-:S05]  /*33020*/  IMAD.WIDE R78, R99, 0x4, R78 ;  /* 0x00000004634e7825 */ /* 0x002fca00078e024e */
[----:B------:R1:W-:Y:S02]  /*33030*/  STG.E desc[UR6][R78.64], R54 ;  /* 0x000000364e007986 */ /* 0x0003e4000c101906 */
.L_x_3960:
[----:B------:R-:W-:Y:S05]  /*33040*/  BSYNC.RECONVERGENT B3 ;  /* 0x0000000000037941 */ /* 0x000fea0003800200 */
.L_x_3959:
        /* <DEDUP_REMOVED lines=36> */
.L_x_3966:
[----:B------:R-:W-:Y:S05]  /*33290*/  BSYNC.RECONVERGENT B4 ;  /* 0x0000000000047941 */ /* 0x000fea0003800200 */
.L_x_3965:
[----:B------:R-:W1:Y:S02]  /*332a0*/  LDC.64 R78, c[0x0][0x398] ;  /* 0x0000e600ff4e7b82 */ /* 0x000e640000000a00 */
[----:B-1----:R-:W-:-:S05]  /*332b0*/  IMAD.WIDE R78, R99, 0x4, R78 ;  /* 0x00000004634e7825 */ /* 0x002fca00078e024e */
[----:B------:R1:W-:Y:S02]  /*332c0*/  STG.E desc[UR6][R78.64], R54 ;  /* 0x000000364e007986 */ /* 0x0003e4000c101906 */
.L_x_3964:
[----:B------:R-:W-:Y:S05]  /*332d0*/  BSYNC.RECONVERGENT B3 ;  /* 0x0000000000037941 */ /* 0x000fea0003800200 */
.L_x_3963:
        /* <DEDUP_REMOVED lines=36> */
.L_x_3970:
[----:B------:R-:W-:Y:S05]  /*33520*/  BSYNC.RECONVERGENT B4 ;  /* 0x0000000000047941 */ /* 0x000fea0003800200 */
.L_x_3969:
[----:B------:R-:W1:Y:S02]  /*33530*/  LDC.64 R78, c[0x0][0x398] ;  /* 0x0000e600ff4e7b82 */ /* 0x000e640000000a00 */
[----:B-1----:R-:W-:-:S05]  /*33540*/  IMAD.WIDE R78, R99, 0x4, R78 ;  /* 0x00000004634e7825 */ /* 0x002fca00078e024e */
[----:B------:R1:W-:Y:S02]  /*33550*/  STG.E desc[UR6][R78.64], R54 ;  /* 0x000000364e007986 */ /* 0x0003e4000c101906 */
.L_x_3968:
[----:B------:R-:W-:Y:S05]  /*33560*/  BSYNC.RECONVERGENT B3 ;  /* 0x0000000000037941 */ /* 0x000fea0003800200 */
.L_x_3967:
        /* <DEDUP_REMOVED lines=37> */
.L_x_3974:
[----:B------:R-:W-:Y:S05]  /*337c0*/  BSYNC.RECONVERGENT B4 ;  /* 0x0000000000047941 */ /* 0x000fea0003800200 */
.L_x_3973:
[----:B------:R-:W1:Y:S02]  /*337d0*/  LDC.64 R78, c[0x0][0x398] ;  /* 0x0000e600ff4e7b82 */ /* 0x000e640000000a00 */
[----:B-1----:R-:W-:-:S05]  /*337e0*/  IMAD.WIDE R78, R99, 0x4, R78 ;  /* 0x00000004634e7825 */ /* 0x002fca00078e024e */
[----:B------:R1:W-:Y:S02]  /*337f0*/  STG.E desc[UR6][R78.64], R54 ;  /* 0x000000364e007986 */ /* 0x0003e4000c101906 */
.L_x_3972:
[----:B------:R-:W-:Y:S05]  /*33800*/  BSYNC.RECONVERGENT B3 ;  /* 0x0000000000037941 */ /* 0x000fea0003800200 */
.L_x_3971:
        /* <DEDUP_REMOVED lines=28> */
.L_x_3978:
[----:B------:R-:W-:Y:S05]  /*339d0*/  BSYNC.RECONVERGENT B4 ;  /* 0x0000000000047941 */ /* 0x000fea0003800200 */
.L_x_3977:
[----:B------:R-:W1:Y:S02]  /*339e0*/  LDC.64 R78, c[0x0][0x398] ;  /* 0x0000e600ff4e7b82 */ /* 0x000e640000000a00 */
[----:B-1----:R-:W-:-:S05]  /*339f0*/  IMAD.WIDE R78, R99, 0x4, R78 ;  /* 0x00000004634e7825 */ /* 0x002fca00078e024e */
[----:B------:R2:W-:Y:S02]  /*33a00*/  STG.E desc[UR6][R78.64], R54 ;  /* 0x000000364e007986 */ /* 0x0005e4000c101906 */
.L_x_3976:
[----:B------:R-:W-:Y:S05]  /*33a10*/  BSYNC.RECONVERGENT B3 ;  /* 0x0000000000037941 */ /* 0x000fea0003800200 */
.L_x_3975:
        /* <DEDUP_REMOVED lines=28> */
.L_x_3982:
[----:B------:R-:W-:Y:S05]  /*33be0*/  BSYNC.RECONVERGENT B4 ;  /* 0x0000000000047941 */ /* 0x000fea0003800200 */
.L_x_3981:
[----:B------:R-:W1:Y:S02]  /*33bf0*/  LDC.64 R78, c[0x0][0x398] ;  /* 0x0000e600ff4e7b82 */ /* 0x000e640000000a00 */
[----:B-1----:R-:W-:-:S05]  /*33c00*/  IMAD.WIDE R78, R99, 0x4, R78 ;  /* 0x00000004634e7825 */ /* 0x002fca00078e024e */
[----:B------:R3:W-:Y:S02]  /*33c10*/  STG.E desc[UR6][R78.64], R54 ;  /* 0x000000364e007986 */ /* 0x0007e4000c101906 */
.L_x_3980:
[----:B------:R-:W-:Y:S05]  /*33c20*/  BSYNC.RECONVERGENT B3 ;  /* 0x0000000000037941 */ /* 0x000fea0003800200 */
.L_x_3979:
        /* <DEDUP_REMOVED lines=28> */
.L_x_3986:
[----:B------:R-:W-:Y:S05]  /*33df0*/  BSYNC.RECONVERGENT B4 ;  /* 0x0000000000047941 */ /* 0x000fea0003800200 */
.L_x_3985:
[----:B------:R-:W1:Y:S02]  /*33e00*/  LDC.64 R78, c[0x0][0x398] ;  /* 0x0000e600ff4e7b82 */ /* 0x000e640000000a00 */
[----:B-1----:R-:W-:-:S05]  /*33e10*/  IMAD.WIDE R78, R99, 0x4, R78 ;  /* 0x00000004634e7825 */ /* 0x002fca00078e024e */
[----:B------:R4:W-:Y:S02]  /*33e20*/  STG.E desc[UR6][R78.64], R54 ;  /* 0x000000364e007986 */ /* 0x0009e4000c101906 */
.L_x_3984:
[----:B------:R-:W-:Y:S05]  /*33e30*/  BSYNC.RECONVERGENT B3 ;  /* 0x0000000000037941 */ /* 0x000fea0003800200 */
.L_x_3983:
        /* <DEDUP_REMOVED lines=28> */
.L_x_3990:
[----:B------:R-:W-:Y:S05]  /*34000*/  BSYNC.RECONVERGENT B4 ;  /* 0x0000000000047941 */ /* 0x000fea0003800200 */
.L_x_3989:
[----:B------:R-:W1:Y:S02]  /*34010*/  LDC.64 R78, c[0x0][0x398] ;  /* 0x0000e600ff4e7b82 */ /* 0x000e640000000a00 */
[----:B-1----:R-:W-:-:S05]  /*34020*/  IMAD.WIDE R78, R99, 0x4, R78 ;  /* 0x00000004634e7825 */ /* 0x002fca00078e024e */
[----:B------:R1:W-:Y:S02]  /*34030*/  STG.E desc[UR6][R78.64], R54 ;  /* 0x000000364e007986 */ /* 0x0003e4000c101906 */
.L_x_3988:
[----:B------:R-:W-:Y:S05]  /*34040*/  BSYNC.RECONVERGENT B3 ;  /* 0x0000000000037941 */ /* 0x000fea0003800200 */
.L_x_3987:
        /* <DEDUP_REMOVED lines=30> */
.L_x_3994:
[----:B------:R-:W-:Y:S05]  /*34230*/  BSYNC.RECONVERGENT B4 ;  /* 0x0000000000047941 */ /* 0x000fea0003800200 */
.L_x_3993:
[----:B------:R-:W1:Y:S01]  /*34240*/  LDC.64 R78, c[0x0][0x398] ;  /* 0x0000e600ff4e7b82 */ /* 0x000e620000000a00 */
[----:B------:R-:W-:-:S05]  /*34250*/  IADD3 R99, PT, PT, R46, R99, RZ ;  /* 0x000000632e637210 */ /* 0x000fca0007ffe0ff */
[----:B-1----:R-:W-:-:S05]  /*34260*/  IMAD.WIDE R78, R99, 0x4, R78 ;  /* 0x00000004634e7825 */ /* 0x002fca00078e024e */
[----:B------:R1:W-:Y:S02]  /*34270*/  STG.E desc[UR6][R78.64], R54 ;  /* 0x000000364e007986 */ /* 0x0003e4000c101906 */
.L_x_3992:
[----:B------:R-:W-:Y:S05]  /*34280*/  BSYNC.RECONVERGENT B3 ;  /* 0x0000000000037941 */ /* 0x000fea0003800200 */
.L_x_3991:
        /* <DEDUP_REMOVED lines=39> */
.L_x_3998:
[----:B------:R-:W-:Y:S05]  /*34500*/  BSYNC.RECONVERGENT B4 ;  /* 0x0000000000047941 */ /* 0x000fea0003800200 */
.L_x_3997:
[----:B------:R-:W1:Y:S01]  /*34510*/  LDC.64 R78, c[0x0][0x398] ;  /* 0x0000e600ff4e7b82 */ /* 0x000e620000000a00 */
[----:B------:R-:W-:-:S04]  /*34520*/  IMAD R95, R48, R56, R83 ;  /* 0x00000038305f7224 */ /* 0x000fc800078e0253 */
[----:B-1----:R-:W-:-:S05]  /*34530*/  IMAD.WIDE R78, R95, 0x4, R78 ;  /* 0x000000045f4e7825 */ /* 0x002fca00078e024e */
[----:B------:R1:W-:Y:S02]  /*34540*/  STG.E desc[UR6][R78.64], R54 ;  /* 0x000000364e007986 */ /* 0x0003e4000c101906 */
.L_x_3996:
[----:B------:R-:W-:Y:S05]  /*34550*/  BSYNC.RECONVERGENT B3 ;  /* 0x0000000000037941 */ /* 0x000fea0003800200 */
.L_x_3995:
        /* <DEDUP_REMOVED lines=30> */
.L_x_4002:
[----:B------:R-:W-:Y:S05]  /*34740*/  BSYNC.RECONVERGENT B4 ;  /* 0x0000000000047941 */ /* 0x000fea0003800200 */
.L_x_4001:
[----:B------:R-:W1:Y:S01]  /*34750*/  LDC.64 R78, c[0x0][0x398] ;  /* 0x0000e600ff4e7b82 */ /* 0x000e620000000a00 */
[----:B------:R-:W-:-:S05]  /*34760*/  IMAD R95, R48, R56, R83 ;  /* 0x00000038305f7224 */ /* 0x000fca00078e0253 */
[----:B------:R-:W-:-:S05]  /*34770*/  IADD3 R95, PT, PT, R46, R95, RZ ;  /* 0x0000005f2e5f7210 */ /* 0x000fca0007ffe0ff */
[----:B-1----:R-:W-:-:S05]  /*34780*/  IMAD.WIDE R78, R95, 0x4, R78 ;  /* 0x000000045f4e7825 */ /* 0x002fca00078e024e */
[----:B------:R1:W-:Y:S02]  /*34790*/  STG.E desc[UR6][R78.64], R54 ;  /* 0x000000364e007986 */ /* 0x0003e4000c101906 */
.L_x_4000:
[----:B------:R-:W-:Y:S05]  /*347a0*/  BSYNC.RECONVERGENT B3 ;  /* 0x0000000000037941 */ /* 0x000fea0003800200 */
.L_x_3999:
        /* <DEDUP_REMOVED lines=31> */
.L_x_4006:
[----:B------:R-:W-:Y:S05]  /*349a0*/  BSYNC.RECONVERGENT B4 ;  /* 0x0000000000047941 */ /* 0x000fea0003800200 */
.L_x_4005:
[----:B------:R-:W1:Y:S01]  /*349b0*/  LDC.64 R78, c[0x0][0x398] ;  /* 0x0000e600ff4e7b82 */ /* 0x000e620000000a00 */
[----:B------:R-:W-:-:S05]  /*349c0*/  IMAD R95, R48, R56, R83 ;  /* 0x00000038305f7224 */ /* 0x000fca00078e0253 */
[----:B------:R-:W-:-:S05]  /*349d0*/  IADD3 R95, PT, PT, R46, R95, R46 ;  /* 0x0000005f2e5f7210 */ /* 0x000fca0007ffe02e */
[----:B-1----:R-:W-:-:S05]  /*349e0*/  IMAD.WIDE R78, R95, 0x4, R78 ;  /* 0x000000045f4e7825 */ /* 0x002fca00078e024e */
[----:B------:R1:W-:Y:S02]  /*349f0*/  STG.E desc[UR6][R78.64], R54 ;  /* 0x000000364e007986 */ /* 0x0003e4000c101906 */
.L_x_4004:
[----:B------:R-:W-:Y:S05]  /*34a00*/  BSYNC.RECONVERGENT B3 ;  /* 0x0000000000037941 */ /* 0x000fea0003800200 */
.L_x_4003:
        /* <DEDUP_REMOVED lines=33> */
.L_x_4010:
[----:B------:R-:W-:Y:S05]  /*34c20*/  BSYNC.RECONVERGENT B4 ;  /* 0x0000000000047941 */ /* 0x000fea0003800200 */
.L_x_4009:
[----:B------:R-:W1:Y:S01]  /*34c30*/  LDC.64 R78, c[0x0][0x398] ;  /* 0x0000e600ff4e7b82 */ /* 0x000e620000000a00 */
[----:B------:R-:W-:-:S05]  /*34c40*/  IMAD R95, R48, R56, R83 ;  /* 0x00000038305f7224 */ /* 0x000fca00078e0253 */
[----:B------:R-:W-:-:S04]  /*34c50*/  IADD3 R95, PT, PT, R46, R95, R46 ;  /* 0x0000005f2e5f7210 */ /* 0x000fc80007ffe02e */
[----:B------:R-:W-:-:S05]  /*34c60*/  IADD3 R95, PT, PT, R46, R95, RZ ;  /* 0x0000005f2e5f7210 */ /* 0x000fca0007ffe0ff */
[----:B-1----:R-:W-:-:S05]  /*34c70*/  IMAD.WIDE R78, R95, 0x4, R78 ;  /* 0x000000045f4e7825 */ /* 0x002fca00078e024e */
[----:B------:R1:W-:Y:S02]  /*34c80*/  STG.E desc[UR6][R78.64], R54 ;  /* 0x000000364e007986 */ /* 0x0003e4000c101906 */
.L_x_4008:
[----:B------:R-:W-:Y:S05]  /*34c90*/  BSYNC.RECONVERGENT B3 ;  /* 0x0000000000037941 */ /* 0x000fea0003800200 */
.L_x_4007:
        /* <DEDUP_REMOVED lines=38> */
.L_x_4014:
[----:B------:R-:W-:Y:S05]  /*34f00*/  BSYNC.RECONVERGENT B4 ;  /* 0x0000000000047941 */ /* 0x000fea0003800200 */
.L_x_4013:
[----:B------:R-:W1:Y:S02]  /*34f10*/  LDC.64 R78, c[0x0][0x398] ;  /* 0x0000e600ff4e7b82 */ /* 0x000e640000000a00 */
[----:B-1----:R-:W-:-:S05]  /*34f20*/  IMAD.WIDE R78, R99, 0x4, R78 ;  /* 0x00000004634e7825 */ /* 0x002fca00078e024e */
[----:B------:R1:W-:Y:S02]  /*34f30*/  STG.E desc[UR6][R78.64], R54 ;  /* 0x000000364e007986 */ /* 0x0003e4000c101906 */
.L_x_4012:
[----:B------:R-:W-:Y:S05]  /*34f40*/  BSYNC.RECONVERGENT B3 ;  /* 0x0000000000037941 */ /* 0x000fea0003800200 */
.L_x_4011:
        /* <DEDUP_REMOVED lines=34> */
.L_x_4018:
[----:B------:R-:W-:Y:S05]  /*35170*/  BSYNC.RECONVERGENT B4 ;  /* 0x0000000000047941 */ /* 0x000fea0003800200 */
.L_x_4017:
[----:B------:R-:W1:Y:S02]  /*35180*/  LDC.64 R78, c[0x0][0x398] ;  /* 0x0000e600ff4e7b82 */ /* 0x000e640000000a00 */
[----:B-1----:R-:W-:-:S05]  /*35190*/  IMAD.WIDE R78, R99, 0x4, R78 ;  /* 0x00000004634e7825 */ /* 0x002fca00078e024e */
[----:B------:R1:W-:Y:S02]  /*351a0*/  STG.E desc[UR6][R78.64], R54 ;  /* 0x000000364e007986 */ /* 0x0003e4000c101906 */
.L_x_4016:
[----:B------:R-:W-:Y:S05]  /*351b0*/  BSYNC.RECONVERGENT B3 ;  /* 0x0000000000037941 */ /* 0x000fea0003800200 */
.L_x_4015:
        /* <DEDUP_REMOVED lines=35> */
.L_x_4022:
[----:B------:R-:W-:Y:S05]  /*353f0*/  BSYNC.RECONVERGENT B4 ;  /* 0x0000000000047941 */ /* 0x000fea0003800200 */
.L_x_4021:
[----:B------:R-:W1:Y:S02]  /*35400*/  LDC.64 R78, c[0x0][0x398] ;  /* 0x0000e600ff4e7b82 */ /* 0x000e640000000a00 */
[----:B-1----:R-:W-:-:S05]  /*35410*/  IMAD.WIDE R78, R99, 0x4, R78 ;  /* 0x00000004634e7825 */ /* 0x002fca00078e024e */
[----:B------:R1:W-:Y:S02]  /*35420*/  STG.E desc[UR6][R78.64], R54 ;  /* 0x000000364e007986 */ /* 0x0003e4000c101906 */
.L_x_4020:
[----:B------:R-:W-:Y:S05]  /*35430*/  BSYNC.RECONVERGENT B3 ;  /* 0x0000000000037941 */ /* 0x000fea0003800200 */
.L_x_4019:
        /* <DEDUP_REMOVED lines=35> */
.L_x_4026:
[----:B------:R-:W-:Y:S05]  /*35670*/  BSYNC.RECONVERGENT B4 ;  /* 0x0000000000047941 */ /* 0x000fea0003800200 */
.L_x_4025:
[----:B------:R-:W1:Y:S02]  /*35680*/  LDC.64 R78, c[0x0][0x398] ;  /* 0x0000e600ff4e7b82 */ /* 0x000e640000000a00 */
[----:B-1----:R-:W-:-:S05]  /*35690*/  IMAD.WIDE R78, R99, 0x4, R78 ;  /* 0x00000004634e7825 */ /* 0x002fca00078e024e */
[----:B------:R1:W-:Y:S02]  /*356a0*/  STG.E desc[UR6][R78.64], R54 ;  /* 0x000000364e007986 */ /* 0x0003e4000c101906 */
.L_x_4024:
[----:B------:R-:W-:Y:S05]  /*356b0*/  BSYNC.RECONVERGENT B3 ;  /* 0x0000000000037941 */ /* 0x000fea0003800200 */
.L_x_4023:
        /* <DEDUP_REMOVED lines=36> */
.L_x_4030:
[----:B------:R-:W-:Y:S05]  /*35900*/  BSYNC.RECONVERGENT B4 ;  /* 0x0000000000047941 */ /* 0x000fea0003800200 */
.L_x_4029:
[----:B------:R-:W1:Y:S02]  /*35910*/  LDC.64 R78, c[0x0][0x398] ;  /* 0x0000e600ff4e7b82 */ /* 0x000e640000000a00 */
[----:B-1----:R-:W-:-:S05]  /*35920*/  IMAD.WIDE R78, R99, 0x4, R78 ;  /* 0x00000004634e7825 */ /* 0x002fca00078e024e */
[----:B------:R1:W-:Y:S02]  /*35930*/  STG.E desc[UR6][R78.64], R54 ;  /* 0x000000364e007986 */ /* 0x0003e4000c101906 */
.L_x_4028:
[----:B------:R-:W-:Y:S05]  /*35940*/  BSYNC.RECONVERGENT B3 ;  /* 0x0000000000037941 */ /* 0x000fea0003800200 */
.L_x_4027:
        /* <DEDUP_REMOVED lines=36> */
.L_x_4034:
[----:B------:R-:W-:Y:S05]  /*35b90*/  BSYNC.RECONVERGENT B4 ;  /* 0x0000000000047941 */ /* 0x000fea0003800200 */
.L_x_4033:
[----:B------:R-:W1:Y:S02]  /*35ba0*/  LDC.64 R78, c[0x0][0x398] ;  /* 0x0000e600ff4e7b82 */ /* 0x000e640000000a00 */
[----:B-1----:R-:W-:-:S05]  /*35bb0*/  IMAD.WIDE R78, R99, 0x4, R78 ;  /* 0x00000004634e7825 */ /* 0x002fca00078e024e */
[----:B------:R1:W-:Y:S02]  /*35bc0*/  STG.E desc[UR6][R78.64], R54 ;  /* 0x000000364e007986 */ /* 0x0003e4000c101906 */
.L_x_4032:
[----:B------:R-:W-:Y:S05]  /*35bd0*/  BSYNC.RECONVERGENT B3 ;  /* 0x0000000000037941 */ /* 0x000fea0003800200 */
.L_x_4031:
        /* <DEDUP_REMOVED lines=37> */
.L_x_4038:
[----:B------:R-:W-:Y:S05]  /*35e30*/  BSYNC.RECONVERGENT B4 ;  /* 0x0000000000047941 */ /* 0x000fea0003800200 */
.L_x_4037:
[----:B------:R-:W1:Y:S02]  /*35e40*/  LDC.64 R78, c[0x0][0x398] ;  /* 0x0000e600ff4e7b82 */ /* 0x000e640000000a00 */
[----:B-1----:R-:W-:-:S05]  /*35e50*/  IMAD.WIDE R78, R99, 0x4, R78 ;  /* 0x00000004634e7825 */ /* 0x002fca00078e024e */
[----:B------:R1:W-:Y:S02]  /*35e60*/  STG.E desc[UR6][R78.64], R54 ;  /* 0x000000364e007986 */ /* 0x0003e4000c101906 */
.L_x_4036:
[----:B------:R-:W-:Y:S05]  /*35e70*/  BSYNC.RECONVERGENT B3 ;  /* 0x0000000000037941 */ /* 0x000fea0003800200 */
.L_x_4035:
        /* <DEDUP_REMOVED lines=28> */
.L_x_4042:
[----:B------:R-:W-:Y:S05]  /*36040*/  BSYNC.RECONVERGENT B4 ;  /* 0x0000000000047941 */ /* 0x000fea0003800200 */
.L_x_4041:
[----:B------:R-:W1:Y:S02]  /*36050*/  LDC.64 R78, c[0x0][0x398] ;  /* 0x0000e600ff4e7b82 */ /* 0x000e640000000a00 */
[----:B-1----:R-:W-:-:S05]  /*36060*/  IMAD.WIDE R78, R99, 0x4, R78 ;  /* 0x00000004634e7825 */ /* 0x002fca00078e024e */
[----:B------:R2:W-:Y:S02]  /*36070*/  STG.E desc[UR6][R78.64], R54 ;  /* 0x000000364e007986 */ /* 0x0005e4000c101906 */
.L_x_4040:
[----:B------:R-:W-:Y:S05]  /*36080*/  BSYNC.RECONVERGENT B3 ;  /* 0x0000000000037941 */ /* 0x000fea0003800200 */
.L_x_4039:
        /* <DEDUP_REMOVED lines=28> */
.L_x_4046:
[----:B------:R-:W-:Y:S05]  /*36250*/  BSYNC.RECONVERGENT B4 ;  /* 0x0000000000047941 */ /* 0x000fea0003800200 */
.L_x_4045:
[----:B------:R-:W1:Y:S02]  /*36260*/  LDC.64 R78, c[0x0][0x398] ;  /* 0x0000e600ff4e7b82 */ /* 0x000e640000000a00 */
[----:B-1----:R-:W-:-:S05]  /*36270*/  IMAD.WIDE R78, R99, 0x4, R78 ;  /* 0x00000004634e7825 */ /* 0x002fca00078e024e */
[----:B------:R3:W-:Y:S02]  /*36280*/  STG.E desc[UR6][R78.64], R54 ;  /* 0x000000364e007986 */ /* 0x0007e4000c101906 */
.L_x_4044:
[----:B------:R-:W-:Y:S05]  /*36290*/  BSYNC.RECONVERGENT B3 ;  /* 0x0000000000037941 */ /* 0x000fea0003800200 */
.L_x_4043:
        /* <DEDUP_REMOVED lines=28> */
.L_x_4050:
[----:B------:R-:W-:Y:S05]  /*36460*/  BSYNC.RECONVERGENT B4 ;  /* 0x0000000000047941 */ /* 0x000fea0003800200 */
.L_x_4049:
[----:B------:R-:W1:Y:S02]  /*36470*/  LDC.64 R78, c[0x0][0x398] ;  /* 0x0000e600ff4e7b82 */ /* 0x000e640000000a00 */
[----:B-1----:R-:W-:-:S05]  /*36480*/  IMAD.WIDE R78, R99, 0x4, R78 ;  /* 0x00000004634e7825 */ /* 0x002fca00078e024e */
[----:B------:R4:W-:Y:S02]  /*36490*/  STG.E desc[UR6][R78.64], R54 ;  /* 0x000000364e007986 */ /* 0x0009e4000c101906 */
.L_x_4048:
[----:B------:R-:W-:Y:S05]  /*364a0*/  BSYNC.RECONVERGENT B3 ;  /* 0x0000000000037941 */ /* 0x000fea0003800200 */
.L_x_4047:
        /* <DEDUP_REMOVED lines=28> */
.L_x_4054:
[----:B------:R-:W-:Y:S05]  /*36670*/  BSYNC.RECONVERGENT B4 ;  /* 0x0000000000047941 */ /* 0x000fea0003800200 */
.L_x_4053:
[----:B------:R-:W1:Y:S02]  /*36680*/  LDC.64 R78, c[0x0][0x398] ;  /* 0x0000e600ff4e7b82 */ /* 0x000e640000000a00 */
[----:B-1----:R-:W-:-:S05]  /*36690*/  IMAD.WIDE R78, R99, 0x4, R78 ;  /* 0x00000004634e7825 */ /* 0x002fca00078e024e */
[----:B------:R1:W-:Y:S02]  /*366a0*/  STG.E desc[UR6][R78.64], R54 ;  /* 0x000000364e007986 */ /* 0x0003e4000c101906 */
.L_x_4052:
[----:B------:R-:W-:Y:S05]  /*366b0*/  BSYNC.RECONVERGENT B3 ;  /* 0x0000000000037941 */ /* 0x000fea0003800200 */
.L_x_4051:
        /* <DEDUP_REMOVED lines=30> */
.L_x_4058:
[----:B------:R-:W-:Y:S05]  /*368a0*/  BSYNC.RECONVERGENT B4 ;  /* 0x0000000000047941 */ /* 0x000fea0003800200 */
.L_x_4057:
[----:B------:R-:W1:Y:S01]  /*368b0*/  LDC.64 R78, c[0x0][0x398] ;  /* 0x0000e600ff4e7b82 */ /* 0x000e620000000a00 */
[----:B------:R-:W-:-:S05]  /*368c0*/  IADD3 R99, PT, PT, R46, R99, RZ ;  /* 0x000000632e637210 */ /* 0x000fca0007ffe0ff */
[----:B-1----:R-:W-:-:S05]  /*368d0*/  IMAD.WIDE R78, R99, 0x4, R78 ;  /* 0x00000004634e7825 */ /* 0x002fca00078e024e */
[----:B------:R1:W-:Y:S02]  /*368e0*/  STG.E desc[UR6][R78.64], R54 ;  /* 0x000000364e007986 */ /* 0x0003e4000c101906 */
.L_x_4056:
[----:B------:R-:W-:Y:S05]  /*368f0*/  BSYNC.RECONVERGENT B3 ;  /* 0x0000000000037941 */ /* 0x000fea0003800200 */
.L_x_4055:
        /* <DEDUP_REMOVED lines=39> */
.L_x_4062:
[----:B------:R-:W-:Y:S05]  /*36b70*/  BSYNC.RECONVERGENT B4 ;  /* 0x0000000000047941 */ /* 0x000fea0003800200 */
.L_x_4061:
[----:B------:R-:W1:Y:S01]  /*36b80*/  LDC.64 R78, c[0x0][0x398] ;  /* 0x0000e600ff4e7b82 */ /* 0x000e620000000a00 */
[----:B------:R-:W-:-:S04]  /*36b90*/  IMAD R95, R48, R56, R83 ;  /* 0x00000038305f7224 */ /* 0x000fc800078e0253 */
[----:B-1----:R-:W-:-:S05]  /*36ba0*/  IMAD.WIDE R78, R95, 0x4, R78 ;  /* 0x000000045f4e7825 */ /* 0x002fca00078e024e */
[----:B------:R1:W-:Y:S02]  /*36bb0*/  STG.E desc[UR6][R78.64], R54 ;  /* 0x000000364e007986 */ /* 0x0003e4000c101906 */
.L_x_4060:
[----:B------:R-:W-:Y:S05]  /*36bc0*/  BSYNC.RECONVERGENT B3 ;  /* 0x0000000000037941 */ /* 0x000fea0003800200 */
.L_x_4059:
        /* <DEDUP_REMOVED lines=30> */
.L_x_4066:
[----:B------:R-:W-:Y:S05]  /*36db0*/  BSYNC.RECONVERGENT B4 ;  /* 0x0000000000047941 */ /* 0x000fea0003800200 */
.L_x_4065:
[----:B------:R-:W1:Y:S01]  /*36dc0*/  LDC.64 R78, c[0x0][0x398] ;  /* 0x0000e600ff4e7b82 */ /* 0x000e620000000a00 */
[----:B------:R-:W-:-:S05]  /*36dd0*/  IMAD R95, R48, R56, R83 ;  /* 0x00000038305f7224 */ /* 0x000fca00078e0253 */
[----:B------:R-:W-:-:S05]  /*36de0*/  IADD3 R95, PT, PT, R46, R95, RZ ;  /* 0x0000005f2e5f7210 */ /* 0x000fca0007ffe0ff */
[----:B-1----:R-:W-:-:S05]  /*36df0*/  IMAD.WIDE R78, R95, 0x4, R78 ;  /* 0x000000045f4e7825 */ /* 0x002fca00078e024e */
[----:B------:R1:W-:Y:S02]  /*36e00*/  STG.E desc[UR6][R78.64], R54 ;  /* 0x000000364e007986 */ /* 0x0003e4000c101906 */
.L_x_4064:
[----:B------:R-:W-:Y:S05]  /*36e10*/  BSYNC.RECONVERGENT B3 ;  /* 0x0000000000037941 */ /* 0x000fea0003800200 */
.L_x_4063:
        /* <DEDUP_REMOVED lines=31> */
.L_x_4070:
[----:B------:R-:W-:Y:S05]  /*37010*/  BSYNC.RECONVERGENT B4 ;  /* 0x0000000000047941 */ /* 0x000fea0003800200 */
.L_x_4069:
[----:B------:R-:W1:Y:S01]  /*37020*/  LDC.64 R78, c[0x0][0x398] ;  /* 0x0000e600ff4e7b82 */ /* 0x000e620000000a00 */
[----:B------:R-:W-:-:S05]  /*37030*/  IMAD R95, R48, R56, R83 ;  /* 0x00000038305f7224 */ /* 0x000fca00078e0253 */
[----:B------:R-:W-:-:S05]  /*37040*/  IADD3 R95, PT, PT, R46, R95, R46 ;  /* 0x0000005f2e5f7210 */ /* 0x000fca0007ffe02e */
[----:B-1----:R-:W-:-:S05]  /*37050*/  IMAD.WIDE R78, R95, 0x4, R78 ;  /* 0x000000045f4e7825 */ /* 0x002fca00078e024e */
[----:B------:R1:W-:Y:S02]  /*37060*/  STG.E desc[UR6][R78.64], R54 ;  /* 0x000000364e007986 */ /* 0x0003e4000c101906 */
.L_x_4068:
[----:B------:R-:W-:Y:S05]  /*37070*/  BSYNC.RECONVERGENT B3 ;  /* 0x0000000000037941 */ /* 0x000fea0003800200 */
.L_x_4067:
        /* <DEDUP_REMOVED lines=33> */
.L_x_4074:
[----:B------:R-:W-:Y:S05]  /*37290*/  BSYNC.RECONVERGENT B4 ;  /* 0x0000000000047941 */ /* 0x000fea0003800200 */
.L_x_4073:
[----:B------:R-:W1:Y:S01]  /*372a0*/  LDC.64 R78, c[0x0][0x398] ;  /* 0x0000e600ff4e7b82 */ /* 0x000e620000000a00 */
[----:B------:R-:W-:-:S05]  /*372b0*/  IMAD R95, R48, R56, R83 ;  /* 0x00000038305f7224 */ /* 0x000fca00078e0253 */
[----:B------:R-:W-:-:S04]  /*372c0*/  IADD3 R95, PT, PT, R46, R95, R46 ;  /* 0x0000005f2e5f7210 */ /* 0x000fc80007ffe02e */
[----:B------:R-:W-:-:S05]  /*372d0*/  IADD3 R95, PT, PT, R46, R95, RZ ;  /* 0x0000005f2e5f7210 */ /* 0x000fca0007ffe0ff */
[----:B-1----:R-:W-:-:S05]  /*372e0*/  IMAD.WIDE R78, R95, 0x4, R78 ;  /* 0x000000045f4e7825 */ /* 0x002fca00078e024e */
[----:B------:R1:W-:Y:S02]  /*372f0*/  STG.E desc[UR6][R78.64], R54 ;  /* 0x000000364e007986 */ /* 0x0003e4000c101906 */
.L_x_4072:
[----:B------:R-:W-:Y:S05]  /*37300*/  BSYNC.RECONVERGENT B3 ;  /* 0x0000000000037941 */ /* 0x000fea0003800200 */
.L_x_4071:
        /* <DEDUP_REMOVED lines=38> */
.L_x_4078:
[----:B------:R-:W-:Y:S05]  /*37570*/  BSYNC.RECONVERGENT B4 ;  /* 0x0000000000047941 */ /* 0x000fea0003800200 */
.L_x_4077:
[----:B------:R-:W1:Y:S02]  /*37580*/  LDC.64 R78, c[0x0][0x398] ;  /* 0x0000e600ff4e7b82 */ /* 0x000e640000000a00 */
[----:B-1----:R-:W-:-:S05]  /*37590*/  IMAD.WIDE R78, R99, 0x4, R78 ;  /* 0x00000004634e7825 */ /* 0x002fca00078e024e */
[----:B------:R1:W-:Y:S02]  /*375a0*/  STG.E desc[UR6][R78.64], R54 ;  /* 0x000000364e007986 */ /* 0x0003e4000c101906 */
.L_x_4076:
[----:B------:R-:W-:Y:S05]  /*375b0*/  BSYNC.RECONVERGENT B3 ;  /* 0x0000000000037941 */ /* 0x000fea0003800200 */
.L_x_4075:
        /* <DEDUP_REMOVED lines=34> */
.L_x_4082:
[----:B------:R-:W-:Y:S05]  /*377e0*/  BSYNC.RECONVERGENT B4 ;  /* 0x0000000000047941 */ /* 0x000fea0003800200 */
.L_x_4081:
[----:B------:R-:W1:Y:S02]  /*377f0*/  LDC.64 R78, c[0x0][0x398] ;  /* 0x0000e600ff4e7b82 */ /* 0x000e640000000a00 */
[----:B-1----:R-:W-:-:S05]  /*37800*/  IMAD.WIDE R78, R99, 0x4, R78 ;  /* 0x00000004634e7825 */ /* 0x002fca00078e024e */
[----:B------:R1:W-:Y:S02]  /*37810*/  STG.E desc[UR6][R78.64], R54 ;  /* 0x000000364e007986 */ /* 0x0003e4000c101906 */
.L_x_4080:
[----:B------:R-:W-:Y:S05]  /*37820*/  BSYNC.RECONVERGENT B3 ;  /* 0x0000000000037941 */ /* 0x000fea0003800200 */
.L_x_4079:
        /* <DEDUP_REMOVED lines=35> */
.L_x_4086:
[----:B------:R-:W-:Y:S05]  /*37a60*/  BSYNC.RECONVERGENT B4 ;  /* 0x0000000000047941 */ /* 0x000fea0003800200 */
.L_x_4085:
[----:B------:R-:W1:Y:S02]  /*37a70*/  LDC.64 R78, c[0x0][0x398] ;  /* 0x0000e600ff4e7b82 */ /* 0x000e640000000a00 */
[----:B-1----:R-:W-:-:S05]  /*37a80*/  IMAD.WIDE R78, R99, 0x4, R78 ;  /* 0x00000004634e7825 */ /* 0x002fca00078e024e */
[----:B------:R1:W-:Y:S02]  /*37a90*/  STG.E desc[UR6][R78.64], R54 ;  /* 0x000000364e007986 */ /* 0x0003e4000c101906 */
.L_x_4084:
[----:B------:R-:W-:Y:S05]  /*37aa0*/  BSYNC.RECONVERGENT B3 ;  /* 0x0000000000037941 */ /* 0x000fea0003800200 */
.L_x_4083:
        /* <DEDUP_REMOVED lines=35> */
.L_x_4090:
[----:B------:R-:W-:Y:S05]  /*37ce0*/  BSYNC.RECONVERGENT B4 ;  /* 0x0000000000047941 */ /* 0x000fea0003800200 */
.L_x_4089:
[----:B------:R-:W1:Y:S02]  /*37cf0*/  LDC.64 R78, c[0x0][0x398] ;  /* 0x0000e600ff4e7b82 */ /* 0x000e640000000a00 */
[----:B-1----:R-:W-:-:S05]  /*37d00*/  IMAD.WIDE R78, R99, 0x4, R78 ;  /* 0x00000004634e7825 */ /* 0x002fca00078e024e */
[----:B------:R1:W-:Y:S02]  /*37d10*/  STG.E desc[UR6][R78.64], R54 ;  /* 0x000000364e007986 */ /* 0x0003e4000c101906 */
.L_x_4088:
[----:B------:R-:W-:Y:S05]  /*37d20*/  BSYNC.RECONVERGENT B3 ;  /* 0x0000000000037941 */ /* 0x000fea0003800200 */
.L_x_4087:
        /* <DEDUP_REMOVED lines=36> */
.L_x_4094:
[----:B------:R-:W-:Y:S05]  /*37f70*/  BSYNC.RECONVERGENT B4 ;  /* 0x0000000000047941 */ /* 0x000fea0003800200 */
.L_x_4093:
[----:B------:R-:W1:Y:S02]  /*37f80*/  LDC.64 R78, c[0x0][0x398] ;  /* 0x0000e600ff4e7b82 */ /* 0x000e640000000a00 */
[----:B-1----:R-:W-:-:S05]  /*37f90*/  IMAD.WIDE R78, R99, 0x4, R78 ;  /* 0x00000004634e7825 */ /* 0x002fca00078e024e */
[----:B------:R1:W-:Y:S02]  /*37fa0*/  STG.E desc[UR6][R78.64], R54 ;  /* 0x000000364e007986 */ /* 0x0003e4000c101906 */
.L_x_4092:
[----:B------:R-:W-:Y:S05]  /*37fb0*/  BSYNC.RECONVERGENT B3 ;  /* 0x0000000000037941 */ /* 0x000fea0003800200 */
.L_x_4091:
        /* <DEDUP_REMOVED lines=36> */
.L_x_4098:
[----:B------:R-:W-:Y:S05]  /*38200*/  BSYNC.RECONVERGENT B4 ;  /* 0x0000000000047941 */ /* 0x000fea0003800200 */
.L_x_4097:
[----:B------:R-:W1:Y:S02]  /*38210*/  LDC.64 R78, c[0x0][0x398] ;  /* 0x0000e600ff4e7b82 */ /* 0x000e640000000a00 */
[----:B-1----:R-:W-:-:S05]  /*38220*/  IMAD.WIDE R78, R99, 0x4, R78 ;  /* 0x00000004634e7825 */ /* 0x002fca00078e024e */
[----:B------:R1:W-:Y:S02]  /*38230*/  STG.E desc[UR6][R78.64], R54 ;  /* 0x000000364e007986 */ /* 0x0003e4000c101906 */
.L_x_4096:
[----:B------:R-:W-:Y:S05]  /*38240*/  BSYNC.RECONVERGENT B3 ;  /* 0x0000000000037941 */ /* 0x000fea0003800200 */
.L_x_4095:
        /* <DEDUP_REMOVED lines=37> */
.L_x_4102:
[----:B------:R-:W-:Y:S05]  /*384a0*/  BSYNC.RECONVERGENT B4 ;  /* 0x0000000000047941 */ /* 0x000fea0003800200 */
.L_x_4101:
[----:B------:R-:W1:Y:S02]  /*384b0*/  LDC.64 R78, c[0x0][0x398] ;  /* 0x0000e600ff4e7b82 */ /* 0x000e640000000a00 */
[----:B-1----:R-:W-:-:S05]  /*384c0*/  IMAD.WIDE R78, R99, 0x4, R78 ;  /* 0x00000004634e7825 */ /* 0x002fca00078e024e */
[----:B------:R1:W-:Y:S02]  /*384d0*/  STG.E desc[UR6][R78.64], R54 ;  /* 0x000000364e007986 */ /* 0x0003e4000c101906 */
.L_x_4100:
[----:B------:R-:W-:Y:S05]  /*384e0*/  BSYNC.RECONVERGENT B3 ;  /* 0x0000000000037941 */ /* 0x000fea0003800200 */
.L_x_4099:
        /* <DEDUP_REMOVED lines=28> */
.L_x_4106:
[----:B------:R-:W-:Y:S05]  /*386b0*/  BSYNC.RECONVERGENT B4 ;  /* 0x0000000000047941 */ /* 0x000fea0003800200 */
.L_x_4105:
[----:B------:R-:W1:Y:S02]  /*386c0*/  LDC.64 R78, c[0x0][0x398] ;  /* 0x0000e600ff4e7b82 */ /* 0x000e640000000a00 */
[----:B-1----:R-:W-:-:S05]  /*386d0*/  IMAD.WIDE R78, R99, 0x4, R78 ;  /* 0x00000004634e7825 */ /* 0x002fca00078e024e */
[----:B------:R2:W-:Y:S02]  /*386e0*/  STG.E desc[UR6][R78.64], R54 ;  /* 0x000000364e007986 */ /* 0x0005e4000c101906 */
.L_x_4104:
[----:B------:R-:W-:Y:S05]  /*386f0*/  BSYNC.RECONVERGENT B3 ;  /* 0x0000000000037941 */ /* 0x000fea0003800200 */
.L_x_4103:
        /* <DEDUP_REMOVED lines=28> */
.L_x_4110:
[----:B------:R-:W-:Y:S05]  /*388c0*/  BSYNC.RECONVERGENT B4 ;  /* 0x0000000000047941 */ /* 0x000fea0003800200 */
.L_x_4109:
[----:B------:R-:W1:Y:S02]  /*388d0*/  LDC.64 R78, c[0x0][0x398] ;  /* 0x0000e600ff4e7b82 */ /* 0x000e640000000a00 */
[----:B-1----:R-:W-:-:S05]  /*388e0*/  IMAD.WIDE R78, R99, 0x4, R78 ;  /* 0x00000004634e7825 */ /* 0x002fca00078e024e */
[----:B------:R3:W-:Y:S02]  /*388f0*/  STG.E desc[UR6][R78.64], R54 ;  /* 0x000000364e007986 */ /* 0x0007e4000c101906 */
.L_x_4108:
[----:B------:R-:W-:Y:S05]  /*38900*/  BSYNC.RECONVERGENT B3 ;  /* 0x0000000000037941 */ /* 0x000fea0003800200 */
.L_x_4107:
        /* <DEDUP_REMOVED lines=28> */
.L_x_4114:
[----:B------:R-:W-:Y:S05]  /*38ad0*/  BSYNC.RECONVERGENT B4 ;  /* 0x0000000000047941 */ /* 0x000fea0003800200 */
.L_x_4113:
[----:B------:R-:W1:Y:S02]  /*38ae0*/  LDC.64 R78, c[0x0][0x398] ;  /* 0x0000e600ff4e7b82 */ /* 0x000e640000000a00 */
[----:B-1----:R-:W-:-:S05]  /*38af0*/  IMAD.WIDE R78, R99, 0x4, R78 ;  /* 0x00000004634e7825 */ /* 0x002fca00078e024e */
[----:B------:R4:W-:Y:S02]  /*38b00*/  STG.E desc[UR6][R78.64], R54 ;  /* 0x000000364e007986 */ /* 0x0009e4000c101906 */
.L_x_4112:
[----:B------:R-:W-:Y:S05]  /*38b10*/  BSYNC.RECONVERGENT B3 ;  /* 0x0000000000037941 */ /* 0x000fea0003800200 */
.L_x_4111:
        /* <DEDUP_REMOVED lines=28> */
.L_x_4118:
[----:B------:R-:W-:Y:S05]  /*38ce0*/  BSYNC.RECONVERGENT B4 ;  /* 0x0000000000047941 */ /* 0x000fea0003800200 */
.L_x_4117:
[----:B------:R-:W1:Y:S02]  /*38cf0*/  LDC.64 R78, c[0x0][0x398] ;  /* 0x0000e600ff4e7b82 */ /* 0x000e640000000a00 */
[----:B-1----:R-:W-:-:S05]  /*38d00*/  IMAD.WIDE R78, R99, 0x4, R78 ;  /* 0x00000004634e7825 */ /* 0x002fca00078e024e */
[----:B------:R1:W-:Y:S02]  /*38d10*/  STG.E desc[UR6][R78.64], R54 ;  /* 0x000000364e007986 */ /* 0x0003e4000c101906 */
.L_x_4116:
[----:B------:R-:W-:Y:S05]  /*38d20*/  BSYNC.RECONVERGENT B3 ;  /* 0x0000000000037941 */ /* 0x000fea0003800200 */
.L_x_4115:
        /* <DEDUP_REMOVED lines=30> */
.L_x_4122:
[----:B------:R-:W-:Y:S05]  /*38f10*/  BSYNC.RECONVERGENT B4 ;  /* 0x0000000000047941 */ /* 0x000fea0003800200 */
.L_x_4121:
[----:B------:R-:W1:Y:S01]  /*38f20*/  LDC.64 R78, c[0x0][0x398] ;  /* 0x0000e600ff4e7b82 */ /* 0x000e620000000a00 */
[----:B------:R-:W-:-:S05]  /*38f30*/  IADD3 R99, PT, PT, R46, R99, RZ ;  /* 0x000000632e637210 */ /* 0x000fca0007ffe0ff */
[----:B-1----:R-:W-:-:S05]  /*38f40*/  IMAD.WIDE R78, R99, 0x4, R78 ;  /* 0x00000004634e7825 */ /* 0x002fca00078e024e */
[----:B------:R1:W-:Y:S02]  /*38f50*/  STG.E desc[UR6][R78.64], R54 ;  /* 0x000000364e007986 */ /* 0x0003e4000c101906 */
.L_x_4120:
[----:B------:R-:W-:Y:S05]  /*38f60*/  BSYNC.RECONVERGENT B3 ;  /* 0x0000000000037941 */ /* 0x000fea0003800200 */
.L_x_4119:
        /* <DEDUP_REMOVED lines=39> */
.L_x_4126:
[----:B------:R-:W-:Y:S05]  /*391e0*/  BSYNC.RECONVERGENT B4 ;  /* 0x0000000000047941 */ /* 0x000fea0003800200 */
.L_x_4125:
[----:B------:R-:W1:Y:S01]  /*391f0*/  LDC.64 R78, c[0x0][0x398] ;  /* 0x0000e600ff4e7b82 */ /* 0x000e620000000a00 */
[----:B------:R-:W-:-:S04]  /*39200*/  IMAD R95, R48, R56, R83 ;  /* 0x00000038305f7224 */ /* 0x000fc800078e0253 */
[----:B-1----:R-:W-:-:S05]  /*39210*/  IMAD.WIDE R78, R95, 0x4, R78 ;  /* 0x000000045f4e7825 */ /* 0x002fca00078e024e */
[----:B------:R1:W-:Y:S02]  /*39220*/  STG.E desc[UR6][R78.64], R54 ;  /* 0x000000364e007986 */ /* 0x0003e4000c101906 */
.L_x_4124:
[----:B------:R-:W-:Y:S05]  /*39230*/  BSYNC.RECONVERGENT B3 ;  /* 0x0000000000037941 */ /* 0x000fea0003800200 */
.L_x_4123:
        /* <DEDUP_REMOVED lines=30> */
.L_x_4130:
[----:B------:R-:W-:Y:S05]  /*39420*/  BSYNC.RECONVERGENT B4 ;  /* 0x0000000000047941 */ /* 0x000fea0003800200 */
.L_x_4129:
[----:B------:R-:W1:Y:S01]  /*39430*/  LDC.64 R78, c[0x0][0x398] ;  /* 0x0000e600ff4e7b82 */ /* 0x000e620000000a00 */
[----:B------:R-:W-:-:S05]  /*39440*/  IMAD R95, R48, R56, R83 ;  /* 0x00000038305f7224 */ /* 0x000fca00078e0253 */
[----:B------:R-:W-:-:S05]  /*39450*/  IADD3 R95, PT, PT, R46, R95, RZ ;  /* 0x0000005f2e5f7210 */ /* 0x000fca0007ffe0ff */
[----:B-1----:R-:W-:-:S05]  /*39460*/  IMAD.WIDE R78, R95, 0x4, R78 ;  /* 0x000000045f4e7825 */ /* 0x002fca00078e024e */
[----:B------:R1:W-:Y:S02]  /*39470*/  STG.E desc[UR6][R78.64], R54 ;  /* 0x000000364e007986 */ /* 0x0003e4000c101906 */
.L_x_4128:
[----:B------:R-:W-:Y:S05]  /*39480*/  BSYNC.RECONVERGENT B3 ;  /* 0x0000000000037941 */ /* 0x000fea0003800200 */
.L_x_4127:
        /* <DEDUP_REMOVED lines=31> */
.L_x_4134:
[----:B------:R-:W-:Y:S05]  /*39680*/  BSYNC.RECONVERGENT B4 ;  /* 0x0000000000047941 */ /* 0x000fea0003800200 */
.L_x_4133:
[----:B------:R-:W1:Y:S01]  /*39690*/  LDC.64 R78, c[0x0][0x398] ;  /* 0x0000e600ff4e7b82 */ /* 0x000e620000000a00 */
[----:B------:R-:W-:-:S05]  /*396a0*/  IMAD R95, R48, R56, R83 ;  /* 0x00000038305f7224 */ /* 0x000fca00078e0253 */
[----:B------:R-:W-:-:S05]  /*396b0*/  IADD3 R95, PT, PT, R46, R95, R46 ;  /* 0x0000005f2e5f7210 */ /* 0x000fca0007ffe02e */
[----:B-1----:R-:W-:-:S05]  /*396c0*/  IMAD.WIDE R78, R95, 0x4, R78 ;  /* 0x000000045f4e7825 */ /* 0x002fca00078e024e */
[----:B------:R1:W-:Y:S02]  /*396d0*/  STG.E desc[UR6][R78.64], R54 ;  /* 0x000000364e007986 */ /* 0x0003e4000c101906 */
.L_x_4132:
[----:B------:R-:W-:Y:S05]  /*396e0*/  BSYNC.RECONVERGENT B3 ;  /* 0x0000000000037941 */ /* 0x000fea0003800200 */
.L_x_4131:
        /* <DEDUP_REMOVED lines=33> */
.L_x_4138:
[----:B------:R-:W-:Y:S05]  /*39900*/  BSYNC.RECONVERGENT B4 ;  /* 0x0000000000047941 */ /* 0x000fea0003800200 */
.L_x_4137:
[----:B------:R-:W1:Y:S01]  /*39910*/  LDC.64 R78, c[0x0][0x398] ;  /* 0x0000e600ff4e7b82 */ /* 0x000e620000000a00 */
[----:B------:R-:W-:-:S05]  /*39920*/  IMAD R95, R48, R56, R83 ;  /* 0x00000038305f7224 */ /* 0x000fca00078e0253 */
[----:B------:R-:W-:-:S04]  /*39930*/  IADD3 R95, PT, PT, R46, R95, R46 ;  /* 0x0000005f2e5f7210 */ /* 0x000fc80007ffe02e */
[----:B------:R-:W-:-:S05]  /*39940*/  IADD3 R95, PT, PT, R46, R95, RZ ;  /* 0x0000005f2e5f7210 */ /* 0x000fca0007ffe0ff */
[----:B-1----:R-:W-:-:S05]  /*39950*/  IMAD.WIDE R78, R95, 0x4, R78 ;  /* 0x000000045f4e7825 */ /* 0x002fca00078e024e */
[----:B------:R1:W-:Y:S02]  /*39960*/  STG.E desc[UR6][R78.64], R54 ;  /* 0x000000364e007986 */ /* 0x0003e4000c101906 */
.L_x_4136:
[----:B------:R-:W-:Y:S05]  /*39970*/  BSYNC.RECONVERGENT B3 ;  /* 0x0000000000037941 */ /* 0x000fea0003800200 */
.L_x_4135:
        /* <DEDUP_REMOVED lines=38> */
.L_x_4142:
[----:B------:R-:W-:Y:S05]  /*39be0*/  BSYNC.RECONVERGENT B4 ;  /* 0x0000000000047941 */ /* 0x000fea0003800200 */
.L_x_4141:
[----:B------:R-:W1:Y:S02]  /*39bf0*/  LDC.64 R78, c[0x0][0x398] ;  /* 0x0000e600ff4e7b82 */ /* 0x000e640000000a00 */
[----:B-1----:R-:W-:-:S05]  /*39c00*/  IMAD.WIDE R78, R99, 0x4, R78 ;  /* 0x00000004634e7825 */ /* 0x002fca00078e024e */
[----:B------:R1:W-:Y:S02]  /*39c10*/  STG.E desc[UR6][R78.64], R54 ;  /* 0x000000364e007986 */ /* 0x0003e4000c101906 */
.L_x_4140:
[----:B------:R-:W-:Y:S05]  /*39c20*/  BSYNC.RECONVERGENT B3 ;  /* 0x0000000000037941 */ /* 0x000fea0003800200 */
.L_x_4139:
        /* <DEDUP_REMOVED lines=34> */
.L_x_4146:
[----:B------:R-:W-:Y:S05]  /*39e50*/  BSYNC.RECONVERGENT B4 ;  /* 0x0000000000047941 */ /* 0x000fea0003800200 */
.L_x_4145:
[----:B------:R-:W1:Y:S02]  /*39e60*/  LDC.64 R78, c[0x0][0x398] ;  /* 0x0000e600ff4e7b82 */ /* 0x000e640000000a00 */
[----:B-1----:R-:W-:-:S05]  /*39e70*/  IMAD.WIDE R78, R99, 0x4, R78 ;  /* 0x00000004634e7825 */ /* 0x002fca00078e024e */
[----:B------:R1:W-:Y:S02]  /*39e80*/  STG.E desc[UR6][R78.64], R54 ;  /* 0x000000364e007986 */ /* 0x0003e4000c101906 */
.L_x_4144:
[----:B------:R-:W-:Y:S05]  /*39e90*/  BSYNC.RECONVERGENT B3 ;  /* 0x0000000000037941 */ /* 0x000fea0003800200 */
.L_x_4143:
        /* <DEDUP_REMOVED lines=35> */
.L_x_4150:
[----:B------:R-:W-:Y:S05]  /*3a0d0*/  BSYNC.RECONVERGENT B4 ;  /* 0x0000000000047941 */ /* 0x000fea0003800200 */
.L_x_4149:
[----:B------:R-:W1:Y:S02]  /*3a0e0*/  LDC.64 R78, c[0x0][0x398] ;  /* 0x0000e600ff4e7b82 */ /* 0x000e640000000a00 */
[----:B-1----:R-:W-:-:S05]  /*3a0f0*/  IMAD.WIDE R78, R99, 0x4, R78 ;  /* 0x00000004634e7825 */ /* 0x002fca00078e024e */
[----:B------:R1:W-:Y:S02]  /*3a100*/  STG.E desc[UR6][R78.64], R54 ;  /* 0x000000364e007986 */ /* 0x0003e4000c101906 */
.L_x_4148:
[----:B------:R-:W-:Y:S05]  /*3a110*/  BSYNC.RECONVERGENT B3 ;  /* 0x0000000000037941 */ /* 0x000fea0003800200 */
.L_x_4147:
        /* <DEDUP_REMOVED lines=35> */
.L_x_4154:
[----:B------:R-:W-:Y:S05]  /*3a350*/  BSYNC.RECONVERGENT B4 ;  /* 0x0000000000047941 */ /* 0x000fea0003800200 */
.L_x_4153:
[----:B------:R-:W1:Y:S02]  /*3a360*/  LDC.64 R78, c[0x0][0x398] ;  /* 0x0000e600ff4e7b82 */ /* 0x000e640000000a00 */
[----:B-1----:R-:W-:-:S05]  /*3a370*/  IMAD.WIDE R78, R99, 0x4, R78 ;  /* 0x00000004634e7825 */ /* 0x002fca00078e024e */
[----:B------:R1:W-:Y:S02]  /*3a380*/  STG.E desc[UR6][R78.64], R54 ;  /* 0x000000364e007986 */ /* 0x0003e4000c101906 */
.L_x_4152:
[----:B------:R-:W-:Y:S05]  /*3a390*/  BSYNC.RECONVERGENT B3 ;  /* 0x0000000000037941 */ /* 0x000fea0003800200 */
.L_x_4151:
        /* <DEDUP_REMOVED lines=36> */
.L_x_4158:
[----:B------:R-:W-:Y:S05]  /*3a5e0*/  BSYNC.RECONVERGENT B4 ;  /* 0x0000000000047941 */ /* 0x000fea0003800200 */
.L_x_4157:
[----:B------:R-:W1:Y:S02]  /*3a5f0*/  LDC.64 R78, c[0x0][0x398] ;  /* 0x0000e600ff4e7b82 */ /* 0x000e640000000a00 */
[----:B-1----:R-:W-:-:S05]  /*3a600*/  IMAD.WIDE R78, R99, 0x4, R78 ;  /* 0x00000004634e7825 */ /* 0x002fca00078e024e */
[----:B------:R1:W-:Y:S02]  /*3a610*/  STG.E desc[UR6][R78.64], R54 ;  /* 0x000000364e007986 */ /* 0x0003e4000c101906 */
.L_x_4156:
[----:B------:R-:W-:Y:S05]  /*3a620*/  BSYNC.RECONVERGENT B3 ;  /* 0x0000000000037941 */ /* 0x000fea0003800200 */
.L_x_4155:
        /* <DEDUP_REMOVED lines=36> */
.L_x_4162:
[----:B------:R-:W-:Y:S05]  /*3a870*/  BSYNC.RECONVERGENT B4 ;  /* 0x0000000000047941 */ /* 0x000fea0003800200 */
.L_x_4161:
[----:B------:R-:W1:Y:S02]  /*3a880*/  LDC.64 R78, c[0x0][0x398] ;  /* 0x0000e600ff4e7b82 */ /* 0x000e640000000a00 */
[----:B-1----:R-:W-:-:S05]  /*3a890*/  IMAD.WIDE R78, R99, 0x4, R78 ;  /* 0x00000004634e7825 */ /* 0x002fca00078e024e */
[----:B------:R1:W-:Y:S02]  /*3a8a0*/  STG.E desc[UR6][R78.64], R54 ;  /* 0x000000364e007986 */ /* 0x0003e4000c101906 */
.L_x_4160:
[----:B------:R-:W-:Y:S05]  /*3a8b0*/  BSYNC.RECONVERGENT B3 ;  /* 0x0000000000037941 */ /* 0x000fea0003800200 */
.L_x_4159:
        /* <DEDUP_REMOVED lines=37> */
.L_x_4166:
[----:B------:R-:W-:Y:S05]  /*3ab10*/  BSYNC.RECONVERGENT B4 ;  /* 0x0000000000047941 */ /* 0x000fea0003800200 */
.L_x_4165:
[----:B------:R-:W1:Y:S02]  /*3ab20*/  LDC.64 R78, c[0x0][0x398] ;  /* 0x0000e600ff4e7b82 */ /* 0x000e640000000a00 */
[----:B-1----:R-:W-:-:S05]  /*3ab30*/  IMAD.WIDE R78, R99, 0x4, R78 ;  /* 0x00000004634e7825 */ /* 0x002fca00078e024e */
[----:B------:R1:W-:Y:S02]  /*3ab40*/  STG.E desc[UR6][R78.64], R54 ;  /* 0x000000364e007986 */ /* 0x0003e4000c101906 */
.L_x_4164:
[----:B------:R-:W-:Y:S05]  /*3ab50*/  BSYNC.RECONVERGENT B3 ;  /* 0x0000000000037941 */ /* 0x000fea0003800200 */
.L_x_4163:
        /* <DEDUP_REMOVED lines=28> */
.L_x_4170:
[----:B------:R-:W-:Y:S05]  /*3ad20*/  BSYNC.RECONVERGENT B4 ;  /* 0x0000000000047941 */ /* 0x000fea0003800200 */
.L_x_4169:
[----:B------:R-:W1:Y:S02]  /*3ad30*/  LDC.64 R78, c[0x0][0x398] ;  /* 0x0000e600ff4e7b82 */ /* 0x000e640000000a00 */
[----:B-1----:R-:W-:-:S05]  /*3ad40*/  IMAD.WIDE R78, R99, 0x4, R78 ;  /* 0x00000004634e7825 */ /* 0x002fca00078e024e */
[----:B------:R2:W-:Y:S02]  /*3ad50*/  STG.E desc[UR6][R78.64], R54 ;  /* 0x000000364e007986 */ /* 0x0005e4000c101906 */
.L_x_4168:
[----:B------:R-:W-:Y:S05]  /*3ad60*/  BSYNC.RECONVERGENT B3 ;  /* 0x0000000000037941 */ /* 0x000fea0003800200 */
.L_x_4167:
        /* <DEDUP_REMOVED lines=28> */
.L_x_4174:
[----:B------:R-:W-:Y:S05]  /*3af30*/  BSYNC.RECONVERGENT B4 ;  /* 0x0000000000047941 */ /* 0x000fea0003800200 */
.L_x_4173:
[----:B------:R-:W1:Y:S02]  /*3af40*/  LDC.64 R78, c[0x0][0x398] ;  /* 0x0000e600ff4e7b82 */ /* 0x000e640000000a00 */
[----:B-1----:R-:W-:-:S05]  /*3af50*/  IMAD.WIDE R78, R99, 0x4, R78 ;  /* 0x00000004634e7825 */ /* 0x002fca00078e024e */
[----:B------:R3:W-:Y:S02]  /*3af60*/  STG.E desc[UR6][R78.64], R54 ;  /* 0x000000364e007986 */ /* 0x0007e4000c101906 */
.L_x_4172:
[----:B------:R-:W-:Y:S05]  /*3af70*/  BSYNC.RECONVERGENT B3 ;  /* 0x0000000000037941 */ /* 0x000fea0003800200 */
.L_x_4171:
        /* <DEDUP_REMOVED lines=28> */
.L_x_4178:
[----:B------:R-:W-:Y:S05]  /*3b140*/  BSYNC.RECONVERGENT B4 ;  /* 0x0000000000047941 */ /* 0x000fea0003800200 */
.L_x_4177:
[----:B------:R-:W1:Y:S02]  /*3b150*/  LDC.64 R78, c[0x0][0x398] ;  /* 0x0000e600ff4e7b82 */ /* 0x000e640000000a00 */
[----:B-1----:R-:W-:-:S05]  /*3b160*/  IMAD.WIDE R78, R99, 0x4, R78 ;  /* 0x00000004634e7825 */ /* 0x002fca00078e024e */
[----:B------:R4:W-:Y:S02]  /*3b170*/  STG.E desc[UR6][R78.64], R54 ;  /* 0x000000364e007986 */ /* 0x0009e4000c101906 */
.L_x_4176:
[----:B------:R-:W-:Y:S05]  /*3b180*/  BSYNC.RECONVERGENT B3 ;  /* 0x0000000000037941 */ /* 0x000fea0003800200 */
.L_x_4175:
        /* <DEDUP_REMOVED lines=28> */
.L_x_4182:
[----:B------:R-:W-:Y:S05]  /*3b350*/  BSYNC.RECONVERGENT B4 ;  /* 0x0000000000047941 */ /* 0x000fea0003800200 */
.L_x_4181:
[----:B------:R-:W1:Y:S02]  /*3b360*/  LDC.64 R78, c[0x0][0x398] ;  /* 0x0000e600ff4e7b82 */ /* 0x000e640000000a00 */
[----:B-1----:R-:W-:-:S05]  /*3b370*/  IMAD.WIDE R78, R99, 0x4, R78 ;  /* 0x00000004634e7825 */ /* 0x002fca00078e024e */
[----:B------:R1:W-:Y:S02]  /*3b380*/  STG.E desc[UR6][R78.64], R54 ;  /* 0x000000364e007986 */ /* 0x0003e4000c101906 */
.L_x_4180:
[----:B------:R-:W-:Y:S05]  /*3b390*/  BSYNC.RECONVERGENT B3 ;  /* 0x0000000000037941 */ /* 0x000fea0003800200 */
.L_x_4179:
        /* <DEDUP_REMOVED lines=30> */
.L_x_4186:
[----:B------:R-:W-:Y:S05]  /*3b580*/  BSYNC.RECONVERGENT B4 ;  /* 0x0000000000047941 */ /* 0x000fea0003800200 */
.L_x_4185:
[----:B------:R-:W1:Y:S01]  /*3b590*/  LDC.64 R78, c[0x0][0x398] ;  /* 0x0000e600ff4e7b82 */ /* 0x000e620000000a00 */
[----:B------:R-:W-:-:S05]  /*3b5a0*/  IADD3 R99, PT, PT, R46, R99, RZ ;  /* 0x000000632e637210 */ /* 0x000fca0007ffe0ff */
[----:B-1----:R-:W-:-:S05]  /*3b5b0*/  IMAD.WIDE R78, R99, 0x4, R78 ;  /* 0x00000004634e7825 */ /* 0x002fca00078e024e */
[----:B------:R1:W-:Y:S02]  /*3b5c0*/  STG.E desc[UR6][R78.64], R54 ;  /* 0x000000364e007986 */ /* 0x0003e4000c101906 */
.L_x_4184:
[----:B------:R-:W-:Y:S05]  /*3b5d0*/  BSYNC.RECONVERGENT B3 ;  /* 0x0000000000037941 */ /* 0x000fea0003800200 */
.L_x_4183:
[----:B------:R-:W2:Y:S01]  /*3b5e0*/  LDCU UR4, c[0x3][URZ] ;  /* 0x00c00000ff0477ac */ /* 0x000ea20008000800 */
[C---:B------:R-:W-:Y:S01]  /*3b5f0*/  ISETP.GE.AND P4, PT, R83.reuse, 0x1, PT ;  /* 0x000000015300780c */ /* 0x040fe20003f86270 */
[----:B------:R-:W-:Y:S01]  /*3b600*/  BSSY.RECONVERGENT B3, `(.L_x_4187) ;  /* 0x0000029000037945 */ /* 0x000fe20003800200 */
        /* <DEDUP_REMOVED lines=24> */
[----:B-1----:R-:W-:Y:S01]  /*3b790*/  FFMA R93, R56, -R79, 1 ;  /* 0x3f800000385d7423 */ /* 0x002fe2000000084f */
[----:B--2---:R-:W-:-:S03]  /*3b7a0*/  FFMA R78, R52, R78, R95 ;  /* 0x0000004e344e7223 */ /* 0x004fc6000000005f */
[----:B------:R-:W-:Y:S02]  /*3b7b0*/  FFMA R52, R56, R93, R56 ;  /* 0x0000005d38347223 */ /* 0x000fe40000000038 */
[----:B------:R-:W1:Y:S02]  /*3b7c0*/  FCHK P4, R78, R79 ;  /* 0x0000004f4e007302 */ /* 0x000e640000080000 */
[----:B------:R-:W-:-:S04]  /*3b7d0*/  FFMA R91, R52, R78, RZ ;  /* 0x0000004e345b7223 */ /* 0x000fc800000000ff */
[----:B------:R-:W-:-:S04]  /*3b7e0*/  FFMA R56, R91, -R79, R78 ;  /* 0x8000004f5b387223 */ /* 0x000fc8000000004e */
[----:B------:R-:W-:Y:S01]  /*3b7f0*/  FFMA R54, R52, R56, R91 ;  /* 0x0000003834367223 */ /* 0x000fe2000000005b */
[----:B-1----:R-:W-:Y:S06]  /*3b800*/  @!P4 BRA `(.L_x_4190) ;  /* 0x00000000000cc947 */ /* 0x002fec0003800000 */
[----:B------:R-:W-:Y:S02]  /*3b810*/  MOV R79, R78 ;  /* 0x0000004e004f7202 */ /* 0x000fe40000000f00 */
[----:B------:R-:W-:-:S07]  /*3b820*/  MOV R78, 0x3b840 ;  /* 0x0003b840004e7802 */ /* 0x000fce0000000f00 */
[----:B0-----:R-:W-:Y:S05]  /*3b830*/  CALL.REL.NOINC `($__internal_3_$__cuda_sm3x_div_rn_noftz_f32_slowpath) ;  /* 0x0000002400d07944 */ /* 0x001fea0003c00000 */
.L_x_4190:
[----:B------:R-:W-:Y:S05]  /*3b840*/  BSYNC.RECONVERGENT B4 ;  /* 0x0000000000047941 */ /* 0x000fea0003800200 */
.L_x_4189:
[----:B------:R-:W1:Y:S01]  /*3b850*/  LDC.64 R78, c[0x0][0x398] ;  /* 0x0000e600ff4e7b82 */ /* 0x000e620000000a00 */
[----:B------:R-:W-:-:S04]  /*3b860*/  IMAD R91, R48, R3, R83 ;  /* 0x00000003305b7224 */ /* 0x000fc800078e0253 */
[----:B-1----:R-:W-:-:S05]  /*3b870*/  IMAD.WIDE R78, R91, 0x4, R78 ;  /* 0x000000045b4e7825 */ /* 0x002fca00078e024e */
[----:B------:R1:W-:Y:S02]  /*3b880*/  STG.E desc[UR6][R78.64], R54 ;  /* 0x000000364e007986 */ /* 0x0003e4000c101906 */
.L_x_4188:
[----:B------:R-:W-:Y:S05]  /*3b890*/  BSYNC.RECONVERGENT B3 ;  /* 0x0000000000037941 */ /* 0x000fea0003800200 */
.L_x_4187:
[----:B------:R-:W2:Y:S01]  /*3b8a0*/  LDCU UR4, c[0x3][URZ] ;  /* 0x00c00000ff0477ac */ /* 0x000ea20008000800 */
[C---:B-1----:R-:W-:Y:S01]  /*3b8b0*/  IMAD R79, R46.reuse, 0xf, R83 ;  /* 0x0000000f2e4f7824 */ /* 0x042fe200078e0253 */
[----:B------:R-:W-:Y:S03]  /*3b8c0*/  BSSY.RECONVERGENT B3, `(.L_x_4191) ;  /* 0x0000022000037945 */ /* 0x000fe60003800200 */
[----:B------:R-:W-:-:S05]  /*3b8d0*/  IMAD R52, R46, -0xe, R79 ;  /* 0xfffffff22e347824 */ /* 0x000fca00078e024f */
[----:B------:R-:W-:Y:S02]  /*3b8e0*/  ISETP.GE.AND P4, PT, R52, 0x1, PT ;  /* 0x000000013400780c */ /* 0x000fe40003f86270 */
        /* <DEDUP_REMOVED lines=11> */
[----:B--2---:R-:W-:-:S04]  /*3b9a0*/  FADD R52, R89, R52 ;  /* 0x0000003459347221 */ /* 0x004fc80000000000 */
[----:B---3--:R-:W-:-:S04]  /*3b9b0*/  FADD R52, R52, R85 ;  /* 0x0000005534347221 */ /* 0x008fc80000000000 */
[----:B----4-:R-:W-:Y:S01]  /*3b9c0*/  FADD R52, R52, R91 ;  /* 0x0000005b34347221 */ /* 0x010fe20000000000 */
[----:B-1----:R-:W-:-:S03]  /*3b9d0*/  FFMA R91, R54, -R79, 1 ;  /* 0x3f800000365b7423 */ /* 0x002fc6000000084f */
        /* <DEDUP_REMOVED lines=10> */
.L_x_4194:
[----:B------:R-:W-:Y:S05]  /*3ba80*/  BSYNC.RECONVERGENT B4 ;  /* 0x0000000000047941 */ /* 0x000fea0003800200 */
.L_x_4193:
[----:B------:R-:W1:Y:S01]  /*3ba90*/  LDC.64 R78, c[0x0][0x398] ;  /* 0x0000e600ff4e7b82 */ /* 0x000e620000000a00 */
[----:B------:R-:W-:-:S05]  /*3baa0*/  IMAD R7, R48, R3, R83 ;  /* 0x0000000330077224 */ /* 0x000fca00078e0253 */
[----:B------:R-:W-:-:S05]  /*3bab0*/  IADD3 R7, PT, PT, R46, R7, RZ ;  /* 0x000000072e077210 */ /* 0x000fca0007ffe0ff */
[----:B-1----:R-:W-:-:S05]  /*3bac0*/  IMAD.WIDE R78, R7, 0x4, R78 ;  /* 0x00000004074e7825 */ /* 0x002fca00078e024e */
[----:B------:R1:W-:Y:S02]  /*3bad0*/  STG.E desc[UR6][R78.64], R54 ;  /* 0x000000364e007986 */ /* 0x0003e4000c101906 */
.L_x_4192:
[----:B------:R-:W-:Y:S05]  /*3bae0*/  BSYNC.RECONVERGENT B3 ;  /* 0x0000000000037941 */ /* 0x000fea0003800200 */
.L_x_4191:
[----:B------:R-:W2:Y:S01]  /*3baf0*/  LDCU UR4, c[0x3][URZ] ;  /* 0x00c00000ff0477ac */ /* 0x000ea20008000800 */
[C---:B------:R-:W-:Y:S01]  /*3bb00*/  IMAD R7, R46.reuse, 0xf, R83 ;  /* 0x0000000f2e077824 */ /* 0x040fe200078e0253 */
[----:B------:R-:W-:Y:S03]  /*3bb10*/  BSSY.RECONVERGENT B3, `(.L_x_4195) ;  /* 0x0000023000037945 */ /* 0x000fe60003800200 */
[----:B------:R-:W-:-:S05]  /*3bb20*/  IMAD R50, R46, -0xd, R7 ;  /* 0xfffffff32e327824 */ /* 0x000fca00078e0207 */
[----:B------:R-:W-:Y:S02]  /*3bb30*/  ISETP.GE.AND P4, PT, R50, 0x1, PT ;  /* 0x000000013200780c */ /* 0x000fe40003f86270 */
[----:B------:R-:W-:-:S04]  /*3bb40*/  VIMNMX R50, PT, PT, R3, R50, !PT ;  /* 0x0000003203327248 */ /* 0x000fc80007fe0100 */
[----:B--2---:R-:W-:-:S13]  /*3bb50*/  ISETP.GT.OR P4, PT, R50, UR4, !P4 ;  /* 0x0000000432007c0c */ /* 0x004fda000e784670 */
[----:B------:R-:W-:Y:S05]  /*3bb60*/  @P4 BRA `(.L_x_4196) ;  /* 0x0000000000744947 */ /* 0x000fea0003800000 */
[----:B------:R-:W-:Y:S01]  /*3bb70*/  LDS R8, [R8+0x3c] ;  /* 0x00003c0008087984 */ /* 0x000fe20000000800 */
[----:B------:R-:W-:Y:S01]  /*3bb80*/  LEA R85, R4, R11, 0x2 ;  /* 0x0000000b04557211 */ /* 0x000fe200078e10ff */
[----:B-1----:R-:W1:Y:S01]  /*3bb90*/  LDC.64 R78, c[0x0][0x3a0] ;  /* 0x0000e800ff4e7b82 */ /* 0x002e620000000a00 */
[----:B------:R-:W-:Y:S01]  /*3bba0*/  BSSY.RECONVERGENT B4, `(.L_x_4197) ;  /* 0x0000014000047945 */ /* 0x000fe20003800200 */
[----:B------:R-:W2:Y:S04]  /*3bbb0*/  LDS R9, [R9+0x3c] ;  /* 0x00003c0009097984 */ /* 0x000ea80000000800 */
[----:B------:R-:W3:Y:S04]  /*3bbc0*/  LDS R11, [R11+0x3c] ;  /* 0x00003c000b0b7984 */ /* 0x000ee80000000800 */
[----:B------:R-:W4:Y:S04]  /*3bbd0*/  LDS R85, [R85+0x3c] ;  /* 0x00003c0055557984 */ /* 0x000f280000000800 */
[----:B------:R-:W5:Y:S01]  /*3bbe0*/  LDS R7, [R10+0x3c] ;  /* 0x00003c000a077984 */ /* 0x000f620000000800 */
[----:B-1----:R-:W1:Y:S02]  /*3bbf0*/  MUFU.RCP R52, R79 ;  /* 0x0000004f00347308 */ /* 0x002e640000001000 */
[----:B-1----:R-:W-:Y:S01]  /*3bc00*/  FFMA R87, R52, -R79, 1 ;  /* 0x3f80000034577423 */ /* 0x002fe2000000084f */
[----:B--2---:R-:W-:-:S04]  /*3bc10*/  FADD R50, R8, R9 ;  /* 0x0000000908327221 */ /* 0x004fc80000000000 */
        /* <DEDUP_REMOVED lines=12> */
.L_x_4198:
[----:B------:R-:W-:Y:S05]  /*3bce0*/  BSYNC.RECONVERGENT B4 ;  /* 0x0000000000047941 */ /* 0x000fea0003800200 */
.L_x_4197:
[----:B------:R-:W1:Y:S01]  /*3bcf0*/  LDC.64 R8, c[0x0][0x398] ;  /* 0x0000e600ff087b82 */ /* 0x000e620000000a00 */
[----:B------:R-:W-:-:S05]  /*3bd00*/  IMAD R7, R48, R3, R83 ;  /* 0x0000000330077224 */ /* 0x000fca00078e0253 */
[----:B------:R-:W-:-:S05]  /*3bd10*/  IADD3 R7, PT, PT, R46, R7, R46 ;  /* 0x000000072e077210 */ /* 0x000fca0007ffe02e */
[----:B-1----:R-:W-:-:S05]  /*3bd20*/  IMAD.WIDE R8, R7, 0x4, R8 ;  /* 0x0000000407087825 */ /* 0x002fca00078e0208 */
[----:B------:R2:W-:Y:S02]  /*3bd30*/  STG.E desc[UR6][R8.64], R54 ;  /* 0x0000003608007986 */ /* 0x0005e4000c101906 */
.L_x_4196:
[----:B------:R-:W-:Y:S05]  /*3bd40*/  BSYNC.RECONVERGENT B3 ;  /* 0x0000000000037941 */ /* 0x000fea0003800200 */
.L_x_4195:
[----:B------:R-:W3:Y:S01]  /*3bd50*/  LDCU UR4, c[0x3][URZ] ;  /* 0x00c00000ff0477ac */ /* 0x000ee20008000800 */
[--C-:B------:R-:W-:Y:S01]  /*3bd60*/  IMAD R7, R46, 0xf, R83.reuse ;  /* 0x0000000f2e077824 */ /* 0x100fe200078e0253 */
[----:B------:R-:W-:Y:S01]  /*3bd70*/  BSSY.RECONVERGENT B3, `(.L_x_4199) ;  /* 0x000002f000037945 */ /* 0x000fe20003800200 */
[----:B--2---:R-:W-:Y:S02]  /*3bd80*/  IMAD R9, R48, R3, R83 ;  /* 0x0000000330097224 */ /* 0x004fe400078e0253 */
[----:B------:R-:W-:-:S03]  /*3bd90*/  IMAD R7, R46, -0xe, R7 ;  /* 0xfffffff22e077824 */ /* 0x000fc600078e0207 */
[C-C-:B------:R-:W-:Y:S02]  /*3bda0*/  IADD3 R9, PT, PT, R46.reuse, R9, R46.reuse ;  /* 0x000000092e097210 */ /* 0x140fe40007ffe02e */
[C---:B------:R-:W-:Y:S02]  /*3bdb0*/  IADD3 R8, PT, PT, R46.reuse, R7, R46 ;  /* 0x000000072e087210 */ /* 0x040fe40007ffe02e */
[----:B------:R-:W-:Y:S02]  /*3bdc0*/  IADD3 R9, PT, PT, R46, R9, RZ ;  /* 0x000000092e097210 */ /* 0x000fe40007ffe0ff */
[----:B------:R-:W-:Y:S02]  /*3bdd0*/  ISETP.GE.AND P4, PT, R8, 0x1, PT ;  /* 0x000000010800780c */ /* 0x000fe40003f86270 */
[----:B------:R-:W-:-:S04]  /*3bde0*/  VIMNMX R7, PT, PT, R3, R8, !PT ;  /* 0x0000000803077248 */ /* 0x000fc80007fe0100 */
[----:B---3--:R-:W-:-:S13]  /*3bdf0*/  ISETP.GT.OR P4, PT, R7, UR4, !P4 ;  /* 0x0000000407007c0c */ /* 0x008fda000e784670 */
[----:B------:R-:W-:Y:S05]  /*3be00*/  @P4 BRA `(.L_x_4200) ;  /* 0x0000000000944947 */ /* 0x000fea0003800000 */
[----:B------:R-:W2:Y:S01]  /*3be10*/  S2R R7, SR_TID.Y ;  /* 0x0000000000077919 */ /* 0x000ea20000002200 */
[----:B------:R-:W3:Y:S01]  /*3be20*/  S2UR UR5, SR_CgaCtaId ;  /* 0x00000000000579c3 */ /* 0x000ee20000008800 */
[----:B------:R-:W2:Y:S01]  /*3be30*/  LDCU UR4, c[0x0][0x360] ;  /* 0x00006c00ff0477ac */ /* 0x000ea20008000800 */
[----:B------:R-:W-:Y:S01]  /*3be40*/  LEA R52, R4, R15, 0x2 ;  /* 0x0000000f04347211 */ /* 0x000fe200078e10ff */
[----:B------:R-:W2:Y:S01]  /*3be50*/  S2R R8, SR_TID.X ;  /* 0x0000000000087919 */ /* 0x000ea20000002100 */
[----:B------:R-:W-:Y:S01]  /*3be60*/  BSSY.RECONVERGENT B4, `(.L_x_4201) ;  /* 0x000001c000047945 */ /* 0x000fe20003800200 */
[----:B------:R-:W-:Y:S03]  /*3be70*/  LDS R12, [R12+0x3c] ;  /* 0x00003c000c0c7984 */ /* 0x000fe60000000800 */
[----:B------:R-:W4:Y:S01]  /*3be80*/  LDC.64 R10, c[0x0][0x3a0] ;  /* 0x0000e800ff0a7b82 */ /* 0x000f220000000a00 */
[----:B------:R-:W5:Y:S04]  /*3be90*/  LDS R13, [R13+0x3c] ;  /* 0x00003c000d0d7984 */ /* 0x000f680000000800 */
[----:B------:R-:W0:Y:S04]  /*3bea0*/  LDS R15, [R15+0x3c] ;  /* 0x00003c000f0f7984 */ /* 0x000e280000000800 */
[----:B-1----:R-:W1:Y:S01]  /*3beb0*/  LDS R79, [R52+0x3c] ;  /* 0x00003c00344f7984 */ /* 0x002e620000000800 */
[----:B--2---:R-:W-:Y:S01]  /*3bec0*/  IMAD R7, R7, UR4, R8 ;  /* 0x0000000407077c24 */ /* 0x004fe2000f8e0208 */
[----:B------:R-:W-:-:S02]  /*3bed0*/  UMOV UR4, 0x400 ;  /* 0x0000040000047882 */ /* 0x000fc40000000000 */
[----:B---3--:R-:W-:Y:S01]  /*3bee0*/  ULEA UR4, UR5, UR4, 0x18 ;  /* 0x0000000405047291 */ /* 0x008fe2000f8ec0ff */
[----:B------:R-:W-:-:S05]  /*3bef0*/  IMAD R7, R6, R7, RZ ;  /* 0x0000000706077224 */ /* 0x000fca00078e02ff */
[----:B------:R-:W-:-:S04]  /*3bf00*/  LEA R8, R7, UR4, 0x2 ;  /* 0x0000000407087c11 */ /* 0x000fc8000f8e10ff */
[----:B------:R-:W-:Y:S01]  /*3bf10*/  LEA R8, R5, R8, 0x3 ;  /* 0x0000000805087211 */ /* 0x000fe200078e18ff */
[----:B-----5:R-:W-:-:S03]  /*3bf20*/  FADD R12, R12, R13 ;  /* 0x0000000d0c0c7221 */ /* 0x020fc60000000000 */
[----:B------:R-:W-:Y:S02]  /*3bf30*/  LEA R50, R81, R8, 0x2 ;  /* 0x0000000851327211 */ /* 0x000fe400078e10ff */
[----:B----4-:R-:W2:Y:S01]  /*3bf40*/  MUFU.RCP R8, R11 ;  /* 0x0000000b00087308 */ /* 0x010ea20000001000 */
[----:B0-----:R-:W-:Y:S02]  /*3bf50*/  FADD R12, R12, R15 ;  /* 0x0000000f0c0c7221 */ /* 0x001fe40000000000 */
[----:B------:R-:W0:Y:S02]  /*3bf60*/  LDS R7, [R50+0x40] ;  /* 0x0000400032077984 */ /* 0x000e240000000800 */
[----:B-1----:R-:W-:Y:S01]  /*3bf70*/  FADD R12, R12, R79 ;  /* 0x0000004f0c0c7221 */ /* 0x002fe20000000000 */
[----:B--2---:R-:W-:-:S03]  /*3bf80*/  FFMA R13, R8, -R11, 1 ;  /* 0x3f800000080d7423 */ /* 0x004fc6000000080b */
[----:B0-----:R-:W-:Y:S01]  /*3bf90*/  FFMA R79, R12, R10, R7 ;  /* 0x0000000a0c4f7223 */ /* 0x001fe20000000007 */
[----:B------:R-:W-:-:S03]  /*3bfa0*/  FFMA R7, R8, R13, R8 ;  /* 0x0000000d08077223 */ /* 0x000fc60000000008 */
[----:B------:R-:W0:Y:S01]  /*3bfb0*/  FCHK P4, R79, R11 ;  /* 0x0000000b4f007302 */ /* 0x000e220000080000 */
[----:B------:R-:W-:-:S04]  /*3bfc0*/  FFMA R8, R7, R79, RZ ;  /* 0x0000004f07087223 */ /* 0x000fc800000000ff */
[----:B------:R-:W-:-:S04]  /*3bfd0*/  FFMA R13, R8, -R11, R79 ;  /* 0x8000000b080d7223 */ /* 0x000fc8000000004f */
[----:B------:R-:W-:Y:S01]  /*3bfe0*/  FFMA R54, R7, R13, R8 ;  /* 0x0000000d07367223 */ /* 0x000fe20000000008 */
[----:B0-----:R-:W-:Y:S06]  /*3bff0*/  @!P4 BRA `(.L_x_4202) ;  /* 0x000000000008c947 */ /* 0x001fec0003800000 */
[----:B------:R-:W-:-:S07]  /*3c000*/  MOV R78, 0x3c020 ;  /* 0x0003c020004e7802 */ /* 0x000fce0000000f00 */
[----:B------:R-:W-:Y:S05]  /*3c010*/  CALL.REL.NOINC `($__internal_3_$__cuda_sm3x_div_rn_noftz_f32_slowpath) ;  /* 0x0000001c00d87944 */ /* 0x000fea0003c00000 */
.L_x_4202:
[----:B------:R-:W-:Y:S05]  /*3c020*/  BSYNC.RECONVERGENT B4 ;  /* 0x0000000000047941 */ /* 0x000fea0003800200 */
.L_x_4201:
[----:B------:R-:W0:Y:S02]  /*3c030*/  LDC.64 R10, c[0x0][0x398] ;  /* 0x0000e600ff0a7b82 */ /* 0x000e240000000a00 */
[----:B0-----:R-:W-:-:S05]  /*3c040*/  IMAD.WIDE R10, R9, 0x4, R10 ;  /* 0x00000004090a7825 */ /* 0x001fca00078e020a */
[----:B------:R2:W-:Y:S02]  /*3c050*/  STG.E desc[UR6][R10.64], R54 ;  /* 0x000000360a007986 */ /* 0x0005e4000c101906 */
.L_x_4200:
[----:B------:R-:W-:Y:S05]  /*3c060*/  BSYNC.RECONVERGENT B3 ;  /* 0x0000000000037941 */ /* 0x000fea0003800200 */
.L_x_4199:
[C---:B------:R-:W-:Y:S01]  /*3c070*/  IMAD R7, R46.reuse, 0xf, R83 ;  /* 0x0000000f2e077824 */ /* 0x040fe200078e0253 */
[----:B------:R-:W3:Y:S01]  /*3c080*/  LDCU UR4, c[0x3][URZ] ;  /* 0x00c00000ff0477ac */ /* 0x000ee20008000800 */
[----:B------:R-:W-:Y:S01]  /*3c090*/  BSSY.RECONVERGENT B3, `(.L_x_4203) ;  /* 0x000002f000037945 */ /* 0x000fe20003800200 */
[C---:B------:R-:W-:Y:S01]  /*3c0a0*/  IADD3 R9, PT, PT, R46.reuse, R9, RZ ;  /* 0x000000092e097210 */ /* 0x040fe20007ffe0ff */
[----:B------:R-:W-:-:S05]  /*3c0b0*/  IMAD R7, R46, -0xe, R7 ;  /* 0xfffffff22e077824 */ /* 0x000fca00078e0207 */
[----:B------:R-:W-:-:S04]  /*3c0c0*/  IADD3 R7, PT, PT, R46, R7, R46 ;  /* 0x000000072e077210 */ /* 0x000fc80007ffe02e */
[----:B------:R-:W-:-:S04]  /*3c0d0*/  IADD3 R8, PT, PT, R46, R7, RZ ;  /* 0x000000072e087210 */ /* 0x000fc80007ffe0ff */
[----:B------:R-:W-:Y:S02]  /*3c0e0*/  ISETP.GE.AND P4, PT, R8, 0x1, PT ;  /* 0x000000010800780c */ /* 0x000fe40003f86270 */
[----:B------:R-:W-:-:S04]  /*3c0f0*/  VIMNMX R8, PT, PT, R3, R8, !PT ;  /* 0x0000000803087248 */ /* 0x000fc80007fe0100 */
[----:B---3--:R-:W-:-:S13]  /*3c100*/  ISETP.GT.OR P4, PT, R8, UR4, !P4 ;  /* 0x0000000408007c0c */ /* 0x008fda000e784670 */
[----:B------:R-:W-:Y:S05]  /*3c110*/  @P4 BRA `(.L_x_4204) ;  /* 0x0000000000984947 */ /* 0x000fea0003800000 */
[----:B------:R-:W3:Y:S01]  /*3c120*/  S2R R7, SR_TID.Y ;  /* 0x0000000000077919 */ /* 0x000ee20000002200 */
[----:B------:R-:W4:Y:S01]  /*3c130*/  S2UR UR5, SR_CgaCtaId ;  /* 0x00000000000579c3 */ /* 0x000f220000008800 */
[----:B------:R-:W3:Y:S01]  /*3c140*/  LDCU UR4, c[0x0][0x360] ;  /* 0x00006c00ff0477ac */ /* 0x000ee20008000800 */
[----:B------:R-:W-:Y:S01]  /*3c150*/  LEA R13, R4, R19, 0x2 ;  /* 0x00000013040d7211 */ /* 0x000fe200078e10ff */
[----:B------:R-:W3:Y:S01]  /*3c160*/  S2R R8, SR_TID.X ;  /* 0x0000000000087919 */ /* 0x000ee20000002100 */
[----:B------:R-:W-:Y:S01]  /*3c170*/  BSSY.RECONVERGENT B4, `(.L_x_4205) ;  /* 0x000001d000047945 */ /* 0x000fe20003800200 */
[----:B------:R-:W-:Y:S03]  /*3c180*/  LDS R14, [R14+0x3c] ;  /* 0x00003c000e0e7984 */ /* 0x000fe60000000800 */
[----:B--2---:R-:W2:Y:S01]  /*3c190*/  LDC.64 R10, c[0x0][0x3a0] ;  /* 0x0000e800ff0a7b82 */ /* 0x004ea20000000a00 */
[----:B------:R-:W5:Y:S04]  /*3c1a0*/  LDS R17, [R17+0x3c] ;  /* 0x00003c0011117984 */ /* 0x000f680000000800 */
[----:B------:R-:W0:Y:S04]  /*3c1b0*/  LDS R19, [R19+0x3c] ;  /* 0x00003c0013137984 */ /* 0x000e280000000800 */
[----:B------:R-:W1:Y:S01]  /*3c1c0*/  LDS R13, [R13+0x3c] ;  /* 0x00003c000d0d7984 */ /* 0x000e620000000800 */
[----:B--2---:R-:W2:Y:S01]  /*3c1d0*/  MUFU.RCP R12, R11 ;  /* 0x0000000b000c7308 */ /* 0x004ea20000001000 */
[----:B---3--:R-:W-:Y:S01]  /*3c1e0*/  IMAD R7, R7, UR4, R8 ;  /* 0x0000000407077c24 */ /* 0x008fe2000f8e0208 */
[----:B------:R-:W-:-:S02]  /*3c1f0*/  UMOV UR4, 0x400 ;  /* 0x0000040000047882 */ /* 0x000fc40000000000 */
[----:B----4-:R-:W-:Y:S01]  /*3c200*/  ULEA UR4, UR5, UR4, 0x18 ;  /* 0x0000000405047291 */ /* 0x010fe2000f8ec0ff */
[----:B------:R-:W-:-:S05]  /*3c210*/  IMAD R7, R6, R7, RZ ;  /* 0x0000000706077224 */ /* 0x000fca00078e02ff */
[----:B------:R-:W-:-:S04]  /*3c220*/  LEA R8, R7, UR4, 0x2 ;  /* 0x0000000407087c11 */ /* 0x000fc8000f8e10ff */
[----:B------:R-:W-:Y:S01]  /*3c230*/  LEA R8, R5, R8, 0x3 ;  /* 0x0000000805087211 */ /* 0x000fe200078e18ff */
[----:B--2---:R-:W-:-:S03]  /*3c240*/  FFMA R15, R12, -R11, 1 ;  /* 0x3f8000000c0f7423 */ /* 0x004fc6000000080b */
[----:B------:R-:W-:-:S04]  /*3c250*/  LEA R8, R5, R8, 0x2 ;  /* 0x0000000805087211 */ /* 0x000fc800078e10ff */
[----:B------:R-:W-:Y:S01]  /*3c260*/  LEA R81, R81, R8, 0x2 ;  /* 0x0000000851517211 */ /* 0x000fe200078e10ff */
[----:B-----5:R-:W-:-:S04]  /*3c270*/  FADD R8, R14, R17 ;  /* 0x000000110e087221 */ /* 0x020fc80000000000 */
[----:B------:R-:W2:Y:S01]  /*3c280*/  LDS R7, [R81+0x40] ;  /* 0x0000400051077984 */ /* 0x000ea20000000800 */
[----:B0-----:R-:W-:-:S04]  /*3c290*/  FADD R8, R8, R19 ;  /* 0x0000001308087221 */ /* 0x001fc80000000000 */
[----:B-1----:R-:W-:-:S04]  /*3c2a0*/  FADD R8, R8, R13 ;  /* 0x0000000d08087221 */ /* 0x002fc80000000000 */
[----:B--2---:R-:W-:Y:S01]  /*3c2b0*/  FFMA R79, R8, R10, R7 ;  /* 0x0000000a084f7223 */ /* 0x004fe20000000007 */
        /* <DEDUP_REMOVED lines=8> */
.L_x_4206:
[----:B------:R-:W-:Y:S05]  /*3c340*/  BSYNC.RECONVERGENT B4 ;  /* 0x0000000000047941 */ /* 0x000fea0003800200 */
.L_x_4205:
[----:B------:R-:W0:Y:S02]  /*3c350*/  LDC.64 R10, c[0x0][0x398] ;  /* 0x0000e600ff0a7b82 */ /* 0x000e240000000a00 */
[----:B0-----:R-:W-:-:S05]  /*3c360*/  IMAD.WIDE R10, R9, 0x4, R10 ;  /* 0x00000004090a7825 */ /* 0x001fca00078e020a */
[----:B------:R3:W-:Y:S02]  /*3c370*/  STG.E desc[UR6][R10.64], R54 ;  /* 0x000000360a007986 */ /* 0x0007e4000c101906 */
.L_x_4204:
[----:B------:R-:W-:Y:S05]  /*3c380*/  BSYNC.RECONVERGENT B3 ;  /* 0x0000000000037941 */ /* 0x000fea0003800200 */
.L_x_4203:
[C---:B------:R-:W-:Y:S01]  /*3c390*/  IMAD R8, R46.reuse, 0xf, R83 ;  /* 0x0000000f2e087824 */ /* 0x040fe200078e0253 */
[----:B------:R-:W4:Y:S01]  /*3c3a0*/  LDCU UR4, c[0x3][URZ] ;  /* 0x00c00000ff0477ac */ /* 0x000f220008000800 */
[----:B------:R-:W-:Y:S01]  /*3c3b0*/  BSSY.RECONVERGENT B3, `(.L_x_4207) ;  /* 0x0000023000037945 */ /* 0x000fe20003800200 */
[C---:B------:R-:W-:Y:S01]  /*3c3c0*/  IADD3 R9, PT, PT, R46.reuse, R9, RZ ;  /* 0x000000092e097210 */ /* 0x040fe20007ffe0ff */
[----:B------:R-:W-:-:S05]  /*3c3d0*/  IMAD R7, R46, -0xe, R8 ;  /* 0xfffffff22e077824 */ /* 0x000fca00078e0208 */
[----:B------:R-:W-:-:S04]  /*3c3e0*/  IADD3 R7, PT, PT, R46, R7, R46 ;  /* 0x000000072e077210 */ /* 0x000fc80007ffe02e */
[----:B------:R-:W-:-:S04]  /*3c3f0*/  IADD3 R12, PT, PT, R46, R7, R46 ;  /* 0x000000072e0c7210 */ /* 0x000fc80007ffe02e */
[----:B------:R-:W-:Y:S02]  /*3c400*/  ISETP.GE.AND P4, PT, R12, 0x1, PT ;  /* 0x000000010c00780c */ /* 0x000fe40003f86270 */
[----:B------:R-:W-:-:S04]  /*3c410*/  VIMNMX R7, PT, PT, R3, R12, !PT ;  /* 0x0000000c03077248 */ /* 0x000fc80007fe0100 */
[----:B----4-:R-:W-:-:S13]  /*3c420*/  ISETP.GT.OR P4, PT, R7, UR4, !P4 ;  /* 0x0000000407007c0c */ /* 0x010fda000e784670 */
[----:B------:R-:W-:Y:S05]  /*3c430*/  @P4 BRA `(.L_x_4208) ;  /* 0x0000000000684947 */ /* 0x000fea0003800000 */
[----:B------:R-:W-:Y:S01]  /*3c440*/  LDS R16, [R16+0x3c] ;  /* 0x00003c0010107984 */ /* 0x000fe20000000800 */
[----:B------:R-:W-:Y:S01]  /*3c450*/  LEA R15, R4, R23, 0x2 ;  /* 0x00000017040f7211 */ /* 0x000fe200078e10ff */
[----:B--23--:R-:W2:Y:S01]  /*3c460*/  LDC.64 R10, c[0x0][0x3a0] ;  /* 0x0000e800ff0a7b82 */ /* 0x00cea20000000a00 */
[----:B------:R-:W-:Y:S01]  /*3c470*/  BSSY.RECONVERGENT B4, `(.L_x_4209) ;  /* 0x0000013000047945 */ /* 0x000fe20003800200 */
[----:B------:R-:W3:Y:S04]  /*3c480*/  LDS R21, [R21+0x3c] ;  /* 0x00003c0015157984 */ /* 0x000ee80000000800 */
[----:B------:R-:W4:Y:S04]  /*3c490*/  LDS R14, [R23+0x3c] ;  /* 0x00003c00170e7984 */ /* 0x000f280000000800 */
[----:B------:R-:W5:Y:S04]  /*3c4a0*/  LDS R50, [R15+0x3c] ;  /* 0x00003c000f327984 */ /* 0x000f680000000800 */
[----:B------:R-:W1:Y:S01]  /*3c4b0*/  LDS R7, [R18+0x3c] ;  /* 0x00003c0012077984 */ /* 0x000e620000000800 */
[----:B--2---:R-:W2:Y:S01]  /*3c4c0*/  MUFU.RCP R52, R11 ;  /* 0x0000000b00347308 */ /* 0x004ea20000001000 */
[----:B---3--:R-:W-:-:S04]  /*3c4d0*/  FADD R13, R16, R21 ;  /* 0x00000015100d7221 */ /* 0x008fc80000000000 */
[----:B----4-:R-:W-:-:S04]  /*3c4e0*/  FADD R13, R13, R14 ;  /* 0x0000000e0d0d7221 */ /* 0x010fc80000000000 */
[----:B-----5:R-:W-:Y:S01]  /*3c4f0*/  FADD R50, R13, R50 ;  /* 0x000000320d327221 */ /* 0x020fe20000000000 */
[----:B--2---:R-:W-:-:S03]  /*3c500*/  FFMA R13, R52, -R11, 1 ;  /* 0x3f800000340d7423 */ /* 0x004fc6000000080b */
[----:B-1----:R-:W-:Y:S01]  /*3c510*/  FFMA R79, R50, R10, R7 ;  /* 0x0000000a324f7223 */ /* 0x002fe20000000007 */
        /* <DEDUP_REMOVED lines=8> */
.L_x_4210:
[----:B------:R-:W-:Y:S05]  /*3c5a0*/  BSYNC.RECONVERGENT B4 ;  /* 0x0000000000047941 */ /* 0x000fea0003800200 */
.L_x_4209:
[----:B------:R-:W1:Y:S02]  /*3c5b0*/  LDC.64 R10, c[0x0][0x398] ;  /* 0x0000e600ff0a7b82 */ /* 0x000e640000000a00 */
[----:B-1----:R-:W-:-:S05]  /*3c5c0*/  IMAD.WIDE R10, R9, 0x4, R10 ;  /* 0x00000004090a7825 */ /* 0x002fca00078e020a */
[----:B------:R4:W-:Y:S02]  /*3c5d0*/  STG.E desc[UR6][R10.64], R54 ;  /* 0x000000360a007986 */ /* 0x0009e4000c101906 */
.L_x_4208:
[----:B------:R-:W-:Y:S05]  /*3c5e0*/  BSYNC.RECONVERGENT B3 ;  /* 0x0000000000037941 */ /* 0x000fea0003800200 */
.L_x_4207:
[----:B------:R-:W5:Y:S01]  /*3c5f0*/  LDCU UR4, c[0x3][URZ] ;  /* 0x00c00000ff0477ac */ /* 0x000f620008000800 */
[C---:B------:R-:W-:Y:S01]  /*3c600*/  IADD3 R12, PT, PT, R46.reuse, R12, RZ ;  /* 0x0000000c2e0c7210 */ /* 0x040fe20007ffe0ff */
[----:B------:R-:W-:Y:S01]  /*3c610*/  BSSY.RECONVERGENT B3, `(.L_x_4211) ;  /* 0x0000020000037945 */ /* 0x000fe20003800200 */
[----:B------:R-:W-:Y:S02]  /*3c620*/  IADD3 R9, PT, PT, R46, R9, RZ ;  /* 0x000000092e097210 */ /* 0x000fe40007ffe0ff */
[----:B------:R-:W-:Y:S02]  /*3c630*/  ISETP.GE.AND P4, PT, R12, 0x1, PT ;  /* 0x000000010c00780c */ /* 0x000fe40003f86270 */
[----:B------:R-:W-:-:S04]  /*3c640*/  VIMNMX R7, PT, PT, R3, R12, !PT ;  /* 0x0000000c03077248 */ /* 0x000fc80007fe0100 */
[----:B-----5:R-:W-:-:S13]  /*3c650*/  ISETP.GT.OR P4, PT, R7, UR4, !P4 ;  /* 0x0000000407007c0c */ /* 0x020fda000e784670 */
[----:B------:R-:W-:Y:S05]  /*3c660*/  @P4 BRA `(.L_x_4212) ;  /* 0x0000000000684947 */ /* 0x000fea0003800000 */
[----:B------:R-:W-:Y:S01]  /*3c670*/  LDS R20, [R20+0x3c] ;  /* 0x00003c0014147984 */ /* 0x000fe20000000800 */
[----:B------:R-:W-:Y:S01]  /*3c680*/  LEA R15, R4, R27, 0x2 ;  /* 0x0000001b040f7211 */ /* 0x000fe200078e10ff */
[----:B--234-:R-:W2:Y:S01]  /*3c690*/  LDC.64 R10, c[0x0][0x3a0] ;  /* 0x0000e800ff0a7b82 */ /* 0x01cea20000000a00 */
        /* <DEDUP_REMOVED lines=19> */
.L_x_4214:
[----:B------:R-:W-:Y:S05]  /*3c7d0*/  BSYNC.RECONVERGENT B4 ;  /* 0x0000000000047941 */ /* 0x000fea0003800200 */
.L_x_4213:
[----:B------:R-:W1:Y:S02]  /*3c7e0*/  LDC.64 R10, c[0x0][0x398] ;  /* 0x0000e600ff0a7b82 */ /* 0x000e640000000a00 */
[----:B-1----:R-:W-:-:S05]  /*3c7f0*/  IMAD.WIDE R10, R9, 0x4, R10 ;  /* 0x00000004090a7825 */ /* 0x002fca00078e020a */
[----:B------:R1:W-:Y:S02]  /*3c800*/  STG.E desc[UR6][R10.64], R54 ;  /* 0x000000360a007986 */ /* 0x0003e4000c101906 */
.L_x_4212:
[----:B------:R-:W-:Y:S05]  /*3c810*/  BSYNC.RECONVERGENT B3 ;  /* 0x0000000000037941 */ /* 0x000fea0003800200 */
.L_x_4211:
        /* <DEDUP_REMOVED lines=9> */
[----:B-1234-:R-:W-:Y:S01]  /*3c8b0*/  LEA R11, R4, R31, 0x2 ;  /* 0x0000001f040b7211 */ /* 0x01efe200078e10ff */
[----:B------:R-:W1:Y:S01]  /*3c8c0*/  LDC.64 R14, c[0x0][0x3a0] ;  /* 0x0000e800ff0e7b82 */ /* 0x000e620000000a00 */
        /* <DEDUP_REMOVED lines=19> */
.L_x_4218:
[----:B------:R-:W-:Y:S05]  /*3ca00*/  BSYNC.RECONVERGENT B4 ;  /* 0x0000000000047941 */ /* 0x000fea0003800200 */
.L_x_4217:
[----:B------:R-:W1:Y:S02]  /*3ca10*/  LDC.64 R10, c[0x0][0x398] ;  /* 0x0000e600ff0a7b82 */ /* 0x000e640000000a00 */
[----:B-1----:R-:W-:-:S05]  /*3ca20*/  IMAD.WIDE R10, R9, 0x4, R10 ;  /* 0x00000004090a7825 */ /* 0x002fca00078e020a */
[----:B------:R1:W-:Y:S02]  /*3ca30*/  STG.E desc[UR6][R10.64], R54 ;  /* 0x000000360a007986 */ /* 0x0003e4000c101906 */
.L_x_4216:
[----:B------:R-:W-:Y:S05]  /*3ca40*/  BSYNC.RECONVERGENT B3 ;  /* 0x0000000000037941 */ /* 0x000fea0003800200 */
.L_x_4215:
        /* <DEDUP_REMOVED lines=30> */
.L_x_4222:
[----:B------:R-:W-:Y:S05]  /*3cc30*/  BSYNC.RECONVERGENT B4 ;  /* 0x0000000000047941 */ /* 0x000fea0003800200 */
.L_x_4221:
[----:B------:R-:W1:Y:S02]  /*3cc40*/  LDC.64 R10, c[0x0][0x398] ;  /* 0x0000e600ff0a7b82 */ /* 0x000e640000000a00 */
[----:B-1----:R-:W-:-:S05]  /*3cc50*/  IMAD.WIDE R10, R9, 0x4, R10 ;  /* 0x00000004090a7825 */ /* 0x002fca00078e020a */
[----:B------:R1:W-:Y:S02]  /*3cc60*/  STG.E desc[UR6][R10.64], R54 ;  /* 0x000000360a007986 */ /* 0x0003e4000c101906 */
.L_x_4220:
[----:B------:R-:W-:Y:S05]  /*3cc70*/  BSYNC.RECONVERGENT B3 ;  /* 0x0000000000037941 */ /* 0x000fea0003800200 */
.L_x_4219:
        /* <DEDUP_REMOVED lines=30> */
.L_x_4226:
[----:B------:R-:W-:Y:S05]  /*3ce60*/  BSYNC.RECONVERGENT B4 ;  /* 0x0000000000047941 */ /* 0x000fea0003800200 */
.L_x_4225:
[----:B------:R-:W1:Y:S02]  /*3ce70*/  LDC.64 R10, c[0x0][0x398] ;  /* 0x0000e600ff0a7b82 */ /* 0x000e640000000a00 */
[----:B-1----:R-:W-:-:S05]  /*3ce80*/  IMAD.WIDE R10, R9, 0x4, R10 ;  /* 0x00000004090a7825 */ /* 0x002fca00078e020a */
[----:B------:R1:W-:Y:S02]  /*3ce90*/  STG.E desc[UR6][R10.64], R54 ;  /* 0x000000360a007986 */ /* 0x0003e4000c101906 */
.L_x_4224:
[----:B------:R-:W-:Y:S05]  /*3cea0*/  BSYNC.RECONVERGENT B3 ;  /* 0x0000000000037941 */ /* 0x000fea0003800200 */
.L_x_4223:
        /* <DEDUP_REMOVED lines=30> */
.L_x_4230:
[----:B------:R-:W-:Y:S05]  /*3d090*/  BSYNC.RECONVERGENT B4 ;  /* 0x0000000000047941 */ /* 0x000fea0003800200 */
.L_x_4229:
[----:B------:R-:W1:Y:S02]  /*3d0a0*/  LDC.64 R10, c[0x0][0x398] ;  /* 0x0000e600ff0a7b82 */ /* 0x000e640000000a00 */
[----:B-1----:R-:W-:-:S05]  /*3d0b0*/  IMAD.WIDE R10, R9, 0x4, R10 ;  /* 0x00000004090a7825 */ /* 0x002fca00078e020a */
[----:B------:R1:W-:Y:S02]  /*3d0c0*/  STG.E desc[UR6][R10.64], R54 ;  /* 0x000000360a007986 */ /* 0x0003e4000c101906 */
.L_x_4228:
[----:B------:R-:W-:Y:S05]  /*3d0d0*/  BSYNC.RECONVERGENT B3 ;  /* 0x0000000000037941 */ /* 0x000fea0003800200 */
.L_x_4227:
[----:B------:R-:W5:Y:S01]  /*3d0e0*/  LDCU UR4, c[0x3][URZ] ;  /* 0x00c00000ff0477ac */ /* 0x000f620008000800 */
[----:B------:R-:W-:Y:S01]  /*3d0f0*/  BSSY.RECONVERGENT B3, `(.L_x_4231) ;  /* 0x000001e000037945 */ /* 0x000fe20003800200 */
[----:B------:R-:W-:Y:S02]  /*3d100*/  IADD3 R9, PT, PT, R46, R9, RZ ;  /* 0x000000092e097210 */ /* 0x000fe40007ffe0ff */
[----:B-----5:R-:W-:-:S13]  /*3d110*/  ISETP.GT.OR P2, PT, R3, UR4, P2 ;  /* 0x0000000403007c0c */ /* 0x020fda0009744670 */
        /* <DEDUP_REMOVED lines=23> */
.L_x_4234:
[----:B------:R-:W-:Y:S05]  /*3d290*/  BSYNC.RECONVERGENT B4 ;  /* 0x0000000000047941 */ /* 0x000fea0003800200 */
.L_x_4233:
[----:B------:R-:W1:Y:S02]  /*3d2a0*/  LDC.64 R10, c[0x0][0x398] ;  /* 0x0000e600ff0a7b82 */ /* 0x000e640000000a00 */
[----:B-1----:R-:W-:-:S05]  /*3d2b0*/  IMAD.WIDE R10, R9, 0x4, R10 ;  /* 0x00000004090a7825 */ /* 0x002fca00078e020a */
[----:B------:R1:W-:Y:S02]  /*3d2c0*/  STG.E desc[UR6][R10.64], R54 ;  /* 0x000000360a007986 */ /* 0x0003e4000c101906 */
.L_x_4232:
[----:B------:R-:W-:Y:S05]  /*3d2d0*/  BSYNC.RECONVERGENT B3 ;  /* 0x0000000000037941 */ /* 0x000fea0003800200 */
.L_x_4231:
        /* <DEDUP_REMOVED lines=27> */
.L_x_4238:
[----:B------:R-:W-:Y:S05]  /*3d490*/  BSYNC.RECONVERGENT B4 ;  /* 0x0000000000047941 */ /* 0x000fea0003800200 */
.L_x_4237:
[----:B------:R-:W1:Y:S02]  /*3d4a0*/  LDC.64 R10, c[0x0][0x398] ;  /* 0x0000e600ff0a7b82 */ /* 0x000e640000000a00 */
[----:B-1----:R-:W-:-:S05]  /*3d4b0*/  IMAD.WIDE R10, R9, 0x4, R10 ;  /* 0x00000004090a7825 */ /* 0x002fca00078e020a */
[----:B------:R1:W-:Y:S02]  /*3d4c0*/  STG.E desc[UR6][R10.64], R54 ;  /* 0x000000360a007986 */ /* 0x0003e4000c101906 */
.L_x_4236:
[----:B------:R-:W-:Y:S05]  /*3d4d0*/  BSYNC.RECONVERGENT B3 ;  /* 0x0000000000037941 */ /* 0x000fea0003800200 */
.L_x_4235:
        /* <DEDUP_REMOVED lines=27> */
.L_x_4242:
[----:B------:R-:W-:Y:S05]  /*3d690*/  BSYNC.RECONVERGENT B4 ;  /* 0x0000000000047941 */ /* 0x000fea0003800200 */
.L_x_4241:
[----:B------:R-:W1:Y:S02]  /*3d6a0*/  LDC.64 R10, c[0x0][0x398] ;  /* 0x0000e600ff0a7b82 */ /* 0x000e640000000a00 */
[----:B-1----:R-:W-:-:S05]  /*3d6b0*/  IMAD.WIDE R10, R9, 0x4, R10 ;  /* 0x00000004090a7825 */ /* 0x002fca00078e020a */
[----:B------:R1:W-:Y:S02]  /*3d6c0*/  STG.E desc[UR6][R10.64], R54 ;  /* 0x000000360a007986 */ /* 0x0003e4000c101906 */
.L_x_4240:
[----:B------:R-:W-:Y:S05]  /*3d6d0*/  BSYNC.RECONVERGENT B3 ;  /* 0x0000000000037941 */ /* 0x000fea0003800200 */
.L_x_4239:
[----:B------:R-:W5:Y:S01]  /*3d6e0*/  LDCU UR4, c[0x3][URZ] ;  /* 0x00c00000ff0477ac */ /* 0x000f620008000800 */
[----:B------:R-:W-:Y:S01]  /*3d6f0*/  BSSY.RECONVERGENT B3, `(.L_x_4243) ;  /* 0x000001e000037945 */ /* 0x000fe20003800200 */
[----:B------:R-:W-:Y:S02]  /*3d700*/  IADD3 R13, PT, PT, R46, R9, RZ ;  /* 0x000000092e0d7210 */ /* 0x000fe40007ffe0ff */
[----:B-----5:R-:W-:-:S13]  /*3d710*/  ISETP.GT.OR P1, PT, R3, UR4, P1 ;  /* 0x0000000403007c0c */ /* 0x020fda0008f24670 */
[----:B------:R-:W-:Y:S05]  /*3d720*/  @P1 BRA `(.L_x_4244) ;  /* 0x0000000000681947 */ /* 0x000fea0003800000 */
[----:B------:R-:W-:Y:S01]  /*3d730*/  LDS R65, [R65+0x3c] ;  /* 0x00003c0041417984 */ /* 0x000fe20000000800 */
[----:B------:R-:W-:Y:S01]  /*3d740*/  LEA R9, R4, R69, 0x2 ;  /* 0x0000004504097211 */ /* 0x000fe200078e10ff */
[----:B------:R-:W5:Y:S01]  /*3d750*/  LDC.64 R14, c[0x0][0x3a0] ;  /* 0x0000e800ff0e7b82 */ /* 0x000f620000000a00 */
[----:B------:R-:W-:Y:S01]  /*3d760*/  BSSY.RECONVERGENT B4, `(.L_x_4245) ;  /* 0x0000013000047945 */ /* 0x000fe20003800200 */
[----:B-1234-:R-:W1:Y:S04]  /*3d770*/  LDS R10, [R67+0x3c] ;  /* 0x00003c00430a7984 */ /* 0x01ee680000000800 */
[----:B------:R-:W2:Y:S04]  /*3d780*/  LDS R69, [R69+0x3c] ;  /* 0x00003c0045457984 */ /* 0x000ea80000000800 */
[----:B------:R-:W3:Y:S04]  /*3d790*/  LDS R7, [R9+0x3c] ;  /* 0x00003c0009077984 */ /* 0x000ee80000000800 */
[----:B------:R-:W4:Y:S01]  /*3d7a0*/  LDS R63, [R63+0x3c] ;  /* 0x00003c003f3f7984 */ /* 0x000f220000000800 */
[----:B-----5:R-:W5:Y:S01]  /*3d7b0*/  MUFU.RCP R12, R15 ;  /* 0x0000000f000c7308 */ /* 0x020f620000001000 */
[----:B-1----:R-:W-:-:S04]  /*3d7c0*/  FADD R10, R65, R10 ;  /* 0x0000000a410a7221 */ /* 0x002fc80000000000 */
[----:B--2---:R-:W-:-:S04]  /*3d7d0*/  FADD R10, R10, R69 ;  /* 0x000000450a0a7221 */ /* 0x004fc80000000000 */
[----:B---3--:R-:W-:Y:S01]  /*3d7e0*/  FADD R10, R10, R7 ;  /* 0x000000070a0a7221 */ /* 0x008fe20000000000 */
[----:B-----5:R-:W-:-:S03]  /*3d7f0*/  FFMA R7, R12, -R15, 1 ;  /* 0x3f8000000c077423 */ /* 0x020fc6000000080f */
[----:B----4-:R-:W-:Y:S01]  /*3d800*/  FFMA R79, R10, R14, R63 ;  /* 0x0000000e0a4f7223 */ /* 0x010fe2000000003f */
        /* <DEDUP_REMOVED lines=8> */
.L_x_4246:
[----:B------:R-:W-:Y:S05]  /*3d890*/  BSYNC.RECONVERGENT B4 ;  /* 0x0000000000047941 */ /* 0x000fea0003800200 */
.L_x_4245:
[----:B------:R-:W1:Y:S02]  /*3d8a0*/  LDC.64 R10, c[0x0][0x398] ;  /* 0x0000e600ff0a7b82 */ /* 0x000e640000000a00 */
[----:B-1----:R-:W-:-:S05]  /*3d8b0*/  IMAD.WIDE R10, R13, 0x4, R10 ;  /* 0x000000040d0a7825 */ /* 0x002fca00078e020a */
[----:B------:R1:W-:Y:S02]  /*3d8c0*/  STG.E desc[UR6][R10.64], R54 ;  /* 0x000000360a007986 */ /* 0x0003e4000c101906 */
.L_x_4244:
[----:B------:R-:W-:Y:S05]  /*3d8d0*/  BSYNC.RECONVERGENT B3 ;  /* 0x0000000000037941 */ /* 0x000fea0003800200 */
.L_x_4243:
[----:B------:R-:W5:Y:S01]  /*3d8e0*/  LDCU UR4, c[0x3][URZ] ;  /* 0x00c00000ff0477ac */ /* 0x000f620008000800 */
[----:B------:R-:W-:Y:S02]  /*3d8f0*/  ISETP.GE.AND P0, PT, R8, 0x1, PT ;  /* 0x000000010800780c */ /* 0x000fe40003f06270 */
[----:B------:R-:W-:-:S04]  /*3d900*/  VIMNMX R3, PT, PT, R3, R8, !PT ;  /* 0x0000000803037248 */ /* 0x000fc80007fe0100 */
[----:B-----5:R-:W-:-:S13]  /*3d910*/  ISETP.GT.OR P0, PT, R3, UR4, !P0 ;  /* 0x0000000403007c0c */ /* 0x020fda000c704670 */
[----:B------:R-:W-:Y:S05]  /*3d920*/  @P0 BRA `(.L_x_3226) ;  /* 0x00000000006c0947 */ /* 0x000fea0003800000 */
[----:B------:R-:W-:Y:S01]  /*3d930*/  LDS R73, [R73+0x3c] ;  /* 0x00003c0049497984 */ /* 0x000fe20000000800 */
[----:B------:R-:W-:Y:S01]  /*3d940*/  LEA R7, R4, R77, 0x2 ;  /* 0x0000004d04077211 */ /* 0x000fe200078e10ff */
[----:B-1234-:R-:W1:Y:S01]  /*3d950*/  LDC.64 R10, c[0x0][0x3a0] ;  /* 0x0000e800ff0a7b82 */ /* 0x01ee620000000a00 */
[----:B------:R-:W-:Y:S01]  /*3d960*/  BSSY.RECONVERGENT B3, `(.L_x_4247) ;  /* 0x0000013000037945 */ /* 0x000fe20003800200 */
        /* <DEDUP_REMOVED lines=18> */
.L_x_4248:
[----:B------:R-:W-:Y:S05]  /*3da90*/  BSYNC.RECONVERGENT B3 ;  /* 0x0000000000037941 */ /* 0x000fea0003800200 */
.L_x_4247:
[----:B------:R-:W1:Y:S01]  /*3daa0*/  LDC.64 R8, c[0x0][0x398] ;  /* 0x0000e600ff087b82 */ /* 0x000e620000000a00 */
[----:B------:R-:W-:-:S05]  /*3dab0*/  IADD3 R13, PT, PT, R46, R13, RZ ;  /* 0x0000000d2e0d7210 */ /* 0x000fca0007ffe0ff */
[----:B-1----:R-:W-:-:S05]  /*3dac0*/  IMAD.WIDE R8, R13, 0x4, R8 ;  /* 0x000000040d087825 */ /* 0x002fca00078e0208 */
[----:B------:R1:W-:Y:S02]  /*3dad0*/  STG.E desc[UR6][R8.64], R54 ;  /* 0x0000003608007986 */ /* 0x0003e4000c101906 */
.L_x_3226:
[----:B------:R-:W-:Y:S05]  /*3dae0*/  BSYNC.RECONVERGENT B0 ;  /* 0x0000000000007941 */ /* 0x000fea0003800200 */
.L_x_3225:
[----:B-1----:R-:W1:Y:S01]  /*3daf0*/  S2R R8, SR_TID.Y ;  /* 0x0000000000087919 */ /* 0x002e620000002200 */
[----:B------:R-:W1:Y:S08]  /*3db00*/  S2UR UR4, SR_CTAID.Y ;  /* 0x00000000000479c3 */ /* 0x000e700000002600 */
[----:B------:R-:W1:Y:S02]  /*3db10*/  LDC R3, c[0x0][0x364] ;  /* 0x0000d900ff037b82 */ /* 0x000e640000000800 */
[----:B-1----:R-:W-:-:S05]  /*3db20*/  IMAD R3, R3, UR4, R8 ;  /* 0x0000000403037c24 */ /* 0x002fca000f8e0208 */
[----:B------:R-:W-:-:S04]  /*3db30*/  LEA R3, R2, R3, 0x4 ;  /* 0x0000000302037211 */ /* 0x000fc800078e20ff */
[----:B------:R-:W-:-:S13]  /*3db40*/  ISETP.GE.AND P0, PT, R3, R48, PT ;  /* 0x000000300300720c */ /* 0x000fda0003f06270 */
[----:B------:R-:W-:Y:S05]  /*3db50*/  @P0 EXIT ;  /* 0x000000000000094d */ /* 0x000fea0003800000 */
[----:B------:R-:W1:Y:S01]  /*3db60*/  S2R R7, SR_TID.X ;  /* 0x0000000000077919 */ /* 0x000e620000002100 */
[----:B------:R-:W1:Y:S01]  /*3db70*/  LDCU UR4, c[0x0][0x360] ;  /* 0x00006c00ff0477ac */ /* 0x000e620008000800 */
[----:B------:R-:W-:Y:S01]  /*3db80*/  HFMA2 R14, -RZ, RZ, 0, 9.5367431640625e-07 ;  /* 0x00000010ff0e7431 */ /* 0x000fe200000001ff */
[----:B------:R-:W-:Y:S02]  /*3db90*/  MOV R13, R3 ;  /* 0x00000003000d7202 */ /* 0x000fe40000000f00 */
[----:B------:R-:W-:Y:S01]  /*3dba0*/  LEA R83, R46, R83, 0x4 ;  /* 0x000000532e537211 */ /* 0x000fe200078e20ff */
[----:B------:R-:W0:Y:S01]  /*3dbb0*/  LDCU UR8, c[0x3][URZ] ;  /* 0x00c00000ff0877ac */ /* 0x000e220008000800 */
[----:B-1----:R-:W-:-:S04]  /*3dbc0*/  IMAD R7, R8, UR4, R7 ;  /* 0x0000000408077c24 */ /* 0x002fc8000f8e0207 */
[----:B0-----:R-:W-:-:S07]  /*3dbd0*/  IMAD R12, R6, R7, RZ ;  /* 0x00000007060c7224 */ /* 0x001fce00078e02ff */
.L_x_4256:
[----:B------:R-:W-:Y:S01]  /*3dbe0*/  ISETP.GE.AND P0, PT, R83, R48, PT ;  /* 0x000000305300720c */ /* 0x000fe20003f06270 */
[----:B------:R-:W-:-:S12]  /*3dbf0*/  BSSY.RECONVERGENT B0, `(.L_x_4249) ;  /* 0x0000033000007945 */ /* 0x000fd80003800200 */
[----:B01----:R-:W-:Y:S05]  /*3dc00*/  @P0 BRA `(.L_x_4250) ;  /* 0x0000000000c40947 */ /* 0x003fea0003800000 */
[----:B------:R-:W0:Y:S01]  /*3dc10*/  LDC.64 R6, c[0x0][0x398] ;  /* 0x0000e600ff067b82 */ /* 0x000e220000000a00 */
[----:B------:R-:W-:Y:S01]  /*3dc20*/  IMAD R18, R48, R13, RZ ;  /* 0x0000000d30127224 */ /* 0x000fe200078e02ff */
[----:B------:R-:W-:Y:S01]  /*3dc30*/  MOV R15, 0x10 ;  /* 0x00000010000f7802 */ /* 0x000fe20000000f00 */
[----:B------:R-:W-:Y:S01]  /*3dc40*/  IMAD R20, R5, R14, R12 ;  /* 0x0000000e05147224 */ /* 0x000fe200078e020c */
[----:B------:R-:W-:-:S04]  /*3dc50*/  MOV R17, R83 ;  /* 0x0000005300117202 */ /* 0x000fc80000000f00 */
[----:B------:R-:W1:Y:S03]  /*3dc60*/  LDC.64 R8, c[0x0][0x3a0] ;  /* 0x0000e800ff087b82 */ /* 0x000e660000000a00 */
.L_x_4255:
[----:B------:R-:W-:Y:S01]  /*3dc70*/  VIMNMX R3, PT, PT, R17, R13, !PT ;  /* 0x0000000d11037248 */ /* 0x000fe20007fe0100 */
[----:B------:R-:W-:Y:S03]  /*3dc80*/  BSSY.RECONVERGENT B3, `(.L_x_4251) ;  /* 0x0000025000037945 */ /* 0x000fe60003800200 */
[----:B------:R-:W-:-:S04]  /*3dc90*/  ISETP.GT.AND P0, PT, R3, UR8, PT ;  /* 0x0000000803007c0c */ /* 0x000fc8000bf04270 */
[----:B------:R-:W-:-:S13]  /*3dca0*/  ISETP.LT.OR P0, PT, R17, 0x1, P0 ;  /* 0x000000011100780c */ /* 0x000fda0000701670 */
[----:B0-----:R-:W-:Y:S05]  /*3dcb0*/  @P0 BRA `(.L_x_4252) ;  /* 0x0000000000840947 */ /* 0x001fea0003800000 */
[----:B------:R-:W5:Y:S01]  /*3dcc0*/  S2UR UR5, SR_CgaCtaId ;  /* 0x00000000000579c3 */ /* 0x000f620000008800 */
[----:B------:R-:W-:Y:S01]  /*3dcd0*/  UMOV UR4, 0x400 ;  /* 0x0000040000047882 */ /* 0x000fe20000000000 */
[----:B------:R-:W-:Y:S01]  /*3dce0*/  IADD3 R3, PT, PT, R20, R15, RZ ;  /* 0x0000000f14037210 */ /* 0x000fe20007ffe0ff */
[----:B-1----:R-:W1:Y:S01]  /*3dcf0*/  MUFU.RCP R22, R9 ;  /* 0x0000000900167308 */ /* 0x002e620000001000 */
[----:B------:R-:W-:Y:S01]  /*3dd00*/  BSSY.RECONVERGENT B4, `(.L_x_4253) ;  /* 0x0000019000047945 */ /* 0x000fe20003800200 */
[----:B-----5:R-:W-:-:S06]  /*3dd10*/  ULEA UR4, UR5, UR4, 0x18 ;  /* 0x0000000405047291 */ /* 0x020fcc000f8ec0ff */
[----:B--234-:R-:W-:-:S04]  /*3dd20*/  LEA R11, R3, UR4, 0x2 ;  /* 0x00000004030b7c11 */ /* 0x01cfc8000f8e10ff */
[C---:B------:R-:W-:Y:S02]  /*3dd30*/  LEA R3, R4.reuse, R11, 0x2 ;  /* 0x0000000b04037211 */ /* 0x040fe400078e10ff */
[----:B------:R-:W-:Y:S02]  /*3dd40*/  LDS R11, [R11] ;  /* 0x000000000b0b7984 */ /* 0x000fe40000000800 */
[C---:B------:R-:W-:Y:S02]  /*3dd50*/  LEA R19, R4.reuse, R3, 0x2 ;  /* 0x0000000304137211 */ /* 0x040fe400078e10ff */
[----:B------:R-:W-:Y:S02]  /*3dd60*/  LDS R3, [R3] ;  /* 0x0000000003037984 */ /* 0x000fe40000000800 */
[C---:B------:R-:W-:Y:S02]  /*3dd70*/  LEA R21, R4.reuse, R19, 0x2 ;  /* 0x0000001304157211 */ /* 0x040fe400078e10ff */
[----:B------:R-:W2:Y:S02]  /*3dd80*/  LDS R10, [R19] ;  /* 0x00000000130a7984 */ /* 0x000ea40000000800 */
[----:B------:R-:W-:-:S02]  /*3dd90*/  LEA R16, R4, R21, 0x2 ;  /* 0x0000001504107211 */ /* 0x000fc400078e10ff */
[----:B------:R-:W3:Y:S04]  /*3dda0*/  LDS R21, [R21] ;  /* 0x0000000015157984 */ /* 0x000ee80000000800 */
[----:B------:R-:W4:Y:S01]  /*3ddb0*/  LDS R23, [R16] ;  /* 0x0000000010177984 */ /* 0x000f220000000800 */
[----:B--2---:R-:W-:Y:S01]  /*3ddc0*/  FADD R10, R3, R10 ;  /* 0x0000000a030a7221 */ /* 0x004fe20000000000 */
[----:B-1----:R-:W-:-:S03]  /*3ddd0*/  FFMA R3, R22, -R9, 1 ;  /* 0x3f80000016037423 */ /* 0x002fc60000000809 */
[----:B---3--:R-:W-:Y:S01]  /*3dde0*/  FADD R10, R10, R21 ;  /* 0x000000150a0a7221 */ /* 0x008fe20000000000 */
[----:B------:R-:W-:-:S03]  /*3ddf0*/  FFMA R3, R22, R3, R22 ;  /* 0x0000000316037223 */ /* 0x000fc60000000016 */
[----:B----4-:R-:W-:-:S04]  /*3de00*/  FADD R10, R10, R23 ;  /* 0x000000170a0a7221 */ /* 0x010fc80000000000 */
[----:B------:R-:W-:-:S04]  /*3de10*/  FFMA R79, R10, R8, R11 ;  /* 0x000000080a4f7223 */ /* 0x000fc8000000000b */
[----:B------:R-:W1:Y:S01]  /*3de20*/  FCHK P0, R79, R9 ;  /* 0x000000094f007302 */ /* 0x000e620000000000 */
[----:B------:R-:W-:-:S04]  /*3de30*/  FFMA R10, R3, R79, RZ ;  /* 0x0000004f030a7223 */ /* 0x000fc800000000ff */
[----:B------:R-:W-:-:S04]  /*3de40*/  FFMA R19, R10, -R9, R79 ;  /* 0x800000090a137223 */ /* 0x000fc8000000004f */
[----:B------:R-:W-:Y:S01]  /*3de50*/  FFMA R54, R3, R19, R10 ;  /* 0x0000001303367223 */ /* 0x000fe2000000000a */
[----:B-1----:R-:W-:Y:S06]  /*3de60*/  @!P0 BRA `(.L_x_4254) ;  /* 0x0000000000088947 */ /* 0x002fec0003800000 */
[----:B------:R-:W-:-:S07]  /*3de70*/  MOV R78, 0x3de90 ;  /* 0x0003de90004e7802 */ /* 0x000fce0000000f00 */
[----:B0-----:R-:W-:Y:S05]  /*3de80*/  CALL.REL.NOINC `($__internal_3_$__cuda_sm3x_div_rn_noftz_f32_slowpath) ;  /* 0x00000000003c7944 */ /* 0x001fea0003c00000 */
.L_x_4254:
[----:B------:R-:W-:Y:S05]  /*3de90*/  BSYNC.RECONVERGENT B4 ;  /* 0x0000000000047941 */ /* 0x000fea0003800200 */
.L_x_4253:
[----:B------:R-:W-:-:S05]  /*3dea0*/  IADD3 R11, PT, PT, R18, R17, RZ ;  /* 0x00000011120b7210 */ /* 0x000fca0007ffe0ff */
[----:B0-----:R-:W-:-:S05]  /*3deb0*/  IMAD.WIDE R10, R11, 0x4, R6 ;  /* 0x000000040b0a7825 */ /* 0x001fca00078e0206 */
[----:B------:R0:W-:Y:S02]  /*3dec0*/  STG.E desc[UR6][R10.64], R54 ;  /* 0x000000360a007986 */ /* 0x0001e4000c101906 */
.L_x_4252:
[----:B------:R-:W-:Y:S05]  /*3ded0*/  BSYNC.RECONVERGENT B3 ;  /* 0x0000000000037941 */ /* 0x000fea0003800200 */
.L_x_4251:
[----:B------:R-:W-:Y:S02]  /*3dee0*/  IADD3 R17, PT, PT, R46, R17, RZ ;  /* 0x000000112e117210 */ /* 0x000fe40007ffe0ff */
[----:B------:R-:W-:Y:S02]  /*3def0*/  IADD3 R15, PT, PT, R15, 0x1, RZ ;  /* 0x000000010f0f7810 */ /* 0x000fe40007ffe0ff */
[----:B------:R-:W-:-:S13]  /*3df00*/  ISETP.GE.AND P0, PT, R17, R48, PT ;  /* 0x000000301100720c */ /* 0x000fda0003f06270 */
[----:B------:R-:W-:Y:S05]  /*3df10*/  @!P0 BRA `(.L_x_4255) ;  /* 0xfffffffc00548947 */ /* 0x000fea000383ffff */
.L_x_4250:
[----:B------:R-:W-:Y:S05]  /*3df20*/  BSYNC.RECONVERGENT B0 ;  /* 0x0000000000007941 */ /* 0x000fea0003800200 */
.L_x_4249:
[----:B------:R-:W-:Y:S02]  /*3df30*/  IADD3 R13, PT, PT, R2, R13, RZ ;  /* 0x0000000d020d7210 */ /* 0x000fe40007ffe0ff */
[----:B------:R-:W-:Y:S02]  /*3df40*/  IADD3 R14, PT, PT, R14, 0x1, RZ ;  /* 0x000000010e0e7810 */ /* 0x000fe40007ffe0ff */
[----:B------:R-:W-:-:S13]  /*3df50*/  ISETP.GE.AND P0, PT, R13, R48, PT ;  /* 0x000000300d00720c */ /* 0x000fda0003f06270 */
[----:B------:R-:W-:Y:S05]  /*3df60*/  @!P0 BRA `(.L_x_4256) ;  /* 0xfffffffc001c8947 */ /* 0x000fea000383ffff */
[----:B------:R-:W-:Y:S05]  /*3df70*/  EXIT ;  /* 0x000000000000794d */ /* 0x000fea0003800000 */
        .weak           $__internal_3_$__cuda_sm3x_div_rn_noftz_f32_slowpath
        .type           $__internal_3_$__cuda_sm3x_div_rn_noftz_f32_slowpath,@function
        .size           $__internal_3_$__cuda_sm3x_div_rn_noftz_f32_slowpath,(.L_x_4359 - $__internal_3_$__cuda_sm3x_div_rn_noftz_f32_slowpath)
$__internal_3_$__cuda_sm3x_div_rn_noftz_f32_slowpath:
        /* <DEDUP_REMOVED lines=18> */
[C---:B------:R-:W-:Y:S02]  /*3e0a0*/  FSETP.NEU.FTZ.AND P6, PT, |R79|.reuse, +INF , PT ;  /* 0x7f8000004f00780b */ /* 0x040fe40003fdd200 */
        /* <DEDUP_REMOVED lines=16> */
.L_x_4258:
[----:B------:R-:W-:Y:S01]  /*3e1b0*/  LEA R95, R60, 0xc0800000, 0x17 ;  /* 0xc08000003c5f7811 */ /* 0x000fe200078eb8ff */
[----:B------:R-:W-:Y:S01]  /*3e1c0*/  BSSY.RECONVERGENT B2, `(.L_x_4263) ;  /* 0x0000036000027945 */ /* 0x000fe20003800200 */
[----:B------:R-:W-:Y:S02]  /*3e1d0*/  IADD3 R64, PT, PT, R54, -0x7f, RZ ;  /* 0xffffff8136407810 */ /* 0x000fe40007ffe0ff */
[----:B------:R-:W-:-:S03]  /*3e1e0*/  IADD3 R68, PT, PT, -R95, R62, RZ ;  /* 0x0000003e5f447210 */ /* 0x000fc60007ffe1ff */
[----:B------:R-:W-:Y:S01]  /*3e1f0*/  IMAD R54, R64, -0x800000, R79 ;  /* 0xff80000040367824 */ /* 0x000fe200078e024f */
[----:B------:R-:W0:Y:S01]  /*3e200*/  MUFU.RCP R62, R68 ;  /* 0x00000044003e7308 */ /* 0x000e220000001000 */
[----:B------:R-:W-:Y:S01]  /*3e210*/  FADD.FTZ R95, -R68, -RZ ;  /* 0x800000ff445f7221 */ /* 0x000fe20000010100 */
[----:B------:R-:W-:-:S04]  /*3e220*/  IADD3 R79, PT, PT, R64, 0x7f, -R60 ;  /* 0x0000007f404f7810 */ /* 0x000fc80007ffe83c */
[----:B------:R-:W-:Y:S01]  /*3e230*/  IADD3 R79, PT, PT, R79, R58, RZ ;  /* 0x0000003a4f4f7210 */ /* 0x000fe20007ffe0ff */
[----:B0-----:R-:W-:-:S04]  /*3e240*/  FFMA R97, R62, R95, 1 ;  /* 0x3f8000003e617423 */ /* 0x001fc8000000005f */
        /* <DEDUP_REMOVED lines=41> */
.L_x_4265:
[----:B------:R-:W-:-:S04]  /*3e4e0*/  LOP3.LUT R54, R54, 0x80000000, RZ, 0xc0, !PT ;  /* 0x8000000036367812 */ /* 0x000fc800078ec0ff */
[----:B------:R-:W-:Y:S01]  /*3e4f0*/  LOP3.LUT R54, R54, 0x7f800000, RZ, 0xfc, !PT ;  /* 0x7f80000036367812 */ /* 0x000fe200078efcff */
[----:B------:R-:W-:Y:S06]  /*3e500*/  BRA `(.L_x_4266) ;  /* 0x0000000000047947 */ /* 0x000fec0003800000 */
.L_x_4264:
[----:B------:R-:W-:-:S07]  /*3e510*/  LEA R54, R79, R54, 0x17 ;  /* 0x000000364f367211 */ /* 0x000fce00078eb8ff */
.L_x_4266:
[----:B------:R-:W-:Y:S05]  /*3e520*/  BSYNC.RECONVERGENT B2 ;  /* 0x0000000000027941 */ /* 0x000fea0003800200 */
.L_x_4263:
[----:B------:R-:W-:Y:S05]  /*3e530*/  BRA `(.L_x_4267) ;  /* 0x0000000000207947 */ /* 0x000fea0003800000 */
.L_x_4262:
[----:B------:R-:W-:-:S04]  /*3e540*/  LOP3.LUT R79, R62, 0x80000000, R79, 0x48, !PT ;  /* 0x800000003e4f7812 */ /* 0x000fc800078e484f */
[----:B------:R-:W-:Y:S01]  /*3e550*/  LOP3.LUT R54, R79, 0x7f800000, RZ, 0xfc, !PT ;  /* 0x7f8000004f367812 */ /* 0x000fe200078efcff */
[----:B------:R-:W-:Y:S06]  /*3e560*/  BRA `(.L_x_4267) ;  /* 0x0000000000147947 */ /* 0x000fec0003800000 */
.L_x_4261:
[----:B------:R-:W-:Y:S01]  /*3e570*/  LOP3.LUT R54, R62, 0x80000000, R79, 0x48, !PT ;  /* 0x800000003e367812 */ /* 0x000fe200078e484f */
[----:B------:R-:W-:Y:S06]  /*3e580*/  BRA `(.L_x_4267) ;  /* 0x00000000000c7947 */ /* 0x000fec0003800000 */
.L_x_4260:
[----:B------:R-:W0:Y:S01]  /*3e590*/  MUFU.RSQ R54, -QNAN ;  /* 0xffc0000000367908 */ /* 0x000e220000001400 */
[----:B------:R-:W-:Y:S05]  /*3e5a0*/  BRA `(.L_x_4267) ;  /* 0x0000000000047947 */ /* 0x000fea0003800000 */
.L_x_4259:
[----:B------:R-:W-:-:S07]  /*3e5b0*/  FADD.FTZ R54, R79, R0 ;  /* 0x000000004f367221 */ /* 0x000fce0000010000 */
.L_x_4267:
[----:B------:R-:W-:Y:S05]  /*3e5c0*/  BSYNC.RECONVERGENT B1 ;  /* 0x0000000000017941 */ /* 0x000fea0003800200 */
.L_x_4257:
[----:B------:R-:W-:-:S04]  /*3e5d0*/  HFMA2 R79, -RZ, RZ, 0, 0 ;  /* 0x00000000ff4f7431 */ /* 0x000fc800000001ff */
[----:B0-----:R-:W-:Y:S05]  /*3e5e0*/  RET.REL.NODEC R78 `(_Z12diffuseOnGPUILi16EEviPfS0_S0_ff) ;  /* 0xfffffc184e847950 */ /* 0x001fea0003c3ffff */
.L_x_4268:
        /* <DEDUP_REMOVED lines=9> */
.L_x_4359:


//--------------------- .text._Z15add_sourceOnGPUILi16EEvPfS0_ --------------------------
	.section	.text._Z15add_sourceOnGPUILi16EEvPfS0_,"ax",@progbits
	.align	128
        .global         _Z15add_sourceOnGPUILi16EEvPfS0_
        .type           _Z15add_sourceOnGPUILi16EEvPfS0_,@function
        .size           _Z15add_sourceOnGPUILi16EEvPfS0_,(.L_x_4364 - _Z15add_sourceOnGPUILi16EEvPfS0_)
        .other          _Z15add_sourceOnGPUILi16EEvPfS0_,@"STO_CUDA_ENTRY STV_DEFAULT"
_Z15add_sourceOnGPUILi16EEvPfS0_:
.text._Z15add_sourceOnGPUILi16EEvPfS0_:
[----:B------:R-:W-:Y:S08]  /*0000*/  LDC R1, c[0x0][0x37c] ;  /* 0x0000df00ff017b82 */ /* 0x000ff00000000800 */
[----:B------:R-:W0:Y:S01]  /*0010*/  LDC R7, c[0x0][0x360] ;  /* 0x0000d800ff077b82 */ /* 0x000e220000000800 */
[----:B------:R-:W1:Y:S01]  /*0020*/  LDCU UR11, c[0x0][0x364] ;  /* 0x00006c80ff0b77ac */ /* 0x000e620008000800 */
[----:B------:R-:W2:Y:S01]  /*0030*/  S2R R18, SR_TID.Y ;  /* 0x0000000000127919 */ /* 0x000ea20000002200 */
[----:B------:R-:W-:Y:S01]  /*0040*/  MOV R14, 0x400 ;  /* 0x00000400000e7802 */ /* 0x000fe20000000f00 */
[----:B------:R-:W-:Y:S01]  /*0050*/  BSSY.RECONVERGENT B0, `(.L_x_4269) ;  /* 0x0000aa3000007945 */ /* 0x000fe20003800200 */
[----:B------:R-:W3:Y:S01]  /*0060*/  LDCU UR8, c[0x3][URZ] ;  /* 0x00c00000ff0877ac */ /* 0x000ee20008000800 */
[----:B------:R-:W4:Y:S02]  /*0070*/  S2R R20, SR_TID.X ;  /* 0x0000000000147919 */ /* 0x000f240000002100 */
[----:B------:R-:W2:Y:S01]  /*0080*/  LDC R11, c[0x0][0x364] ;  /* 0x0000d900ff0b7b82 */ /* 0x000ea20000000800 */
[----:B------:R-:W0:Y:S01]  /*0090*/  LDCU UR4, c[0x0][0x370] ;  /* 0x00006e00ff0477ac */ /* 0x000e220008000800 */
[----:B------:R-:W1:Y:S06]  /*00a0*/  LDCU UR7, c[0x0][0x374] ;  /* 0x00006e80ff0777ac */ /* 0x000e6c0008000800 */
[----:B------:R-:W-:Y:S01]  /*00b0*/  S2UR UR10, SR_CTAID.X ;  /* 0x00000000000a79c3 */ /* 0x000fe20000002500 */
[----:B---3--:R-:W-:Y:S01]  /*00c0*/  UIADD3 UR6, UPT, UPT, UR8, 0x1, URZ ;  /* 0x0000000108067890 */ /* 0x008fe2000fffe0ff */
[----:B0-----:R-:W-:Y:S01]  /*00d0*/  IMAD R0, R7, UR4, RZ ;  /* 0x0000000407007c24 */ /* 0x001fe2000f8e02ff */
[----:B------:R-:W-:Y:S01]  /*00e0*/  UMOV UR4, URZ ;  /* 0x000000ff00047c82 */ /* 0x000fe20008000000 */
[----:B-1----:R-:W-:-:S02]  /*00f0*/  UIMAD UR7, UR11, UR7, URZ ;  /* 0x000000070b0772a4 */ /* 0x002fc4000f8e02ff */
[----:B------:R-:W0:Y:S01]  /*0100*/  I2F.U32.RP R4, R0 ;  /* 0x0000000000047306 */ /* 0x000e220000209000 */
[----:B------:R-:W-:Y:S01]  /*0110*/  IADD3 R9, PT, PT, RZ, -R0, RZ ;  /* 0x80000000ff097210 */ /* 0x000fe20007ffe0ff */
[----:B------:R-:W-:Y:S02]  /*0120*/  UIADD3 UR9, UPT, UPT, URZ, -UR7, URZ ;  /* 0x80000007ff097290 */ /* 0x000fe4000fffe0ff */
[----:B------:R-:W-:-:S04]  /*0130*/  UISETP.NE.U32.AND UP2, UPT, UR7, URZ, UPT ;  /* 0x000000ff0700728c */ /* 0x000fc8000bf45070 */
[----:B------:R-:W1:Y:S08]  /*0140*/  I2F.U32.RP R5, UR7 ;  /* 0x0000000700057d06 */ /* 0x000e700008209000 */
[----:B0-----:R-:W0:Y:S08]  /*0150*/  MUFU.RCP R4, R4 ;  /* 0x0000000400047308 */ /* 0x001e300000001000 */
[----:B-1----:R-:W1:Y:S01]  /*0160*/  MUFU.RCP R5, R5 ;  /* 0x0000000500057308 */ /* 0x002e620000001000 */
[----:B0-----:R-:W-:-:S07]  /*0170*/  IADD3 R2, PT, PT, R4, 0xffffffe, RZ ;  /* 0x0ffffffe04027810 */ /* 0x001fce0007ffe0ff */
[----:B------:R0:W3:Y:S01]  /*0180*/  F2I.FTZ.U32.TRUNC.NTZ R3, R2 ;  /* 0x0000000200037305 */ /* 0x0000e2000021f000 */
[----:B-1----:R-:W-:Y:S01]  /*0190*/  IADD3 R6, PT, PT, R5, 0xffffffe, RZ ;  /* 0x0ffffffe05067810 */ /* 0x002fe20007ffe0ff */
[----:B0-----:R-:W-:-:S06]  /*01a0*/  IMAD.MOV.U32 R2, RZ, RZ, RZ ;  /* 0x000000ffff027224 */ /* 0x001fcc00078e00ff */
[----:B------:R-:W0:Y:S01]  /*01b0*/  F2I.FTZ.U32.TRUNC.NTZ R6, R6 ;  /* 0x0000000600067305 */ /* 0x000e22000021f000 */
[----:B---3--:R-:W-:Y:S02]  /*01c0*/  IMAD R5, R9, R3, RZ ;  /* 0x0000000309057224 */ /* 0x008fe400078e02ff */
[----:B------:R-:W1:Y:S02]  /*01d0*/  S2R R9, SR_CgaCtaId ;  /* 0x0000000000097919 */ /* 0x000e640000008800 */
[----:B------:R-:W-:-:S04]  /*01e0*/  IMAD.HI.U32 R3, R3, R5, R2 ;  /* 0x0000000503037227 */ /* 0x000fc800078e0002 */
[----:B------:R-:W-:Y:S01]  /*01f0*/  IMAD R5, R7, UR11, RZ ;  /* 0x0000000b07057c24 */ /* 0x000fe2000f8e02ff */
[----:B0-----:R-:W-:Y:S01]  /*0200*/  R2UR UR5, R6 ;  /* 0x00000000060572ca */ /* 0x001fe200000e0000 */
[----:B------:R-:W-:Y:S01]  /*0210*/  IMAD.HI.U32 R2, R3, UR6, RZ ;  /* 0x0000000603027c27 */ /* 0x000fe2000f8e00ff */
[----:B------:R-:W-:-:S04]  /*0220*/  MOV R6, UR7 ;  /* 0x0000000700067c02 */ /* 0x000fc80008000f00 */
[----:B------:R-:W-:-:S05]  /*0230*/  IADD3 R3, PT, PT, -R2, RZ, RZ ;  /* 0x000000ff02037210 */ /* 0x000fca0007ffe1ff */
[----:B------:R-:W-:Y:S02]  /*0240*/  IMAD R3, R0, R3, UR6 ;  /* 0x0000000600037e24 */ /* 0x000fe4000f8e0203 */
[----:B------:R-:W-:-:S03]  /*0250*/  UIMAD UR9, UR9, UR5, URZ ;  /* 0x00000005090972a4 */ /* 0x000fc6000f8e02ff */
[----:B------:R-:W-:Y:S01]  /*0260*/  ISETP.GE.U32.AND P0, PT, R3, R0, PT ;  /* 0x000000000300720c */ /* 0x000fe20003f06070 */
[----:B------:R-:W-:-:S04]  /*0270*/  UIMAD.WIDE.U32 UR4, UR5, UR9, UR4 ;  /* 0x00000009050472a5 */ /* 0x000fc8000f8e0004 */
[----:B------:R-:W-:Y:S01]  /*0280*/  UIMAD.WIDE.U32 UR4, UR5, UR6, URZ ;  /* 0x00000006050472a5 */ /* 0x000fe2000f8e00ff */
[----:B-1----:R-:W-:-:S03]  /*0290*/  LEA R14, R9, R14, 0x18 ;  /* 0x0000000e090e7211 */ /* 0x002fc600078ec0ff */
[----:B------:R-:W-:-:S04]  /*02a0*/  UIADD3 UR4, UPT, UPT, -UR5, URZ, URZ ;  /* 0x000000ff05047290 */ /* 0x000fc8000fffe1ff */
[----:B------:R-:W-:Y:S01]  /*02b0*/  UIMAD UR6, UR7, UR4, UR6 ;  /* 0x00000004070672a4 */ /* 0x000fe2000f8e0206 */
[----:B------:R-:W-:Y:S02]  /*02c0*/  @P0 IADD3 R3, PT, PT, -R0, R3, RZ ;  /* 0x0000000300030210 */ /* 0x000fe40007ffe1ff */
[----:B------:R-:W-:Y:S01]  /*02d0*/  @P0 IADD3 R2, PT, PT, R2, 0x1, RZ ;  /* 0x0000000102020810 */ /* 0x000fe20007ffe0ff */
[----:B------:R-:W-:Y:S01]  /*02e0*/  UISETP.GE.U32.AND UP0, UPT, UR6, UR7, UPT ;  /* 0x000000070600728c */ /* 0x000fe2000bf06070 */
[-C--:B------:R-:W-:Y:S02]  /*02f0*/  ISETP.GE.U32.AND P1, PT, R3, R0.reuse, PT ;  /* 0x000000000300720c */ /* 0x080fe40003f26070 */
[----:B------:R-:W2:Y:S01]  /*0300*/  S2UR UR4, SR_CTAID.Y ;  /* 0x00000000000479c3 */ /* 0x000ea20000002600 */
[----:B------:R-:W-:Y:S02]  /*0310*/  ISETP.NE.U32.AND P0, PT, R0, RZ, PT ;  /* 0x000000ff0000720c */ /* 0x000fe40003f05070 */
[----:B------:R-:W-:-:S05]  /*0320*/  LOP3.LUT R3, RZ, R0, RZ, 0x33, !PT ;  /* 0x00000000ff037212 */ /* 0x000fca00078e33ff */
[----:B------:R-:W-:Y:S02]  /*0330*/  @UP0 UIADD3 UR6, UPT, UPT, -UR7, UR6, URZ ;  /* 0x0000000607060290 */ /* 0x000fe4000fffe1ff */
[----:B------:R-:W-:Y:S01]  /*0340*/  @UP0 UIADD3 UR5, UPT, UPT, UR5, 0x1, URZ ;  /* 0x0000000105050890 */ /* 0x000fe2000fffe0ff */
[----:B------:R-:W-:Y:S01]  /*0350*/  @P1 VIADD R2, R2, 0x1 ;  /* 0x0000000102021836 */ /* 0x000fe20000000000 */
[----:B------:R-:W-:-:S04]  /*0360*/  UISETP.GE.U32.AND UP1, UPT, UR6, UR7, UPT ;  /* 0x000000070600728c */ /* 0x000fc8000bf26070 */
[----:B------:R-:W-:-:S04]  /*0370*/  SEL R2, R3, R2, !P0 ;  /* 0x0000000203027207 */ /* 0x000fc80004000000 */
[----:B------:R-:W-:-:S03]  /*0380*/  IADD3 R12, PT, PT, R2, 0x1, RZ ;  /* 0x00000001020c7810 */ /* 0x000fc60007ffe0ff */
[----:B------:R-:W-:Y:S01]  /*0390*/  @UP1 UIADD3 UR5, UPT, UPT, UR5, 0x1, URZ ;  /* 0x0000000105051890 */ /* 0x000fe2000fffe0ff */
[----:B--2---:R-:W-:Y:S01]  /*03a0*/  IMAD R3, R11, UR4, R18 ;  /* 0x000000040b037c24 */ /* 0x004fe2000f8e0212 */
[----:B------:R-:W-:Y:S02]  /*03b0*/  @!UP2 ULOP3.LUT UR5, URZ, UR7, URZ, 0x33, !UPT ;  /* 0x00000007ff05a292 */ /* 0x000fe4000f8e33ff */
[----:B------:R-:W-:Y:S01]  /*03c0*/  UIADD3 UR4, UPT, UPT, UR8, 0x2, URZ ;  /* 0x0000000208047890 */ /* 0x000fe2000fffe0ff */
[----:B------:R-:W-:Y:S01]  /*03d0*/  IMAD R6, R6, 0xf, R3 ;  /* 0x0000000f06067824 */ /* 0x000fe200078e0203 */
[----:B------:R-:W0:Y:S02]  /*03e0*/  LDCU.64 UR8, c[0x0][0x358] ;  /* 0x00006b00ff0877ac */ /* 0x000e240008000a00 */
[----:B------:R-:W-:Y:S02]  /*03f0*/  IMAD R4, R2, UR5, R2 ;  /* 0x0000000502047c24 */ /* 0x000fe4000f8e0202 */
[----:B------:R-:W-:-:S03]  /*0400*/  ISETP.GE.AND P1, PT, R6, UR4, PT ;  /* 0x0000000406007c0c */ /* 0x000fc6000bf26270 */
[----:B------:R-:W-:-:S05]  /*0410*/  IADD3 R4, PT, PT, R4, UR5, RZ ;  /* 0x0000000504047c10 */ /* 0x000fca000fffe0ff */
[C---:B------:R-:W-:Y:S02]  /*0420*/  IMAD R9, R4.reuse, R5, R5 ;  /* 0x0000000504097224 */ /* 0x040fe400078e0205 */
[----:B----4-:R-:W-:Y:S02]  /*0430*/  IMAD R5, R7, UR10, R20 ;  /* 0x0000000a07057c24 */ /* 0x010fe4000f8e0214 */
[----:B------:R-:W-:Y:S01]  /*0440*/  VIADD R4, R4, 0x1 ;  /* 0x0000000104047836 */ /* 0x000fe20000000000 */
[----:B------:R-:W-:Y:S01]  /*0450*/  LEA R6, R9, R14, 0x2 ;  /* 0x0000000e09067211 */ /* 0x000fe200078e10ff */
[----:B0-----:R-:W-:Y:S06]  /*0460*/  @P1 BRA `(.L_x_4270) ;  /* 0x000000a400841947 */ /* 0x001fec0003800000 */
[----:B------:R-:W-:-:S05]  /*0470*/  IMAD R9, R0, 0xf, R5 ;  /* 0x0000000f00097824 */ /* 0x000fca00078e0205 */
[----:B------:R-:W-:-:S13]  /*0480*/  ISETP.GE.AND P1, PT, R9, UR4, PT ;  /* 0x0000000409007c0c */ /* 0x000fda000bf26270 */
[----:B------:R-:W-:Y:S05]  /*0490*/  @P1 BRA `(.L_x_4270) ;  /* 0x000000a400781947 */ /* 0x000fea0003800000 */
[----:B------:R-:W0:Y:S01]  /*04a0*/  LDCU.128 UR12, c[0x0][0x380] ;  /* 0x00007000ff0c77ac */ /* 0x000e220008000c00 */
[----:B------:R-:W-:Y:S01]  /*04b0*/  ISETP.GE.U32.AND P2, PT, R3, UR4, PT ;  /* 0x0000000403007c0c */ /* 0x000fe2000bf46070 */
[----:B------:R-:W1:Y:S01]  /*04c0*/  LDC.64 R10, c[0x0][0x380] ;  /* 0x0000e000ff0a7b82 */ /* 0x000e620000000a00 */
[----:B------:R-:W-:Y:S02]  /*04d0*/  IMAD R21, R0, -0xe, R9 ;  /* 0xfffffff200157824 */ /* 0x000fe400078e0209 */
[----:B------:R-:W-:Y:S01]  /*04e0*/  HFMA2 R8, -RZ, RZ, 0, 2.384185791015625e-07 ;  /* 0x00000004ff087431 */ /* 0x000fe200000001ff */
[----:B------:R-:W-:Y:S01]  /*04f0*/  ISETP.GE.OR P4, PT, R5, UR4, P2 ;  /* 0x0000000405007c0c */ /* 0x000fe20009786670 */
[----:B------:R-:W-:Y:S01]  /*0500*/  IMAD R13, R3, UR4, R5 ;  /* 0x00000004030d7c24 */ /* 0x000fe2000f8e0205 */
[----:B------:R-:W-:Y:S02]  /*0510*/  MOV R26, 0x4 ;  /* 0x00000004001a7802 */ /* 0x000fe40000000f00 */
[----:B------:R-:W-:Y:S01]  /*0520*/  ISETP.GE.OR P1, PT, R21, UR4, P2 ;  /* 0x0000000415007c0c */ /* 0x000fe20009726670 */
[----:B------:R-:W2:Y:S08]  /*0530*/  LDC.64 R16, c[0x0][0x388] ;  /* 0x0000e200ff107b82 */ /* 0x000eb00000000a00 */
[C---:B0-----:R-:W-:Y:S01]  /*0540*/  @!P4 IMAD.WIDE R8, R13.reuse, R8, UR12 ;  /* 0x0000000c0d08ce25 */ /* 0x041fe2000f8e0208 */
[----:B------:R-:W0:Y:S03]  /*0550*/  LDC.64 R32, c[0x0][0x380] ;  /* 0x0000e000ff207b82 */ /* 0x000e260000000a00 */
[----:B------:R-:W-:-:S02]  /*0560*/  @!P4 IMAD.WIDE R26, R13, R26, UR14 ;  /* 0x0000000e0d1ace25 */ /* 0x000fc4000f8e021a */
[----:B------:R-:W3:Y:S02]  /*0570*/  @!P4 LDG.E R8, desc[UR8][R8.64] ;  /* 0x000000080808c981 */ /* 0x000ee4000c1e1900 */
[----:B------:R-:W-:Y:S01]  /*0580*/  IMAD.IADD R13, R0, 0x1, R13 ;  /* 0x00000001000d7824 */ /* 0x000fe200078e020d */
[----:B------:R-:W4:Y:S01]  /*0590*/  LDC.64 R34, c[0x0][0x388] ;  /* 0x0000e200ff227b82 */ /* 0x000f220000000a00 */
[----:B------:R-:W5:Y:S02]  /*05a0*/  @!P4 LDG.E R26, desc[UR8][R26.64] ;  /* 0x000000081a1ac981 */ /* 0x000f64000c1e1900 */
[----:B-1----:R-:W-:-:S04]  /*05b0*/  @!P1 IMAD.WIDE R10, R13, 0x4, R10 ;  /* 0x000000040d0a9825 */ /* 0x002fc800078e020a */
[----:B--2---:R-:W-:Y:S01]  /*05c0*/  @!P1 IMAD.WIDE R16, R13, 0x4, R16 ;  /* 0x000000040d109825 */ /* 0x004fe200078e0210 */
[----:B------:R-:W2:Y:S01]  /*05d0*/  @!P1 LDG.E R15, desc[UR8][R10.64] ;  /* 0x000000080a0f9981 */ /* 0x000ea2000c1e1900 */
[C---:B------:R-:W-:Y:S01]  /*05e0*/  IADD3 R21, PT, PT, R0.reuse, R21, RZ ;  /* 0x0000001500157210 */ /* 0x040fe20007ffe0ff */
[----:B------:R-:W1:Y:S02]  /*05f0*/  LDC.64 R28, c[0x0][0x380] ;  /* 0x0000e000ff1c7b82 */ /* 0x000e640000000a00 */
[----:B------:R4:W2:Y:S01]  /*0600*/  @!P1 LDG.E R19, desc[UR8][R16.64] ;  /* 0x0000000810139981 */ /* 0x0008a2000c1e1900 */
[----:B------:R-:W-:Y:S02]  /*0610*/  ISETP.GE.OR P6, PT, R21, UR4, P2 ;  /* 0x0000000415007c0c */ /* 0x000fe400097c6670 */
[C---:B------:R-:W-:Y:S02]  /*0620*/  IADD3 R13, PT, PT, R0.reuse, R13, RZ ;  /* 0x0000000d000d7210 */ /* 0x040fe40007ffe0ff */
[C---:B------:R-:W-:Y:S01]  /*0630*/  IADD3 R21, PT, PT, R0.reuse, R21, RZ ;  /* 0x0000001500157210 */ /* 0x040fe20007ffe0ff */
[----:B------:R-:W1:Y:S03]  /*0640*/  LDC.64 R22, c[0x0][0x388] ;  /* 0x0000e200ff167b82 */ /* 0x000e660000000a00 */
[----:B------:R-:W-:Y:S01]  /*0650*/  ISETP.GE.OR P5, PT, R21, UR4, P2 ;  /* 0x0000000415007c0c */ /* 0x000fe200097a6670 */
[----:B------:R-:W-:-:S04]  /*0660*/  IMAD.IADD R21, R0, 0x1, R21 ;  /* 0x0000000100157824 */ /* 0x000fc800078e0215 */
[----:B0-----:R-:W-:Y:S01]  /*0670*/  @!P6 IMAD.WIDE R32, R13, 0x4, R32 ;  /* 0x000000040d20e825 */ /* 0x001fe200078e0220 */
[----:B------:R-:W0:Y:S01]  /*0680*/  LDC.64 R24, c[0x0][0x380] ;  /* 0x0000e000ff187b82 */ /* 0x000e220000000a00 */
[----:B------:R-:W-:Y:S02]  /*0690*/  ISETP.GE.OR P3, PT, R21, UR4, P2 ;  /* 0x0000000415007c0c */ /* 0x000fe40009766670 */
[----:B----4-:R-:W-:Y:S01]  /*06a0*/  @!P6 IMAD.WIDE R34, R13, 0x4, R34 ;  /* 0x000000040d22e825 */ /* 0x010fe200078e0222 */
[----:B------:R-:W4:Y:S01]  /*06b0*/  @!P6 LDG.E R9, desc[UR8][R32.64] ;  /* 0x000000082009e981 */ /* 0x000f22000c1e1900 */
[----:B------:R-:W-:-:S03]  /*06c0*/  IADD3 R13, PT, PT, R0, R13, RZ ;  /* 0x0000000d000d7210 */ /* 0x000fc60007ffe0ff */
[----:B------:R1:W4:Y:S01]  /*06d0*/  @!P6 LDG.E R11, desc[UR8][R34.64] ;  /* 0x00000008220be981 */ /* 0x000322000c1e1900 */
[----:B------:R-:W0:Y:S01]  /*06e0*/  LDC.64 R16, c[0x0][0x388] ;  /* 0x0000e200ff107b82 */ /* 0x000e220000000a00 */
[----:B-1----:R-:W-:-:S04]  /*06f0*/  @!P5 IMAD.WIDE R28, R13, 0x4, R28 ;  /* 0x000000040d1cd825 */ /* 0x002fc800078e021c */
[----:B------:R-:W-:Y:S02]  /*0700*/  @!P5 IMAD.WIDE R30, R13, 0x4, R22 ;  /* 0x000000040d1ed825 */ /* 0x000fe400078e0216 */
[----:B------:R1:W4:Y:S01]  /*0710*/  @!P5 LDG.E R22, desc[UR8][R28.64] ;  /* 0x000000081c16d981 */ /* 0x000322000c1e1900 */
[----:B------:R-:W-:Y:S01]  /*0720*/  IADD3 R27, PT, PT, R0, R13, RZ ;  /* 0x0000000d001b7210 */ /* 0x000fe20007ffe0ff */
[----:B------:R-:W-:Y:S01]  /*0730*/  IMAD R67, R7, R18, R20 ;  /* 0x0000001207437224 */ /* 0x000fe200078e0214 */
[----:B------:R-:W2:Y:S01]  /*0740*/  LDC.64 R34, c[0x0][0x380] ;  /* 0x0000e000ff227b82 */ /* 0x000ea20000000a00 */
[----:B------:R1:W4:Y:S02]  /*0750*/  @!P5 LDG.E R30, desc[UR8][R30.64] ;  /* 0x000000081e1ed981 */ /* 0x000324000c1e1900 */
[----:B0-----:R-:W-:-:S05]  /*0760*/  @!P3 IMAD.WIDE R24, R27, 0x4, R24 ;  /* 0x000000041b18b825 */ /* 0x001fca00078e0218 */
[----:B-1----:R-:W0:Y:S01]  /*0770*/  LDC.64 R28, c[0x0][0x380] ;  /* 0x0000e000ff1c7b82 */ /* 0x002e220000000a00 */
[----:B------:R-:W4:Y:S01]  /*0780*/  @!P3 LDG.E R24, desc[UR8][R24.64] ;  /* 0x000000081818b981 */ /* 0x000f22000c1e1900 */
[----:B------:R-:W-:-:S06]  /*0790*/  @!P3 IMAD.WIDE R36, R27, 0x4, R16 ;  /* 0x000000041b24b825 */ /* 0x000fcc00078e0210 */
[----:B------:R-:W1:Y:S01]  /*07a0*/  LDC.64 R16, c[0x0][0x388] ;  /* 0x0000e200ff107b82 */ /* 0x000e620000000a00 */
[----:B------:R2:W4:Y:S01]  /*07b0*/  @!P3 LDG.E R10, desc[UR8][R36.64] ;  /* 0x00000008240ab981 */ /* 0x000522000c1e1900 */
[----:B------:R-:W-:Y:S01]  /*07c0*/  IMAD R67, R67, R4, RZ ;  /* 0x0000000443437224 */ /* 0x000fe200078e02ff */
[----:B------:R-:W-:-:S03]  /*07d0*/  IADD3 R7, PT, PT, R0, R21, RZ ;  /* 0x0000001500077210 */ /* 0x000fc60007ffe0ff */
[C---:B------:R-:W-:Y:S01]  /*07e0*/  IMAD R53, R67.reuse, 0x4, R6 ;  /* 0x0000000443357824 */ /* 0x040fe200078e0206 */
[----:B------:R-:W-:Y:S01]  /*07f0*/  LEA R55, R67, R14, 0x2 ;  /* 0x0000000e43377211 */ /* 0x000fe200078e10ff */
[----:B------:R-:W0:Y:S03]  /*0800*/  LDC.64 R20, c[0x0][0x388] ;  /* 0x0000e200ff147b82 */ /* 0x000e260000000a00 */
[C---:B------:R-:W-:Y:S02]  /*0810*/  LEA R32, R2.reuse, R55, 0x2 ;  /* 0x0000003702207211 */ /* 0x040fe400078e10ff */
[----:B------:R-:W-:Y:S02]  /*0820*/  LEA R40, R2, R53, 0x2 ;  /* 0x0000003502287211 */ /* 0x000fe400078e10ff */
[C---:B------:R-:W-:Y:S01]  /*0830*/  IADD3 R23, PT, PT, R0.reuse, R7, RZ ;  /* 0x0000000700177210 */ /* 0x040fe20007ffe0ff */
[C---:B------:R-:W-:Y:S01]  /*0840*/  IMAD.IADD R27, R0.reuse, 0x1, R27 ;  /* 0x00000001001b7824 */ /* 0x040fe200078e021b */
[----:B------:R-:W4:Y:S04]  /*0850*/  LDC.64 R58, c[0x0][0x380] ;  /* 0x0000e000ff3a7b82 */ /* 0x000f280000000a00 */
[----:B------:R-:W-:-:S02]  /*0860*/  IADD3 R31, PT, PT, R0, R27, RZ ;  /* 0x0000001b001f7210 */ /* 0x000fc40007ffe0ff */
[----:B------:R-:W-:Y:S02]  /*0870*/  LEA R38, R12, R55, 0x3 ;  /* 0x000000370c267211 */ /* 0x000fe400078e18ff */
[----:B------:R-:W-:Y:S01]  /*0880*/  IADD3 R49, PT, PT, R0, R23, RZ ;  /* 0x0000001700317210 */ /* 0x000fe20007ffe0ff */
[----:B------:R-:W4:Y:S08]  /*0890*/  LDC.64 R56, c[0x0][0x388] ;  /* 0x0000e200ff387b82 */ /* 0x000f300000000a00 */
[----:B------:R-:W4:Y:S01]  /*08a0*/  LDC.64 R60, c[0x0][0x388] ;  /* 0x0000e200ff3c7b82 */ /* 0x000f220000000a00 */
[----:B---3--:R-:W-:Y:S04]  /*08b0*/  @!P4 STS [R55], R8 ;  /* 0x000000083700c388 */ /* 0x008fe80000000800 */
[----:B-----5:R-:W-:Y:S01]  /*08c0*/  @!P4 STS [R53], R26 ;  /* 0x0000001a3500c388 */ /* 0x020fe20000000800 */
[----:B------:R-:W-:-:S03]  /*08d0*/  ISETP.GE.OR P4, PT, R7, UR4, P2 ;  /* 0x0000000407007c0c */ /* 0x000fc60009786670 */
[----:B--2---:R2:W-:Y:S04]  /*08e0*/  @!P1 STS [R32+0x4], R15 ;  /* 0x0000040f20009388 */ /* 0x0045e80000000800 */
[----:B------:R3:W-:Y:S01]  /*08f0*/  @!P1 STS [R40+0x4], R19 ;  /* 0x0000041328009388 */ /* 0x0007e20000000800 */
[----:B------:R-:W-:-:S05]  /*0900*/  ISETP.GE.OR P1, PT, R23, UR4, P2 ;  /* 0x0000000417007c0c */ /* 0x000fca0009726670 */
[C---:B------:R-:W-:Y:S01]  /*0910*/  @!P4 IMAD.WIDE R36, R27.reuse, 0x4, R34 ;  /* 0x000000041b24c825 */ /* 0x040fe200078e0222 */
[----:B--2---:R-:W2:Y:S03]  /*0920*/  LDC.64 R14, c[0x0][0x380] ;  /* 0x0000e000ff0e7b82 */ /* 0x004ea60000000a00 */
[----:B-1----:R-:W-:Y:S01]  /*0930*/  @!P4 IMAD.WIDE R42, R27, 0x4, R16 ;  /* 0x000000041b2ac825 */ /* 0x002fe200078e0210 */
[----:B------:R1:W5:Y:S04]  /*0940*/  @!P4 LDG.E R7, desc[UR8][R36.64] ;  /* 0x000000082407c981 */ /* 0x000368000c1e1900 */
[----:B------:R1:W5:Y:S01]  /*0950*/  @!P4 LDG.E R13, desc[UR8][R42.64] ;  /* 0x000000082a0dc981 */ /* 0x000362000c1e1900 */
[C---:B0-----:R-:W-:Y:S01]  /*0960*/  @!P1 IMAD.WIDE R44, R31.reuse, 0x4, R28 ;  /* 0x000000041f2c9825 */ /* 0x041fe200078e021c */
[----:B------:R-:W1:Y:S03]  /*0970*/  LDC.64 R26, c[0x0][0x388] ;  /* 0x0000e200ff1a7b82 */ /* 0x000e660000000a00 */
[----:B------:R-:W-:Y:S01]  /*0980*/  @!P1 IMAD.WIDE R46, R31, 0x4, R20 ;  /* 0x000000041f2e9825 */ /* 0x000fe200078e0214 */
[----:B------:R0:W5:Y:S04]  /*0990*/  @!P1 LDG.E R16, desc[UR8][R44.64] ;  /* 0x000000082c109981 */ /* 0x000168000c1e1900 */
[----:B------:R-:W0:Y:S01]  /*09a0*/  LDC.64 R28, c[0x0][0x380] ;  /* 0x0000e000ff1c7b82 */ /* 0x000e220000000a00 */
[----:B------:R2:W5:Y:S01]  /*09b0*/  @!P1 LDG.E R46, desc[UR8][R46.64] ;  /* 0x000000082e2e9981 */ /* 0x000562000c1e1900 */
[----:B------:R-:W-:-:S03]  /*09c0*/  IMAD R34, R12, 0x8, R53 ;  /* 0x000000080c227824 */ /* 0x000fc600078e0235 */
[----:B----4-:R4:W-:Y:S03]  /*09d0*/  @!P6 STS [R38], R9 ;  /* 0x000000092600e388 */ /* 0x0109e60000000800 */
[----:B---3--:R-:W3:Y:S01]  /*09e0*/  LDC.64 R18, c[0x0][0x380] ;  /* 0x0000e000ff127b82 */ /* 0x008ee20000000a00 */
[----:B------:R3:W-:Y:S01]  /*09f0*/  @!P6 STS [R34], R11 ;  /* 0x0000000b2200e388 */ /* 0x0007e20000000800 */
[----:B------:R-:W-:Y:S02]  /*0a00*/  ISETP.GE.OR P6, PT, R49, UR4, P2 ;  /* 0x0000000431007c0c */ /* 0x000fe400097c6670 */
[----:B------:R-:W-:-:S04]  /*0a10*/  LEA R17, R12, R38, 0x2 ;  /* 0x000000260c117211 */ /* 0x000fc800078e10ff */
[----:B------:R-:W2:Y:S01]  /*0a20*/  LDC.64 R20, c[0x0][0x388] ;  /* 0x0000e200ff147b82 */ /* 0x000ea20000000a00 */
[----:B------:R-:W-:Y:S02]  /*0a30*/  LEA R23, R12, R34, 0x2 ;  /* 0x000000220c177211 */ /* 0x000fe400078e10ff */
[C---:B------:R-:W-:Y:S02]  /*0a40*/  IADD3 R31, PT, PT, R0.reuse, R31, RZ ;  /* 0x0000001f001f7210 */ /* 0x040fe40007ffe0ff */
[----:B------:R-:W-:Y:S01]  /*0a50*/  IADD3 R49, PT, PT, R0, R49, RZ ;  /* 0x0000003100317210 */ /* 0x000fe20007ffe0ff */
[----:B------:R-:W-:Y:S02]  /*0a60*/  @!P5 STS [R17], R22 ;  /* 0x000000161100d388 */ /* 0x000fe40000000800 */
[----:B0-----:R-:W-:Y:S01]  /*0a70*/  @!P6 IMAD.WIDE R28, R31, 0x4, R28 ;  /* 0x000000041f1ce825 */ /* 0x001fe200078e021c */
[----:B----4-:R-:W0:Y:S01]  /*0a80*/  LDC.64 R8, c[0x0][0x388] ;  /* 0x0000e200ff087b82 */ /* 0x010e220000000a00 */
[----:B------:R-:W-:Y:S01]  /*0a90*/  @!P5 STS [R23], R30 ;  /* 0x0000001e1700d388 */ /* 0x000fe20000000800 */
[----:B------:R-:W-:Y:S01]  /*0aa0*/  ISETP.GE.OR P5, PT, R49, UR4, P2 ;  /* 0x0000000431007c0c */ /* 0x000fe200097a6670 */
[----:B-1----:R-:W-:-:S02]  /*0ab0*/  @!P6 IMAD.WIDE R36, R31, 0x4, R26 ;  /* 0x000000041f24e825 */ /* 0x002fc400078e021a */
[----:B------:R-:W4:Y:S01]  /*0ac0*/  @!P6 LDG.E R28, desc[UR8][R28.64] ;  /* 0x000000081c1ce981 */ /* 0x000f22000c1e1900 */
[----:B------:R-:W-:-:S03]  /*0ad0*/  IADD3 R31, PT, PT, R0, R31, RZ ;  /* 0x0000001f001f7210 */ /* 0x000fc60007ffe0ff */
[----:B------:R-:W4:Y:S01]  /*0ae0*/  @!P6 LDG.E R36, desc[UR8][R36.64] ;  /* 0x000000082424e981 */ /* 0x000f22000c1e1900 */
[----:B------:R-:W-:-:S05]  /*0af0*/  IMAD R25, R12, 0x4, R17 ;  /* 0x000000040c197824 */ /* 0x000fca00078e0211 */
[----:B---3--:R-:W-:-:S04]  /*0b00*/  @!P5 IMAD.WIDE R26, R31, 0x4, R18 ;  /* 0x000000041f1ad825 */ /* 0x008fc800078e0212 */
[----:B--2---:R-:W-:Y:S01]  /*0b10*/  @!P5 IMAD.WIDE R20, R31, 0x4, R20 ;  /* 0x000000041f14d825 */ /* 0x004fe200078e0214 */
[----:B------:R1:W-:Y:S01]  /*0b20*/  @!P3 STS [R25], R24 ;  /* 0x000000181900b388 */ /* 0x0003e20000000800 */
[----:B------:R-:W-:Y:S01]  /*0b30*/  LEA R11, R12, R23, 0x2 ;  /* 0x000000170c0b7211 */ /* 0x000fe200078e10ff */
[----:B------:R-:W2:Y:S02]  /*0b40*/  LDC.64 R18, c[0x0][0x388] ;  /* 0x0000e200ff127b82 */ /* 0x000ea40000000a00 */
[----:B------:R3:W4:Y:S04]  /*0b50*/  @!P5 LDG.E R26, desc[UR8][R26.64] ;  /* 0x000000081a1ad981 */ /* 0x000728000c1e1900 */
[----:B-1----:R1:W4:Y:S01]  /*0b60*/  @!P5 LDG.E R24, desc[UR8][R20.64] ;  /* 0x000000081418d981 */ /* 0x002322000c1e1900 */
[----:B------:R-:W-:-:S03]  /*0b70*/  IMAD.IADD R43, R0, 0x1, R49 ;  /* 0x00000001002b7824 */ /* 0x000fc600078e0231 */
[----:B------:R3:W-:Y:S02]  /*0b80*/  @!P3 STS [R11], R10 ;  /* 0x0000000a0b00b388 */ /* 0x0007e40000000800 */
[----:B------:R-:W-:Y:S02]  /*0b90*/  ISETP.GE.OR P3, PT, R43, UR4, P2 ;  /* 0x000000042b007c0c */ /* 0x000fe40009766670 */
[----:B------:R-:W-:Y:S01]  /*0ba0*/  IADD3 R33, PT, PT, R0, R31, RZ ;  /* 0x0000001f00217210 */ /* 0x000fe20007ffe0ff */
[C---:B------:R-:W-:Y:S01]  /*0bb0*/  IMAD R42, R12.reuse, 0x4, R11 ;  /* 0x000000040c2a7824 */ /* 0x040fe200078e020b */
[----:B------:R-:W-:Y:S01]  /*0bc0*/  LEA R44, R12, R25, 0x2 ;  /* 0x000000190c2c7211 */ /* 0x000fe200078e10ff */
[----:B------:R-:W2:Y:S08]  /*0bd0*/  LDC.64 R30, c[0x0][0x380] ;  /* 0x0000e000ff1e7b82 */ /* 0x000eb00000000a00 */
[----:B------:R-:W-:-:S04]  /*0be0*/  @!P3 IMAD.WIDE R14, R33, 0x4, R14 ;  /* 0x00000004210eb825 */ /* 0x000fc800078e020e */
[----:B0-----:R-:W-:Y:S01]  /*0bf0*/  @!P3 IMAD.WIDE R50, R33, 0x4, R8 ;  /* 0x000000042132b825 */ /* 0x001fe200078e0208 */
[----:B---3--:R0:W3:Y:S01]  /*0c00*/  @!P3 LDG.E R10, desc[UR8][R14.64] ;  /* 0x000000080e0ab981 */ /* 0x0080e2000c1e1900 */
[----:B------:R-:W-:Y:S01]  /*0c10*/  IADD3 R47, PT, PT, R0, R43, RZ ;  /* 0x0000002b002f7210 */ /* 0x000fe20007ffe0ff */
[----:B------:R-:W2:Y:S02]  /*0c20*/  LDC.64 R8, c[0x0][0x388] ;  /* 0x0000e200ff087b82 */ /* 0x000ea40000000a00 */
[----:B------:R0:W3:Y:S01]  /*0c30*/  @!P3 LDG.E R22, desc[UR8][R50.64] ;  /* 0x000000083216b981 */ /* 0x0000e2000c1e1900 */
[----:B------:R-:W-:Y:S01]  /*0c40*/  LEA R27, R12, R44, 0x2 ;  /* 0x0000002c0c1b7211 */ /* 0x000fe200078e10ff */
[----:B------:R-:W-:Y:S01]  /*0c50*/  IMAD.IADD R41, R0, 0x1, R47 ;  /* 0x0000000100297824 */ /* 0x000fe200078e022f */
[----:B-1----:R-:W-:Y:S02]  /*0c60*/  LEA R21, R12, R42, 0x2 ;  /* 0x0000002a0c157211 */ /* 0x002fe400078e10ff */
[----:B------:R-:W-:Y:S01]  /*0c70*/  IADD3 R33, PT, PT, R0, R33, RZ ;  /* 0x0000002100217210 */ /* 0x000fe20007ffe0ff */
[----:B0-----:R-:W0:Y:S01]  /*0c80*/  LDC.64 R14, c[0x0][0x380] ;  /* 0x0000e000ff0e7b82 */ /* 0x001e220000000a00 */
[C---:B------:R-:W-:Y:S01]  /*0c90*/  LEA R37, R12.reuse, R27, 0x2 ;  /* 0x0000001b0c257211 */ /* 0x040fe200078e10ff */
[----:B------:R-:W-:-:S06]  /*0ca0*/  IMAD R29, R12, 0x4, R21 ;  /* 0x000000040c1d7824 */ /* 0x000fcc00078e0215 */
[----:B------:R-:W1:Y:S01]  /*0cb0*/  LDC.64 R50, c[0x0][0x380] ;  /* 0x0000e000ff327b82 */ /* 0x000e620000000a00 */
[----:B------:R-:W-:-:S05]  /*0cc0*/  IADD3 R39, PT, PT, R0, R41, RZ ;  /* 0x0000002900277210 */ /* 0x000fca0007ffe0ff */
[----:B------:R-:W-:Y:S01]  /*0cd0*/  IMAD.IADD R35, R0, 0x1, R39 ;  /* 0x0000000100237824 */ /* 0x000fe200078e0227 */
[----:B-----5:R-:W-:Y:S04]  /*0ce0*/  @!P4 STS [R44], R7 ;  /* 0x000000072c00c388 */ /* 0x020fe80000000800 */
[----:B------:R5:W-:Y:S01]  /*0cf0*/  @!P4 STS [R42], R13 ;  /* 0x0000000d2a00c388 */ /* 0x000be20000000800 */
[----:B------:R-:W-:-:S03]  /*0d00*/  ISETP.GE.OR P4, PT, R47, UR4, P2 ;  /* 0x000000042f007c0c */ /* 0x000fc60009786670 */
[----:B------:R0:W-:Y:S04]  /*0d10*/  @!P1 STS [R27], R16 ;  /* 0x000000101b009388 */ /* 0x0001e80000000800 */
[----:B------:R-:W-:Y:S01]  /*0d20*/  @!P1 STS [R21], R46 ;  /* 0x0000002e15009388 */ /* 0x000fe20000000800 */
[----:B------:R-:W-:-:S05]  /*0d30*/  ISETP.GE.OR P1, PT, R41, UR4, P2 ;  /* 0x0000000429007c0c */ /* 0x000fca0009726670 */
[----:B------:R-:W-:-:S04]  /*0d40*/  @!P4 IMAD.WIDE R58, R33, 0x4, R58 ;  /* 0x00000004213ac825 */ /* 0x000fc800078e023a */
[----:B--2---:R-:W-:Y:S01]  /*0d50*/  @!P4 IMAD.WIDE R18, R33, 0x4, R18 ;  /* 0x000000042112c825 */ /* 0x004fe200078e0212 */
[----:B------:R-:W-:Y:S01]  /*0d60*/  IADD3 R33, PT, PT, R0, R33, RZ ;  /* 0x0000002100217210 */ /* 0x000fe20007ffe0ff */
[----:B------:R2:W3:Y:S04]  /*0d70*/  @!P4 LDG.E R20, desc[UR8][R58.64] ;  /* 0x000000083a14c981 */ /* 0x0004e8000c1e1900 */
[----:B------:R1:W3:Y:S01]  /*0d80*/  @!P4 LDG.E R18, desc[UR8][R18.64] ;  /* 0x000000081212c981 */ /* 0x0002e2000c1e1900 */
[----:B------:R-:W-:-:S04]  /*0d90*/  @!P1 IMAD.WIDE R30, R33, 0x4, R30 ;  /* 0x00000004211e9825 */ /* 0x000fc800078e021e */
[----:B------:R-:W-:Y:S01]  /*0da0*/  @!P1 IMAD.WIDE R8, R33, 0x4, R8 ;  /* 0x0000000421089825 */ /* 0x000fe200078e0208 */
[----:B------:R1:W3:Y:S01]  /*0db0*/  @!P1 LDG.E R69, desc[UR8][R30.64] ;  /* 0x000000081e459981 */ /* 0x0002e2000c1e1900 */
[C---:B-----5:R-:W-:Y:S01]  /*0dc0*/  LEA R13, R12.reuse, R37, 0x2 ;  /* 0x000000250c0d7211 */ /* 0x060fe200078e10ff */
[----:B--2---:R-:W2:Y:S02]  /*0dd0*/  LDC.64 R58, c[0x0][0x388] ;  /* 0x0000e200ff3a7b82 */ /* 0x004ea40000000a00 */
[----:B0-----:R0:W5:Y:S04]  /*0de0*/  @!P1 LDG.E R16, desc[UR8][R8.64] ;  /* 0x0000000808109981 */ /* 0x001168000c1e1900 */
[----:B----4-:R-:W-:Y:S01]  /*0df0*/  @!P6 STS [R37], R28 ;  /* 0x0000001c2500e388 */ /* 0x010fe20000000800 */
[----:B-1----:R-:W-:Y:S01]  /*0e00*/  LEA R19, R12, R29, 0x2 ;  /* 0x0000001d0c137211 */ /* 0x002fe200078e10ff */
[----:B------:R-:W1:Y:S02]  /*0e10*/  LDC.64 R30, c[0x0][0x380] ;  /* 0x0000e000ff1e7b82 */ /* 0x000e640000000a00 */
[----:B------:R-:W-:Y:S01]  /*0e20*/  @!P6 STS [R29], R36 ;  /* 0x000000241d00e388 */ /* 0x000fe20000000800 */
[----:B------:R-:W-:-:S02]  /*0e30*/  ISETP.GE.OR P6, PT, R39, UR4, P2 ;  /* 0x0000000427007c0c */ /* 0x000fc400097c6670 */
[----:B------:R-:W-:-:S11]  /*0e40*/  IADD3 R33, PT, PT, R0, R33, RZ ;  /* 0x0000002100217210 */ /* 0x000fd60007ffe0ff */
[C---:B------:R-:W-:Y:S01]  /*0e50*/  @!P6 IMAD.WIDE R50, R33.reuse, 0x4, R50 ;  /* 0x000000042132e825 */ /* 0x040fe200078e0232 */
[----:B------:R-:W-:Y:S03]  /*0e60*/  @!P5 STS [R13], R26 ;  /* 0x0000001a0d00d388 */ /* 0x000fe60000000800 */
[----:B------:R-:W-:Y:S01]  /*0e70*/  @!P6 IMAD.WIDE R56, R33, 0x4, R56 ;  /* 0x000000042138e825 */ /* 0x000fe200078e0238 */
[----:B------:R-:W4:Y:S04]  /*0e80*/  @!P6 LDG.E R65, desc[UR8][R50.64] ;  /* 0x000000083241e981 */ /* 0x000f28000c1e1900 */
[----:B------:R2:W-:Y:S01]  /*0e90*/  @!P5 STS [R19], R24 ;  /* 0x000000181300d388 */ /* 0x0005e20000000800 */
[----:B------:R-:W-:-:S03]  /*0ea0*/  ISETP.GE.OR P5, PT, R35, UR4, P2 ;  /* 0x0000000423007c0c */ /* 0x000fc600097a6670 */
[----:B------:R-:W4:Y:S01]  /*0eb0*/  @!P6 LDG.E R57, desc[UR8][R56.64] ;  /* 0x000000083839e981 */ /* 0x000f22000c1e1900 */
[----:B------:R-:W-:-:S09]  /*0ec0*/  IADD3 R63, PT, PT, R0, R33, RZ ;  /* 0x00000021003f7210 */ /* 0x000fd20007ffe0ff */
[----:B------:R-:W-:-:S05]  /*0ed0*/  @!P5 IMAD.WIDE R14, R63, 0x4, R14 ;  /* 0x000000043f0ed825 */ /* 0x000fca00078e020e */
[----:B------:R2:W4:Y:S01]  /*0ee0*/  @!P5 LDG.E R45, desc[UR8][R14.64] ;  /* 0x000000080e2dd981 */ /* 0x000522000c1e1900 */
[C---:B------:R-:W-:Y:S01]  /*0ef0*/  LEA R7, R12.reuse, R13, 0x2 ;  /* 0x0000000d0c077211 */ /* 0x040fe200078e10ff */
[----:B0-----:R-:W-:Y:S01]  /*0f00*/  IMAD R9, R12, 0x4, R19 ;  /* 0x000000040c097824 */ /* 0x001fe200078e0213 */
[----:B------:R-:W-:-:S03]  /*0f10*/  IADD3 R33, PT, PT, R0, R35, RZ ;  /* 0x0000002300217210 */ /* 0x000fc60007ffe0ff */
[----:B---3--:R0:W-:Y:S04]  /*0f20*/  @!P3 STS [R7], R10 ;  /* 0x0000000a0700b388 */ /* 0x0081e80000000800 */
[----:B------:R3:W-:Y:S01]  /*0f30*/  @!P3 STS [R9], R22 ;  /* 0x000000160900b388 */ /* 0x0007e20000000800 */
[----:B------:R-:W-:Y:S01]  /*0f40*/  ISETP.GE.OR P3, PT, R33, UR4, P2 ;  /* 0x0000000421007c0c */ /* 0x000fe20009766670 */
[----:B--2---:R-:W2:Y:S01]  /*0f50*/  LDC.64 R14, c[0x0][0x380] ;  /* 0x0000e000ff0e7b82 */ /* 0x004ea20000000a00 */
[----:B------:R-:W-:Y:S01]  /*0f60*/  IADD3 R24, PT, PT, R0, R63, RZ ;  /* 0x0000003f00187210 */ /* 0x000fe20007ffe0ff */
[----:B------:R-:W-:Y:S01]  /*0f70*/  @!P5 IMAD.WIDE R60, R63, 0x4, R60 ;  /* 0x000000043f3cd825 */ /* 0x000fe200078e023c */
[----:B------:R-:W-:-:S09]  /*0f80*/  LEA R67, R12, R67, 0x1 ;  /* 0x000000430c437211 */ /* 0x000fd200078e08ff */
[----:B-1----:R-:W-:Y:S01]  /*0f90*/  @!P3 IMAD.WIDE R30, R24, 0x4, R30 ;  /* 0x00000004181eb825 */ /* 0x002fe200078e021e */
[----:B------:R-:W-:Y:S01]  /*0fa0*/  IADD3 R67, PT, PT, R12, R67, R12 ;  /* 0x000000430c437210 */ /* 0x000fe20007ffe00c */
[----:B------:R-:W4:Y:S02]  /*0fb0*/  @!P5 LDG.E R8, desc[UR8][R60.64] ;  /* 0x000000083c08d981 */ /* 0x000f24000c1e1900 */
[----:B------:R-:W-:Y:S02]  /*0fc0*/  @!P3 IMAD.WIDE R58, R24, 0x4, R58 ;  /* 0x00000004183ab825 */ /* 0x000fe400078e023a */
[----:B------:R1:W4:Y:S01]  /*0fd0*/  @!P3 LDG.E R51, desc[UR8][R30.64] ;  /* 0x000000081e33b981 */ /* 0x000322000c1e1900 */
[----:B------:R-:W-:Y:S01]  /*0fe0*/  @!P2 IADD3 R63, PT, PT, R0, R24, RZ ;  /* 0x00000018003fa210 */ /* 0x000fe20007ffe0ff */
[----:B------:R-:W-:Y:S01]  /*0ff0*/  IMAD.U32 R50, RZ, RZ, UR7 ;  /* 0x00000007ff327e24 */ /* 0x000fe2000f8e00ff */
[C---:B------:R-:W-:Y:S01]  /*1000*/  IADD3 R67, PT, PT, R12.reuse, R67, R12 ;  /* 0x000000430c437210 */ /* 0x040fe20007ffe00c */
[----:B0-----:R0:W4:Y:S01]  /*1010*/  @!P3 LDG.E R10, desc[UR8][R58.64] ;  /* 0x000000083a0ab981 */ /* 0x001122000c1e1900 */
[----:B-1----:R-:W1:Y:S01]  /*1020*/  LDC.64 R30, c[0x0][0x388] ;  /* 0x0000e200ff1e7b82 */ /* 0x002e620000000a00 */
[----:B------:R-:W-:Y:S01]  /*1030*/  MOV R46, UR7 ;  /* 0x00000007002e7c02 */ /* 0x000fe20008000f00 */
[----:B--2---:R-:W-:Y:S01]  /*1040*/  @!P2 IMAD.WIDE R60, R63, 0x4, R14 ;  /* 0x000000043f3ca825 */ /* 0x004fe200078e020e */
[----:B------:R-:W-:-:S02]  /*1050*/  IADD3 R67, PT, PT, R12, R67, R12 ;  /* 0x000000430c437210 */ /* 0x000fc40007ffe00c */
[----:B------:R-:W-:Y:S01]  /*1060*/  LEA R15, R12, R7, 0x2 ;  /* 0x000000070c0f7211 */ /* 0x000fe200078e10ff */
[----:B------:R-:W-:Y:S01]  /*1070*/  IMAD R50, R50, 0xf, R3 ;  /* 0x0000000f32327824 */ /* 0x000fe200078e0203 */
[C---:B------:R-:W-:Y:S01]  /*1080*/  LEA R28, R12.reuse, R9, 0x2 ;  /* 0x000000090c1c7211 */ /* 0x040fe200078e10ff */
[----:B0-----:R-:W0:Y:S01]  /*1090*/  LDC.64 R58, c[0x0][0x380] ;  /* 0x0000e000ff3a7b82 */ /* 0x001e220000000a00 */
[----:B------:R-:W-:Y:S01]  /*10a0*/  IADD3 R67, PT, PT, R12, R67, R12 ;  /* 0x000000430c437210 */ /* 0x000fe20007ffe00c */
[----:B------:R-:W-:Y:S01]  /*10b0*/  IMAD R46, R46, -0xe, R50 ;  /* 0xfffffff22e2e7824 */ /* 0x000fe200078e0232 */
[C---:B------:R-:W-:Y:S01]  /*10c0*/  LEA R24, R12.reuse, R28, 0x2 ;  /* 0x0000001c0c187211 */ /* 0x040fe200078e10ff */
[C---:B------:R-:W-:Y:S01]  /*10d0*/  IMAD R26, R12.reuse, 0x4, R15 ;  /* 0x000000040c1a7824 */ /* 0x040fe200078e020f */
[----:B------:R-:W-:Y:S01]  /*10e0*/  IADD3 R67, PT, PT, R12, R67, R12 ;  /* 0x000000430c437210 */ /* 0x000fe20007ffe00c */
[----:B------:R2:W4:Y:S01]  /*10f0*/  @!P2 LDG.E R52, desc[UR8][R60.64] ;  /* 0x000000083c34a981 */ /* 0x000522000c1e1900 */
[----:B-1----:R-:W-:-:S05]  /*1100*/  @!P2 IMAD.WIDE R30, R63, 0x4, R30 ;  /* 0x000000043f1ea825 */ /* 0x002fca00078e021e */
[----:B------:R1:W4:Y:S01]  /*1110*/  @!P2 LDG.E R63, desc[UR8][R30.64] ;  /* 0x000000081e3fa981 */ /* 0x000322000c1e1900 */
[--C-:B--2---:R-:W-:Y:S01]  /*1120*/  IMAD R61, R46, UR4, R5.reuse ;  /* 0x000000042e3d7c24 */ /* 0x104fe2000f8e0205 */
[----:B---3--:R-:W-:Y:S01]  /*1130*/  LEA R22, R12, R26, 0x2 ;  /* 0x0000001a0c167211 */ /* 0x008fe200078e10ff */
[----:B-1----:R-:W-:Y:S01]  /*1140*/  IMAD R31, R0, 0xf, R5 ;  /* 0x0000000f001f7824 */ /* 0x002fe200078e0205 */
[----:B------:R1:W-:Y:S04]  /*1150*/  @!P4 STS [R15], R20 ;  /* 0x000000140f00c388 */ /* 0x0003e80000000800 */
[----:B------:R-:W-:Y:S01]  /*1160*/  @!P4 STS [R28], R18 ;  /* 0x000000121c00c388 */ /* 0x000fe20000000800 */
[----:B------:R-:W-:-:S03]  /*1170*/  ISETP.GE.U32.AND P4, PT, R46, UR4, PT ;  /* 0x000000042e007c0c */ /* 0x000fc6000bf86070 */
[----:B------:R2:W-:Y:S01]  /*1180*/  @!P1 STS [R26], R69 ;  /* 0x000000451a009388 */ /* 0x0005e20000000800 */
[----:B-1----:R-:W-:Y:S01]  /*1190*/  IMAD R20, R67, 0x4, R6 ;  /* 0x0000000443147824 */ /* 0x002fe200078e0206 */
[C---:B------:R-:W-:Y:S02]  /*11a0*/  IADD3 R67, PT, PT, R12.reuse, R67, RZ ;  /* 0x000000430c437210 */ /* 0x040fe40007ffe0ff */
[----:B-----5:R1:W-:Y:S01]  /*11b0*/  @!P1 STS [R24], R16 ;  /* 0x0000001018009388 */ /* 0x0203e20000000800 */
[----:B------:R-:W-:Y:S02]  /*11c0*/  ISETP.GE.OR P1, PT, R5, UR4, P4 ;  /* 0x0000000405007c0c */ /* 0x000fe4000a726670 */
[----:B--2---:R-:W-:Y:S01]  /*11d0*/  IMAD.IADD R69, R12, 0x1, R67 ;  /* 0x000000010c457824 */ /* 0x004fe200078e0243 */
[----:B-1----:R-:W-:Y:S02]  /*11e0*/  LEA R16, R67, R6, 0x2 ;  /* 0x0000000643107211 */ /* 0x002fe400078e10ff */
[----:B------:R-:W1:Y:S08]  /*11f0*/  LDC.64 R66, c[0x0][0x388] ;  /* 0x0000e200ff427b82 */ /* 0x000e700000000a00 */
[----:B0-----:R-:W-:-:S06]  /*1200*/  @!P1 IMAD.WIDE R58, R61, 0x4, R58 ;  /* 0x000000043d3a9825 */ /* 0x001fcc00078e023a */
[----:B------:R0:W2:Y:S02]  /*1210*/  @!P1 LDG.E R58, desc[UR8][R58.64] ;  /* 0x000000083a3a9981 */ /* 0x0000a4000c1e1900 */
[----:B0-----:R-:W-:Y:S02]  /*1220*/  IMAD R59, R0, -0xe, R31 ;  /* 0xfffffff2003b7824 */ /* 0x001fe400078e021f */
[----:B------:R-:W0:Y:S01]  /*1230*/  LDC.64 R30, c[0x0][0x380] ;  /* 0x0000e000ff1e7b82 */ /* 0x000e220000000a00 */
[----:B----4-:R3:W-:Y:S04]  /*1240*/  @!P6 STS [R22], R65 ;  /* 0x000000411600e388 */ /* 0x0107e80000000800 */
[----:B------:R-:W-:Y:S01]  /*1250*/  @!P6 STS [R20], R57 ;  /* 0x000000391400e388 */ /* 0x000fe20000000800 */
[----:B------:R-:W-:-:S02]  /*1260*/  ISETP.GE.OR P6, PT, R59, UR4, P4 ;  /* 0x000000043b007c0c */ /* 0x000fc4000a7c6670 */
[----:B---3--:R-:W3:Y:S01]  /*1270*/  LDC.64 R64, c[0x0][0x388] ;  /* 0x0000e200ff407b82 */ /* 0x008ee20000000a00 */
[----:B-1----:R-:W-:Y:S01]  /*1280*/  @!P1 IMAD.WIDE R66, R61, 0x4, R66 ;  /* 0x000000043d429825 */ /* 0x002fe200078e0242 */
[----:B------:R-:W-:-:S04]  /*1290*/  LEA R18, R12, R22, 0x2 ;  /* 0x000000160c127211 */ /* 0x000fc800078e10ff */
[----:B------:R-:W4:Y:S04]  /*12a0*/  @!P1 LDG.E R54, desc[UR8][R66.64] ;  /* 0x0000000842369981 */ /* 0x000f28000c1e1900 */
[----:B------:R1:W-:Y:S02]  /*12b0*/  @!P5 STS [R18], R45 ;  /* 0x0000002d1200d388 */ /* 0x0003e40000000800 */
[----:B-1----:R-:W-:-:S05]  /*12c0*/  @!P6 IADD3 R45, PT, PT, R0, R61, RZ ;  /* 0x0000003d002de210 */ /* 0x002fca0007ffe0ff */
[----:B0-----:R-:W-:-:S04]  /*12d0*/  @!P6 IMAD.WIDE R30, R45, 0x4, R30 ;  /* 0x000000042d1ee825 */ /* 0x001fc800078e021e */
[----:B---3--:R-:W-:Y:S01]  /*12e0*/  @!P6 IMAD.WIDE R64, R45, 0x4, R64 ;  /* 0x000000042d40e825 */ /* 0x008fe200078e0240 */
[----:B------:R0:W3:Y:S04]  /*12f0*/  @!P6 LDG.E R67, desc[UR8][R30.64] ;  /* 0x000000081e43e981 */ /* 0x0000e8000c1e1900 */
[----:B------:R-:W5:Y:S01]  /*1300*/  @!P6 LDG.E R36, desc[UR8][R64.64] ;  /* 0x000000084024e981 */ /* 0x000f62000c1e1900 */
[----:B------:R-:W1:Y:S01]  /*1310*/  S2UR UR6, SR_CgaCtaId ;  /* 0x00000000000679c3 */ /* 0x000e620000008800 */
[----:B------:R-:W-:Y:S01]  /*1320*/  UMOV UR5, 0x400 ;  /* 0x0000040000057882 */ /* 0x000fe20000000000 */
[----:B------:R-:W-:Y:S02]  /*1330*/  IADD3 R57, PT, PT, R12, R69, RZ ;  /* 0x000000450c397210 */ /* 0x000fe40007ffe0ff */
[----:B------:R-:W-:-:S04]  /*1340*/  LEA R12, R69, R6, 0x2 ;  /* 0x00000006450c7211 */ /* 0x000fc800078e10ff */
[----:B0-----:R-:W0:Y:S01]  /*1350*/  LDC.64 R30, c[0x0][0x388] ;  /* 0x0000e200ff1e7b82 */ /* 0x001e220000000a00 */
[----:B------:R-:W-:Y:S01]  /*1360*/  IMAD.IADD R45, R0, 0x1, R59 ;  /* 0x00000001002d7824 */ /* 0x000fe200078e023b */
[----:B------:R1:W-:Y:S02]  /*1370*/  @!P5 STS [R16], R8 ;  /* 0x000000081000d388 */ /* 0x0003e40000000800 */
[----:B-1----:R-:W-:-:S06]  /*1380*/  ULEA UR5, UR6, UR5, 0x18 ;  /* 0x0000000506057291 */ /* 0x002fcc000f8ec0ff */
[----:B------:R-:W-:Y:S02]  /*1390*/  LEA R14, R69, UR5, 0x2 ;  /* 0x00000005450e7c11 */ /* 0x000fe4000f8e10ff */
[----:B------:R-:W1:Y:S03]  /*13a0*/  LDC.64 R68, c[0x0][0x380] ;  /* 0x0000e000ff447b82 */ /* 0x000e660000000a00 */
[----:B------:R-:W-:Y:S04]  /*13b0*/  @!P3 STS [R14], R51 ;  /* 0x000000330e00b388 */ /* 0x000fe80000000800 */
[----:B------:R0:W-:Y:S01]  /*13c0*/  @!P3 STS [R12], R10 ;  /* 0x0000000a0c00b388 */ /* 0x0001e20000000800 */
[----:B------:R-:W-:-:S02]  /*13d0*/  ISETP.GE.OR P3, PT, R45, UR4, P4 ;  /* 0x000000042d007c0c */ /* 0x000fc4000a766670 */
[----:B------:R-:W-:Y:S02]  /*13e0*/  IADD3 R61, PT, PT, R0, R61, R0 ;  /* 0x0000003d003d7210 */ /* 0x000fe40007ffe000 */
[C---:B------:R-:W-:Y:S02]  /*13f0*/  LEA R8, R57.reuse, R6, 0x2 ;  /* 0x0000000639087211 */ /* 0x040fe400078e10ff */
[----:B0-----:R-:W-:-:S07]  /*1400*/  LEA R10, R57, UR5, 0x2 ;  /* 0x00000005390a7c11 */ /* 0x001fce000f8e10ff */
[C---:B------:R-:W-:Y:S02]  /*1410*/  @!P3 IMAD.WIDE R56, R61.reuse, 0x4, R30 ;  /* 0x000000043d38b825 */ /* 0x040fe400078e021e */
[----:B------:R-:W0:Y:S02]  /*1420*/  LDC.64 R30, c[0x0][0x380] ;  /* 0x0000e000ff1e7b82 */ /* 0x000e240000000a00 */
[----:B-1----:R-:W-:Y:S01]  /*1430*/  @!P3 IMAD.WIDE R68, R61, 0x4, R68 ;  /* 0x000000043d44b825 */ /* 0x002fe200078e0244 */
[----:B------:R-:W-:Y:S01]  /*1440*/  IADD3 R48, PT, PT, R0, R59, R0 ;  /* 0x0000003b00307210 */ /* 0x000fe20007ffe000 */
[----:B------:R-:W-:Y:S04]  /*1450*/  @!P2 STS [R10], R52 ;  /* 0x000000340a00a388 */ /* 0x000fe80000000800 */
[----:B------:R1:W5:Y:S04]  /*1460*/  @!P3 LDG.E R51, desc[UR8][R68.64] ;  /* 0x000000084433b981 */ /* 0x000368000c1e1900 */
[----:B------:R0:W5:Y:S04]  /*1470*/  @!P3 LDG.E R65, desc[UR8][R56.64] ;  /* 0x000000083841b981 */ /* 0x000168000c1e1900 */
[----:B------:R0:W-:Y:S01]  /*1480*/  @!P2 STS [R8], R63 ;  /* 0x0000003f0800a388 */ /* 0x0001e20000000800 */
[----:B------:R-:W-:Y:S01]  /*1490*/  ISETP.GE.OR P2, PT, R48, UR4, P4 ;  /* 0x0000000430007c0c */ /* 0x000fe2000a746670 */
[----:B-1----:R-:W1:Y:S01]  /*14a0*/  LDC.64 R68, c[0x0][0x380] ;  /* 0x0000e000ff447b82 */ /* 0x002e620000000a00 */
[----:B------:R-:W-:-:S07]  /*14b0*/  IADD3 R61, PT, PT, R0, R61, RZ ;  /* 0x0000003d003d7210 */ /* 0x000fce0007ffe0ff */
[----:B0-----:R-:W0:Y:S04]  /*14c0*/  LDC.64 R62, c[0x0][0x388] ;  /* 0x0000e200ff3e7b82 */ /* 0x001e280000000a00 */
[----:B------:R-:W-:Y:S01]  /*14d0*/  @!P2 IMAD.WIDE R30, R61, 0x4, R30 ;  /* 0x000000043d1ea825 */ /* 0x000fe200078e021e */
[----:B------:R-:W-:-:S04]  /*14e0*/  IADD3 R57, PT, PT, R0, R45, RZ ;  /* 0x0000002d00397210 */ /* 0x000fc80007ffe0ff */
[----:B------:R1:W5:Y:S01]  /*14f0*/  @!P2 LDG.E R52, desc[UR8][R30.64] ;  /* 0x000000081e34a981 */ /* 0x000362000c1e1900 */
[C---:B------:R-:W-:Y:S01]  /*1500*/  IMAD.IADD R57, R0.reuse, 0x1, R57 ;  /* 0x0000000100397824 */ /* 0x040fe200078e0239 */
[----:B-1----:R-:W1:Y:S01]  /*1510*/  LDC.64 R30, c[0x0][0x388] ;  /* 0x0000e200ff1e7b82 */ /* 0x002e620000000a00 */
[----:B0-----:R-:W-:Y:S01]  /*1520*/  @!P2 IMAD.WIDE R62, R61, 0x4, R62 ;  /* 0x000000043d3ea825 */ /* 0x001fe200078e023e */
[----:B------:R-:W-:-:S04]  /*1530*/  IADD3 R61, PT, PT, R0, R61, RZ ;  /* 0x0000003d003d7210 */ /* 0x000fc80007ffe0ff */
[----:B------:R0:W5:Y:S04]  /*1540*/  @!P2 LDG.E R56, desc[UR8][R62.64] ;  /* 0x000000083e38a981 */ /* 0x000168000c1e1900 */
[----:B--2---:R-:W-:Y:S04]  /*1550*/  @!P1 STS [R55+0x4], R58 ;  /* 0x0000043a37009388 */ /* 0x004fe80000000800 */
[----:B----4-:R2:W-:Y:S01]  /*1560*/  @!P1 STS [R53+0x4], R54 ;  /* 0x0000043635009388 */ /* 0x0105e20000000800 */
[----:B------:R-:W-:-:S13]  /*1570*/  ISETP.GE.OR P1, PT, R57, UR4, P4 ;  /* 0x0000000439007c0c */ /* 0x000fda000a726670 */
[----:B------:R-:W-:-:S05]  /*1580*/  @!P1 IMAD.WIDE R68, R61, 0x4, R68 ;  /* 0x000000043d449825 */ /* 0x000fca00078e0244 */
[----:B--2---:R-:W2:Y:S04]  /*1590*/  @!P1 LDG.E R54, desc[UR8][R68.64] ;  /* 0x0000000844369981 */ /* 0x004ea8000c1e1900 */
[----:B---3--:R1:W-:Y:S04]  /*15a0*/  @!P6 STS [R32+0x8], R67 ;  /* 0x000008432000e388 */ /* 0x0083e80000000800 */
[----:B-----5:R3:W-:Y:S01]  /*15b0*/  @!P6 STS [R40+0x8], R36 ;  /* 0x000008242800e388 */ /* 0x0207e20000000800 */
[----:B-1----:R-:W-:Y:S02]  /*15c0*/  @!P1 IMAD.WIDE R66, R61, 0x4, R30 ;  /* 0x000000043d429825 */ /* 0x002fe400078e021e */
[----:B------:R-:W0:Y:S03]  /*15d0*/  LDC.64 R30, c[0x0][0x380] ;  /* 0x0000e000ff1e7b82 */ /* 0x000e260000000a00 */
[----:B---3--:R-:W3:Y:S01]  /*15e0*/  @!P1 LDG.E R36, desc[UR8][R66.64] ;  /* 0x0000000842249981 */ /* 0x008ee2000c1e1900 */
[----:B------:R-:W-:-:S03]  /*15f0*/  IADD3 R61, PT, PT, R0, R61, RZ ;  /* 0x0000003d003d7210 */ /* 0x000fc60007ffe0ff */
[----:B------:R1:W-:Y:S04]  /*1600*/  @!P3 STS [R38+0x4], R51 ;  /* 0x000004332600b388 */ /* 0x0003e80000000800 */
[----:B------:R-:W-:Y:S01]  /*1610*/  @!P3 STS [R34+0x4], R65 ;  /* 0x000004412200b388 */ /* 0x000fe20000000800 */
[----:B-1----:R-:W-:-:S04]  /*1620*/  IADD3 R51, PT, PT, R0, R57, RZ ;  /* 0x0000003900337210 */ /* 0x002fc80007ffe0ff */
[----:B------:R-:W-:-:S13]  /*1630*/  ISETP.GE.OR P3, PT, R51, UR4, P4 ;  /* 0x0000000433007c0c */ /* 0x000fda000a766670 */
[C---:B0-----:R-:W-:Y:S02]  /*1640*/  @!P3 IMAD.WIDE R62, R61.reuse, 0x4, R30 ;  /* 0x000000043d3eb825 */ /* 0x041fe400078e021e */
[----:B------:R-:W0:Y:S01]  /*1650*/  LDC.64 R30, c[0x0][0x388] ;  /* 0x0000e200ff1e7b82 */ /* 0x000e220000000a00 */
[----:B------:R1:W-:Y:S04]  /*1660*/  @!P2 STS [R17+0x4], R52 ;  /* 0x000004341100a388 */ /* 0x0003e80000000800 */
[----:B------:R4:W5:Y:S01]  /*1670*/  @!P3 LDG.E R69, desc[UR8][R62.64] ;  /* 0x000000083e45b981 */ /* 0x000962000c1e1900 */
[----:B-1----:R-:W-:Y:S02]  /*1680*/  IMAD.IADD R52, R0, 0x1, R51 ;  /* 0x0000000100347824 */ /* 0x002fe400078e0233 */
[----:B0-----:R-:W-:-:S02]  /*1690*/  @!P3 IMAD.WIDE R64, R61, 0x4, R30 ;  /* 0x000000043d40b825 */ /* 0x001fc400078e021e */
[----:B------:R-:W0:Y:S01]  /*16a0*/  LDC.64 R30, c[0x0][0x380] ;  /* 0x0000e000ff1e7b82 */ /* 0x000e220000000a00 */
[----:B------:R1:W-:Y:S01]  /*16b0*/  @!P2 STS [R23+0x4], R56 ;  /* 0x000004381700a388 */ /* 0x0003e20000000800 */
[----:B------:R-:W-:-:S03]  /*16c0*/  IADD3 R61, PT, PT, R0, R61, RZ ;  /* 0x0000003d003d7210 */ /* 0x000fc60007ffe0ff */
[----:B------:R-:W5:Y:S04]  /*16d0*/  @!P3 LDG.E R65, desc[UR8][R64.64] ;  /* 0x000000084041b981 */ /* 0x000f68000c1e1900 */
[----:B--2---:R-:W-:Y:S04]  /*16e0*/  @!P1 STS [R25+0x4], R54 ;  /* 0x0000043619009388 */ /* 0x004fe80000000800 */
[----:B---3--:R2:W-:Y:S01]  /*16f0*/  @!P1 STS [R11+0x4], R36 ;  /* 0x000004240b009388 */ /* 0x0085e20000000800 */
[----:B------:R-:W-:-:S13]  /*1700*/  ISETP.GE.OR P1, PT, R52, UR4, P4 ;  /* 0x0000000434007c0c */ /* 0x000fda000a726670 */
[C---:B0-----:R-:W-:Y:S02]  /*1710*/  @!P1 IMAD.WIDE R66, R61.reuse, 0x4, R30 ;  /* 0x000000043d429825 */ /* 0x041fe400078e021e */
[----:B------:R-:W4:Y:S03]  /*1720*/  LDC.64 R30, c[0x0][0x388] ;  /* 0x0000e200ff1e7b82 */ /* 0x000f260000000a00 */
[----:B-1----:R0:W3:Y:S01]  /*1730*/  @!P1 LDG.E R56, desc[UR8][R66.64] ;  /* 0x0000000842389981 */ /* 0x0020e2000c1e1900 */
[----:B----4-:R-:W-:-:S04]  /*1740*/  @!P1 IMAD.WIDE R62, R61, 0x4, R30 ;  /* 0x000000043d3e9825 */ /* 0x010fc800078e021e */
[----:B------:R-:W0:Y:S01]  /*1750*/  LDC.64 R30, c[0x0][0x380] ;  /* 0x0000e000ff1e7b82 */ /* 0x000e220000000a00 */
[----:B------:R1:W4:Y:S01]  /*1760*/  @!P1 LDG.E R60, desc[UR8][R62.64] ;  /* 0x000000083e3c9981 */ /* 0x000322000c1e1900 */
[----:B--2---:R-:W-:-:S04]  /*1770*/  IADD3 R36, PT, PT, R0, R52, RZ ;  /* 0x0000003400247210 */ /* 0x004fc80007ffe0ff */
[----:B------:R-:W-:Y:S02]  /*1780*/  ISETP.GE.OR P2, PT, R36, UR4, P4 ;  /* 0x0000000424007c0c */ /* 0x000fe4000a746670 */
[----:B------:R-:W-:-:S11]  /*1790*/  IADD3 R61, PT, PT, R0, R61, RZ ;  /* 0x0000003d003d7210 */ /* 0x000fd60007ffe0ff */
[C---:B0-----:R-:W-:Y:S02]  /*17a0*/  @!P2 IMAD.WIDE R66, R61.reuse, 0x4, R30 ;  /* 0x000000043d42a825 */ /* 0x041fe400078e021e */
[----:B------:R-:W1:Y:S03]  /*17b0*/  LDC.64 R30, c[0x0][0x388] ;  /* 0x0000e200ff1e7b82 */ /* 0x000e660000000a00 */
[----:B------:R0:W2:Y:S01]  /*17c0*/  @!P2 LDG.E R58, desc[UR8][R66.64] ;  /* 0x00000008423aa981 */ /* 0x0000a2000c1e1900 */
[----:B-1----:R-:W-:-:S04]  /*17d0*/  @!P2 IMAD.WIDE R62, R61, 0x4, R30 ;  /* 0x000000043d3ea825 */ /* 0x002fc800078e021e */
[----:B------:R-:W1:Y:S01]  /*17e0*/  LDC.64 R30, c[0x0][0x380] ;  /* 0x0000e000ff1e7b82 */ /* 0x000e620000000a00 */
[----:B------:R-:W2:Y:S04]  /*17f0*/  @!P2 LDG.E R54, desc[UR8][R62.64] ;  /* 0x000000083e36a981 */ /* 0x000ea8000c1e1900 */
[----:B-----5:R-:W-:Y:S04]  /*1800*/  @!P3 STS [R44+0x4], R69 ;  /* 0x000004452c00b388 */ /* 0x020fe80000000800 */
[----:B------:R1:W-:Y:S01]  /*1810*/  @!P3 STS [R42+0x4], R65 ;  /* 0x000004412a00b388 */ /* 0x0003e20000000800 */
[----:B------:R-:W-:-:S03]  /*1820*/  IMAD.IADD R61, R0, 0x1, R61 ;  /* 0x00000001003d7824 */ /* 0x000fc600078e023d */
[----:B---3--:R3:W-:Y:S04]  /*1830*/  @!P1 STS [R27+0x4], R56 ;  /* 0x000004381b009388 */ /* 0x0087e80000000800 */
[----:B----4-:R4:W-:Y:S01]  /*1840*/  @!P1 STS [R21+0x4], R60 ;  /* 0x0000043c15009388 */ /* 0x0109e20000000800 */
[----:B------:R-:W-:-:S13]  /*1850*/  ISETP.GE.OR P1, PT, R49, UR4, P4 ;  /* 0x0000000431007c0c */ /* 0x000fda000a726670 */
[C---:B-1----:R-:W-:Y:S02]  /*1860*/  @!P1 IMAD.WIDE R64, R61.reuse, 0x4, R30 ;  /* 0x000000043d409825 */ /* 0x042fe400078e021e */
[----:B------:R-:W0:Y:S03]  /*1870*/  LDC.64 R30, c[0x0][0x388] ;  /* 0x0000e200ff1e7b82 */ /* 0x000e260000000a00 */
[----:B---3--:R1:W3:Y:S01]  /*1880*/  @!P1 LDG.E R56, desc[UR8][R64.64] ;  /* 0x0000000840389981 */ /* 0x0082e2000c1e1900 */
[----:B0-----:R-:W-:-:S04]  /*1890*/  @!P1 IMAD.WIDE R66, R61, 0x4, R30 ;  /* 0x000000043d429825 */ /* 0x001fc800078e021e */
[----:B------:R-:W0:Y:S01]  /*18a0*/  LDC.64 R30, c[0x0][0x380] ;  /* 0x0000e000ff1e7b82 */ /* 0x000e220000000a00 */
[----:B----4-:R-:W4:Y:S04]  /*18b0*/  @!P1 LDG.E R60, desc[UR8][R66.64] ;  /* 0x00000008423c9981 */ /* 0x010f28000c1e1900 */
[----:B--2---:R2:W-:Y:S04]  /*18c0*/  @!P2 STS [R37+0x4], R58 ;  /* 0x0000043a2500a388 */ /* 0x0045e80000000800 */
[----:B------:R5:W-:Y:S01]  /*18d0*/  @!P2 STS [R29+0x4], R54 ;  /* 0x000004361d00a388 */ /* 0x000be20000000800 */
[----:B------:R-:W-:-:S02]  /*18e0*/  ISETP.GE.OR P2, PT, R43, UR4, P4 ;  /* 0x000000042b007c0c */ /* 0x000fc4000a746670 */
[----:B------:R-:W-:-:S11]  /*18f0*/  IADD3 R61, PT, PT, R0, R61, RZ ;  /* 0x0000003d003d7210 */ /* 0x000fd60007ffe0ff */
[C---:B0-----:R-:W-:Y:S02]  /*1900*/  @!P2 IMAD.WIDE R62, R61.reuse, 0x4, R30 ;  /* 0x000000043d3ea825 */ /* 0x041fe400078e021e */
[----:B------:R-:W1:Y:S03]  /*1910*/  LDC.64 R30, c[0x0][0x388] ;  /* 0x0000e200ff1e7b82 */ /* 0x000e660000000a00 */
[----:B--2---:R0:W2:Y:S01]  /*1920*/  @!P2 LDG.E R58, desc[UR8][R62.64] ;  /* 0x000000083e3aa981 */ /* 0x0040a2000c1e1900 */
[----:B-1----:R-:W-:-:S04]  /*1930*/  @!P2 IMAD.WIDE R64, R61, 0x4, R30 ;  /* 0x000000043d40a825 */ /* 0x002fc800078e021e */
[----:B------:R-:W1:Y:S01]  /*1940*/  LDC.64 R30, c[0x0][0x380] ;  /* 0x0000e000ff1e7b82 */ /* 0x000e620000000a00 */
[----:B-----5:R-:W5:Y:S01]  /*1950*/  @!P2 LDG.E R54, desc[UR8][R64.64] ;  /* 0x000000084036a981 */ /* 0x020f62000c1e1900 */
[----:B------:R-:W-:-:S03]  /*1960*/  IADD3 R61, PT, PT, R0, R61, RZ ;  /* 0x0000003d003d7210 */ /* 0x000fc60007ffe0ff */
[----:B---3--:R3:W-:Y:S04]  /*1970*/  @!P1 STS [R13+0x4], R56 ;  /* 0x000004380d009388 */ /* 0x0087e80000000800 */
[----:B----4-:R-:W-:Y:S01]  /*1980*/  @!P1 STS [R19+0x4], R60 ;  /* 0x0000043c13009388 */ /* 0x010fe20000000800 */
[----:B------:R-:W-:-:S13]  /*1990*/  ISETP.GE.OR P1, PT, R47, UR4, P4 ;  /* 0x000000042f007c0c */ /* 0x000fda000a726670 */
[C---:B-1----:R-:W-:Y:S02]  /*19a0*/  @!P1 IMAD.WIDE R66, R61.reuse, 0x4, R30 ;  /* 0x000000043d429825 */ /* 0x042fe400078e021e */
[----:B------:R-:W0:Y:S03]  /*19b0*/  LDC.64 R30, c[0x0][0x388] ;  /* 0x0000e200ff1e7b82 */ /* 0x000e260000000a00 */
[----:B---3--:R1:W3:Y:S01]  /*19c0*/  @!P1 LDG.E R56, desc[UR8][R66.64] ;  /* 0x0000000842389981 */ /* 0x0082e2000c1e1900 */
[----:B0-----:R-:W-:-:S04]  /*19d0*/  @!P1 IMAD.WIDE R62, R61, 0x4, R30 ;  /* 0x000000043d3e9825 */ /* 0x001fc800078e021e */
[----:B------:R-:W0:Y:S01]  /*19e0*/  LDC.64 R30, c[0x0][0x380] ;  /* 0x0000e000ff1e7b82 */ /* 0x000e220000000a00 */
[----:B------:R-:W4:Y:S04]  /*19f0*/  @!P1 LDG.E R69, desc[UR8][R62.64] ;  /* 0x000000083e459981 */ /* 0x000f28000c1e1900 */
[----:B--2---:R2:W-:Y:S04]  /*1a00*/  @!P2 STS [R7+0x4], R58 ;  /* 0x0000043a0700a388 */ /* 0x0045e80000000800 */
[----:B-----5:R5:W-:Y:S01]  /*1a10*/  @!P2 STS [R9+0x4], R54 ;  /* 0x000004360900a388 */ /* 0x020be20000000800 */
        /* <DEDUP_REMOVED lines=18> */
[----:B--2---:R-:W-:Y:S04]  /*1b40*/  @!P2 STS [R26+0x4], R58 ;  /* 0x0000043a1a00a388 */ /* 0x004fe80000000800 */
[----:B-----5:R2:W-:Y:S01]  /*1b50*/  @!P2 STS [R24+0x4], R54 ;  /* 0x000004361800a388 */ /* 0x0205e20000000800 */
[----:B------:R-:W-:-:S02]  /*1b60*/  ISETP.GE.OR P2, PT, R35, UR4, P4 ;  /* 0x0000000423007c0c */ /* 0x000fc4000a746670 */
[----:B------:R-:W-:-:S11]  /*1b70*/  IADD3 R61, PT, PT, R0, R61, RZ ;  /* 0x0000003d003d7210 */ /* 0x000fd60007ffe0ff */
[C---:B0-----:R-:W-:Y:S02]  /*1b80*/  @!P2 IMAD.WIDE R66, R61.reuse, 0x4, R30 ;  /* 0x000000043d42a825 */ /* 0x041fe400078e021e */
[----:B------:R-:W1:Y:S04]  /*1b90*/  LDC.64 R30, c[0x0][0x388] ;  /* 0x0000e200ff1e7b82 */ /* 0x000e680000000a00 */
[----:B------:R-:W5:Y:S01]  /*1ba0*/  @!P2 LDG.E R67, desc[UR8][R66.64] ;  /* 0x000000084243a981 */ /* 0x000f62000c1e1900 */
[----:B-1----:R-:W-:-:S03]  /*1bb0*/  @!P2 IMAD.WIDE R62, R61, 0x4, R30 ;  /* 0x000000043d3ea825 */ /* 0x002fc600078e021e */
[----:B------:R-:W0:Y:S01]  /*1bc0*/  LDC.64 R30, c[0x0][0x380] ;  /* 0x0000e000ff1e7b82 */ /* 0x000e220000000a00 */
[----:B------:R-:W-:Y:S01]  /*1bd0*/  IADD3 R61, PT, PT, R0, R61, RZ ;  /* 0x0000003d003d7210 */ /* 0x000fe20007ffe0ff */
[----:B--2---:R1:W2:Y:S04]  /*1be0*/  @!P2 LDG.E R54, desc[UR8][R62.64] ;  /* 0x000000083e36a981 */ /* 0x0042a8000c1e1900 */
[----:B---3--:R-:W-:Y:S04]  /*1bf0*/  @!P1 STS [R22+0x4], R56 ;  /* 0x0000043816009388 */ /* 0x008fe80000000800 */
[----:B----4-:R3:W-:Y:S01]  /*1c00*/  @!P1 STS [R20+0x4], R69 ;  /* 0x0000044514009388 */ /* 0x0107e20000000800 */
[----:B------:R-:W-:-:S13]  /*1c10*/  ISETP.GE.OR P1, PT, R33, UR4, P4 ;  /* 0x0000000421007c0c */ /* 0x000fda000a726670 */
[C---:B0-----:R-:W-:Y:S02]  /*1c20*/  @!P1 IMAD.WIDE R64, R61.reuse, 0x4, R30 ;  /* 0x000000043d409825 */ /* 0x041fe400078e021e */
[----:B------:R-:W3:Y:S04]  /*1c30*/  LDC.64 R30, c[0x0][0x388] ;  /* 0x0000e200ff1e7b82 */ /* 0x000ee80000000a00 */
[----:B------:R-:W4:Y:S01]  /*1c40*/  @!P1 LDG.E R64, desc[UR8][R64.64] ;  /* 0x0000000840409981 */ /* 0x000f22000c1e1900 */
[----:B---3--:R-:W-:-:S03]  /*1c50*/  @!P1 IMAD.WIDE R68, R61, 0x4, R30 ;  /* 0x000000043d449825 */ /* 0x008fc600078e021e */
[----:B------:R-:W1:Y:S03]  /*1c60*/  LDC.64 R30, c[0x0][0x380] ;  /* 0x0000e000ff1e7b82 */ /* 0x000e660000000a00 */
[----:B------:R-:W3:Y:S01]  /*1c70*/  @!P1 LDG.E R69, desc[UR8][R68.64] ;  /* 0x0000000844459981 */ /* 0x000ee2000c1e1900 */
[----:B------:R-:W-:-:S03]  /*1c80*/  @!P4 IADD3 R61, PT, PT, R0, R61, RZ ;  /* 0x0000003d003dc210 */ /* 0x000fc60007ffe0ff */
[----:B-----5:R0:W-:Y:S02]  /*1c90*/  @!P2 STS [R18+0x4], R67 ;  /* 0x000004431200a388 */ /* 0x0201e40000000800 */
[----:B-1----:R-:W-:Y:S02]  /*1ca0*/  @!P4 IMAD.WIDE R62, R61, 0x4, R30 ;  /* 0x000000043d3ec825 */ /* 0x002fe400078e021e */
[----:B------:R-:W1:Y:S03]  /*1cb0*/  LDC.64 R30, c[0x0][0x388] ;  /* 0x0000e200ff1e7b82 */ /* 0x000e660000000a00 */
[----:B0-----:R-:W5:Y:S01]  /*1cc0*/  @!P4 LDG.E R67, desc[UR8][R62.64] ;  /* 0x000000083e43c981 */ /* 0x001f62000c1e1900 */
[----:B------:R-:W-:-:S03]  /*1cd0*/  VIADD R46, R46, UR7 ;  /* 0x000000072e2e7c36 */ /* 0x000fc60008000000 */
[----:B--2---:R-:W-:Y:S01]  /*1ce0*/  @!P2 STS [R16+0x4], R54 ;  /* 0x000004361000a388 */ /* 0x004fe20000000800 */
[----:B-1----:R-:W-:Y:S02]  /*1cf0*/  @!P4 IMAD.WIDE R60, R61, 0x4, R30 ;  /* 0x000000043d3cc825 */ /* 0x002fe400078e021e */
[----:B------:R-:W0:Y:S03]  /*1d00*/  LDC.64 R30, c[0x0][0x380] ;  /* 0x0000e000ff1e7b82 */ /* 0x000e260000000a00 */
[----:B------:R1:W2:Y:S02]  /*1d10*/  @!P4 LDG.E R65, desc[UR8][R60.64] ;  /* 0x000000083c41c981 */ /* 0x0002a4000c1e1900 */
[C---:B-1----:R-:W-:Y:S02]  /*1d20*/  IMAD R61, R46.reuse, UR4, R5 ;  /* 0x000000042e3d7c24 */ /* 0x042fe4000f8e0205 */
[----:B----4-:R-:W-:Y:S04]  /*1d30*/  @!P1 STS [R14+0x4], R64 ;  /* 0x000004400e009388 */ /* 0x010fe80000000800 */
[----:B---3--:R1:W-:Y:S01]  /*1d40*/  @!P1 STS [R12+0x4], R69 ;  /* 0x000004450c009388 */ /* 0x0083e20000000800 */
[----:B------:R-:W-:-:S04]  /*1d50*/  ISETP.GE.U32.AND P1, PT, R46, UR4, PT ;  /* 0x000000042e007c0c */ /* 0x000fc8000bf26070 */
[----:B------:R-:W-:-:S13]  /*1d60*/  ISETP.GE.OR P2, PT, R5, UR4, P1 ;  /* 0x0000000405007c0c */ /* 0x000fda0008f46670 */
[C---:B0-----:R-:W-:Y:S02]  /*1d70*/  @!P2 IMAD.WIDE R62, R61.reuse, 0x4, R30 ;  /* 0x000000043d3ea825 */ /* 0x041fe400078e021e */
[----:B------:R-:W1:Y:S03]  /*1d80*/  LDC.64 R30, c[0x0][0x388] ;  /* 0x0000e200ff1e7b82 */ /* 0x000e660000000a00 */
[----:B------:R-:W3:Y:S01]  /*1d90*/  @!P2 LDG.E R58, desc[UR8][R62.64] ;  /* 0x000000083e3aa981 */ /* 0x000ee2000c1e1900 */
[----:B-1----:R-:W-:-:S04]  /*1da0*/  @!P2 IMAD.WIDE R68, R61, 0x4, R30 ;  /* 0x000000043d44a825 */ /* 0x002fc800078e021e */
[----:B------:R-:W0:Y:S02]  /*1db0*/  LDC.64 R30, c[0x0][0x380] ;  /* 0x0000e000ff1e7b82 */ /* 0x000e240000000a00 */
[----:B------:R-:W4:Y:S01]  /*1dc0*/  @!P2 LDG.E R68, desc[UR8][R68.64] ;  /* 0x000000084444a981 */ /* 0x000f22000c1e1900 */
[----:B------:R-:W-:-:S03]  /*1dd0*/  ISETP.GE.OR P3, PT, R59, UR4, P1 ;  /* 0x000000043b007c0c */ /* 0x000fc60008f66670 */
[----:B-----5:R1:W-:Y:S10]  /*1de0*/  @!P4 STS [R10+0x4], R67 ;  /* 0x000004430a00c388 */ /* 0x0203f40000000800 */
[----:B------:R-:W-:-:S05]  /*1df0*/  @!P3 IADD3 R54, PT, PT, R0, R61, RZ ;  /* 0x0000003d0036b210 */ /* 0x000fca0007ffe0ff */
[----:B0-----:R-:W-:-:S05]  /*1e00*/  @!P3 IMAD.WIDE R30, R54, 0x4, R30 ;  /* 0x00000004361eb825 */ /* 0x001fca00078e021e */
[----:B-1----:R0:W5:Y:S02]  /*1e10*/  @!P3 LDG.E R67, desc[UR8][R30.64] ;  /* 0x000000081e43b981 */ /* 0x002164000c1e1900 */
[----:B0-----:R-:W0:Y:S02]  /*1e20*/  LDC.64 R30, c[0x0][0x388] ;  /* 0x0000e200ff1e7b82 */ /* 0x001e240000000a00 */
[----:B0-----:R-:W-:-:S06]  /*1e30*/  @!P3 IMAD.WIDE R62, R54, 0x4, R30 ;  /* 0x00000004363eb825 */ /* 0x001fcc00078e021e */
[----:B------:R-:W0:Y:S01]  /*1e40*/  LDC.64 R30, c[0x0][0x380] ;  /* 0x0000e000ff1e7b82 */ /* 0x000e220000000a00 */
[----:B------:R1:W5:Y:S04]  /*1e50*/  @!P3 LDG.E R56, desc[UR8][R62.64] ;  /* 0x000000083e38b981 */ /* 0x000368000c1e1900 */
[----:B--2---:R-:W-:Y:S01]  /*1e60*/  @!P4 STS [R8+0x4], R65 ;  /* 0x000004410800c388 */ /* 0x004fe20000000800 */
[----:B------:R-:W-:Y:S02]  /*1e70*/  IADD3 R61, PT, PT, R0, R61, R0 ;  /* 0x0000003d003d7210 */ /* 0x000fe40007ffe000 */
[----:B------:R-:W-:Y:S01]  /*1e80*/  IADD3 R46, PT, PT, R46, UR7, RZ ;  /* 0x000000072e2e7c10 */ /* 0x000fe2000fffe0ff */
[----:B-1----:R-:W1:Y:S01]  /*1e90*/  LDC.64 R62, c[0x0][0x388] ;  /* 0x0000e200ff3e7b82 */ /* 0x002e620000000a00 */
[----:B---3--:R2:W-:Y:S04]  /*1ea0*/  @!P2 STS [R55+0x8], R58 ;  /* 0x0000083a3700a388 */ /* 0x0085e80000000800 */
[----:B----4-:R-:W-:Y:S01]  /*1eb0*/  @!P2 STS [R53+0x8], R68 ;  /* 0x000008443500a388 */ /* 0x010fe20000000800 */
[----:B------:R-:W-:-:S13]  /*1ec0*/  ISETP.GE.OR P2, PT, R45, UR4, P1 ;  /* 0x000000042d007c0c */ /* 0x000fda0008f46670 */
[----:B0-----:R-:W-:-:S05]  /*1ed0*/  @!P2 IMAD.WIDE R30, R61, 0x4, R30 ;  /* 0x000000043d1ea825 */ /* 0x001fca00078e021e */
[----:B------:R0:W3:Y:S02]  /*1ee0*/  @!P2 LDG.E R60, desc[UR8][R30.64] ;  /* 0x000000081e3ca981 */ /* 0x0000e4000c1e1900 */
[----:B0-----:R-:W0:Y:S02]  /*1ef0*/  LDC.64 R30, c[0x0][0x388] ;  /* 0x0000e200ff1e7b82 */ /* 0x001e240000000a00 */
[----:B0-----:R-:W-:-:S05]  /*1f00*/  @!P2 IMAD.WIDE R30, R61, 0x4, R30 ;  /* 0x000000043d1ea825 */ /* 0x001fca00078e021e */
[----:B--2---:R0:W2:Y:S02]  /*1f10*/  @!P2 LDG.E R58, desc[UR8][R30.64] ;  /* 0x000000081e3aa981 */ /* 0x0040a4000c1e1900 */
[----:B0-----:R-:W0:Y:S02]  /*1f20*/  LDC.64 R30, c[0x0][0x380] ;  /* 0x0000e000ff1e7b82 */ /* 0x001e240000000a00 */
[----:B-----5:R-:W-:Y:S04]  /*1f30*/  @!P3 STS [R32+0xc], R67 ;  /* 0x00000c432000b388 */ /* 0x020fe80000000800 */
[----:B------:R4:W-:Y:S01]  /*1f40*/  @!P3 STS [R40+0xc], R56 ;  /* 0x00000c382800b388 */ /* 0x0009e20000000800 */
[----:B------:R-:W-:Y:S02]  /*1f50*/  ISETP.GE.OR P3, PT, R48, UR4, P1 ;  /* 0x0000000430007c0c */ /* 0x000fe40008f66670 */
[----:B------:R-:W-:-:S11]  /*1f60*/  IADD3 R61, PT, PT, R0, R61, RZ ;  /* 0x0000003d003d7210 */ /* 0x000fd60007ffe0ff */
[----:B0-----:R-:W-:-:S05]  /*1f70*/  @!P3 IMAD.WIDE R30, R61, 0x4, R30 ;  /* 0x000000043d1eb825 */ /* 0x001fca00078e021e */
[----:B------:R0:W5:Y:S02]  /*1f80*/  @!P3 LDG.E R54, desc[UR8][R30.64] ;  /* 0x000000081e36b981 */ /* 0x000164000c1e1900 */
[----:B0-----:R-:W0:Y:S02]  /*1f90*/  LDC.64 R30, c[0x0][0x388] ;  /* 0x0000e200ff1e7b82 */ /* 0x001e240000000a00 */
[----:B0-----:R-:W-:-:S05]  /*1fa0*/  @!P3 IMAD.WIDE R30, R61, 0x4, R30 ;  /* 0x000000043d1eb825 */ /* 0x001fca00078e021e */
[----:B----4-:R0:W4:Y:S02]  /*1fb0*/  @!P3 LDG.E R56, desc[UR8][R30.64] ;  /* 0x000000081e38b981 */ /* 0x010124000c1e1900 */
[----:B0-----:R-:W0:Y:S01]  /*1fc0*/  LDC.64 R30, c[0x0][0x380] ;  /* 0x0000e000ff1e7b82 */ /* 0x001e220000000a00 */
[----:B------:R-:W-:Y:S01]  /*1fd0*/  IADD3 R61, PT, PT, R0, R61, RZ ;  /* 0x0000003d003d7210 */ /* 0x000fe20007ffe0ff */
[----:B---3--:R3:W-:Y:S04]  /*1fe0*/  @!P2 STS [R38+0x8], R60 ;  /* 0x0000083c2600a388 */ /* 0x0087e80000000800 */
[----:B--2---:R2:W-:Y:S01]  /*1ff0*/  @!P2 STS [R34+0x8], R58 ;  /* 0x0000083a2200a388 */ /* 0x0045e20000000800 */
[----:B------:R-:W-:-:S13]  /*2000*/  ISETP.GE.OR P2, PT, R57, UR4, P1 ;  /* 0x0000000439007c0c */ /* 0x000fda0008f46670 */
[----:B0-----:R-:W-:-:S05]  /*2010*/  @!P2 IMAD.WIDE R30, R61, 0x4, R30 ;  /* 0x000000043d1ea825 */ /* 0x001fca00078e021e */
[----:B---3--:R0:W3:Y:S02]  /*2020*/  @!P2 LDG.E R60, desc[UR8][R30.64] ;  /* 0x000000081e3ca981 */ /* 0x0080e4000c1e1900 */
[----:B0-----:R-:W0:Y:S02]  /*2030*/  LDC.64 R30, c[0x0][0x388] ;  /* 0x0000e200ff1e7b82 */ /* 0x001e240000000a00 */
[----:B0-----:R-:W-:-:S05]  /*2040*/  @!P2 IMAD.WIDE R30, R61, 0x4, R30 ;  /* 0x000000043d1ea825 */ /* 0x001fca00078e021e */
[----:B--2---:R0:W2:Y:S02]  /*2050*/  @!P2 LDG.E R58, desc[UR8][R30.64] ;  /* 0x000000081e3aa981 */ /* 0x0040a4000c1e1900 */
[----:B0-----:R-:W0:Y:S02]  /*2060*/  LDC.64 R30, c[0x0][0x380] ;  /* 0x0000e000ff1e7b82 */ /* 0x001e240000000a00 */
[----:B-----5:R5:W-:Y:S04]  /*2070*/  @!P3 STS [R17+0x8], R54 ;  /* 0x000008361100b388 */ /* 0x020be80000000800 */
[----:B----4-:R4:W-:Y:S01]  /*2080*/  @!P3 STS [R23+0x8], R56 ;  /* 0x000008381700b388 */ /* 0x0109e20000000800 */
[----:B------:R-:W-:Y:S01]  /*2090*/  ISETP.GE.OR P3, PT, R51, UR4, P1 ;  /* 0x0000000433007c0c */ /* 0x000fe20008f66670 */
[----:B------:R-:W-:-:S12]  /*20a0*/  IMAD.IADD R61, R0, 0x1, R61 ;  /* 0x00000001003d7824 */ /* 0x000fd800078e023d */
[----:B0-----:R-:W-:-:S05]  /*20b0*/  @!P3 IMAD.WIDE R30, R61, 0x4, R30 ;  /* 0x000000043d1eb825 */ /* 0x001fca00078e021e */
[----:B-----5:R0:W5:Y:S02]  /*20c0*/  @!P3 LDG.E R54, desc[UR8][R30.64] ;  /* 0x000000081e36b981 */ /* 0x020164000c1e1900 */
        /* <DEDUP_REMOVED lines=16> */
[----:B------:R-:W-:Y:S02]  /*21d0*/  ISETP.GE.OR P3, PT, R36, UR4, P1 ;  /* 0x0000000424007c0c */ /* 0x000fe40008f66670 */
[----:B------:R-:W-:-:S11]  /*21e0*/  IADD3 R61, PT, PT, R0, R61, RZ ;  /* 0x0000003d003d7210 */ /* 0x000fd60007ffe0ff */
        /* <DEDUP_REMOVED lines=75> */
[----:B0-----:R-:W0:Y:S01]  /*26a0*/  LDC.64 R30, c[0x0][0x380] ;  /* 0x0000e000ff1e7b82 */ /* 0x001e220000000a00 */
[----:B------:R-:W-:Y:S01]  /*26b0*/  @!P1 IADD3 R61, PT, PT, R0, R61, RZ ;  /* 0x0000003d003d9210 */ /* 0x000fe20007ffe0ff */
[----:B-----5:R5:W-:Y:S04]  /*26c0*/  @!P3 STS [R18+0x8], R54 ;  /* 0x000008361200b388 */ /* 0x020be80000000800 */
[----:B0-----:R-:W-:-:S05]  /*26d0*/  @!P1 IMAD.WIDE R30, R61, 0x4, R30 ;  /* 0x000000043d1e9825 */ /* 0x001fca00078e021e */
[----:B-----5:R0:W5:Y:S02]  /*26e0*/  @!P1 LDG.E R54, desc[UR8][R30.64] ;  /* 0x000000081e369981 */ /* 0x020164000c1e1900 */
[----:B0-----:R-:W0:Y:S02]  /*26f0*/  LDC.64 R30, c[0x0][0x388] ;  /* 0x0000e200ff1e7b82 */ /* 0x001e240000000a00 */
[----:B----4-:R4:W-:Y:S01]  /*2700*/  @!P3 STS [R16+0x8], R56 ;  /* 0x000008381000b388 */ /* 0x0109e20000000800 */
[----:B0-----:R-:W-:-:S05]  /*2710*/  @!P1 IMAD.WIDE R64, R61, 0x4, R30 ;  /* 0x000000043d409825 */ /* 0x001fca00078e021e */
[----:B------:R-:W0:Y:S01]  /*2720*/  LDC.64 R30, c[0x0][0x380] ;  /* 0x0000e000ff1e7b82 */ /* 0x000e220000000a00 */
[----:B----4-:R1:W4:Y:S01]  /*2730*/  @!P1 LDG.E R56, desc[UR8][R64.64] ;  /* 0x0000000840389981 */ /* 0x010322000c1e1900 */
[----:B------:R-:W-:-:S03]  /*2740*/  IMAD R61, R46, UR4, R5 ;  /* 0x000000042e3d7c24 */ /* 0x000fc6000f8e0205 */
[----:B---3--:R-:W-:Y:S04]  /*2750*/  @!P2 STS [R14+0x8], R60 ;  /* 0x0000083c0e00a388 */ /* 0x008fe80000000800 */
[----:B--2---:R2:W-:Y:S01]  /*2760*/  @!P2 STS [R12+0x8], R58 ;  /* 0x0000083a0c00a388 */ /* 0x0045e20000000800 */
[----:B------:R-:W-:-:S04]  /*2770*/  ISETP.GE.U32.AND P2, PT, R46, UR4, PT ;  /* 0x000000042e007c0c */ /* 0x000fc8000bf46070 */
[----:B------:R-:W-:-:S13]  /*2780*/  ISETP.GE.OR P3, PT, R5, UR4, P2 ;  /* 0x0000000405007c0c */ /* 0x000fda0009766670 */
[----:B0-----:R-:W-:-:S04]  /*2790*/  @!P3 IMAD.WIDE R30, R61, 0x4, R30 ;  /* 0x000000043d1eb825 */ /* 0x001fc800078e021e */
[----:B-1----:R-:W-:Y:S01]  /*27a0*/  @!P3 IMAD.WIDE R64, R61, 0x4, R62 ;  /* 0x000000043d40b825 */ /* 0x002fe200078e023e */
[----:B--2---:R0:W2:Y:S05]  /*27b0*/  @!P3 LDG.E R58, desc[UR8][R30.64] ;  /* 0x000000081e3ab981 */ /* 0x0040aa000c1e1900 */
[----:B------:R-:W3:Y:S01]  /*27c0*/  @!P3 LDG.E R64, desc[UR8][R64.64] ;  /* 0x000000084040b981 */ /* 0x000ee2000c1e1900 */
[----:B0-----:R-:W0:Y:S03]  /*27d0*/  LDC.64 R30, c[0x0][0x380] ;  /* 0x0000e000ff1e7b82 */ /* 0x001e260000000a00 */
[----:B-----5:R1:W-:Y:S04]  /*27e0*/  @!P1 STS [R10+0x8], R54 ;  /* 0x000008360a009388 */ /* 0x0203e80000000800 */
[----:B----4-:R4:W-:Y:S01]  /*27f0*/  @!P1 STS [R8+0x8], R56 ;  /* 0x0000083808009388 */ /* 0x0109e20000000800 */
[----:B------:R-:W-:-:S13]  /*2800*/  ISETP.GE.OR P1, PT, R59, UR4, P2 ;  /* 0x000000043b007c0c */ /* 0x000fda0009726670 */
[----:B-1----:R-:W-:-:S04]  /*2810*/  @!P1 IMAD.IADD R54, R0, 0x1, R61 ;  /* 0x0000000100369824 */ /* 0x002fc800078e023d */
[----:B0-----:R-:W-:-:S05]  /*2820*/  @!P1 IMAD.WIDE R30, R54, 0x4, R30 ;  /* 0x00000004361e9825 */ /* 0x001fca00078e021e */
[----:B------:R0:W5:Y:S02]  /*2830*/  @!P1 LDG.E R67, desc[UR8][R30.64] ;  /* 0x000000081e439981 */ /* 0x000164000c1e1900 */
[----:B0-----:R-:W0:Y:S02]  /*2840*/  LDC.64 R30, c[0x0][0x388] ;  /* 0x0000e200ff1e7b82 */ /* 0x001e240000000a00 */
[----:B0-----:R-:W-:-:S06]  /*2850*/  @!P1 IMAD.WIDE R62, R54, 0x4, R30 ;  /* 0x00000004363e9825 */ /* 0x001fcc00078e021e */
[----:B------:R-:W0:Y:S01]  /*2860*/  LDC.64 R30, c[0x0][0x380] ;  /* 0x0000e000ff1e7b82 */ /* 0x000e220000000a00 */
[----:B----4-:R1:W4:Y:S01]  /*2870*/  @!P1 LDG.E R56, desc[UR8][R62.64] ;  /* 0x000000083e389981 */ /* 0x010322000c1e1900 */
[----:B------:R-:W-:Y:S02]  /*2880*/  IADD3 R61, PT, PT, R0, R61, R0 ;  /* 0x0000003d003d7210 */ /* 0x000fe40007ffe000 */
[----:B------:R-:W-:-:S04]  /*2890*/  IADD3 R46, PT, PT, R46, UR7, RZ ;  /* 0x000000072e2e7c10 */ /* 0x000fc8000fffe0ff */
[----:B-1----:R-:W1:Y:S01]  /*28a0*/  LDC.64 R62, c[0x0][0x388] ;  /* 0x0000e200ff3e7b82 */ /* 0x002e620000000a00 */
[----:B--2---:R2:W-:Y:S04]  /*28b0*/  @!P3 STS [R55+0xc], R58 ;  /* 0x00000c3a3700b388 */ /* 0x0045e80000000800 */
[----:B---3--:R-:W-:Y:S01]  /*28c0*/  @!P3 STS [R53+0xc], R64 ;  /* 0x00000c403500b388 */ /* 0x008fe20000000800 */
[----:B------:R-:W-:-:S13]  /*28d0*/  ISETP.GE.OR P3, PT, R45, UR4, P2 ;  /* 0x000000042d007c0c */ /* 0x000fda0009766670 */
[----:B0-----:R-:W-:-:S05]  /*28e0*/  @!P3 IMAD.WIDE R30, R61, 0x4, R30 ;  /* 0x000000043d1eb825 */ /* 0x001fca00078e021e */
[----:B------:R0:W3:Y:S02]  /*28f0*/  @!P3 LDG.E R60, desc[UR8][R30.64] ;  /* 0x000000081e3cb981 */ /* 0x0000e4000c1e1900 */
[----:B0-----:R-:W0:Y:S02]  /*2900*/  LDC.64 R30, c[0x0][0x388] ;  /* 0x0000e200ff1e7b82 */ /* 0x001e240000000a00 */
[----:B0-----:R-:W-:-:S05]  /*2910*/  @!P3 IMAD.WIDE R30, R61, 0x4, R30 ;  /* 0x000000043d1eb825 */ /* 0x001fca00078e021e */
[----:B--2---:R0:W2:Y:S02]  /*2920*/  @!P3 LDG.E R58, desc[UR8][R30.64] ;  /* 0x000000081e3ab981 */ /* 0x0040a4000c1e1900 */
[----:B0-----:R-:W0:Y:S02]  /*2930*/  LDC.64 R30, c[0x0][0x380] ;  /* 0x0000e000ff1e7b82 */ /* 0x001e240000000a00 */
[----:B-----5:R-:W-:Y:S01]  /*2940*/  @!P1 STS [R32+0x10], R67 ;  /* 0x0000104320009388 */ /* 0x020fe20000000800 */
[----:B------:R-:W-:-:S03]  /*2950*/  IADD3 R61, PT, PT, R0, R61, RZ ;  /* 0x0000003d003d7210 */ /* 0x000fc60007ffe0ff */
[----:B----4-:R4:W-:Y:S01]  /*2960*/  @!P1 STS [R40+0x10], R56 ;  /* 0x0000103828009388 */ /* 0x0109e20000000800 */
[----:B------:R-:W-:-:S13]  /*2970*/  ISETP.GE.OR P1, PT, R48, UR4, P2 ;  /* 0x0000000430007c0c */ /* 0x000fda0009726670 */
        /* <DEDUP_REMOVED lines=16> */
[----:B-----5:R5:W-:Y:S01]  /*2a80*/  @!P1 STS [R17+0xc], R54 ;  /* 0x00000c3611009388 */ /* 0x020be20000000800 */
[----:B------:R-:W-:-:S03]  /*2a90*/  IADD3 R61, PT, PT, R0, R61, RZ ;  /* 0x0000003d003d7210 */ /* 0x000fc60007ffe0ff */
[----:B----4-:R4:W-:Y:S01]  /*2aa0*/  @!P1 STS [R23+0xc], R56 ;  /* 0x00000c3817009388 */ /* 0x0109e20000000800 */
[----:B------:R-:W-:-:S13]  /*2ab0*/  ISETP.GE.OR P1, PT, R51, UR4, P2 ;  /* 0x0000000433007c0c */ /* 0x000fda0009726670 */
[----:B0-----:R-:W-:-:S05]  /*2ac0*/  @!P1 IMAD.WIDE R30, R61, 0x4, R30 ;  /* 0x000000043d1e9825 */ /* 0x001fca00078e021e */
[----:B-----5:R0:W5:Y:S02]  /*2ad0*/  @!P1 LDG.E R54, desc[UR8][R30.64] ;  /* 0x000000081e369981 */ /* 0x020164000c1e1900 */
[----:B0-----:R-:W0:Y:S02]  /*2ae0*/  LDC.64 R30, c[0x0][0x388] ;  /* 0x0000e200ff1e7b82 */ /* 0x001e240000000a00 */
[----:B0-----:R-:W-:-:S05]  /*2af0*/  @!P1 IMAD.WIDE R30, R61, 0x4, R30 ;  /* 0x000000043d1e9825 */ /* 0x001fca00078e021e */
[----:B----4-:R0:W4:Y:S02]  /*2b00*/  @!P1 LDG.E R56, desc[UR8][R30.64] ;  /* 0x000000081e389981 */ /* 0x010124000c1e1900 */
[----:B0-----:R-:W0:Y:S01]  /*2b10*/  LDC.64 R30, c[0x0][0x380] ;  /* 0x0000e000ff1e7b82 */ /* 0x001e220000000a00 */
[----:B------:R-:W-:Y:S01]  /*2b20*/  IMAD.IADD R61, R0, 0x1, R61 ;  /* 0x00000001003d7824 */ /* 0x000fe200078e023d */
        /* <DEDUP_REMOVED lines=98> */
[C---:B------:R-:W-:Y:S01]  /*3150*/  ISETP.GE.U32.AND P1, PT, R46.reuse, UR4, PT ;  /* 0x000000042e007c0c */ /* 0x040fe2000bf26070 */
[----:B------:R-:W-:Y:S02]  /*3160*/  IMAD R61, R46, UR4, R5 ;  /* 0x000000042e3d7c24 */ /* 0x000fe4000f8e0205 */
[----:B---3--:R-:W-:Y:S04]  /*3170*/  @!P3 STS [R14+0xc], R60 ;  /* 0x00000c3c0e00b388 */ /* 0x008fe80000000800 */
[----:B--2---:R2:W-:Y:S01]  /*3180*/  @!P3 STS [R12+0xc], R58 ;  /* 0x00000c3a0c00b388 */ /* 0x0045e20000000800 */
        /* <DEDUP_REMOVED lines=9> */
[----:B-1----:R-:W-:-:S05]  /*3220*/  @!P2 IADD3 R54, PT, PT, R0, R61, RZ ;  /* 0x0000003d0036a210 */ /* 0x002fca0007ffe0ff */
        /* <DEDUP_REMOVED lines=19> */
[----:B------:R-:W-:-:S03]  /*3360*/  IMAD.IADD R61, R0, 0x1, R61 ;  /* 0x00000001003d7824 */ /* 0x000fc600078e023d */
        /* <DEDUP_REMOVED lines=39> */
[----:B------:R-:W-:-:S03]  /*35e0*/  IMAD.IADD R61, R0, 0x1, R61 ;  /* 0x00000001003d7824 */ /* 0x000fc600078e023d */
        /* <DEDUP_REMOVED lines=78> */
[----:B------:R-:W-:Y:S01]  /*3ad0*/  @!P1 IMAD.IADD R61, R0, 0x1, R61 ;  /* 0x00000001003d9824 */ /* 0x000fe200078e023d */
[----:B-----5:R5:W-:Y:S03]  /*3ae0*/  @!P2 STS [R18+0x10], R54 ;  /* 0x000010361200a388 */ /* 0x020be60000000800 */
        /* <DEDUP_REMOVED lines=27> */
[----:B------:R-:W-:Y:S01]  /*3ca0*/  IADD3 R61, PT, PT, R0, R61, R0 ;  /* 0x0000003d003d7210 */ /* 0x000fe20007ffe000 */
[----:B------:R-:W-:-:S05]  /*3cb0*/  VIADD R46, R46, UR7 ;  /* 0x000000072e2e7c36 */ /* 0x000fca0008000000 */
        /* <DEDUP_REMOVED lines=159> */
[----:B------:R-:W-:-:S06]  /*46b0*/  IADD3 R61, PT, PT, R0, R61, R0 ;  /* 0x0000003d003d7210 */ /* 0x000fcc0007ffe000 */
        /* <DEDUP_REMOVED lines=24> */
[C---:B0-----:R-:W-:Y:S01]  /*4840*/  @!P3 IMAD.WIDE R30, R61.reuse, 0x4, R30 ;  /* 0x000000043d1eb825 */ /* 0x041fe200078e021e */
[----:B-----5:R0:W-:Y:S04]  /*4850*/  @!P2 STS [R17+0x18], R54 ;  /* 0x000018361100a388 */ /* 0x0201e80000000800 */
[----:B----4-:R4:W-:Y:S04]  /*4860*/  @!P2 STS [R23+0x18], R56 ;  /* 0x000018381700a388 */ /* 0x0109e80000000800 */
[----:B---3--:R3:W5:Y:S01]  /*4870*/  @!P3 LDG.E R60, desc[UR8][R30.64] ;  /* 0x000000081e3cb981 */ /* 0x008762000c1e1900 */
[----:B-1----:R-:W-:Y:S01]  /*4880*/  @!P3 IMAD.WIDE R62, R61, 0x4, R62 ;  /* 0x000000043d3eb825 */ /* 0x002fe200078e023e */
[----:B---3--:R-:W1:Y:S01]  /*4890*/  LDC.64 R30, c[0x0][0x380] ;  /* 0x0000e000ff1e7b82 */ /* 0x008e620000000a00 */
[----:B------:R-:W-:-:S02]  /*48a0*/  ISETP.GE.OR P2, PT, R51, UR4, P1 ;  /* 0x0000000433007c0c */ /* 0x000fc40008f46670 */
[----:B------:R-:W-:-:S11]  /*48b0*/  IMAD.IADD R61, R0, 0x1, R61 ;  /* 0x00000001003d7824 */ /* 0x000fd600078e023d */
[C---:B-1----:R-:W-:Y:S01]  /*48c0*/  @!P2 IMAD.WIDE R30, R61.reuse, 0x4, R30 ;  /* 0x000000043d1ea825 */ /* 0x042fe200078e021e */
[----:B-----5:R1:W-:Y:S04]  /*48d0*/  @!P3 STS [R25+0x18], R60 ;  /* 0x0000183c1900b388 */ /* 0x0203e80000000800 */
[----:B--2---:R2:W3:Y:S04]  /*48e0*/  @!P3 LDG.E R58, desc[UR8][R62.64] ;  /* 0x000000083e3ab981 */ /* 0x0044e8000c1e1900 */
[----:B0-----:R0:W5:Y:S01]  /*48f0*/  @!P2 LDG.E R54, desc[UR8][R30.64] ;  /* 0x000000081e36a981 */ /* 0x001162000c1e1900 */
[----:B------:R-:W-:Y:S01]  /*4900*/  IADD3 R46, PT, PT, R46, UR7, RZ ;  /* 0x000000072e2e7c10 */ /* 0x000fe2000fffe0ff */
[----:B--2---:R-:W2:Y:S08]  /*4910*/  LDC.64 R62, c[0x0][0x388] ;  /* 0x0000e200ff3e7b82 */ /* 0x004eb00000000a00 */
[----:B0-----:R-:W0:Y:S02]  /*4920*/  LDC.64 R30, c[0x0][0x388] ;  /* 0x0000e200ff1e7b82 */ /* 0x001e240000000a00 */
[----:B0-----:R-:W-:-:S05]  /*4930*/  @!P2 IMAD.WIDE R30, R61, 0x4, R30 ;  /* 0x000000043d1ea825 */ /* 0x001fca00078e021e */
[----:B----4-:R0:W4:Y:S02]  /*4940*/  @!P2 LDG.E R56, desc[UR8][R30.64] ;  /* 0x000000081e38a981 */ /* 0x010124000c1e1900 */
[----:B0-----:R-:W0:Y:S01]  /*4950*/  LDC.64 R30, c[0x0][0x380] ;  /* 0x0000e000ff1e7b82 */ /* 0x001e220000000a00 */
[----:B------:R-:W-:Y:S01]  /*4960*/  IADD3 R61, PT, PT, R0, R61, RZ ;  /* 0x0000003d003d7210 */ /* 0x000fe20007ffe0ff */
[----:B---3--:R3:W-:Y:S01]  /*4970*/  @!P3 STS [R11+0x18], R58 ;  /* 0x0000183a0b00b388 */ /* 0x0087e20000000800 */
[----:B------:R-:W-:-:S13]  /*4980*/  ISETP.GE.OR P3, PT, R52, UR4, P1 ;  /* 0x0000000434007c0c */ /* 0x000fda0008f66670 */
[----:B0-----:R-:W-:-:S05]  /*4990*/  @!P3 IMAD.WIDE R30, R61, 0x4, R30 ;  /* 0x000000043d1eb825 */ /* 0x001fca00078e021e */
[----:B-1----:R0:W2:Y:S02]  /*49a0*/  @!P3 LDG.E R60, desc[UR8][R30.64] ;  /* 0x000000081e3cb981 */ /* 0x0020a4000c1e1900 */
[----:B0-----:R-:W0:Y:S02]  /*49b0*/  LDC.64 R30, c[0x0][0x388] ;  /* 0x0000e200ff1e7b82 */ /* 0x001e240000000a00 */
[----:B0-----:R-:W-:-:S05]  /*49c0*/  @!P3 IMAD.WIDE R30, R61, 0x4, R30 ;  /* 0x000000043d1eb825 */ /* 0x001fca00078e021e */
[----:B---3--:R0:W3:Y:S02]  /*49d0*/  @!P3 LDG.E R58, desc[UR8][R30.64] ;  /* 0x000000081e3ab981 */ /* 0x0080e4000c1e1900 */
[----:B0-----:R-:W0:Y:S02]  /*49e0*/  LDC.64 R30, c[0x0][0x380] ;  /* 0x0000e000ff1e7b82 */ /* 0x001e240000000a00 */
[----:B-----5:R1:W-:Y:S04]  /*49f0*/  @!P2 STS [R44+0x18], R54 ;  /* 0x000018362c00a388 */ /* 0x0203e80000000800 */
[----:B----4-:R4:W-:Y:S01]  /*4a00*/  @!P2 STS [R42+0x18], R56 ;  /* 0x000018382a00a388 */ /* 0x0109e20000000800 */
[----:B------:R-:W-:Y:S02]  /*4a10*/  ISETP.GE.OR P2, PT, R36, UR4, P1 ;  /* 0x0000000424007c0c */ /* 0x000fe40008f46670 */
[----:B------:R-:W-:-:S11]  /*4a20*/  IADD3 R61, PT, PT, R0, R61, RZ ;  /* 0x0000003d003d7210 */ /* 0x000fd60007ffe0ff */
[----:B0-----:R-:W-:-:S05]  /*4a30*/  @!P2 IMAD.WIDE R30, R61, 0x4, R30 ;  /* 0x000000043d1ea825 */ /* 0x001fca00078e021e */
[----:B-1----:R0:W5:Y:S02]  /*4a40*/  @!P2 LDG.E R54, desc[UR8][R30.64] ;  /* 0x000000081e36a981 */ /* 0x002164000c1e1900 */
[----:B0-----:R-:W0:Y:S02]  /*4a50*/  LDC.64 R30, c[0x0][0x388] ;  /* 0x0000e200ff1e7b82 */ /* 0x001e240000000a00 */
[----:B0-----:R-:W-:-:S05]  /*4a60*/  @!P2 IMAD.WIDE R30, R61, 0x4, R30 ;  /* 0x000000043d1ea825 */ /* 0x001fca00078e021e */
[----:B----4-:R0:W4:Y:S02]  /*4a70*/  @!P2 LDG.E R56, desc[UR8][R30.64] ;  /* 0x000000081e38a981 */ /* 0x010124000c1e1900 */
[----:B0-----:R-:W0:Y:S01]  /*4a80*/  LDC.64 R30, c[0x0][0x380] ;  /* 0x0000e000ff1e7b82 */ /* 0x001e220000000a00 */
[----:B------:R-:W-:Y:S01]  /*4a90*/  IADD3 R61, PT, PT, R0, R61, RZ ;  /* 0x0000003d003d7210 */ /* 0x000fe20007ffe0ff */
[----:B--2---:R1:W-:Y:S04]  /*4aa0*/  @!P3 STS [R27+0x18], R60 ;  /* 0x0000183c1b00b388 */ /* 0x0043e80000000800 */
[----:B---3--:R2:W-:Y:S01]  /*4ab0*/  @!P3 STS [R21+0x18], R58 ;  /* 0x0000183a1500b388 */ /* 0x0085e20000000800 */
[----:B------:R-:W-:-:S13]  /*4ac0*/  ISETP.GE.OR P3, PT, R49, UR4, P1 ;  /* 0x0000000431007c0c */ /* 0x000fda0008f66670 */
[----:B0-----:R-:W-:-:S05]  /*4ad0*/  @!P3 IMAD.WIDE R30, R61, 0x4, R30 ;  /* 0x000000043d1eb825 */ /* 0x001fca00078e021e */
[----:B-1----:R0:W3:Y:S02]  /*4ae0*/  @!P3 LDG.E R60, desc[UR8][R30.64] ;  /* 0x000000081e3cb981 */ /* 0x0020e4000c1e1900 */
        /* <DEDUP_REMOVED lines=9> */
[----:B-1----:R0:W5:Y:S02]  /*4b80*/  @!P2 LDG.E R54, desc[UR8][R30.64] ;  /* 0x000000081e36a981 */ /* 0x002164000c1e1900 */
        /* <DEDUP_REMOVED lines=53> */
[----:B0-----:R-:W0:Y:S01]  /*4ee0*/  LDC.64 R30, c[0x0][0x380] ;  /* 0x0000e000ff1e7b82 */ /* 0x001e220000000a00 */
[----:B------:R-:W-:Y:S01]  /*4ef0*/  @!P1 IADD3 R61, PT, PT, R0, R61, RZ ;  /* 0x0000003d003d9210 */ /* 0x000fe20007ffe0ff */
[----:B-----5:R1:W-:Y:S04]  /*4f00*/  @!P2 STS [R18+0x18], R54 ;  /* 0x000018361200a388 */ /* 0x0203e80000000800 */
[----:B0-----:R-:W-:-:S05]  /*4f10*/  @!P1 IMAD.WIDE R30, R61, 0x4, R30 ;  /* 0x000000043d1e9825 */ /* 0x001fca00078e021e */
[----:B-1----:R0:W5:Y:S02]  /*4f20*/  @!P1 LDG.E R54, desc[UR8][R30.64] ;  /* 0x000000081e369981 */ /* 0x002164000c1e1900 */
[----:B0-----:R-:W0:Y:S02]  /*4f30*/  LDC.64 R30, c[0x0][0x388] ;  /* 0x0000e200ff1e7b82 */ /* 0x001e240000000a00 */
[----:B----4-:R1:W-:Y:S01]  /*4f40*/  @!P2 STS [R16+0x18], R56 ;  /* 0x000018381000a388 */ /* 0x0103e20000000800 */
[----:B0-----:R-:W-:-:S05]  /*4f50*/  @!P1 IMAD.WIDE R64, R61, 0x4, R30 ;  /* 0x000000043d409825 */ /* 0x001fca00078e021e */
[----:B------:R-:W0:Y:S01]  /*4f60*/  LDC.64 R30, c[0x0][0x380] ;  /* 0x0000e000ff1e7b82 */ /* 0x000e220000000a00 */
[----:B-1----:R1:W4:Y:S01]  /*4f70*/  @!P1 LDG.E R56, desc[UR8][R64.64] ;  /* 0x0000000840389981 */ /* 0x002322000c1e1900 */
        /* <DEDUP_REMOVED lines=804> */
[----:B----4-:R-:W4:Y:S01]  /*81c0*/  @!P2 LDG.E R56, desc[UR8][R64.64] ;  /* 0x000000084038a981 */ /* 0x010f22000c1e1900 */
[C---:B------:R-:W-:Y:S01]  /*81d0*/  ISETP.GE.U32.AND P1, PT, R46.reuse, UR4, PT ;  /* 0x000000042e007c0c */ /* 0x040fe2000bf26070 */
[----:B------:R-:W-:Y:S02]  /*81e0*/  IMAD R61, R46, UR4, R5 ;  /* 0x000000042e3d7c24 */ /* 0x000fe4000f8e0205 */
[----:B---3--:R-:W-:Y:S04]  /*81f0*/  @!P3 STS [R14+0x2c], R60 ;  /* 0x00002c3c0e00b388 */ /* 0x008fe80000000800 */
[----:B--2---:R2:W-:Y:S01]  /*8200*/  @!P3 STS [R12+0x2c], R58 ;  /* 0x00002c3a0c00b388 */ /* 0x0045e20000000800 */
[----:B------:R-:W-:-:S13]  /*8210*/  ISETP.GE.OR P3, PT, R5, UR4, P1 ;  /* 0x0000000405007c0c */ /* 0x000fda0008f66670 */
[----:B0-----:R-:W-:-:S04]  /*8220*/  @!P3 IMAD.WIDE R30, R61, 0x4, R30 ;  /* 0x000000043d1eb825 */ /* 0x001fc800078e021e */
[----:B-1----:R-:W-:Y:S01]  /*8230*/  @!P3 IMAD.WIDE R62, R61, 0x4, R62 ;  /* 0x000000043d3eb825 */ /* 0x002fe200078e023e */
[----:B--2---:R0:W2:Y:S04]  /*8240*/  @!P3 LDG.E R58, desc[UR8][R30.64] ;  /* 0x000000081e3ab981 */ /* 0x0040a8000c1e1900 */
[----:B------:R1:W3:Y:S01]  /*8250*/  @!P3 LDG.E R60, desc[UR8][R62.64] ;  /* 0x000000083e3cb981 */ /* 0x0002e2000c1e1900 */
[----:B0-----:R-:W0:Y:S08]  /*8260*/  LDC.64 R30, c[0x0][0x380] ;  /* 0x0000e000ff1e7b82 */ /* 0x001e300000000a00 */
[----:B-1----:R-:W1:Y:S01]  /*8270*/  LDC.64 R62, c[0x0][0x380] ;  /* 0x0000e000ff3e7b82 */ /* 0x002e620000000a00 */
[----:B-----5:R5:W-:Y:S04]  /*8280*/  @!P2 STS [R10+0x2c], R54 ;  /* 0x00002c360a00a388 */ /* 0x020be80000000800 */
[----:B----4-:R-:W-:Y:S01]  /*8290*/  @!P2 STS [R8+0x2c], R56 ;  /* 0x00002c380800a388 */ /* 0x010fe20000000800 */
[----:B------:R-:W-:-:S13]  /*82a0*/  ISETP.GE.OR P2, PT, R59, UR4, P1 ;  /* 0x000000043b007c0c */ /* 0x000fda0008f46670 */
[----:B-----5:R-:W-:-:S05]  /*82b0*/  @!P2 IADD3 R54, PT, PT, R0, R61, RZ ;  /* 0x0000003d0036a210 */ /* 0x020fca0007ffe0ff */
[----:B0-----:R-:W-:-:S05]  /*82c0*/  @!P2 IMAD.WIDE R30, R54, 0x4, R30 ;  /* 0x00000004361ea825 */ /* 0x001fca00078e021e */
[----:B------:R0:W4:Y:S02]  /*82d0*/  @!P2 LDG.E R69, desc[UR8][R30.64] ;  /* 0x000000081e45a981 */ /* 0x000124000c1e1900 */
[----:B0-----:R-:W0:Y:S01]  /*82e0*/  LDC.64 R30, c[0x0][0x388] ;  /* 0x0000e200ff1e7b82 */ /* 0x001e220000000a00 */
[----:B------:R-:W-:Y:S01]  /*82f0*/  IADD3 R61, PT, PT, R0, R61, R0 ;  /* 0x0000003d003d7210 */ /* 0x000fe20007ffe000 */
[----:B0-----:R-:W-:-:S06]  /*8300*/  @!P2 IMAD.WIDE R66, R54, 0x4, R30 ;  /* 0x000000043642a825 */ /* 0x001fcc00078e021e */
[----:B------:R-:W0:Y:S01]  /*8310*/  LDC.64 R30, c[0x0][0x388] ;  /* 0x0000e200ff1e7b82 */ /* 0x000e220000000a00 */
[----:B------:R-:W5:Y:S04]  /*8320*/  @!P2 LDG.E R67, desc[UR8][R66.64] ;  /* 0x000000084243a981 */ /* 0x000f68000c1e1900 */
[----:B--2---:R-:W-:Y:S04]  /*8330*/  @!P3 STS [R55+0x30], R58 ;  /* 0x0000303a3700b388 */ /* 0x004fe80000000800 */
[----:B---3--:R-:W-:Y:S01]  /*8340*/  @!P3 STS [R53+0x30], R60 ;  /* 0x0000303c3500b388 */ /* 0x008fe20000000800 */
[----:B------:R-:W-:-:S13]  /*8350*/  ISETP.GE.OR P3, PT, R45, UR4, P1 ;  /* 0x000000042d007c0c */ /* 0x000fda0008f66670 */
[----:B-1----:R-:W-:-:S06]  /*8360*/  @!P3 IMAD.WIDE R64, R61, 0x4, R62 ;  /* 0x000000043d40b825 */ /* 0x002fcc00078e023e */
[----:B------:R-:W2:Y:S01]  /*8370*/  @!P3 LDG.E R65, desc[UR8][R64.64] ;  /* 0x000000084041b981 */ /* 0x000ea2000c1e1900 */
[----:B0-----:R-:W-:Y:S02]  /*8380*/  @!P3 IMAD.WIDE R62, R61, 0x4, R30 ;  /* 0x000000043d3eb825 */ /* 0x001fe400078e021e */
[----:B------:R-:W0:Y:S04]  /*8390*/  LDC.64 R30, c[0x0][0x380] ;  /* 0x0000e000ff1e7b82 */ /* 0x000e280000000a00 */
[----:B------:R-:W3:Y:S01]  /*83a0*/  @!P3 LDG.E R63, desc[UR8][R62.64] ;  /* 0x000000083e3fb981 */ /* 0x000ee2000c1e1900 */
[----:B------:R-:W-:-:S03]  /*83b0*/  IMAD.IADD R61, R0, 0x1, R61 ;  /* 0x00000001003d7824 */ /* 0x000fc600078e023d */
[----:B----4-:R-:W-:Y:S04]  /*83c0*/  @!P2 STS [R32+0x34], R69 ;  /* 0x000034452000a388 */ /* 0x010fe80000000800 */
[----:B-----5:R1:W-:Y:S02]  /*83d0*/  @!P2 STS [R40+0x34], R67 ;  /* 0x000034432800a388 */ /* 0x0203e40000000800 */
[----:B-1----:R-:W1:Y:S01]  /*83e0*/  LDC.64 R66, c[0x0][0x388] ;  /* 0x0000e200ff427b82 */ /* 0x002e620000000a00 */
[----:B------:R-:W-:-:S13]  /*83f0*/  ISETP.GE.OR P2, PT, R48, UR4, P1 ;  /* 0x0000000430007c0c */ /* 0x000fda0008f46670 */
[----:B0-----:R-:W-:-:S06]  /*8400*/  @!P2 IMAD.WIDE R30, R61, 0x4, R30 ;  /* 0x000000043d1ea825 */ /* 0x001fcc00078e021e */
[----:B------:R-:W4:Y:S01]  /*8410*/  @!P2 LDG.E R30, desc[UR8][R30.64] ;  /* 0x000000081e1ea981 */ /* 0x000f22000c1e1900 */
[----:B-1----:R-:W-:Y:S01]  /*8420*/  @!P2 IMAD.WIDE R66, R61, 0x4, R66 ;  /* 0x000000043d42a825 */ /* 0x002fe200078e0242 */
[----:B------:R-:W-:-:S05]  /*8430*/  IADD3 R61, PT, PT, R0, R61, RZ ;  /* 0x0000003d003d7210 */ /* 0x000fca0007ffe0ff */
[----:B------:R-:W5:Y:S04]  /*8440*/  @!P2 LDG.E R66, desc[UR8][R66.64] ;  /* 0x000000084242a981 */ /* 0x000f68000c1e1900 */
[----:B--2---:R0:W-:Y:S02]  /*8450*/  @!P3 STS [R38+0x30], R65 ;  /* 0x000030412600b388 */ /* 0x0041e40000000800 */
[----:B0-----:R-:W0:Y:S02]  /*8460*/  LDC.64 R64, c[0x0][0x380] ;  /* 0x0000e000ff407b82 */ /* 0x001e240000000a00 */
[----:B---3--:R1:W-:Y:S01]  /*8470*/  @!P3 STS [R34+0x30], R63 ;  /* 0x0000303f2200b388 */ /* 0x0083e20000000800 */
[----:B------:R-:W-:-:S05]  /*8480*/  ISETP.GE.OR P3, PT, R57, UR4, P1 ;  /* 0x0000000439007c0c */ /* 0x000fca0008f66670 */
[----:B-1----:R-:W1:Y:S08]  /*8490*/  LDC.64 R62, c[0x0][0x388] ;  /* 0x0000e200ff3e7b82 */ /* 0x002e700000000a00 */
[----:B0-----:R-:W-:-:S06]  /*84a0*/  @!P3 IMAD.WIDE R64, R61, 0x4, R64 ;  /* 0x000000043d40b825 */ /* 0x001fcc00078e0240 */
[----:B------:R-:W2:Y:S01]  /*84b0*/  @!P3 LDG.E R64, desc[UR8][R64.64] ;  /* 0x000000084040b981 */ /* 0x000ea2000c1e1900 */
[----:B-1----:R-:W-:-:S06]  /*84c0*/  @!P3 IMAD.WIDE R62, R61, 0x4, R62 ;  /* 0x000000043d3eb825 */ /* 0x002fcc00078e023e */
[----:B------:R-:W3:Y:S01]  /*84d0*/  @!P3 LDG.E R62, desc[UR8][R62.64] ;  /* 0x000000083e3eb981 */ /* 0x000ee2000c1e1900 */
[----:B------:R-:W-:-:S03]  /*84e0*/  IADD3 R61, PT, PT, R0, R61, RZ ;  /* 0x0000003d003d7210 */ /* 0x000fc60007ffe0ff */
[----:B----4-:R0:W-:Y:S04]  /*84f0*/  @!P2 STS [R17+0x30], R30 ;  /* 0x0000301e1100a388 */ /* 0x0101e80000000800 */
[----:B-----5:R1:W-:Y:S01]  /*8500*/  @!P2 STS [R23+0x30], R66 ;  /* 0x000030421700a388 */ /* 0x0203e20000000800 */
[----:B0-----:R-:W0:Y:S08]  /*8510*/  LDC.64 R30, c[0x0][0x380] ;  /* 0x0000e000ff1e7b82 */ /* 0x001e300000000a00 */
        /* <DEDUP_REMOVED lines=16> */
[----:B------:R-:W-:-:S03]  /*8620*/  IMAD.IADD R61, R0, 0x1, R61 ;  /* 0x00000001003d7824 */ /* 0x000fc600078e023d */
        /* <DEDUP_REMOVED lines=15> */
[----:B0-----:R-:W-:-:S05]  /*8720*/  @!P3 IMAD.WIDE R64, R61, 0x4, R64 ;  /* 0x000000043d40b825 */ /* 0x001fca00078e0240 */
[----:B------:R-:W2:Y:S01]  /*8730*/  @!P3 LDG.E R56, desc[UR8][R64.64] ;  /* 0x000000084038b981 */ /* 0x000ea2000c1e1900 */
[----:B-1----:R-:W-:-:S03]  /*8740*/  @!P3 IMAD.WIDE R68, R61, 0x4, R62 ;  /* 0x000000043d44b825 */ /* 0x002fc600078e023e */
[----:B----4-:R0:W-:Y:S04]  /*8750*/  @!P2 STS [R37+0x30], R30 ;  /* 0x0000301e2500a388 */ /* 0x0101e80000000800 */
[----:B-----5:R1:W-:Y:S01]  /*8760*/  @!P2 STS [R29+0x30], R66 ;  /* 0x000030421d00a388 */ /* 0x0203e20000000800 */
[----:B0-----:R-:W0:Y:S03]  /*8770*/  LDC.64 R30, c[0x0][0x380] ;  /* 0x0000e000ff1e7b82 */ /* 0x001e260000000a00 */
[----:B--2---:R2:W-:Y:S04]  /*8780*/  @!P3 STS [R13+0x30], R56 ;  /* 0x000030380d00b388 */ /* 0x0045e80000000800 */
[----:B------:R-:W3:Y:S01]  /*8790*/  @!P3 LDG.E R68, desc[UR8][R68.64] ;  /* 0x000000084444b981 */ /* 0x000ee2000c1e1900 */
[----:B------:R-:W-:-:S02]  /*87a0*/  ISETP.GE.OR P2, PT, R43, UR4, P1 ;  /* 0x000000042b007c0c */ /* 0x000fc40008f46670 */
[----:B------:R-:W-:-:S11]  /*87b0*/  IADD3 R61, PT, PT, R0, R61, RZ ;  /* 0x0000003d003d7210 */ /* 0x000fd60007ffe0ff */
[C---:B0-----:R-:W-:Y:S02]  /*87c0*/  @!P2 IMAD.WIDE R62, R61.reuse, 0x4, R30 ;  /* 0x000000043d3ea825 */ /* 0x041fe400078e021e */
[----:B------:R-:W0:Y:S02]  /*87d0*/  LDC.64 R30, c[0x0][0x388] ;  /* 0x0000e200ff1e7b82 */ /* 0x000e240000000a00 */
[----:B0-----:R-:W-:-:S06]  /*87e0*/  @!P2 IMAD.WIDE R64, R61, 0x4, R30 ;  /* 0x000000043d40a825 */ /* 0x001fcc00078e021e */
[----:B------:R-:W1:Y:S01]  /*87f0*/  LDC.64 R30, c[0x0][0x380] ;  /* 0x0000e000ff1e7b82 */ /* 0x000e620000000a00 */
[----:B------:R-:W-:Y:S01]  /*8800*/  IADD3 R61, PT, PT, R0, R61, RZ ;  /* 0x0000003d003d7210 */ /* 0x000fe20007ffe0ff */
[----:B---3--:R-:W-:Y:S04]  /*8810*/  @!P3 STS [R19+0x30], R68 ;  /* 0x000030441300b388 */ /* 0x008fe80000000800 */
[----:B------:R0:W3:Y:S04]  /*8820*/  @!P2 LDG.E R58, desc[UR8][R62.64] ;  /* 0x000000083e3aa981 */ /* 0x0000e8000c1e1900 */
[----:B------:R-:W4:Y:S01]  /*8830*/  @!P2 LDG.E R54, desc[UR8][R64.64] ;  /* 0x000000084036a981 */ /* 0x000f22000c1e1900 */
[----:B------:R-:W-:-:S13]  /*8840*/  ISETP.GE.OR P3, PT, R47, UR4, P1 ;  /* 0x000000042f007c0c */ /* 0x000fda0008f66670 */
[C---:B-1----:R-:W-:Y:S02]  /*8850*/  @!P3 IMAD.WIDE R66, R61.reuse, 0x4, R30 ;  /* 0x000000043d42b825 */ /* 0x042fe400078e021e */
[----:B------:R-:W0:Y:S03]  /*8860*/  LDC.64 R30, c[0x0][0x388] ;  /* 0x0000e200ff1e7b82 */ /* 0x000e260000000a00 */
[----:B--2---:R-:W2:Y:S01]  /*8870*/  @!P3 LDG.E R56, desc[UR8][R66.64] ;  /* 0x000000084238b981 */ /* 0x004ea2000c1e1900 */
[----:B0-----:R-:W-:-:S04]  /*8880*/  @!P3 IMAD.WIDE R62, R61, 0x4, R30 ;  /* 0x000000043d3eb825 */ /* 0x001fc800078e021e */
[----:B------:R-:W0:Y:S01]  /*8890*/  LDC.64 R30, c[0x0][0x380] ;  /* 0x0000e000ff1e7b82 */ /* 0x000e220000000a00 */
[----:B------:R-:W5:Y:S01]  /*88a0*/  @!P3 LDG.E R69, desc[UR8][R62.64] ;  /* 0x000000083e45b981 */ /* 0x000f62000c1e1900 */
[----:B------:R-:W-:-:S03]  /*88b0*/  IMAD.IADD R61, R0, 0x1, R61 ;  /* 0x00000001003d7824 */ /* 0x000fc600078e023d */
[----:B---3--:R1:W-:Y:S04]  /*88c0*/  @!P2 STS [R7+0x30], R58 ;  /* 0x0000303a0700a388 */ /* 0x0083e80000000800 */
[----:B----4-:R3:W-:Y:S01]  /*88d0*/  @!P2 STS [R9+0x30], R54 ;  /* 0x000030360900a388 */ /* 0x0107e20000000800 */
[----:B------:R-:W-:-:S13]  /*88e0*/  ISETP.GE.OR P2, PT, R41, UR4, P1 ;  /* 0x0000000429007c0c */ /* 0x000fda0008f46670 */
[C---:B0-----:R-:W-:Y:S02]  /*88f0*/  @!P2 IMAD.WIDE R64, R61.reuse, 0x4, R30 ;  /* 0x000000043d40a825 */ /* 0x041fe400078e021e */
[----:B------:R-:W0:Y:S03]  /*8900*/  LDC.64 R30, c[0x0][0x388] ;  /* 0x0000e200ff1e7b82 */ /* 0x000e260000000a00 */
[----:B-1----:R1:W4:Y:S04]  /*8910*/  @!P2 LDG.E R58, desc[UR8][R64.64] ;  /* 0x00000008403aa981 */ /* 0x002328000c1e1900 */
[----:B--2---:R2:W-:Y:S01]  /*8920*/  @!P3 STS [R15+0x30], R56 ;  /* 0x000030380f00b388 */ /* 0x0045e20000000800 */
[----:B0-----:R-:W-:-:S02]  /*8930*/  @!P2 IMAD.WIDE R66, R61, 0x4, R30 ;  /* 0x000000043d42a825 */ /* 0x001fc400078e021e */
[----:B------:R-:W0:Y:S03]  /*8940*/  LDC.64 R30, c[0x0][0x380] ;  /* 0x0000e000ff1e7b82 */ /* 0x000e260000000a00 */
[----:B---3--:R-:W3:Y:S04]  /*8950*/  @!P2 LDG.E R54, desc[UR8][R66.64] ;  /* 0x000000084236a981 */ /* 0x008ee8000c1e1900 */
[----:B-----5:R5:W-:Y:S01]  /*8960*/  @!P3 STS [R28+0x30], R69 ;  /* 0x000030451c00b388 */ /* 0x020be20000000800 */
[----:B------:R-:W-:Y:S02]  /*8970*/  ISETP.GE.OR P3, PT, R39, UR4, P1 ;  /* 0x0000000427007c0c */ /* 0x000fe40008f66670 */
[----:B------:R-:W-:-:S11]  /*8980*/  IADD3 R61, PT, PT, R0, R61, RZ ;  /* 0x0000003d003d7210 */ /* 0x000fd60007ffe0ff */
[C---:B0-----:R-:W-:Y:S02]  /*8990*/  @!P3 IMAD.WIDE R62, R61.reuse, 0x4, R30 ;  /* 0x000000043d3eb825 */ /* 0x041fe400078e021e */
[----:B------:R-:W1:Y:S03]  /*89a0*/  LDC.64 R30, c[0x0][0x388] ;  /* 0x0000e200ff1e7b82 */ /* 0x000e660000000a00 */
[----:B--2---:R-:W2:Y:S01]  /*89b0*/  @!P3 LDG.E R56, desc[UR8][R62.64] ;  /* 0x000000083e38b981 */ /* 0x004ea2000c1e1900 */
[----:B-1----:R-:W-:-:S04]  /*89c0*/  @!P3 IMAD.WIDE R64, R61, 0x4, R30 ;  /* 0x000000043d40b825 */ /* 0x002fc800078e021e */
[----:B------:R-:W0:Y:S01]  /*89d0*/  LDC.64 R30, c[0x0][0x380] ;  /* 0x0000e000ff1e7b82 */ /* 0x000e220000000a00 */
[----:B-----5:R-:W5:Y:S01]  /*89e0*/  @!P3 LDG.E R69, desc[UR8][R64.64] ;  /* 0x000000084045b981 */ /* 0x020f62000c1e1900 */
[----:B------:R-:W-:-:S03]  /*89f0*/  IADD3 R61, PT, PT, R0, R61, RZ ;  /* 0x0000003d003d7210 */ /* 0x000fc60007ffe0ff */
[----:B----4-:R-:W-:Y:S04]  /*8a00*/  @!P2 STS [R26+0x30], R58 ;  /* 0x0000303a1a00a388 */ /* 0x010fe80000000800 */
[----:B---3--:R1:W-:Y:S01]  /*8a10*/  @!P2 STS [R24+0x30], R54 ;  /* 0x000030361800a388 */ /* 0x0083e20000000800 */
[----:B------:R-:W-:-:S13]  /*8a20*/  ISETP.GE.OR P2, PT, R35, UR4, P1 ;  /* 0x0000000423007c0c */ /* 0x000fda0008f46670 */
[C---:B0-----:R-:W-:Y:S02]  /*8a30*/  @!P2 IMAD.WIDE R66, R61.reuse, 0x4, R30 ;  /* 0x000000043d42a825 */ /* 0x041fe400078e021e */
[----:B------:R-:W0:Y:S04]  /*8a40*/  LDC.64 R30, c[0x0][0x388] ;  /* 0x0000e200ff1e7b82 */ /* 0x000e280000000a00 */
[----:B------:R-:W3:Y:S04]  /*8a50*/  @!P2 LDG.E R67, desc[UR8][R66.64] ;  /* 0x000000084243a981 */ /* 0x000ee8000c1e1900 */
[----:B--2---:R-:W-:Y:S01]  /*8a60*/  @!P3 STS [R22+0x30], R56 ;  /* 0x000030381600b388 */ /* 0x004fe20000000800 */
[----:B0-----:R-:W-:-:S02]  /*8a70*/  @!P2 IMAD.WIDE R62, R61, 0x4, R30 ;  /* 0x000000043d3ea825 */ /* 0x001fc400078e021e */
[----:B------:R-:W0:Y:S01]  /*8a80*/  LDC.64 R30, c[0x0][0x380] ;  /* 0x0000e000ff1e7b82 */ /* 0x000e220000000a00 */
[----:B------:R-:W-:Y:S02]  /*8a90*/  IADD3 R61, PT, PT, R0, R61, RZ ;  /* 0x0000003d003d7210 */ /* 0x000fe40007ffe0ff */
[----:B-1----:R1:W2:Y:S04]  /*8aa0*/  @!P2 LDG.E R54, desc[UR8][R62.64] ;  /* 0x000000083e36a981 */ /* 0x0022a8000c1e1900 */
[----:B-----5:R4:W-:Y:S01]  /*8ab0*/  @!P3 STS [R20+0x30], R69 ;  /* 0x000030451400b388 */ /* 0x0209e20000000800 */
[----:B------:R-:W-:-:S13]  /*8ac0*/  ISETP.GE.OR P3, PT, R33, UR4, P1 ;  /* 0x0000000421007c0c */ /* 0x000fda0008f66670 */
[C---:B0-----:R-:W-:Y:S02]  /*8ad0*/  @!P3 IMAD.WIDE R64, R61.reuse, 0x4, R30 ;  /* 0x000000043d40b825 */ /* 0x041fe400078e021e */
[----:B------:R-:W4:Y:S04]  /*8ae0*/  LDC.64 R30, c[0x0][0x388] ;  /* 0x0000e200ff1e7b82 */ /* 0x000f280000000a00 */
[----:B------:R-:W5:Y:S01]  /*8af0*/  @!P3 LDG.E R64, desc[UR8][R64.64] ;  /* 0x000000084040b981 */ /* 0x000f62000c1e1900 */
[----:B----4-:R-:W-:-:S03]  /*8b00*/  @!P3 IMAD.WIDE R68, R61, 0x4, R30 ;  /* 0x000000043d44b825 */ /* 0x010fc600078e021e */
[----:B------:R-:W1:Y:S03]  /*8b10*/  LDC.64 R30, c[0x0][0x380] ;  /* 0x0000e000ff1e7b82 */ /* 0x000e660000000a00 */
[----:B------:R-:W4:Y:S01]  /*8b20*/  @!P3 LDG.E R69, desc[UR8][R68.64] ;  /* 0x000000084445b981 */ /* 0x000f22000c1e1900 */
[----:B------:R-:W-:-:S04]  /*8b30*/  @!P1 IMAD.IADD R61, R0, 0x1, R61 ;  /* 0x00000001003d9824 */ /* 0x000fc800078e023d */
[C---:B-1----:R-:W-:Y:S02]  /*8b40*/  @!P1 IMAD.WIDE R62, R61.reuse, 0x4, R30 ;  /* 0x000000043d3e9825 */ /* 0x042fe400078e021e */
[----:B------:R-:W0:Y:S01]  /*8b50*/  LDC.64 R30, c[0x0][0x388] ;  /* 0x0000e200ff1e7b82 */ /* 0x000e220000000a00 */
[----:B------:R-:W-:Y:S01]  /*8b60*/  IADD3 R46, PT, PT, R46, UR7, RZ ;  /* 0x000000072e2e7c10 */ /* 0x000fe2000fffe0ff */
[----:B0-----:R-:W-:-:S06]  /*8b70*/  @!P1 IMAD.WIDE R60, R61, 0x4, R30 ;  /* 0x000000043d3c9825 */ /* 0x001fcc00078e021e */
[----:B------:R-:W0:Y:S01]  /*8b80*/  LDC.64 R30, c[0x0][0x380] ;  /* 0x0000e000ff1e7b82 */ /* 0x000e220000000a00 */
[----:B------:R1:W4:Y:S02]  /*8b90*/  @!P1 LDG.E R65, desc[UR8][R60.64] ;  /* 0x000000083c419981 */ /* 0x000324000c1e1900 */
[C---:B-1----:R-:W-:Y:S02]  /*8ba0*/  IMAD R61, R46.reuse, UR4, R5 ;  /* 0x000000042e3d7c24 */ /* 0x042fe4000f8e0205 */
[----:B---3--:R1:W-:Y:S04]  /*8bb0*/  @!P2 STS [R18+0x30], R67 ;  /* 0x000030431200a388 */ /* 0x0083e80000000800 */
[----:B-1----:R0:W3:Y:S04]  /*8bc0*/  @!P1 LDG.E R67, desc[UR8][R62.64] ;  /* 0x000000083e439981 */ /* 0x0020e8000c1e1900 */
[----:B--2---:R-:W-:Y:S01]  /*8bd0*/  @!P2 STS [R16+0x30], R54 ;  /* 0x000030361000a388 */ /* 0x004fe20000000800 */
[----:B------:R-:W-:-:S03]  /*8be0*/  ISETP.GE.U32.AND P2, PT, R46, UR4, PT ;  /* 0x000000042e007c0c */ /* 0x000fc6000bf46070 */
[----:B-----5:R-:W-:Y:S04]  /*8bf0*/  @!P3 STS [R14+0x30], R64 ;  /* 0x000030400e00b388 */ /* 0x020fe80000000800 */
[----:B----4-:R1:W-:Y:S01]  /*8c00*/  @!P3 STS [R12+0x30], R69 ;  /* 0x000030450c00b388 */ /* 0x0103e20000000800 */
[----:B------:R-:W-:-:S13]  /*8c10*/  ISETP.GE.OR P3, PT, R5, UR4, P2 ;  /* 0x0000000405007c0c */ /* 0x000fda0009766670 */
[C---:B0-----:R-:W-:Y:S02]  /*8c20*/  @!P3 IMAD.WIDE R62, R61.reuse, 0x4, R30 ;  /* 0x000000043d3eb825 */ /* 0x041fe400078e021e */
[----:B------:R-:W1:Y:S03]  /*8c30*/  LDC.64 R30, c[0x0][0x388] ;  /* 0x0000e200ff1e7b82 */ /* 0x000e660000000a00 */
[----:B------:R-:W2:Y:S01]  /*8c40*/  @!P3 LDG.E R56, desc[UR8][R62.64] ;  /* 0x000000083e38b981 */ /* 0x000ea2000c1e1900 */
[----:B-1----:R-:W-:-:S04]  /*8c50*/  @!P3 IMAD.WIDE R68, R61, 0x4, R30 ;  /* 0x000000043d44b825 */ /* 0x002fc800078e021e */
[----:B------:R-:W0:Y:S02]  /*8c60*/  LDC.64 R30, c[0x0][0x380] ;  /* 0x0000e000ff1e7b82 */ /* 0x000e240000000a00 */
[----:B------:R-:W4:Y:S04]  /*8c70*/  @!P3 LDG.E R68, desc[UR8][R68.64] ;  /* 0x000000084444b981 */ /* 0x000f28000c1e1900 */
[----:B---3--:R1:W-:Y:S04]  /*8c80*/  @!P1 STS [R10+0x30], R67 ;  /* 0x000030430a009388 */ /* 0x0083e80000000800 */
[----:B------:R-:W-:Y:S01]  /*8c90*/  @!P1 STS [R8+0x30], R65 ;  /* 0x0000304108009388 */ /* 0x000fe20000000800 */
[----:B------:R-:W-:-:S13]  /*8ca0*/  ISETP.GE.OR P1, PT, R59, UR4, P2 ;  /* 0x000000043b007c0c */ /* 0x000fda0009726670 */
[----:B------:R-:W-:-:S05]  /*8cb0*/  @!P1 IADD3 R54, PT, PT, R0, R61, RZ ;  /* 0x0000003d00369210 */ /* 0x000fca0007ffe0ff */
[----:B0-----:R-:W-:-:S05]  /*8cc0*/  @!P1 IMAD.WIDE R30, R54, 0x4, R30 ;  /* 0x00000004361e9825 */ /* 0x001fca00078e021e */
[----:B-1----:R0:W3:Y:S02]  /*8cd0*/  @!P1 LDG.E R67, desc[UR8][R30.64] ;  /* 0x000000081e439981 */ /* 0x0020e4000c1e1900 */
[----:B0-----:R-:W0:Y:S01]  /*8ce0*/  LDC.64 R30, c[0x0][0x388] ;  /* 0x0000e200ff1e7b82 */ /* 0x001e220000000a00 */
[----:B------:R-:W-:Y:S01]  /*8cf0*/  IADD3 R61, PT, PT, R0, R61, R0 ;  /* 0x0000003d003d7210 */ /* 0x000fe20007ffe000 */
[----:B0-----:R-:W-:-:S06]  /*8d00*/  @!P1 IMAD.WIDE R62, R54, 0x4, R30 ;  /* 0x00000004363e9825 */ /* 0x001fcc00078e021e */
[----:B------:R-:W0:Y:S01]  /*8d10*/  LDC.64 R30, c[0x0][0x380] ;  /* 0x0000e000ff1e7b82 */ /* 0x000e220000000a00 */
[----:B------:R-:W5:Y:S04]  /*8d20*/  @!P1 LDG.E R54, desc[UR8][R62.64] ;  /* 0x000000083e369981 */ /* 0x000f68000c1e1900 */
[----:B--2---:R-:W-:Y:S04]  /*8d30*/  @!P3 STS [R55+0x34], R56 ;  /* 0x000034383700b388 */ /* 0x004fe80000000800 */
[----:B----4-:R1:W-:Y:S01]  /*8d40*/  @!P3 STS [R53+0x34], R68 ;  /* 0x000034443500b388 */ /* 0x0103e20000000800 */
[----:B------:R-:W-:Y:S01]  /*8d50*/  ISETP.GE.OR P3, PT, R45, UR4, P2 ;  /* 0x000000042d007c0c */ /* 0x000fe20009766670 */
[----:B------:R-:W-:Y:S01]  /*8d60*/  VIADD R46, R46, UR7 ;  /* 0x000000072e2e7c36 */ /* 0x000fe20008000000 */
[----:B-1----:R-:W1:Y:S11]  /*8d70*/  LDC.64 R68, c[0x0][0x388] ;  /* 0x0000e200ff447b82 */ /* 0x002e760000000a00 */
[----:B0-----:R-:W-:-:S05]  /*8d80*/  @!P3 IMAD.WIDE R30, R61, 0x4, R30 ;  /* 0x000000043d1eb825 */ /* 0x001fca00078e021e */
[----:B------:R0:W2:Y:S02]  /*8d90*/  @!P3 LDG.E R56, desc[UR8][R30.64] ;  /* 0x000000081e38b981 */ /* 0x0000a4000c1e1900 */
[----:B0-----:R-:W0:Y:S02]  /*8da0*/  LDC.64 R30, c[0x0][0x388] ;  /* 0x0000e200ff1e7b82 */ /* 0x001e240000000a00 */
[----:B0-----:R-:W-:-:S05]  /*8db0*/  @!P3 IMAD.WIDE R30, R61, 0x4, R30 ;  /* 0x000000043d1eb825 */ /* 0x001fca00078e021e */
[----:B------:R0:W4:Y:S02]  /*8dc0*/  @!P3 LDG.E R58, desc[UR8][R30.64] ;  /* 0x000000081e3ab981 */ /* 0x000124000c1e1900 */
[----:B0-----:R-:W0:Y:S02]  /*8dd0*/  LDC.64 R30, c[0x0][0x380] ;  /* 0x0000e000ff1e7b82 */ /* 0x001e240000000a00 */
[----:B---3--:R3:W-:Y:S06]  /*8de0*/  @!P1 STS [R32+0x38], R67 ;  /* 0x0000384320009388 */ /* 0x0087ec0000000800 */
[----:B---3--:R-:W3:Y:S01]  /*8df0*/  LDC.64 R66, c[0x0][0x388] ;  /* 0x0000e200ff427b82 */ /* 0x008ee20000000a00 */
[----:B-----5:R5:W-:Y:S01]  /*8e00*/  @!P1 STS [R40+0x38], R54 ;  /* 0x0000383628009388 */ /* 0x020be20000000800 */
[----:B------:R-:W-:-:S02]  /*8e10*/  ISETP.GE.OR P1, PT, R48, UR4, P2 ;  /* 0x0000000430007c0c */ /* 0x000fc40009726670 */
[----:B-----5:R-:W-:-:S11]  /*8e20*/  IADD3 R54, PT, PT, R0, R61, RZ ;  /* 0x0000003d00367210 */ /* 0x020fd60007ffe0ff */
[C---:B0-----:R-:W-:Y:S02]  /*8e30*/  @!P1 IMAD.WIDE R60, R54.reuse, 0x4, R30 ;  /* 0x00000004363c9825 */ /* 0x041fe400078e021e */
[----:B------:R-:W0:Y:S01]  /*8e40*/  LDC.64 R30, c[0x0][0x388] ;  /* 0x0000e200ff1e7b82 */ /* 0x000e220000000a00 */
[----:B--2---:R2:W-:Y:S04]  /*8e50*/  @!P3 STS [R38+0x34], R56 ;  /* 0x000034382600b388 */ /* 0x0045e80000000800 */
[----:B--2---:R0:W2:Y:S02]  /*8e60*/  @!P1 LDG.E R56, desc[UR8][R60.64] ;  /* 0x000000083c389981 */ /* 0x0040a4000c1e1900 */
[----:B0-----:R-:W-:Y:S02]  /*8e70*/  @!P1 IMAD.WIDE R60, R54, 0x4, R30 ;  /* 0x00000004363c9825 */ /* 0x001fe400078e021e */
[----:B------:R-:W0:Y:S04]  /*8e80*/  LDC.64 R30, c[0x0][0x380] ;  /* 0x0000e000ff1e7b82 */ /* 0x000e280000000a00 */
[----:B------:R-:W5:Y:S01]  /*8e90*/  @!P1 LDG.E R60, desc[UR8][R60.64] ;  /* 0x000000083c3c9981 */ /* 0x000f62000c1e1900 */
[----:B------:R-:W-:-:S03]  /*8ea0*/  IMAD.IADD R54, R0, 0x1, R54 ;  /* 0x0000000100367824 */ /* 0x000fc600078e0236 */
[----:B----4-:R-:W-:Y:S01]  /*8eb0*/  @!P3 STS [R34+0x34], R58 ;  /* 0x0000343a2200b388 */ /* 0x010fe20000000800 */
[----:B------:R-:W-:-:S13]  /*8ec0*/  ISETP.GE.OR P3, PT, R57, UR4, P2 ;  /* 0x0000000439007c0c */ /* 0x000fda0009766670 */
[C---:B0-----:R-:W-:Y:S01]  /*8ed0*/  @!P3 IMAD.WIDE R30, R54.reuse, 0x4, R30 ;  /* 0x00000004361eb825 */ /* 0x041fe200078e021e */
[----:B--2---:R0:W-:Y:S04]  /*8ee0*/  @!P1 STS [R17+0x34], R56 ;  /* 0x0000343811009388 */ /* 0x0041e80000000800 */
[----:B0-----:R0:W2:Y:S02]  /*8ef0*/  @!P3 LDG.E R56, desc[UR8][R30.64] ;  /* 0x000000081e38b981 */ /* 0x0010a4000c1e1900 */
[----:B0-----:R-:W0:Y:S02]  /*8f00*/  LDC.64 R30, c[0x0][0x388] ;  /* 0x0000e200ff1e7b82 */ /* 0x001e240000000a00 */
[----:B-----5:R4:W-:Y:S01]  /*8f10*/  @!P1 STS [R23+0x34], R60 ;  /* 0x0000343c17009388 */ /* 0x0209e20000000800 */
[----:B------:R-:W-:Y:S01]  /*8f20*/  ISETP.GE.OR P1, PT, R51, UR4, P2 ;  /* 0x0000000433007c0c */ /* 0x000fe20009726670 */
[----:B0-----:R-:W-:-:S05]  /*8f30*/  @!P3 IMAD.WIDE R30, R54, 0x4, R30 ;  /* 0x00000004361eb825 */ /* 0x001fca00078e021e */
[----:B------:R0:W5:Y:S02]  /*8f40*/  @!P3 LDG.E R58, desc[UR8][R30.64] ;  /* 0x000000081e3ab981 */ /* 0x000164000c1e1900 */
[----:B0-----:R-:W4:Y:S01]  /*8f50*/  LDC.64 R30, c[0x0][0x380] ;  /* 0x0000e000ff1e7b82 */ /* 0x001f220000000a00 */
[----:B------:R-:W-:-:S05]  /*8f60*/  IADD3 R54, PT, PT, R0, R54, RZ ;  /* 0x0000003600367210 */ /* 0x000fca0007ffe0ff */
[C---:B----4-:R-:W-:Y:S02]  /*8f70*/  @!P1 IMAD.WIDE R60, R54.reuse, 0x4, R30 ;  /* 0x00000004363c9825 */ /* 0x050fe400078e021e */
[----:B------:R-:W0:Y:S01]  /*8f80*/  LDC.64 R30, c[0x0][0x388] ;  /* 0x0000e200ff1e7b82 */ /* 0x000e220000000a00 */
[----:B--2---:R2:W-:Y:S04]  /*8f90*/  @!P3 STS [R25+0x34], R56 ;  /* 0x000034381900b388 */ /* 0x0045e80000000800 */
[----:B--2---:R0:W2:Y:S02]  /*8fa0*/  @!P1 LDG.E R56, desc[UR8][R60.64] ;  /* 0x000000083c389981 */ /* 0x0040a4000c1e1900 */
[----:B0-----:R-:W-:Y:S02]  /*8fb0*/  @!P1 IMAD.WIDE R60, R54, 0x4, R30 ;  /* 0x00000004363c9825 */ /* 0x001fe400078e021e */
[----:B------:R-:W0:Y:S04]  /*8fc0*/  LDC.64 R30, c[0x0][0x380] ;  /* 0x0000e000ff1e7b82 */ /* 0x000e280000000a00 */
[----:B------:R-:W4:Y:S01]  /*8fd0*/  @!P1 LDG.E R61, desc[UR8][R60.64] ;  /* 0x000000083c3d9981 */ /* 0x000f22000c1e1900 */
[----:B------:R-:W-:-:S03]  /*8fe0*/  IADD3 R54, PT, PT, R0, R54, RZ ;  /* 0x0000003600367210 */ /* 0x000fc60007ffe0ff */
[----:B-----5:R-:W-:Y:S01]  /*8ff0*/  @!P3 STS [R11+0x34], R58 ;  /* 0x0000343a0b00b388 */ /* 0x020fe20000000800 */
[----:B------:R-:W-:-:S13]  /*9000*/  ISETP.GE.OR P3, PT, R52, UR4, P2 ;  /* 0x0000000434007c0c */ /* 0x000fda0009766670 */
[----:B0-----:R-:W-:Y:S01]  /*9010*/  @!P3 IMAD.WIDE R30, R54, 0x4, R30 ;  /* 0x00000004361eb825 */ /* 0x001fe200078e021e */
[----:B--2---:R0:W-:Y:S04]  /*9020*/  @!P1 STS [R44+0x34], R56 ;  /* 0x000034382c009388 */ /* 0x0041e80000000800 */
[----:B0-----:R0:W2:Y:S02]  /*9030*/  @!P3 LDG.E R56, desc[UR8][R30.64] ;  /* 0x000000081e38b981 */ /* 0x0010a4000c1e1900 */
[----:B0-----:R-:W0:Y:S02]  /*9040*/  LDC.64 R30, c[0x0][0x388] ;  /* 0x0000e200ff1e7b82 */ /* 0x001e240000000a00 */
[----:B----4-:R4:W-:Y:S01]  /*9050*/  @!P1 STS [R42+0x34], R61 ;  /* 0x0000343d2a009388 */ /* 0x0109e20000000800 */
        /* <DEDUP_REMOVED lines=12> */
[----:B------:R-:W-:-:S03]  /*9120*/  IMAD.IADD R54, R0, 0x1, R54 ;  /* 0x0000000100367824 */ /* 0x000fc600078e0236 */
[----:B-----5:R-:W-:Y:S01]  /*9130*/  @!P3 STS [R21+0x34], R58 ;  /* 0x0000343a1500b388 */ /* 0x020fe20000000800 */
[----:B------:R-:W-:-:S13]  /*9140*/  ISETP.GE.OR P3, PT, R49, UR4, P2 ;  /* 0x0000000431007c0c */ /* 0x000fda0009766670 */
[C---:B0-----:R-:W-:Y:S01]  /*9150*/  @!P3 IMAD.WIDE R30, R54.reuse, 0x4, R30 ;  /* 0x00000004361eb825 */ /* 0x041fe200078e021e */
        /* <DEDUP_REMOVED lines=54> */
[----:B------:R-:W0:Y:S01]  /*94c0*/  LDC.64 R30, c[0x0][0x380] ;  /* 0x0000e000ff1e7b82 */ /* 0x000e220000000a00 */
[----:B------:R-:W-:-:S03]  /*94d0*/  IADD3 R54, PT, PT, R0, R54, RZ ;  /* 0x0000003600367210 */ /* 0x000fc60007ffe0ff */
[----:B------:R-:W4:Y:S04]  /*94e0*/  @!P1 LDG.E R61, desc[UR8][R60.64] ;  /* 0x000000083c3d9981 */ /* 0x000f28000c1e1900 */
[----:B-----5:R-:W-:Y:S01]  /*94f0*/  @!P3 STS [R20+0x34], R58 ;  /* 0x0000343a1400b388 */ /* 0x020fe20000000800 */
[----:B------:R-:W-:-:S13]  /*9500*/  ISETP.GE.OR P3, PT, R33, UR4, P2 ;  /* 0x0000000421007c0c */ /* 0x000fda0009766670 */
[C---:B0-----:R-:W-:Y:S01]  /*9510*/  @!P3 IMAD.WIDE R30, R54.reuse, 0x4, R30 ;  /* 0x00000004361eb825 */ /* 0x041fe200078e021e */
[----:B--2---:R0:W-:Y:S04]  /*9520*/  @!P1 STS [R18+0x34], R56 ;  /* 0x0000343812009388 */ /* 0x0041e80000000800 */
[----:B0-----:R0:W2:Y:S02]  /*9530*/  @!P3 LDG.E R56, desc[UR8][R30.64] ;  /* 0x000000081e38b981 */ /* 0x0010a4000c1e1900 */
[----:B0-----:R-:W0:Y:S02]  /*9540*/  LDC.64 R30, c[0x0][0x388] ;  /* 0x0000e200ff1e7b82 */ /* 0x001e240000000a00 */
[----:B0-----:R-:W-:-:S05]  /*9550*/  @!P3 IMAD.WIDE R30, R54, 0x4, R30 ;  /* 0x00000004361eb825 */ /* 0x001fca00078e021e */
[----:B------:R0:W5:Y:S02]  /*9560*/  @!P3 LDG.E R58, desc[UR8][R30.64] ;  /* 0x000000081e3ab981 */ /* 0x000164000c1e1900 */
[----:B0-----:R-:W0:Y:S01]  /*9570*/  LDC.64 R30, c[0x0][0x380] ;  /* 0x0000e000ff1e7b82 */ /* 0x001e220000000a00 */
[----:B------:R-:W-:Y:S01]  /*9580*/  @!P2 IADD3 R54, PT, PT, R0, R54, RZ ;  /* 0x000000360036a210 */ /* 0x000fe20007ffe0ff */
[----:B----4-:R0:W-:Y:S04]  /*9590*/  @!P1 STS [R16+0x34], R61 ;  /* 0x0000343d10009388 */ /* 0x0101e80000000800 */
[----:B0-----:R-:W-:Y:S02]  /*95a0*/  @!P2 IMAD.WIDE R60, R54, 0x4, R30 ;  /* 0x00000004363ca825 */ /* 0x001fe400078e021e */
[----:B------:R-:W0:Y:S01]  /*95b0*/  LDC.64 R30, c[0x0][0x388] ;  /* 0x0000e200ff1e7b82 */ /* 0x000e220000000a00 */
[C---:B------:R-:W-:Y:S01]  /*95c0*/  ISETP.GE.U32.AND P1, PT, R46.reuse, UR4, PT ;  /* 0x000000042e007c0c */ /* 0x040fe2000bf26070 */
[----:B------:R-:W-:-:S02]  /*95d0*/  IMAD R46, R46, UR4, R5 ;  /* 0x000000042e2e7c24 */ /* 0x000fc4000f8e0205 */
[----:B------:R-:W4:Y:S01]  /*95e0*/  @!P2 LDG.E R60, desc[UR8][R60.64] ;  /* 0x000000083c3ca981 */ /* 0x000f22000c1e1900 */
[----:B0-----:R-:W-:-:S03]  /*95f0*/  @!P2 IMAD.WIDE R62, R54, 0x4, R30 ;  /* 0x00000004363ea825 */ /* 0x001fc600078e021e */
[----:B------:R-:W0:Y:S02]  /*9600*/  LDC.64 R30, c[0x0][0x380] ;  /* 0x0000e000ff1e7b82 */ /* 0x000e240000000a00 */
[----:B------:R-:W3:Y:S04]  /*9610*/  @!P2 LDG.E R54, desc[UR8][R62.64] ;  /* 0x000000083e36a981 */ /* 0x000ee8000c1e1900 */
[----:B--2---:R2:W-:Y:S04]  /*9620*/  @!P3 STS [R14+0x34], R56 ;  /* 0x000034380e00b388 */ /* 0x0045e80000000800 */
[----:B-----5:R5:W-:Y:S01]  /*9630*/  @!P3 STS [R12+0x34], R58 ;  /* 0x0000343a0c00b388 */ /* 0x020be20000000800 */
[----:B------:R-:W-:-:S13]  /*9640*/  ISETP.GE.OR P3, PT, R5, UR4, P1 ;  /* 0x0000000405007c0c */ /* 0x000fda0008f66670 */
[----:B0-----:R-:W-:-:S05]  /*9650*/  @!P3 IMAD.WIDE R30, R46, 0x4, R30 ;  /* 0x000000042e1eb825 */ /* 0x001fca00078e021e */
[----:B--2---:R0:W2:Y:S02]  /*9660*/  @!P3 LDG.E R56, desc[UR8][R30.64] ;  /* 0x000000081e38b981 */ /* 0x0040a4000c1e1900 */
[----:B0-----:R-:W0:Y:S02]  /*9670*/  LDC.64 R30, c[0x0][0x388] ;  /* 0x0000e200ff1e7b82 */ /* 0x001e240000000a00 */
[----:B0-----:R-:W-:-:S05]  /*9680*/  @!P3 IMAD.WIDE R30, R46, 0x4, R30 ;  /* 0x000000042e1eb825 */ /* 0x001fca00078e021e */
[----:B-----5:R0:W5:Y:S04]  /*9690*/  @!P3 LDG.E R58, desc[UR8][R30.64] ;  /* 0x000000081e3ab981 */ /* 0x020168000c1e1900 */
[----:B----4-:R4:W-:Y:S01]  /*96a0*/  @!P2 STS [R10+0x34], R60 ;  /* 0x0000343c0a00a388 */ /* 0x0109e20000000800 */
[----:B0-----:R-:W0:Y:S03]  /*96b0*/  LDC.64 R30, c[0x0][0x388] ;  /* 0x0000e200ff1e7b82 */ /* 0x001e260000000a00 */
[----:B---3--:R3:W-:Y:S01]  /*96c0*/  @!P2 STS [R8+0x34], R54 ;  /* 0x000034360800a388 */ /* 0x0087e20000000800 */
[----:B------:R-:W-:-:S04]  /*96d0*/  ISETP.GE.OR P2, PT, R59, UR4, P1 ;  /* 0x000000043b007c0c */ /* 0x000fc80008f46670 */
[----:B----4-:R-:W4:Y:S09]  /*96e0*/  LDC.64 R60, c[0x0][0x380] ;  /* 0x0000e000ff3c7b82 */ /* 0x010f320000000a00 */
[----:B---3--:R-:W-:-:S05]  /*96f0*/  @!P2 IADD3 R54, PT, PT, R0, R46, RZ ;  /* 0x0000002e0036a210 */ /* 0x008fca0007ffe0ff */
[C---:B0-----:R-:W-:Y:S02]  /*9700*/  @!P2 IMAD.WIDE R62, R54.reuse, 0x4, R30 ;  /* 0x00000004363ea825 */ /* 0x041fe400078e021e */
[----:B------:R-:W0:Y:S02]  /*9710*/  LDC.64 R30, c[0x0][0x380] ;  /* 0x0000e000ff1e7b82 */ /* 0x000e240000000a00 */
[----:B----4-:R-:W-:-:S06]  /*9720*/  @!P2 IMAD.WIDE R60, R54, 0x4, R60 ;  /* 0x00000004363ca825 */ /* 0x010fcc00078e023c */
[----:B------:R-:W3:Y:S01]  /*9730*/  @!P2 LDG.E R61, desc[UR8][R60.64] ;  /* 0x000000083c3da981 */ /* 0x000ee2000c1e1900 */
[----:B------:R-:W-:-:S03]  /*9740*/  IADD3 R46, PT, PT, R0, R46, R0 ;  /* 0x0000002e002e7210 */ /* 0x000fc60007ffe000 */
[----:B------:R4:W3:Y:S01]  /*9750*/  @!P2 LDG.E R60, desc[UR8][R62.64] ;  /* 0x000000083e3ca981 */ /* 0x0008e2000c1e1900 */
[----:B------:R-:W-:Y:S01]  /*9760*/  ISETP.GE.OR P4, PT, R52, UR4, P1 ;  /* 0x0000000434007c0c */ /* 0x000fe20008f86670 */
[----:B----4-:R-:W4:Y:S02]  /*9770*/  LDC.64 R62, c[0x0][0x388] ;  /* 0x0000e200ff3e7b82 */ /* 0x010f240000000a00 */
[----:B--2---:R2:W-:Y:S04]  /*9780*/  @!P3 STS [R55+0x38], R56 ;  /* 0x000038383700b388 */ /* 0x0045e80000000800 */
[----:B-----5:R-:W-:Y:S01]  /*9790*/  @!P3 STS [R53+0x38], R58 ;  /* 0x0000383a3500b388 */ /* 0x020fe20000000800 */
[----:B------:R-:W-:-:S13]  /*97a0*/  ISETP.GE.OR P3, PT, R45, UR4, P1 ;  /* 0x000000042d007c0c */ /* 0x000fda0008f66670 */
[----:B0-----:R-:W-:-:S05]  /*97b0*/  @!P3 IMAD.WIDE R30, R46, 0x4, R30 ;  /* 0x000000042e1eb825 */ /* 0x001fca00078e021e */
[----:B------:R0:W5:Y:S02]  /*97c0*/  @!P3 LDG.E R54, desc[UR8][R30.64] ;  /* 0x000000081e36b981 */ /* 0x000164000c1e1900 */
[----:B0-----:R-:W0:Y:S02]  /*97d0*/  LDC.64 R30, c[0x0][0x388] ;  /* 0x0000e200ff1e7b82 */ /* 0x001e240000000a00 */
[----:B0-----:R-:W-:-:S05]  /*97e0*/  @!P3 IMAD.WIDE R30, R46, 0x4, R30 ;  /* 0x000000042e1eb825 */ /* 0x001fca00078e021e */
[----:B--2---:R0:W2:Y:S04]  /*97f0*/  @!P3 LDG.E R56, desc[UR8][R30.64] ;  /* 0x000000081e38b981 */ /* 0x0040a8000c1e1900 */
[----:B---3--:R-:W-:Y:S04]  /*9800*/  @!P2 STS [R32+0x3c], R61 ;  /* 0x00003c3d2000a388 */ /* 0x008fe80000000800 */
[----:B------:R3:W-:Y:S01]  /*9810*/  @!P2 STS [R40+0x3c], R60 ;  /* 0x00003c3c2800a388 */ /* 0x0007e20000000800 */
[----:B0-----:R-:W0:Y:S08]  /*9820*/  LDC.64 R30, c[0x0][0x380] ;  /* 0x0000e000ff1e7b82 */ /* 0x001e300000000a00 */
[----:B---3--:R-:W3:Y:S01]  /*9830*/  LDC.64 R60, c[0x0][0x388] ;  /* 0x0000e200ff3c7b82 */ /* 0x008ee20000000a00 */
[----:B------:R-:W-:-:S02]  /*9840*/  ISETP.GE.OR P2, PT, R48, UR4, P1 ;  /* 0x0000000430007c0c */ /* 0x000fc40008f46670 */
[----:B------:R-:W-:-:S11]  /*9850*/  IADD3 R46, PT, PT, R0, R46, RZ ;  /* 0x0000002e002e7210 */ /* 0x000fd60007ffe0ff */
[----:B0-----:R-:W-:-:S05]  /*9860*/  @!P2 IMAD.WIDE R30, R46, 0x4, R30 ;  /* 0x000000042e1ea825 */ /* 0x001fca00078e021e */
[----:B------:R0:W4:Y:S01]  /*9870*/  @!P2 LDG.E R58, desc[UR8][R30.64] ;  /* 0x000000081e3aa981 */ /* 0x000122000c1e1900 */
[----:B---3--:R-:W-:-:S06]  /*9880*/  @!P2 IMAD.WIDE R60, R46, 0x4, R60 ;  /* 0x000000042e3ca825 */ /* 0x008fcc00078e023c */
[----:B------:R-:W3:Y:S01]  /*9890*/  @!P2 LDG.E R61, desc[UR8][R60.64] ;  /* 0x000000083c3da981 */ /* 0x000ee2000c1e1900 */
[----:B0-----:R-:W0:Y:S01]  /*98a0*/  LDC.64 R30, c[0x0][0x380] ;  /* 0x0000e000ff1e7b82 */ /* 0x001e220000000a00 */
[----:B------:R-:W-:Y:S02]  /*98b0*/  IADD3 R46, PT, PT, R0, R46, RZ ;  /* 0x0000002e002e7210 */ /* 0x000fe40007ffe0ff */
[----:B-----5:R5:W-:Y:S04]  /*98c0*/  @!P3 STS [R38+0x38], R54 ;  /* 0x000038362600b388 */ /* 0x020be80000000800 */
[----:B--2---:R-:W-:Y:S01]  /*98d0*/  @!P3 STS [R34+0x38], R56 ;  /* 0x000038382200b388 */ /* 0x004fe20000000800 */
[----:B------:R-:W-:-:S13]  /*98e0*/  ISETP.GE.OR P3, PT, R57, UR4, P1 ;  /* 0x0000000439007c0c */ /* 0x000fda0008f66670 */
[----:B0-----:R-:W-:-:S05]  /*98f0*/  @!P3 IMAD.WIDE R30, R46, 0x4, R30 ;  /* 0x000000042e1eb825 */ /* 0x001fca00078e021e */
[----:B------:R0:W2:Y:S02]  /*9900*/  @!P3 LDG.E R60, desc[UR8][R30.64] ;  /* 0x000000081e3cb981 */ /* 0x0000a4000c1e1900 */
[----:B0-----:R-:W0:Y:S02]  /*9910*/  LDC.64 R30, c[0x0][0x388] ;  /* 0x0000e200ff1e7b82 */ /* 0x001e240000000a00 */
[----:B0-----:R-:W-:-:S05]  /*9920*/  @!P3 IMAD.WIDE R30, R46, 0x4, R30 ;  /* 0x000000042e1eb825 */ /* 0x001fca00078e021e */
[----:B-----5:R0:W5:Y:S02]  /*9930*/  @!P3 LDG.E R54, desc[UR8][R30.64] ;  /* 0x000000081e36b981 */ /* 0x020164000c1e1900 */
[----:B0-----:R-:W0:Y:S02]  /*9940*/  LDC.64 R30, c[0x0][0x380] ;  /* 0x0000e000ff1e7b82 */ /* 0x001e240000000a00 */
[----:B----4-:R-:W-:Y:S04]  /*9950*/  @!P2 STS [R17+0x38], R58 ;  /* 0x0000383a1100a388 */ /* 0x010fe80000000800 */
[----:B---3--:R-:W-:Y:S01]  /*9960*/  @!P2 STS [R23+0x38], R61 ;  /* 0x0000383d1700a388 */ /* 0x008fe20000000800 */
[----:B------:R-:W-:Y:S01]  /*9970*/  ISETP.GE.OR P2, PT, R51, UR4, P1 ;  /* 0x0000000433007c0c */ /* 0x000fe20008f46670 */
[----:B------:R-:W-:-:S12]  /*9980*/  IMAD.IADD R46, R0, 0x1, R46 ;  /* 0x00000001002e7824 */ /* 0x000fd800078e022e */
[----:B0-----:R-:W-:-:S05]  /*9990*/  @!P2 IMAD.WIDE R30, R46, 0x4, R30 ;  /* 0x000000042e1ea825 */ /* 0x001fca00078e021e */
[----:B------:R0:W3:Y:S02]  /*99a0*/  @!P2 LDG.E R52, desc[UR8][R30.64] ;  /* 0x000000081e34a981 */ /* 0x0000e4000c1e1900 */
[----:B0-----:R-:W0:Y:S02]  /*99b0*/  LDC.64 R30, c[0x0][0x380] ;  /* 0x0000e000ff1e7b82 */ /* 0x001e240000000a00 */
[----:B--2---:R2:W-:Y:S02]  /*99c0*/  @!P3 STS [R25+0x38], R60 ;  /* 0x0000383c1900b388 */ /* 0x0045e40000000800 */
[----:B--2---:R-:W-:Y:S01]  /*99d0*/  @!P2 IMAD.WIDE R60, R46, 0x4, R62 ;  /* 0x000000042e3ca825 */ /* 0x004fe200078e023e */
[----:B------:R-:W-:-:S03]  /*99e0*/  IADD3 R46, PT, PT, R0, R46, RZ ;  /* 0x0000002e002e7210 */ /* 0x000fc60007ffe0ff */
[----:B------:R-:W2:Y:S01]  /*99f0*/  LDC.64 R62, c[0x0][0x388] ;  /* 0x0000e200ff3e7b82 */ /* 0x000ea20000000a00 */
[----:B------:R-:W4:Y:S01]  /*9a00*/  @!P2 LDG.E R56, desc[UR8][R60.64] ;  /* 0x000000083c38a981 */ /* 0x000f22000c1e1900 */
[----:B0-----:R-:W-:-:S05]  /*9a10*/  @!P4 IMAD.WIDE R30, R46, 0x4, R30 ;  /* 0x000000042e1ec825 */ /* 0x001fca00078e021e */
[----:B------:R0:W2:Y:S02]  /*9a20*/  @!P4 LDG.E R58, desc[UR8][R30.64] ;  /* 0x000000081e3ac981 */ /* 0x0000a4000c1e1900 */
[----:B0-----:R-:W0:Y:S02]  /*9a30*/  LDC.64 R30, c[0x0][0x388] ;  /* 0x0000e200ff1e7b82 */ /* 0x001e240000000a00 */
[----:B0-----:R-:W-:-:S06]  /*9a40*/  @!P4 IMAD.WIDE R60, R46, 0x4, R30 ;  /* 0x000000042e3cc825 */ /* 0x001fcc00078e021e */
[----:B------:R-:W0:Y:S01]  /*9a50*/  LDC.64 R30, c[0x0][0x380] ;  /* 0x0000e000ff1e7b82 */ /* 0x000e220000000a00 */
[----:B------:R-:W2:Y:S04]  /*9a60*/  @!P4 LDG.E R60, desc[UR8][R60.64] ;  /* 0x000000083c3cc981 */ /* 0x000ea8000c1e1900 */
[----:B-----5:R5:W-:Y:S01]  /*9a70*/  @!P3 STS [R11+0x38], R54 ;  /* 0x000038360b00b388 */ /* 0x020be20000000800 */
[----:B------:R-:W-:Y:S02]  /*9a80*/  ISETP.GE.OR P3, PT, R36, UR4, P1 ;  /* 0x0000000424007c0c */ /* 0x000fe40008f66670 */
[----:B------:R-:W-:-:S11]  /*9a90*/  IADD3 R46, PT, PT, R0, R46, RZ ;  /* 0x0000002e002e7210 */ /* 0x000fd60007ffe0ff */
[----:B0-----:R-:W-:-:S05]  /*9aa0*/  @!P3 IMAD.WIDE R30, R46, 0x4, R30 ;  /* 0x000000042e1eb825 */ /* 0x001fca00078e021e */
[----:B------:R0:W2:Y:S02]  /*9ab0*/  @!P3 LDG.E R36, desc[UR8][R30.64] ;  /* 0x000000081e24b981 */ /* 0x0000a4000c1e1900 */
[----:B0-----:R-:W0:Y:S02]  /*9ac0*/  LDC.64 R30, c[0x0][0x388] ;  /* 0x0000e200ff1e7b82 */ /* 0x001e240000000a00 */
[----:B---3--:R3:W-:Y:S01]  /*9ad0*/  @!P2 STS [R44+0x38], R52 ;  /* 0x000038342c00a388 */ /* 0x0087e20000000800 */
[----:B0-----:R-:W-:-:S05]  /*9ae0*/  @!P3 IMAD.WIDE R30, R46, 0x4, R30 ;  /* 0x000000042e1eb825 */ /* 0x001fca00078e021e */
[----:B-----5:R0:W5:Y:S02]  /*9af0*/  @!P3 LDG.E R54, desc[UR8][R30.64] ;  /* 0x000000081e36b981 */ /* 0x020164000c1e1900 */
[----:B0-----:R-:W0:Y:S01]  /*9b00*/  LDC.64 R30, c[0x0][0x380] ;  /* 0x0000e000ff1e7b82 */ /* 0x001e220000000a00 */
[----:B------:R-:W-:Y:S01]  /*9b10*/  IADD3 R46, PT, PT, R0, R46, RZ ;  /* 0x0000002e002e7210 */ /* 0x000fe20007ffe0ff */
[----:B----4-:R-:W-:Y:S04]  /*9b20*/  @!P2 STS [R42+0x38], R56 ;  /* 0x000038382a00a388 */ /* 0x010fe80000000800 */
[----:B--2---:R-:W-:Y:S01]  /*9b30*/  @!P4 STS [R27+0x38], R58 ;  /* 0x0000383a1b00c388 */ /* 0x004fe20000000800 */
[----:B------:R-:W-:-:S13]  /*9b40*/  ISETP.GE.OR P2, PT, R49, UR4, P1 ;  /* 0x0000000431007c0c */ /* 0x000fda0008f46670 */
[----:B0-----:R-:W-:-:S05]  /*9b50*/  @!P2 IMAD.WIDE R30, R46, 0x4, R30 ;  /* 0x000000042e1ea825 */ /* 0x001fca00078e021e */
[----:B---3--:R0:W2:Y:S02]  /*9b60*/  @!P2 LDG.E R52, desc[UR8][R30.64] ;  /* 0x000000081e34a981 */ /* 0x0080a4000c1e1900 */
[----:B0-----:R-:W0:Y:S02]  /*9b70*/  LDC.64 R30, c[0x0][0x380] ;  /* 0x0000e000ff1e7b82 */ /* 0x001e240000000a00 */
[----:B------:R3:W-:Y:S06]  /*9b80*/  @!P4 STS [R21+0x38], R60 ;  /* 0x0000383c1500c388 */ /* 0x0007ec0000000800 */
[----:B---3--:R-:W3:Y:S02]  /*9b90*/  LDC.64 R60, c[0x0][0x388] ;  /* 0x0000e200ff3c7b82 */ /* 0x008ee40000000a00 */
[----:B---3--:R-:W-:-:S05]  /*9ba0*/  @!P2 IMAD.WIDE R60, R46, 0x4, R60 ;  /* 0x000000042e3ca825 */ /* 0x008fca00078e023c */
[----:B------:R3:W4:Y:S01]  /*9bb0*/  @!P2 LDG.E R56, desc[UR8][R60.64] ;  /* 0x000000083c38a981 */ /* 0x000722000c1e1900 */
[----:B------:R-:W-:Y:S01]  /*9bc0*/  ISETP.GE.OR P4, PT, R43, UR4, P1 ;  /* 0x000000042b007c0c */ /* 0x000fe20008f86670 */
[----:B------:R-:W-:Y:S01]  /*9bd0*/  IMAD.IADD R46, R0, 0x1, R46 ;  /* 0x00000001002e7824 */ /* 0x000fe200078e022e */
[----:B---3--:R-:W3:Y:S11]  /*9be0*/  LDC.64 R60, c[0x0][0x388] ;  /* 0x0000e200ff3c7b82 */ /* 0x008ef60000000a00 */
[----:B0-----:R-:W-:-:S05]  /*9bf0*/  @!P4 IMAD.WIDE R30, R46, 0x4, R30 ;  /* 0x000000042e1ec825 */ /* 0x001fca00078e021e */
[----:B------:R0:W4:Y:S02]  /*9c00*/  @!P4 LDG.E R58, desc[UR8][R30.64] ;  /* 0x000000081e3ac981 */ /* 0x000124000c1e1900 */
[----:B0-----:R-:W0:Y:S02]  /*9c10*/  LDC.64 R30, c[0x0][0x380] ;  /* 0x0000e000ff1e7b82 */ /* 0x001e240000000a00 */
[----:B------:R1:W-:Y:S04]  /*9c20*/  @!P3 STS [R37+0x38], R36 ;  /* 0x000038242500b388 */ /* 0x0003e80000000800 */
[----:B-----5:R-:W-:Y:S01]  /*9c30*/  @!P3 STS [R29+0x38], R54 ;  /* 0x000038361d00b388 */ /* 0x020fe20000000800 */
[----:B------:R-:W-:Y:S01]  /*9c40*/  ISETP.GE.OR P3, PT, R47, UR4, P1 ;  /* 0x000000042f007c0c */ /* 0x000fe20008f66670 */
[----:B---3--:R-:W-:Y:S01]  /*9c50*/  @!P4 IMAD.WIDE R60, R46, 0x4, R60 ;  /* 0x000000042e3cc825 */ /* 0x008fe200078e023c */
[----:B------:R-:W-:-:S05]  /*9c60*/  IADD3 R46, PT, PT, R0, R46, RZ ;  /* 0x0000002e002e7210 */ /* 0x000fca0007ffe0ff */
[----:B------:R-:W3:Y:S06]  /*9c70*/  @!P4 LDG.E R60, desc[UR8][R60.64] ;  /* 0x000000083c3cc981 */ /* 0x000eec000c1e1900 */
[----:B0-----:R-:W-:-:S05]  /*9c80*/  @!P3 IMAD.WIDE R30, R46, 0x4, R30 ;  /* 0x000000042e1eb825 */ /* 0x001fca00078e021e */
[----:B-1----:R0:W5:Y:S02]  /*9c90*/  @!P3 LDG.E R36, desc[UR8][R30.64] ;  /* 0x000000081e24b981 */ /* 0x002164000c1e1900 */
[----:B0-----:R-:W0:Y:S01]  /*9ca0*/  LDC.64 R30, c[0x0][0x380] ;  /* 0x0000e000ff1e7b82 */ /* 0x001e220000000a00 */
[----:B------:R-:W-:Y:S01]  /*9cb0*/  @!P3 IMAD.WIDE R62, R46, 0x4, R62 ;  /* 0x000000042e3eb825 */ /* 0x000fe200078e023e */
[----:B------:R-:W-:-:S05]  /*9cc0*/  IADD3 R61, PT, PT, R0, R46, RZ ;  /* 0x0000002e003d7210 */ /* 0x000fca0007ffe0ff */
[----:B------:R-:W5:Y:S04]  /*9cd0*/  @!P3 LDG.E R63, desc[UR8][R62.64] ;  /* 0x000000083e3fb981 */ /* 0x000f68000c1e1900 */
[----:B--2---:R-:W-:Y:S04]  /*9ce0*/  @!P2 STS [R13+0x38], R52 ;  /* 0x000038340d00a388 */ /* 0x004fe80000000800 */
[----:B----4-:R-:W-:Y:S01]  /*9cf0*/  @!P2 STS [R19+0x38], R56 ;  /* 0x000038381300a388 */ /* 0x010fe20000000800 */
[----:B------:R-:W-:-:S13]  /*9d00*/  ISETP.GE.OR P2, PT, R41, UR4, P1 ;  /* 0x0000000429007c0c */ /* 0x000fda0008f46670 */
[C---:B0-----:R-:W-:Y:S02]  /*9d10*/  @!P2 IMAD.WIDE R64, R61.reuse, 0x4, R30 ;  /* 0x000000043d40a825 */ /* 0x041fe400078e021e */
[----:B------:R-:W0:Y:S02]  /*9d20*/  LDC.64 R30, c[0x0][0x380] ;  /* 0x0000e000ff1e7b82 */ /* 0x000e240000000a00 */
[----:B------:R-:W-:Y:S02]  /*9d30*/  @!P2 IMAD.WIDE R66, R61, 0x4, R66 ;  /* 0x000000043d42a825 */ /* 0x000fe400078e0242 */
[----:B------:R-:W2:Y:S04]  /*9d40*/  @!P2 LDG.E R65, desc[UR8][R64.64] ;  /* 0x000000084041a981 */ /* 0x000ea8000c1e1900 */
[----:B------:R-:W4:Y:S04]  /*9d50*/  @!P2 LDG.E R67, desc[UR8][R66.64] ;  /* 0x000000084243a981 */ /* 0x000f28000c1e1900 */
[----:B------:R-:W-:Y:S01]  /*9d60*/  @!P4 STS [R7+0x38], R58 ;  /* 0x0000383a0700c388 */ /* 0x000fe20000000800 */
[----:B------:R-:W-:-:S03]  /*9d70*/  IADD3 R61, PT, PT, R0, R61, RZ ;  /* 0x0000003d003d7210 */ /* 0x000fc60007ffe0ff */
[----:B---3--:R-:W-:Y:S01]  /*9d80*/  @!P4 STS [R9+0x38], R60 ;  /* 0x0000383c0900c388 */ /* 0x008fe20000000800 */
[----:B------:R-:W-:-:S03]  /*9d90*/  ISETP.GE.OR P4, PT, R39, UR4, P1 ;  /* 0x0000000427007c0c */ /* 0x000fc60008f86670 */
[----:B-----5:R-:W-:Y:S10]  /*9da0*/  @!P3 STS [R15+0x38], R36 ;  /* 0x000038240f00b388 */ /* 0x020ff40000000800 */
[----:B0-----:R-:W-:-:S04]  /*9db0*/  @!P4 IMAD.WIDE R30, R61, 0x4, R30 ;  /* 0x000000043d1ec825 */ /* 0x001fc800078e021e */
[----:B------:R-:W-:Y:S02]  /*9dc0*/  @!P4 IMAD.WIDE R68, R61, 0x4, R68 ;  /* 0x000000043d44c825 */ /* 0x000fe400078e0244 */
[----:B------:R0:W3:Y:S04]  /*9dd0*/  @!P4 LDG.E R31, desc[UR8][R30.64] ;  /* 0x000000081e1fc981 */ /* 0x0000e8000c1e1900 */
[----:B------:R1:W5:Y:S04]  /*9de0*/  @!P4 LDG.E R46, desc[UR8][R68.64] ;  /* 0x00000008442ec981 */ /* 0x000368000c1e1900 */
[----:B------:R1:W-:Y:S01]  /*9df0*/  @!P3 STS [R28+0x38], R63 ;  /* 0x0000383f1c00b388 */ /* 0x0003e20000000800 */
[----:B0-----:R-:W-:Y:S01]  /*9e00*/  IMAD.IADD R30, R0, 0x1, R61 ;  /* 0x00000001001e7824 */ /* 0x001fe200078e023d */
[----:B-1----:R-:W0:Y:S08]  /*9e10*/  LDC.64 R68, c[0x0][0x388] ;  /* 0x0000e200ff447b82 */ /* 0x002e300000000a00 */
[----:B------:R-:W1:Y:S01]  /*9e20*/  LDC.64 R62, c[0x0][0x380] ;  /* 0x0000e000ff3e7b82 */ /* 0x000e620000000a00 */
[----:B------:R-:W-:Y:S01]  /*9e30*/  ISETP.GE.OR P5, PT, R33, UR4, P1 ;  /* 0x0000000421007c0c */ /* 0x000fe20008fa6670 */
[----:B--2---:R2:W-:Y:S04]  /*9e40*/  @!P2 STS [R26+0x38], R65 ;  /* 0x000038411a00a388 */ /* 0x0045e80000000800 */
[----:B----4-:R4:W-:Y:S01]  /*9e50*/  @!P2 STS [R24+0x38], R67 ;  /* 0x000038431800a388 */ /* 0x0109e20000000800 */
[----:B------:R-:W-:-:S02]  /*9e60*/  ISETP.GE.OR P2, PT, R35, UR4, P1 ;  /* 0x0000000423007c0c */ /* 0x000fc40008f46670 */
[----:B--2---:R-:W-:Y:S01]  /*9e70*/  IADD3 R65, PT, PT, R0, R30, RZ ;  /* 0x0000001e00417210 */ /* 0x004fe20007ffe0ff */
[----:B----4-:R-:W2:Y:S10]  /*9e80*/  LDC.64 R66, c[0x0][0x388] ;  /* 0x0000e200ff427b82 */ /* 0x010eb40000000a00 */
[----:B-1----:R-:W-:-:S02]  /*9e90*/  @!P2 IMAD.WIDE R60, R30, 0x4, R62 ;  /* 0x000000041e3ca825 */ /* 0x002fc400078e023e */
[----:B------:R-:W1:Y:S02]  /*9ea0*/  LDC.64 R62, c[0x0][0x380] ;  /* 0x0000e000ff3e7b82 */ /* 0x000e640000000a00 */
[----:B0-----:R-:W-:Y:S02]  /*9eb0*/  @!P2 IMAD.WIDE R68, R30, 0x4, R68 ;  /* 0x000000041e44a825 */ /* 0x001fe400078e0244 */
[----:B------:R-:W4:Y:S04]  /*9ec0*/  @!P2 LDG.E R61, desc[UR8][R60.64] ;  /* 0x000000083c3da981 */ /* 0x000f28000c1e1900 */
[----:B------:R0:W4:Y:S01]  /*9ed0*/  @!P2 LDG.E R36, desc[UR8][R68.64] ;  /* 0x000000084424a981 */ /* 0x000122000c1e1900 */
[C---:B--2---:R-:W-:Y:S01]  /*9ee0*/  @!P5 IMAD.WIDE R66, R65.reuse, 0x4, R66 ;  /* 0x000000044142d825 */ /* 0x044fe200078e0242 */
[----:B0-----:R-:W0:Y:S04]  /*9ef0*/  LDC.64 R68, c[0x0][0x388] ;  /* 0x0000e200ff447b82 */ /* 0x001e280000000a00 */
[----:B------:R2:W4:Y:S01]  /*9f00*/  @!P5 LDG.E R30, desc[UR8][R66.64] ;  /* 0x00000008421ed981 */ /* 0x000522000c1e1900 */
[----:B-1----:R-:W-:-:S06]  /*9f10*/  @!P5 IMAD.WIDE R62, R65, 0x4, R62 ;  /* 0x00000004413ed825 */ /* 0x002fcc00078e023e */
[----:B------:R-:W4:Y:S01]  /*9f20*/  @!P5 LDG.E R63, desc[UR8][R62.64] ;  /* 0x000000083e3fd981 */ /* 0x000f22000c1e1900 */
[----:B--2---:R-:W1:Y:S01]  /*9f30*/  LDC.64 R66, c[0x0][0x380] ;  /* 0x0000e000ff427b82 */ /* 0x004e620000000a00 */
[----:B------:R-:W-:Y:S02]  /*9f40*/  ISETP.GE.AND P3, PT, R59, UR4, PT ;  /* 0x000000043b007c0c */ /* 0x000fe4000bf66270 */
[----:B---3--:R-:W-:Y:S01]  /*9f50*/  @!P4 STS [R22+0x38], R31 ;  /* 0x0000381f1600c388 */ /* 0x008fe20000000800 */
[----:B------:R-:W-:-:S03]  /*9f60*/  @!P1 IADD3 R65, PT, PT, R0, R65, RZ ;  /* 0x0000004100419210 */ /* 0x000fc60007ffe0ff */
[----:B-----5:R-:W-:Y:S01]  /*9f70*/  @!P4 STS [R20+0x38], R46 ;  /* 0x0000382e1400c388 */ /* 0x020fe20000000800 */
[----:B------:R-:W2:Y:S01]  /*9f80*/  LDC.64 R58, c[0x0][0x380] ;  /* 0x0000e000ff3a7b82 */ /* 0x000ea20000000a00 */
[----:B------:R-:W-:Y:S01]  /*9f90*/  ISETP.GE.AND P4, PT, R5, UR4, PT ;  /* 0x0000000405007c0c */ /* 0x000fe2000bf86270 */
[C---:B0-----:R-:W-:Y:S01]  /*9fa0*/  @!P1 IMAD.WIDE R68, R65.reuse, 0x4, R68 ;  /* 0x0000000441449825 */ /* 0x041fe200078e0244 */
[----:B----4-:R0:W-:Y:S04]  /*9fb0*/  @!P2 STS [R18+0x38], R61 ;  /* 0x0000383d1200a388 */ /* 0x0101e80000000800 */
[----:B------:R-:W-:Y:S01]  /*9fc0*/  @!P2 STS [R16+0x38], R36 ;  /* 0x000038241000a388 */ /* 0x000fe20000000800 */
[----:B0-----:R-:W0:Y:S03]  /*9fd0*/  LDC.64 R60, c[0x0][0x380] ;  /* 0x0000e000ff3c7b82 */ /* 0x001e260000000a00 */
[----:B------:R1:W-:Y:S02]  /*9fe0*/  @!P5 STS [R14+0x38], R63 ;  /* 0x0000383f0e00d388 */ /* 0x0003e40000000800 */
[----:B-1----:R-:W-:-:S02]  /*9ff0*/  @!P1 IMAD.WIDE R62, R65, 0x4, R66 ;  /* 0x00000004413e9825 */ /* 0x002fc400078e0242 */
[----:B------:R-:W3:Y:S01]  /*a000*/  @!P1 LDG.E R67, desc[UR8][R68.64] ;  /* 0x0000000844439981 */ /* 0x000ee2000c1e1900 */
[----:B------:R-:W1:Y:S03]  /*a010*/  LDC.64 R64, c[0x0][0x388] ;  /* 0x0000e200ff407b82 */ /* 0x000e660000000a00 */
[----:B------:R4:W5:Y:S05]  /*a020*/  @!P1 LDG.E R31, desc[UR8][R62.64] ;  /* 0x000000083e1f9981 */ /* 0x00096a000c1e1900 */
[----:B----4-:R-:W4:Y:S01]  /*a030*/  LDC.64 R62, c[0x0][0x388] ;  /* 0x0000e200ff3e7b82 */ /* 0x010f220000000a00 */
[----:B------:R-:W-:-:S04]  /*a040*/  IMAD R69, R50, UR4, R5 ;  /* 0x0000000432457c24 */ /* 0x000fc8000f8e0205 */
[----:B--2---:R-:W-:-:S05]  /*a050*/  @!P4 IMAD.WIDE R58, R69, 0x4, R58 ;  /* 0x00000004453ac825 */ /* 0x004fca00078e023a */
[----:B------:R2:W3:Y:S02]  /*a060*/  @!P4 LDG.E R36, desc[UR8][R58.64] ;  /* 0x000000083a24c981 */ /* 0x0004e4000c1e1900 */
[----:B--2---:R-:W-:-:S05]  /*a070*/  @!P3 IADD3 R59, PT, PT, R0, R69, RZ ;  /* 0x00000045003bb210 */ /* 0x004fca0007ffe0ff */
[----:B0-----:R-:W-:-:S04]  /*a080*/  @!P3 IMAD.WIDE R60, R59, 0x4, R60 ;  /* 0x000000043b3cb825 */ /* 0x001fc800078e023c */
[----:B----4-:R-:W-:Y:S02]  /*a090*/  @!P3 IMAD.WIDE R62, R59, 0x4, R62 ;  /* 0x000000043b3eb825 */ /* 0x010fe400078e023e */
[----:B------:R-:W0:Y:S01]  /*a0a0*/  LDC.64 R58, c[0x0][0x380] ;  /* 0x0000e000ff3a7b82 */ /* 0x000e220000000a00 */
[----:B------:R-:W-:Y:S01]  /*a0b0*/  ISETP.GE.AND P2, PT, R45, UR4, PT ;  /* 0x000000042d007c0c */ /* 0x000fe2000bf46270 */
[----:B-1----:R-:W-:Y:S01]  /*a0c0*/  @!P4 IMAD.WIDE R64, R69, 0x4, R64 ;  /* 0x000000044540c825 */ /* 0x002fe200078e0240 */
[----:B------:R-:W-:Y:S01]  /*a0d0*/  IADD3 R69, PT, PT, R0, R69, R0 ;  /* 0x0000004500457210 */ /* 0x000fe20007ffe000 */
[----:B------:R-:W2:Y:S04]  /*a0e0*/  @!P3 LDG.E R61, desc[UR8][R60.64] ;  /* 0x000000083c3db981 */ /* 0x000ea8000c1e1900 */
[----:B------:R-:W4:Y:S04]  /*a0f0*/  @!P4 LDG.E R64, desc[UR8][R64.64] ;  /* 0x000000084040c981 */ /* 0x000f28000c1e1900 */
[----:B------:R-:W2:Y:S02]  /*a100*/  @!P3 LDG.E R63, desc[UR8][R62.64] ;  /* 0x000000083e3fb981 */ /* 0x000ea4000c1e1900 */
[----:B0-----:R-:W-:-:S05]  /*a110*/  @!P2 IMAD.WIDE R58, R69, 0x4, R58 ;  /* 0x00000004453aa825 */ /* 0x001fca00078e023a */
[----:B------:R0:W2:Y:S02]  /*a120*/  @!P2 LDG.E R45, desc[UR8][R58.64] ;  /* 0x000000083a2da981 */ /* 0x0000a4000c1e1900 */
[----:B0-----:R-:W0:Y:S02]  /*a130*/  LDC.64 R58, c[0x0][0x388] ;  /* 0x0000e200ff3a7b82 */ /* 0x001e240000000a00 */
[----:B0-----:R-:W-:-:S05]  /*a140*/  @!P2 IMAD.WIDE R58, R69, 0x4, R58 ;  /* 0x00000004453aa825 */ /* 0x001fca00078e023a */
[----:B------:R0:W2:Y:S04]  /*a150*/  @!P2 LDG.E R65, desc[UR8][R58.64] ;  /* 0x000000083a41a981 */ /* 0x0000a8000c1e1900 */
[----:B------:R1:W-:Y:S01]  /*a160*/  @!P5 STS [R12+0x38], R30 ;  /* 0x0000381e0c00d388 */ /* 0x0003e20000000800 */
[----:B------:R-:W-:Y:S02]  /*a170*/  ISETP.GE.AND P6, PT, R57, UR4, PT ;  /* 0x0000000439007c0c */ /* 0x000fe4000bfc6270 */
[----:B------:R-:W2:Y:S01]  /*a180*/  LDC.64 R56, c[0x0][0x380] ;  /* 0x0000e000ff387b82 */ /* 0x000ea20000000a00 */
[----:B-1----:R-:W-:-:S07]  /*a190*/  IMAD R30, R0, 0xf, R5 ;  /* 0x0000000f001e7824 */ /* 0x002fce00078e0205 */
[----:B0-----:R-:W0:Y:S01]  /*a1a0*/  LDC.64 R58, c[0x0][0x388] ;  /* 0x0000e200ff3a7b82 */ /* 0x001e220000000a00 */
[----:B------:R-:W-:-:S04]  /*a1b0*/  IMAD R30, R0, -0xe, R30 ;  /* 0xfffffff2001e7824 */ /* 0x000fc800078e021e */
[C---:B------:R-:W-:Y:S01]  /*a1c0*/  IMAD.IADD R46, R0.reuse, 0x1, R30 ;  /* 0x00000001002e7824 */ /* 0x040fe200078e021e */
[----:B------:R-:W-:Y:S02]  /*a1d0*/  ISETP.GE.AND P5, PT, R51, UR4, PT ;  /* 0x0000000433007c0c */ /* 0x000fe4000bfa6270 */
[----:B------:R-:W1:Y:S02]  /*a1e0*/  LDC.64 R50, c[0x0][0x388] ;  /* 0x0000e200ff327b82 */ /* 0x000e640000000a00 */
[----:B------:R-:W-:Y:S01]  /*a1f0*/  IADD3 R46, PT, PT, R0, R46, RZ ;  /* 0x0000002e002e7210 */ /* 0x000fe20007ffe0ff */
[----:B-----5:R5:W-:Y:S04]  /*a200*/  @!P1 STS [R10+0x38], R31 ;  /* 0x0000381f0a009388 */ /* 0x020be80000000800 */
[----:B---3--:R3:W-:Y:S01]  /*a210*/  @!P1 STS [R8+0x38], R67 ;  /* 0x0000384308009388 */ /* 0x0087e20000000800 */
[----:B-----5:R-:W5:Y:S01]  /*a220*/  LDC.64 R30, c[0x0][0x380] ;  /* 0x0000e000ff1e7b82 */ /* 0x020f620000000a00 */
[----:B------:R-:W-:-:S02]  /*a230*/  ISETP.GE.AND P1, PT, R48, UR4, PT ;  /* 0x0000000430007c0c */ /* 0x000fc4000bf26270 */
[----:B------:R0:W-:Y:S01]  /*a240*/  @!P4 STS [R55+0x3c], R36 ;  /* 0x00003c243700c388 */ /* 0x0001e20000000800 */
[----:B---3--:R-:W-:-:S04]  /*a250*/  IADD3 R67, PT, PT, R0, R46, RZ ;  /* 0x0000002e00437210 */ /* 0x008fc80007ffe0ff */
[----:B0-----:R-:W0:Y:S01]  /*a260*/  LDC.64 R54, c[0x0][0x388] ;  /* 0x0000e200ff367b82 */ /* 0x001e220000000a00 */
[----:B------:R-:W-:-:S05]  /*a270*/  IADD3 R67, PT, PT, R0, R67, RZ ;  /* 0x0000004300437210 */ /* 0x000fca0007ffe0ff */
[C---:B------:R-:W-:Y:S01]  /*a280*/  IMAD.IADD R67, R0.reuse, 0x1, R67 ;  /* 0x0000000100437824 */ /* 0x040fe200078e0243 */
[----:B----4-:R3:W-:Y:S04]  /*a290*/  @!P4 STS [R53+0x3c], R64 ;  /* 0x00003c403500c388 */ /* 0x0107e80000000800 */
[----:B--2---:R2:W-:Y:S01]  /*a2a0*/  @!P3 STS [R32+0x40], R61 ;  /* 0x0000403d2000b388 */ /* 0x0045e20000000800 */
[----:B---3--:R-:W3:Y:S01]  /*a2b0*/  LDC.64 R52, c[0x0][0x380] ;  /* 0x0000e000ff347b82 */ /* 0x008ee20000000a00 */
[C---:B--2---:R-:W-:Y:S02]  /*a2c0*/  IADD3 R61, PT, PT, R0.reuse, R69, RZ ;  /* 0x00000045003d7210 */ /* 0x044fe40007ffe0ff */
[----:B------:R-:W-:Y:S03]  /*a2d0*/  @!P3 STS [R40+0x40], R63 ;  /* 0x0000403f2800b388 */ /* 0x000fe60000000800 */
[----:B-----5:R-:W-:Y:S01]  /*a2e0*/  @!P1 IMAD.WIDE R30, R61, 0x4, R30 ;  /* 0x000000043d1e9825 */ /* 0x020fe200078e021e */
[----:B------:R2:W-:Y:S01]  /*a2f0*/  @!P2 STS [R38+0x3c], R45 ;  /* 0x00003c2d2600a388 */ /* 0x0005e20000000800 */
[----:B------:R-:W-:-:S02]  /*a300*/  IADD3 R32, PT, PT, R0, R67, RZ ;  /* 0x0000004300207210 */ /* 0x000fc40007ffe0ff */
[----:B------:R-:W-:Y:S01]  /*a310*/  ISETP.GE.AND P4, PT, R67, UR4, PT ;  /* 0x0000000443007c0c */ /* 0x000fe2000bf86270 */
[----:B------:R4:W5:Y:S01]  /*a320*/  @!P1 LDG.E R36, desc[UR8][R30.64] ;  /* 0x000000081e249981 */ /* 0x000962000c1e1900 */
[----:B--2---:R-:W-:Y:S01]  /*a330*/  IADD3 R45, PT, PT, R0, R61, RZ ;  /* 0x0000003d002d7210 */ /* 0x004fe20007ffe0ff */
[----:B----4-:R-:W2:Y:S04]  /*a340*/  LDC.64 R30, c[0x0][0x388] ;  /* 0x0000e200ff1e7b82 */ /* 0x010ea80000000a00 */
[----:B------:R-:W-:-:S04]  /*a350*/  @!P6 IMAD.WIDE R66, R45, 0x4, R56 ;  /* 0x000000042d42e825 */ /* 0x000fc800078e0238 */
[----:B0-----:R-:W-:-:S04]  /*a360*/  @!P6 IMAD.WIDE R62, R45, 0x4, R54 ;  /* 0x000000042d3ee825 */ /* 0x001fc800078e0236 */
[----:B------:R-:W-:Y:S01]  /*a370*/  @!P1 IMAD.WIDE R68, R61, 0x4, R58 ;  /* 0x000000043d449825 */ /* 0x000fe200078e023a */
[----:B------:R-:W0:Y:S01]  /*a380*/  LDC.64 R54, c[0x0][0x380] ;  /* 0x0000e000ff367b82 */ /* 0x000e220000000a00 */
[----:B------:R4:W-:Y:S01]  /*a390*/  @!P2 STS [R34+0x3c], R65 ;  /* 0x00003c412200a388 */ /* 0x0009e20000000800 */
[----:B------:R-:W-:-:S06]  /*a3a0*/  ISETP.GE.AND P2, PT, R49, UR4, PT ;  /* 0x0000000431007c0c */ /* 0x000fcc000bf46270 */
[----:B------:R-:W0:Y:S01]  /*a3b0*/  LDC.64 R56, c[0x0][0x388] ;  /* 0x0000e200ff387b82 */ /* 0x000e220000000a00 */
[----:B------:R-:W-:Y:S01]  /*a3c0*/  IMAD.IADD R45, R0, 0x1, R45 ;  /* 0x00000001002d7824 */ /* 0x000fe200078e022d */
[----:B------:R-:W-:Y:S01]  /*a3d0*/  ISETP.GE.AND P3, PT, R32, UR4, PT ;  /* 0x0000000420007c0c */ /* 0x000fe2000bf66270 */
[----:B------:R-:W5:Y:S05]  /*a3e0*/  @!P6 LDG.E R38, desc[UR8][R66.64] ;  /* 0x000000084226e981 */ /* 0x000f6a000c1e1900 */
[----:B------:R-:W0:Y:S01]  /*a3f0*/  LDC.64 R48, c[0x0][0x380] ;  /* 0x0000e000ff307b82 */ /* 0x000e220000000a00 */
[C---:B---3--:R-:W-:Y:S01]  /*a400*/  @!P5 IMAD.WIDE R60, R45.reuse, 0x4, R52 ;  /* 0x000000042d3cd825 */ /* 0x048fe200078e0234 */
[----:B----4-:R-:W-:Y:S01]  /*a410*/  IADD3 R65, PT, PT, R0, R45, RZ ;  /* 0x0000002d00417210 */ /* 0x010fe20007ffe0ff */
[----:B------:R-:W3:Y:S02]  /*a420*/  @!P1 LDG.E R32, desc[UR8][R68.64] ;  /* 0x0000000844209981 */ /* 0x000ee4000c1e1900 */
[----:B-1----:R-:W-:-:S02]  /*a430*/  @!P5 IMAD.WIDE R58, R45, 0x4, R50 ;  /* 0x000000042d3ad825 */ /* 0x002fc400078e0232 */
[----:B------:R1:W4:Y:S01]  /*a440*/  @!P6 LDG.E R34, desc[UR8][R62.64] ;  /* 0x000000083e22e981 */ /* 0x000322000c1e1900 */
[----:B------:R-:W1:Y:S01]  /*a450*/  LDC.64 R52, c[0x0][0x380] ;  /* 0x0000e000ff347b82 */ /* 0x000e620000000a00 */
[----:B------:R-:W-:Y:S01]  /*a460*/  IADD3 R45, PT, PT, R0, R65, RZ ;  /* 0x00000041002d7210 */ /* 0x000fe20007ffe0ff */
[----:B--2---:R-:W-:Y:S01]  /*a470*/  @!P4 IMAD.WIDE R30, R65, 0x4, R30 ;  /* 0x00000004411ec825 */ /* 0x004fe200078e021e */
[----:B------:R-:W2:Y:S05]  /*a480*/  @!P5 LDG.E R61, desc[UR8][R60.64] ;  /* 0x000000083c3dd981 */ /* 0x000eaa000c1e1900 */
[----:B------:R-:W1:Y:S01]  /*a490*/  LDC.64 R50, c[0x0][0x388] ;  /* 0x0000e200ff327b82 */ /* 0x000e620000000a00 */
[C---:B0-----:R-:W-:Y:S01]  /*a4a0*/  @!P3 IMAD.WIDE R54, R45.reuse, 0x4, R54 ;  /* 0x000000042d36b825 */ /* 0x041fe200078e0236 */
[----:B------:R-:W2:Y:S03]  /*a4b0*/  @!P5 LDG.E R59, desc[UR8][R58.64] ;  /* 0x000000083a3bd981 */ /* 0x000ea6000c1e1900 */
[----:B------:R-:W-:-:S04]  /*a4c0*/  @!P3 IMAD.WIDE R56, R45, 0x4, R56 ;  /* 0x000000042d38b825 */ /* 0x000fc800078e0238 */
[----:B------:R-:W-:Y:S01]  /*a4d0*/  @!P4 IMAD.WIDE R48, R65, 0x4, R48 ;  /* 0x000000044130c825 */ /* 0x000fe200078e0230 */
[----:B------:R-:W-:Y:S01]  /*a4e0*/  IADD3 R45, PT, PT, R0, R45, RZ ;  /* 0x0000002d002d7210 */ /* 0x000fe20007ffe0ff */
[----:B------:R-:W2:Y:S01]  /*a4f0*/  @!P4 LDG.E R30, desc[UR8][R30.64] ;  /* 0x000000081e1ec981 */ /* 0x000ea2000c1e1900 */
[----:B------:R-:W0:Y:S03]  /*a500*/  LDC.64 R64, c[0x0][0x380] ;  /* 0x0000e000ff407b82 */ /* 0x000e260000000a00 */
[----:B------:R-:W2:Y:S01]  /*a510*/  @!P4 LDG.E R48, desc[UR8][R48.64] ;  /* 0x000000083030c981 */ /* 0x000ea2000c1e1900 */
[----:B-1----:R-:W-:-:S03]  /*a520*/  @!P2 IMAD.WIDE R52, R45, 0x4, R52 ;  /* 0x000000042d34a825 */ /* 0x002fc600078e0234 */
[----:B------:R-:W2:Y:S01]  /*a530*/  @!P3 LDG.E R54, desc[UR8][R54.64] ;  /* 0x000000083636b981 */ /* 0x000ea2000c1e1900 */
[----:B------:R-:W1:Y:S03]  /*a540*/  LDC.64 R62, c[0x0][0x388] ;  /* 0x0000e200ff3e7b82 */ /* 0x000e660000000a00 */
[----:B------:R-:W2:Y:S01]  /*a550*/  @!P3 LDG.E R56, desc[UR8][R56.64] ;  /* 0x000000083838b981 */ /* 0x000ea2000c1e1900 */
[----:B------:R-:W-:-:S03]  /*a560*/  @!P2 IMAD.WIDE R50, R45, 0x4, R50 ;  /* 0x000000042d32a825 */ /* 0x000fc600078e0232 */
[----:B------:R-:W2:Y:S04]  /*a570*/  @!P2 LDG.E R52, desc[UR8][R52.64] ;  /* 0x000000083434a981 */ /* 0x000ea8000c1e1900 */
[----:B------:R-:W2:Y:S04]  /*a580*/  @!P2 LDG.E R50, desc[UR8][R50.64] ;  /* 0x000000083232a981 */ /* 0x000ea8000c1e1900 */
[----:B-----5:R-:W-:Y:S04]  /*a590*/  @!P1 STS [R17+0x3c], R36 ;  /* 0x00003c2411009388 */ /* 0x020fe80000000800 */
[----:B---3--:R-:W-:Y:S01]  /*a5a0*/  @!P1 STS [R23+0x3c], R32 ;  /* 0x00003c2017009388 */ /* 0x008fe20000000800 */
[----:B------:R-:W-:-:S03]  /*a5b0*/  ISETP.GE.AND P1, PT, R43, UR4, PT ;  /* 0x000000042b007c0c */ /* 0x000fc6000bf26270 */
[----:B------:R-:W-:Y:S04]  /*a5c0*/  @!P6 STS [R25+0x3c], R38 ;  /* 0x00003c261900e388 */ /* 0x000fe80000000800 */
[----:B----4-:R3:W-:Y:S01]  /*a5d0*/  @!P6 STS [R11+0x3c], R34 ;  /* 0x00003c220b00e388 */ /* 0x0107e20000000800 */
[----:B------:R-:W-:Y:S02]  /*a5e0*/  ISETP.GE.AND P6, PT, R47, UR4, PT ;  /* 0x000000042f007c0c */ /* 0x000fe4000bfc6270 */
[----:B------:R-:W4:Y:S01]  /*a5f0*/  LDC.64 R46, c[0x0][0x388] ;  /* 0x0000e200ff2e7b82 */ /* 0x000f220000000a00 */
[----:B--2---:R-:W-:Y:S04]  /*a600*/  @!P5 STS [R44+0x3c], R61 ;  /* 0x00003c3d2c00d388 */ /* 0x004fe80000000800 */
[----:B------:R2:W-:Y:S01]  /*a610*/  @!P5 STS [R42+0x3c], R59 ;  /* 0x00003c3b2a00d388 */ /* 0x0005e20000000800 */
[----:B------:R-:W-:-:S02]  /*a620*/  ISETP.GE.AND P5, PT, R41, UR4, PT ;  /* 0x0000000429007c0c */ /* 0x000fc4000bfa6270 */
[----:B------:R-:W5:Y:S01]  /*a630*/  LDC.64 R40, c[0x0][0x380] ;  /* 0x0000e000ff287b82 */ /* 0x000f620000000a00 */
[----:B---3--:R-:W-:-:S07]  /*a640*/  IMAD.IADD R11, R0, 0x1, R45 ;  /* 0x00000001000b7824 */ /* 0x008fce00078e022d */
[----:B--2---:R-:W2:Y:S01]  /*a650*/  LDC.64 R58, c[0x0][0x388] ;  /* 0x0000e200ff3a7b82 */ /* 0x004ea20000000a00 */
[----:B------:R-:W-:Y:S04]  /*a660*/  @!P4 STS [R27+0x3c], R48 ;  /* 0x00003c301b00c388 */ /* 0x000fe80000000800 */
[----:B------:R-:W-:Y:S01]  /*a670*/  @!P4 STS [R21+0x3c], R30 ;  /* 0x00003c1e1500c388 */ /* 0x000fe20000000800 */
[----:B------:R-:W-:Y:S02]  /*a680*/  ISETP.GE.AND P4, PT, R39, UR4, PT ;  /* 0x0000000427007c0c */ /* 0x000fe4000bf86270 */
[----:B------:R-:W3:Y:S01]  /*a690*/  LDC.64 R38, c[0x0][0x380] ;  /* 0x0000e000ff267b82 */ /* 0x000ee20000000a00 */
[----:B------:R4:W-:Y:S01]  /*a6a0*/  @!P3 STS [R37+0x3c], R54 ;  /* 0x00003c362500b388 */ /* 0x0009e20000000800 */
[----:B0-----:R-:W-:-:S03]  /*a6b0*/  @!P1 IMAD.WIDE R64, R11, 0x4, R64 ;  /* 0x000000040b409825 */ /* 0x001fc600078e0240 */
[----:B------:R-:W-:Y:S01]  /*a6c0*/  @!P3 STS [R29+0x3c], R56 ;  /* 0x00003c381d00b388 */ /* 0x000fe20000000800 */
[----:B------:R-:W-:Y:S01]  /*a6d0*/  ISETP.GE.AND P3, PT, R35, UR4, PT ;  /* 0x0000000423007c0c */ /* 0x000fe2000bf66270 */
[----:B-1----:R-:W-:Y:S01]  /*a6e0*/  @!P1 IMAD.WIDE R62, R11, 0x4, R62 ;  /* 0x000000040b3e9825 */ /* 0x002fe200078e023e */
[----:B------:R-:W0:Y:S01]  /*a6f0*/  LDC.64 R42, c[0x0][0x380] ;  /* 0x0000e000ff2a7b82 */ /* 0x000e220000000a00 */
[----:B------:R1:W-:Y:S01]  /*a700*/  @!P2 STS [R13+0x3c], R52 ;  /* 0x00003c340d00a388 */ /* 0x0003e20000000800 */
[----:B------:R-:W-:-:S03]  /*a710*/  IADD3 R11, PT, PT, R0, R11, RZ ;  /* 0x0000000b000b7210 */ /* 0x000fc60007ffe0ff */
[----:B------:R5:W-:Y:S03]  /*a720*/  @!P2 STS [R19+0x3c], R50 ;  /* 0x00003c321300a388 */ /* 0x000be60000000800 */
[----:B------:R-:W0:Y:S01]  /*a730*/  LDC.64 R34, c[0x0][0x388] ;  /* 0x0000e200ff227b82 */ /* 0x000e220000000a00 */
[----:B------:R-:W-:Y:S01]  /*a740*/  ISETP.GE.AND P2, PT, R33, UR4, PT ;  /* 0x0000000421007c0c */ /* 0x000fe2000bf46270 */
[----:B------:R-:W2:Y:S01]  /*a750*/  @!P1 LDG.E R64, desc[UR8][R64.64] ;  /* 0x0000000840409981 */ /* 0x000ea2000c1e1900 */
[----:B------:R-:W-:-:S05]  /*a760*/  IADD3 R17, PT, PT, R0, R11, RZ ;  /* 0x0000000b00117210 */ /* 0x000fca0007ffe0ff */
[----:B------:R-:W0:Y:S08]  /*a770*/  LDC.64 R44, c[0x0][0x380] ;  /* 0x0000e000ff2c7b82 */ /* 0x000e300000000a00 */
[----:B----4-:R-:W4:Y:S01]  /*a780*/  LDC.64 R36, c[0x0][0x388] ;  /* 0x0000e200ff247b82 */ /* 0x010f220000000a00 */
[----:B-1----:R-:W-:Y:S01]  /*a790*/  IADD3 R13, PT, PT, R0, R17, RZ ;  /* 0x00000011000d7210 */ /* 0x002fe20007ffe0ff */
[----:B------:R-:W4:Y:S06]  /*a7a0*/  @!P1 LDG.E R62, desc[UR8][R62.64] ;  /* 0x000000083e3e9981 */ /* 0x000f2c000c1e1900 */
[----:B------:R-:W1:Y:S08]  /*a7b0*/  LDC.64 R30, c[0x0][0x380] ;  /* 0x0000e000ff1e7b82 */ /* 0x000e700000000a00 */
[----:B------:R-:W1:Y:S01]  /*a7c0*/  LDC.64 R32, c[0x0][0x388] ;  /* 0x0000e200ff207b82 */ /* 0x000e620000000a00 */
[----:B------:R-:W-:-:S04]  /*a7d0*/  @!P6 IMAD.WIDE R46, R11, 0x4, R46 ;  /* 0x000000040b2ee825 */ /* 0x000fc800078e022e */
[----:B-----5:R-:W-:Y:S02]  /*a7e0*/  IMAD.IADD R19, R0, 0x1, R13 ;  /* 0x0000000100137824 */ /* 0x020fe400078e020d */
[----:B------:R5:W4:Y:S01]  /*a7f0*/  @!P6 LDG.E R47, desc[UR8][R46.64] ;  /* 0x000000082e2fe981 */ /* 0x000b22000c1e1900 */
[----:B------:R-:W-:-:S04]  /*a800*/  @!P6 IMAD.WIDE R40, R11, 0x4, R40 ;  /* 0x000000040b28e825 */ /* 0x000fc800078e0228 */
[C---:B---3--:R-:W-:Y:S02]  /*a810*/  @!P5 IMAD.WIDE R38, R17.reuse, 0x4, R38 ;  /* 0x000000041126d825 */ /* 0x048fe400078e0226 */
[----:B------:R-:W3:Y:S02]  /*a820*/  @!P6 LDG.E R40, desc[UR8][R40.64] ;  /* 0x000000082828e981 */ /* 0x000ee4000c1e1900 */
[----:B--2---:R-:W-:-:S04]  /*a830*/  @!P5 IMAD.WIDE R58, R17, 0x4, R58 ;  /* 0x00000004113ad825 */ /* 0x004fc800078e023a */
[----:B-----5:R-:W-:Y:S01]  /*a840*/  HFMA2 R46, -RZ, RZ, 0, 2.384185791015625e-07 ;  /* 0x00000004ff2e7431 */ /* 0x020fe200000001ff */
[C---:B------:R-:W-:Y:S01]  /*a850*/  IADD3 R17, PT, PT, R0.reuse, R19, RZ ;  /* 0x0000001300117210 */ /* 0x040fe20007ffe0ff */
[----:B------:R2:W5:Y:S01]  /*a860*/  @!P5 LDG.E R11, desc[UR8][R38.64] ;  /* 0x00000008260bd981 */ /* 0x000562000c1e1900 */
[C---:B0-----:R-:W-:Y:S02]  /*a870*/  @!P4 IMAD.WIDE R42, R13.reuse, 0x4, R42 ;  /* 0x000000040d2ac825 */ /* 0x041fe400078e022a */
[----:B------:R-:W-:Y:S01]  /*a880*/  IADD3 R21, PT, PT, R0, R17, RZ ;  /* 0x0000001100157210 */ /* 0x000fe20007ffe0ff */
[----:B------:R-:W5:Y:S01]  /*a890*/  @!P5 LDG.E R59, desc[UR8][R58.64] ;  /* 0x000000083a3bd981 */ /* 0x000f62000c1e1900 */
[----:B------:R-:W-:-:S03]  /*a8a0*/  @!P4 IMAD.WIDE R34, R13, 0x4, R34 ;  /* 0x000000040d22c825 */ /* 0x000fc600078e0222 */
[----:B------:R0:W5:Y:S01]  /*a8b0*/  @!P4 LDG.E R13, desc[UR8][R42.64] ;  /* 0x000000082a0dc981 */ /* 0x000162000c1e1900 */
[----:B------:R-:W-:-:S03]  /*a8c0*/  @!P3 IMAD.WIDE R44, R19, 0x4, R44 ;  /* 0x00000004132cb825 */ /* 0x000fc600078e022c */
[----:B------:R-:W5:Y:S01]  /*a8d0*/  @!P4 LDG.E R35, desc[UR8][R34.64] ;  /* 0x000000082223c981 */ /* 0x000f62000c1e1900 */
[----:B------:R-:W-:Y:S02]  /*a8e0*/  IMAD.MOV.U32 R48, RZ, RZ, 0x4 ;  /* 0x00000004ff307424 */ /* 0x000fe400078e00ff */
[----:B----4-:R-:W-:Y:S01]  /*a8f0*/  @!P3 IMAD.WIDE R36, R19, 0x4, R36 ;  /* 0x000000041324b825 */ /* 0x010fe200078e0224 */
[----:B------:R-:W4:Y:S03]  /*a900*/  @!P3 LDG.E R45, desc[UR8][R44.64] ;  /* 0x000000082c2db981 */ /* 0x000f26000c1e1900 */
[C---:B-1----:R-:W-:Y:S02]  /*a910*/  @!P2 IMAD.WIDE R30, R17.reuse, 0x4, R30 ;  /* 0x00000004111ea825 */ /* 0x042fe400078e021e */
[----:B------:R-:W4:Y:S02]  /*a920*/  @!P3 LDG.E R37, desc[UR8][R36.64] ;  /* 0x000000082425b981 */ /* 0x000f24000c1e1900 */
[----:B------:R-:W-:-:S02]  /*a930*/  @!P2 IMAD.WIDE R32, R17, 0x4, R32 ;  /* 0x000000041120a825 */ /* 0x000fc400078e0220 */
[----:B------:R-:W4:Y:S02]  /*a940*/  @!P2 LDG.E R31, desc[UR8][R30.64] ;  /* 0x000000081e1fa981 */ /* 0x000f24000c1e1900 */
[C---:B--2---:R-:W-:Y:S02]  /*a950*/  IMAD.WIDE R38, R21.reuse, R46, UR12 ;  /* 0x0000000c15267e25 */ /* 0x044fe4000f8e022e */
[----:B------:R-:W2:Y:S02]  /*a960*/  @!P2 LDG.E R33, desc[UR8][R32.64] ;  /* 0x000000082021a981 */ /* 0x000ea4000c1e1900 */
[----:B0-----:R-:W-:Y:S02]  /*a970*/  IMAD.WIDE R42, R21, R48, UR14 ;  /* 0x0000000e152a7e25 */ /* 0x001fe4000f8e0230 */
[----:B------:R-:W2:Y:S04]  /*a980*/  LDG.E R39, desc[UR8][R38.64] ;  /* 0x0000000826277981 */ /* 0x000ea8000c1e1900 */
[----:B------:R-:W2:Y:S04]  /*a990*/  LDG.E R43, desc[UR8][R42.64] ;  /* 0x000000082a2b7981 */ /* 0x000ea8000c1e1900 */
[----:B------:R0:W-:Y:S04]  /*a9a0*/  @!P1 STS [R7+0x3c], R64 ;  /* 0x00003c4007009388 */ /* 0x0001e80000000800 */
[----:B------:R0:W-:Y:S04]  /*a9b0*/  @!P1 STS [R9+0x3c], R62 ;  /* 0x00003c3e09009388 */ /* 0x0001e80000000800 */
[----:B---3--:R0:W-:Y:S04]  /*a9c0*/  @!P6 STS [R15+0x3c], R40 ;  /* 0x00003c280f00e388 */ /* 0x0081e80000000800 */
[----:B------:R0:W-:Y:S04]  /*a9d0*/  @!P6 STS [R28+0x3c], R47 ;  /* 0x00003c2f1c00e388 */ /* 0x0001e80000000800 */
[----:B-----5:R0:W-:Y:S04]  /*a9e0*/  @!P5 STS [R26+0x3c], R11 ;  /* 0x00003c0b1a00d388 */ /* 0x0201e80000000800 */
[----:B------:R0:W-:Y:S04]  /*a9f0*/  @!P5 STS [R24+0x3c], R59 ;  /* 0x00003c3b1800d388 */ /* 0x0001e80000000800 */
[----:B------:R0:W-:Y:S04]  /*aa00*/  @!P4 STS [R22+0x3c], R13 ;  /* 0x00003c0d1600c388 */ /* 0x0001e80000000800 */
[----:B------:R0:W-:Y:S04]  /*aa10*/  @!P4 STS [R20+0x3c], R35 ;  /* 0x00003c231400c388 */ /* 0x0001e80000000800 */
[----:B----4-:R0:W-:Y:S04]  /*aa20*/  @!P3 STS [R18+0x3c], R45 ;  /* 0x00003c2d1200b388 */ /* 0x0101e80000000800 */
[----:B------:R0:W-:Y:S04]  /*aa30*/  @!P3 STS [R16+0x3c], R37 ;  /* 0x00003c251000b388 */ /* 0x0001e80000000800 */
[----:B------:R0:W-:Y:S04]  /*aa40*/  @!P2 STS [R14+0x3c], R31 ;  /* 0x00003c1f0e00a388 */ /* 0x0001e80000000800 */
[----:B--2---:R0:W-:Y:S04]  /*aa50*/  @!P2 STS [R12+0x3c], R33 ;  /* 0x00003c210c00a388 */ /* 0x0041e80000000800 */
[----:B------:R0:W-:Y:S04]  /*aa60*/  STS [R10+0x3c], R39 ;  /* 0x00003c270a007388 */ /* 0x0001e80000000800 */
[----:B------:R0:W-:Y:S02]  /*aa70*/  STS [R8+0x3c], R43 ;  /* 0x00003c2b08007388 */ /* 0x0001e40000000800 */
.L_x_4270:
[----:B------:R-:W-:Y:S05]  /*aa80*/  BSYNC.RECONVERGENT B0 ;  /* 0x0000000000007941 */ /* 0x000fea0003800200 */
.L_x_4269:
[----:B0-----:R-:W0:Y:S01]  /*aa90*/  S2R R10, SR_TID.Y ;  /* 0x00000000000a7919 */ /* 0x001e220000002200 */
[----:B------:R-:W-:Y:S01]  /*aaa0*/  MOV R8, UR7 ;  /* 0x0000000700087c02 */ /* 0x000fe20008000f00 */
[----:B------:R-:W0:Y:S01]  /*aab0*/  LDC R9, c[0x0][0x360] ;  /* 0x0000d800ff097b82 */ /* 0x000e220000000800 */
[----:B------:R-:W-:Y:S01]  /*aac0*/  BSSY.RECONVERGENT B0, `(.L_x_4271) ;  /* 0x0000086000007945 */ /* 0x000fe20003800200 */
[----:B------:R-:W0:Y:S01]  /*aad0*/  S2R R12, SR_TID.X ;  /* 0x00000000000c7919 */ /* 0x000e220000002100 */
[----:B------:R-:W-:Y:S01]  /*aae0*/  IADD3 R34, PT, PT, R2, 0x1, RZ ;  /* 0x0000000102227810 */ /* 0x000fe20007ffe0ff */
[----:B------:R-:W-:-:S05]  /*aaf0*/  IMAD R8, R8, 0xf, R3 ;  /* 0x0000000f08087824 */ /* 0x000fca00078e0203 */
[----:B------:R-:W-:-:S04]  /*ab00*/  IADD3 R54, PT, PT, R8, UR7, RZ ;  /* 0x0000000708367c10 */ /* 0x000fc8000fffe0ff */
[----:B------:R-:W-:Y:S01]  /*ab10*/  ISETP.GE.AND P1, PT, R54, UR4, PT ;  /* 0x0000000436007c0c */ /* 0x000fe2000bf26270 */
[----:B0-----:R-:W-:-:S12]  /*ab20*/  IMAD R7, R10, R9, R12 ;  /* 0x000000090a077224 */ /* 0x001fd800078e020c */
[----:B------:R-:W-:Y:S05]  /*ab30*/  @P1 BRA `(.L_x_4272) ;  /* 0x0000000400f81947 */ /* 0x000fea0003800000 */
[----:B------:R-:W0:Y:S01]  /*ab40*/  I2F.U32.RP R13, R0 ;  /* 0x00000000000d7306 */ /* 0x000e220000209000 */
[----:B------:R-:W1:Y:S01]  /*ab50*/  LDCU UR5, c[0x0][0x370] ;  /* 0x00006e00ff0577ac */ /* 0x000e620008000800 */
[----:B------:R-:W-:-:S06]  /*ab60*/  IADD3 R15, PT, PT, RZ, -R0, RZ ;  /* 0x80000000ff0f7210 */ /* 0x000fcc0007ffe0ff */
[----:B0-----:R-:W0:Y:S01]  /*ab70*/  MUFU.RCP R13, R13 ;  /* 0x0000000d000d7308 */ /* 0x001e220000001000 */
[----:B-1----:R-:W-:-:S06]  /*ab80*/  UIMAD UR5, UR5, 0x11, UR10 ;  /* 0x00000011050578a4 */ /* 0x002fcc000f8e020a */
[----:B------:R-:W-:Y:S01]  /*ab90*/  IMAD R9, R9, UR5, R12 ;  /* 0x0000000509097c24 */ /* 0x000fe2000f8e020c */
[----:B------:R-:W-:-:S04]  /*aba0*/  LOP3.LUT R12, RZ, R0, RZ, 0x33, !PT ;  /* 0x00000000ff0c7212 */ /* 0x000fc800078e33ff */
[----:B------:R-:W-:Y:S01]  /*abb0*/  VIMNMX R10, PT, PT, R9, UR4, !PT ;  /* 0x00000004090a7c48 */ /* 0x000fe2000ffe0100 */
[----:B0-----:R-:W-:-:S03]  /*abc0*/  VIADD R11, R13, 0xffffffe ;  /* 0x0ffffffe0d0b7836 */ /* 0x001fc60000000000 */
[----:B------:R-:W-:Y:S01]  /*abd0*/  IADD3 R9, PT, PT, -R9, R10, RZ ;  /* 0x0000000a09097210 */ /* 0x000fe20007ffe1ff */
[----:B------:R-:W-:Y:S02]  /*abe0*/  IMAD.MOV.U32 R10, RZ, RZ, RZ ;  /* 0x000000ffff0a7224 */ /* 0x000fe400078e00ff */
[----:B------:R-:W0:Y:S01]  /*abf0*/  F2I.FTZ.U32.TRUNC.NTZ R11, R11 ;  /* 0x0000000b000b7305 */ /* 0x000e22000021f000 */
[C---:B------:R-:W-:Y:S02]  /*ac00*/  ISETP.NE.AND P1, PT, R9.reuse, RZ, PT ;  /* 0x000000ff0900720c */ /* 0x040fe40003f25270 */
[----:B------:R-:W-:-:S11]  /*ac10*/  IADD3 R13, PT, PT, R9, -0x1, RZ ;  /* 0xffffffff090d7810 */ /* 0x000fd60007ffe0ff */
[----:B------:R-:W-:Y:S01]  /*ac20*/  @!P1 IADD3 R13, PT, PT, R9, RZ, RZ ;  /* 0x000000ff090d9210 */ /* 0x000fe20007ffe0ff */
[----:B0-----:R-:W-:-:S04]  /*ac30*/  IMAD R15, R15, R11, RZ ;  /* 0x0000000b0f0f7224 */ /* 0x001fc800078e02ff */
[----:B------:R-:W-:-:S04]  /*ac40*/  IMAD.HI.U32 R10, R11, R15, R10 ;  /* 0x0000000f0b0a7227 */ /* 0x000fc800078e000a */
[----:B------:R-:W-:Y:S02]  /*ac50*/  IMAD R11, R4, R7, RZ ;  /* 0x00000007040b7224 */ /* 0x000fe400078e02ff */
[----:B------:R-:W-:-:S05]  /*ac60*/  IMAD.HI.U32 R9, R10, R13, RZ ;  /* 0x0000000d0a097227 */ /* 0x000fca00078e00ff */
[----:B------:R-:W-:-:S05]  /*ac70*/  IADD3 R10, PT, PT, -R9, RZ, RZ ;  /* 0x000000ff090a7210 */ /* 0x000fca0007ffe1ff */
[----:B------:R-:W-:Y:S01]  /*ac80*/  IMAD R13, R0, R10, R13 ;  /* 0x0000000a000d7224 */ /* 0x000fe200078e020d */
[----:B------:R-:W-:-:S04]  /*ac90*/  SEL R10, RZ, 0x1, !P1 ;  /* 0x00000001ff0a7807 */ /* 0x000fc80004800000 */
[----:B------:R-:W-:-:S13]  /*aca0*/  ISETP.GE.U32.AND P2, PT, R13, R0, PT ;  /* 0x000000000d00720c */ /* 0x000fda0003f46070 */
[----:B------:R-:W-:Y:S01]  /*acb0*/  @P2 IADD3 R13, PT, PT, -R0, R13, RZ ;  /* 0x0000000d000d2210 */ /* 0x000fe20007ffe1ff */
[----:B------:R-:W-:-:S03]  /*acc0*/  @P2 VIADD R9, R9, 0x1 ;  /* 0x0000000109092836 */ /* 0x000fc60000000000 */
[----:B------:R-:W-:-:S13]  /*acd0*/  ISETP.GE.U32.AND P3, PT, R13, R0, PT ;  /* 0x000000000d00720c */ /* 0x000fda0003f66070 */
[----:B------:R-:W-:-:S04]  /*ace0*/  @P3 IADD3 R9, PT, PT, R9, 0x1, RZ ;  /* 0x0000000109093810 */ /* 0x000fc80007ffe0ff */
[----:B------:R-:W-:Y:S01]  /*acf0*/  SEL R13, R12, R9, !P0 ;  /* 0x000000090c0d7207 */ /* 0x000fe20004000000 */
[----:B------:R-:W-:Y:S01]  /*ad00*/  IMAD.MOV.U32 R12, RZ, RZ, 0x10 ;  /* 0x00000010ff0c7424 */ /* 0x000fe200078e00ff */
[----:B------:R-:W-:Y:S02]  /*ad10*/  LEA R9, R0, R5, 0x4 ;  /* 0x0000000500097211 */ /* 0x000fe400078e20ff */
[----:B------:R-:W-:Y:S02]  /*ad20*/  IADD3 R10, PT, PT, R10, R13, RZ ;  /* 0x0000000d0a0a7210 */ /* 0x000fe40007ffe0ff */
[----:B------:R-:W-:-:S07]  /*ad30*/  MOV R13, R54 ;  /* 0x00000036000d7202 */ /* 0x000fce0000000f00 */
.L_x_4278:
[----:B------:R-:W-:Y:S01]  /*ad40*/  ISETP.GE.AND P0, PT, R9, UR4, PT ;  /* 0x0000000409007c0c */ /* 0x000fe2000bf06270 */
[----:B------:R-:W-:-:S12]  /*ad50*/  BSSY.RECONVERGENT B1, `(.L_x_4273) ;  /* 0x0000058000017945 */ /* 0x000fd80003800200 */
[----:B012---:R-:W-:Y:S05]  /*ad60*/  @P0 BRA `(.L_x_4274) ;  /* 0x0000000400580947 */ /* 0x007fea0003800000 */
[C---:B------:R-:W-:Y:S01]  /*ad70*/  ISETP.GE.U32.AND P0, PT, R10.reuse, 0x3, PT ;  /* 0x000000030a00780c */ /* 0x040fe20003f06070 */
[----:B------:R-:W-:Y:S01]  /*ad80*/  BSSY.RECONVERGENT B2, `(.L_x_4275) ;  /* 0x0000034000027945 */ /* 0x000fe20003800200 */
[----:B------:R-:W-:Y:S01]  /*ad90*/  IADD3 R14, PT, PT, R10, 0x1, RZ ;  /* 0x000000010a0e7810 */ /* 0x000fe20007ffe0ff */
[----:B------:R-:W-:Y:S02]  /*ada0*/  HFMA2 R19, -RZ, RZ, 0, 9.5367431640625e-07 ;  /* 0x00000010ff137431 */ /* 0x000fe400000001ff */
[----:B------:R-:W-:Y:S02]  /*adb0*/  IMAD R25, R13, UR4, RZ ;  /* 0x000000040d197c24 */ /* 0x000fe4000f8e02ff */
[----:B------:R-:W-:Y:S01]  /*adc0*/  IMAD R24, R34, R12, R11 ;  /* 0x0000000c22187224 */ /* 0x000fe200078e020b */
[----:B------:R-:W-:Y:S01]  /*add0*/  LOP3.LUT R36, R14, 0x3, RZ, 0xc0, !PT ;  /* 0x000000030e247812 */ /* 0x000fe200078ec0ff */
[----:B------:R-:W-:-:S04]  /*ade0*/  IMAD.MOV.U32 R26, RZ, RZ, R9 ;  /* 0x000000ffff1a7224 */ /* 0x000fc800078e0009 */
[----:B------:R-:W-:Y:S05]  /*adf0*/  @!P0 BRA `(.L_x_4276) ;  /* 0x0000000000b08947 */ /* 0x000fea0003800000 */
[----:B------:R-:W0:Y:S01]  /*ae00*/  S2R R16, SR_CgaCtaId ;  /* 0x0000000000107919 */ /* 0x000e220000008800 */
[----:B------:R-:W-:Y:S01]  /*ae10*/  MOV R15, 0x400 ;  /* 0x00000400000f7802 */ /* 0x000fe20000000f00 */
[----:B------:R-:W-:Y:S01]  /*ae20*/  BSSY.RECONVERGENT B3, `(.L_x_4276) ;  /* 0x0000029000037945 */ /* 0x000fe20003800200 */
[----:B------:R-:W-:Y:S02]  /*ae30*/  LOP3.LUT R38, R14, 0xfffffffc, RZ, 0xc0, !PT ;  /* 0xfffffffc0e267812 */ /* 0x000fe400078ec0ff */
[----:B------:R-:W-:Y:S02]  /*ae40*/  MOV R27, 0x10 ;  /* 0x00000010001b7802 */ /* 0x000fe40000000f00 */
[----:B------:R-:W-:Y:S02]  /*ae50*/  MOV R26, R9 ;  /* 0x00000009001a7202 */ /* 0x000fe40000000f00 */
[----:B0-----:R-:W-:-:S07]  /*ae60*/  LEA R40, R16, R15, 0x18 ;  /* 0x0000000f10287211 */ /* 0x001fce00078ec0ff */
.L_x_4277:
[----:B0-----:R-:W0:Y:S01]  /*ae70*/  LDC.64 R28, c[0x0][0x380] ;  /* 0x0000e000ff1c7b82 */ /* 0x001e220000000a00 */
[----:B------:R-:W-:-:S07]  /*ae80*/  IADD3 R15, PT, PT, R25, R26, RZ ;  /* 0x0000001a190f7210 */ /* 0x000fce0007ffe0ff */
[----:B------:R-:W1:Y:S01]  /*ae90*/  LDC.64 R30, c[0x0][0x388] ;  /* 0x0000e200ff1e7b82 */ /* 0x000e620000000a00 */
[----:B0-----:R-:W-:-:S04]  /*aea0*/  IMAD.WIDE R28, R15, 0x4, R28 ;  /* 0x000000040f1c7825 */ /* 0x001fc800078e021c */
[----:B------:R-:W-:Y:S02]  /*aeb0*/  IMAD.WIDE R32, R0, 0x4, R28 ;  /* 0x0000000400207825 */ /* 0x000fe400078e021c */
[----:B------:R0:W2:Y:S02]  /*aec0*/  LDG.E R28, desc[UR8][R28.64] ;  /* 0x000000081c1c7981 */ /* 0x0000a4000c1e1900 */
[----:B-1----:R-:W-:-:S04]  /*aed0*/  IMAD.WIDE R30, R15, 0x4, R30 ;  /* 0x000000040f1e7825 */ /* 0x002fc800078e021e */
[C---:B------:R-:W-:Y:S02]  /*aee0*/  IMAD.WIDE R16, R0.reuse, 0x4, R32 ;  /* 0x0000000400107825 */ /* 0x040fe400078e0220 */
[----:B------:R-:W3:Y:S02]  /*aef0*/  LDG.E R32, desc[UR8][R32.64] ;  /* 0x0000000820207981 */ /* 0x000ee4000c1e1900 */
[C---:B------:R-:W-:Y:S02]  /*af00*/  IMAD.WIDE R20, R0.reuse, 0x4, R30 ;  /* 0x0000000400147825 */ /* 0x040fe400078e021e */
[----:B------:R-:W4:Y:S02]  /*af10*/  LDG.E R30, desc[UR8][R30.64] ;  /* 0x000000081e1e7981 */ /* 0x000f24000c1e1900 */
[C---:B------:R-:W-:Y:S02]  /*af20*/  IMAD.WIDE R14, R0.reuse, 0x4, R20 ;  /* 0x00000004000e7825 */ /* 0x040fe400078e0214 */
[----:B------:R-:W5:Y:S02]  /*af30*/  LDG.E R20, desc[UR8][R20.64] ;  /* 0x0000000814147981 */ /* 0x000f64000c1e1900 */
[----:B------:R-:W-:-:S02]  /*af40*/  IMAD.WIDE R22, R0, 0x4, R16 ;  /* 0x0000000400167825 */ /* 0x000fc400078e0210 */
[----:B------:R-:W5:Y:S02]  /*af50*/  LDG.E R16, desc[UR8][R16.64] ;  /* 0x0000000810107981 */ /* 0x000f64000c1e1900 */
[----:B------:R-:W-:Y:S02]  /*af60*/  IMAD.WIDE R18, R0, 0x4, R14 ;  /* 0x0000000400127825 */ /* 0x000fe400078e020e */
[----:B------:R1:W5:Y:S04]  /*af70*/  LDG.E R14, desc[UR8][R14.64] ;  /* 0x000000080e0e7981 */ /* 0x000368000c1e1900 */
[----:B------:R-:W5:Y:S04]  /*af80*/  LDG.E R22, desc[UR8][R22.64] ;  /* 0x0000000816167981 */ /* 0x000f68000c1e1900 */
[----:B------:R1:W5:Y:S01]  /*af90*/  LDG.E R18, desc[UR8][R18.64] ;  /* 0x0000000812127981 */ /* 0x000362000c1e1900 */
[----:B------:R-:W-:-:S05]  /*afa0*/  IMAD.IADD R35, R24, 0x1, R27 ;  /* 0x0000000118237824 */ /* 0x000fca00078e021b */
[C---:B0-----:R-:W-:Y:S02]  /*afb0*/  LEA R29, R35.reuse, R40, 0x2 ;  /* 0x00000028231d7211 */ /* 0x041fe400078e10ff */
[----:B------:R-:W-:Y:S02]  /*afc0*/  LEA R35, R35, R6, 0x2 ;  /* 0x0000000623237211 */ /* 0x000fe400078e10ff */
[----:B-1----:R-:W-:-:S04]  /*afd0*/  IADD3 R15, PT, PT, R27, -0xc, RZ ;  /* 0xfffffff41b0f7810 */ /* 0x002fc80007ffe0ff */
[----:B------:R-:W-:Y:S01]  /*afe0*/  ISETP.NE.AND P0, PT, R15, R38, PT ;  /* 0x000000260f00720c */ /* 0x000fe20003f05270 */
[----:B------:R-:W-:Y:S01]  /*aff0*/  VIADD R19, R27, 0x4 ;  /* 0x000000041b137836 */ /* 0x000fe20000000000 */
[----:B------:R-:W-:-:S04]  /*b000*/  LEA R26, R0, R26, 0x2 ;  /* 0x0000001a001a7211 */ /* 0x000fc800078e10ff */
[----:B------:R-:W-:Y:S01]  /*b010*/  MOV R27, R19 ;  /* 0x00000013001b7202 */ /* 0x000fe20000000f00 */
[----:B--2---:R0:W-:Y:S04]  /*b020*/  STS [R29], R28 ;  /* 0x0000001c1d007388 */ /* 0x0041e80000000800 */
[----:B----4-:R0:W-:Y:S04]  /*b030*/  STS [R35], R30 ;  /* 0x0000001e23007388 */ /* 0x0101e80000000800 */
[----:B---3--:R0:W-:Y:S04]  /*b040*/  STS [R29+0x4], R32 ;  /* 0x000004201d007388 */ /* 0x0081e80000000800 */
[----:B-----5:R0:W-:Y:S04]  /*b050*/  STS [R35+0x4], R20 ;  /* 0x0000041423007388 */ /* 0x0201e80000000800 */
[----:B------:R0:W-:Y:S04]  /*b060*/  STS [R29+0x8], R16 ;  /* 0x000008101d007388 */ /* 0x0001e80000000800 */
[----:B------:R0:W-:Y:S04]  /*b070*/  STS [R35+0x8], R14 ;  /* 0x0000080e23007388 */ /* 0x0001e80000000800 */
[----:B------:R0:W-:Y:S04]  /*b080*/  STS [R29+0xc], R22 ;  /* 0x00000c161d007388 */ /* 0x0001e80000000800 */
[----:B------:R0:W-:Y:S01]  /*b090*/  STS [R35+0xc], R18 ;  /* 0x00000c1223007388 */ /* 0x0001e20000000800 */
[----:B------:R-:W-:Y:S05]  /*b0a0*/  @P0 BRA `(.L_x_4277) ;  /* 0xfffffffc00700947 */ /* 0x000fea000383ffff */
[----:B------:R-:W-:Y:S05]  /*b0b0*/  BSYNC.RECONVERGENT B3 ;  /* 0x0000000000037941 */ /* 0x000fea0003800200 */
.L_x_4276:
[----:B------:R-:W-:Y:S05]  /*b0c0*/  BSYNC.RECONVERGENT B2 ;  /* 0x0000000000027941 */ /* 0x000fea0003800200 */
.L_x_4275:
[----:B------:R-:W-:-:S13]  /*b0d0*/  ISETP.NE.AND P0, PT, R36, RZ, PT ;  /* 0x000000ff2400720c */ /* 0x000fda0003f05270 */
[----:B------:R-:W-:Y:S05]  /*b0e0*/  @!P0 BRA `(.L_x_4274) ;  /* 0x0000000000788947 */ /* 0x000fea0003800000 */
[----:B0-----:R-:W0:Y:S01]  /*b0f0*/  LDC.64 R14, c[0x0][0x380] ;  /* 0x0000e000ff0e7b82 */ /* 0x001e220000000a00 */
[----:B------:R-:W-:-:S07]  /*b100*/  IADD3 R25, PT, PT, R25, R26, RZ ;  /* 0x0000001a19197210 */ /* 0x000fce0007ffe0ff */
[----:B------:R-:W1:Y:S01]  /*b110*/  LDC.64 R16, c[0x0][0x388] ;  /* 0x0000e200ff107b82 */ /* 0x000e620000000a00 */
[----:B0-----:R-:W-:-:S05]  /*b120*/  IMAD.WIDE R14, R25, 0x4, R14 ;  /* 0x00000004190e7825 */ /* 0x001fca00078e020e */
[----:B------:R-:W2:Y:S01]  /*b130*/  LDG.E R18, desc[UR8][R14.64] ;  /* 0x000000080e127981 */ /* 0x000ea2000c1e1900 */
[----:B-1----:R-:W-:-:S05]  /*b140*/  IMAD.WIDE R16, R25, 0x4, R16 ;  /* 0x0000000419107825 */ /* 0x002fca00078e0210 */
[----:B------:R-:W3:Y:S01]  /*b150*/  LDG.E R20, desc[UR8][R16.64] ;  /* 0x0000000810147981 */ /* 0x000ee2000c1e1900 */
[----:B------:R-:W0:Y:S01]  /*b160*/  S2UR UR6, SR_CgaCtaId ;  /* 0x00000000000679c3 */ /* 0x000e220000008800 */
[----:B------:R-:W-:Y:S01]  /*b170*/  UMOV UR5, 0x400 ;  /* 0x0000040000057882 */ /* 0x000fe20000000000 */
[----:B------:R-:W-:-:S05]  /*b180*/  IMAD.IADD R19, R24, 0x1, R19 ;  /* 0x0000000118137824 */ /* 0x000fca00078e0213 */
[----:B------:R-:W-:Y:S01]  /*b190*/  LEA R25, R19, R6, 0x2 ;  /* 0x0000000613197211 */ /* 0x000fe200078e10ff */
[----:B0-----:R-:W-:-:S06]  /*b1a0*/  ULEA UR5, UR6, UR5, 0x18 ;  /* 0x0000000506057291 */ /* 0x001fcc000f8ec0ff */
[----:B------:R-:W-:Y:S02]  /*b1b0*/  LEA R23, R19, UR5, 0x2 ;  /* 0x0000000513177c11 */ /* 0x000fe4000f8e10ff */
[----:B------:R-:W-:-:S03]  /*b1c0*/  ISETP.NE.AND P0, PT, R36, 0x1, PT ;  /* 0x000000012400780c */ /* 0x000fc60003f05270 */
[----:B--2---:R1:W-:Y:S04]  /*b1d0*/  STS [R23], R18 ;  /* 0x0000001217007388 */ /* 0x0043e80000000800 */
[----:B---3--:R1:W-:Y:S06]  /*b1e0*/  STS [R25], R20 ;  /* 0x0000001419007388 */ /* 0x0083ec0000000800 */
[----:B------:R-:W-:Y:S05]  /*b1f0*/  @!P0 BRA `(.L_x_4274) ;  /* 0x0000000000348947 */ /* 0x000fea0003800000 */
[----:B------:R-:W-:Y:S01]  /*b200*/  ISETP.NE.AND P0, PT, R36, 0x2, PT ;  /* 0x000000022400780c */ /* 0x000fe20003f05270 */
[----:B-1----:R-:W-:-:S04]  /*b210*/  IMAD.WIDE R18, R0, 0x4, R14 ;  /* 0x0000000400127825 */ /* 0x002fc800078e020e */
[----:B------:R-:W-:-:S08]  /*b220*/  IMAD.WIDE R20, R0, 0x4, R16 ;  /* 0x0000000400147825 */ /* 0x000fd000078e0210 */
[C---:B------:R-:W-:Y:S02]  /*b230*/  @P0 IMAD.WIDE R14, R0.reuse, 0x4, R18 ;  /* 0x00000004000e0825 */ /* 0x040fe400078e0212 */
[----:B------:R-:W2:Y:S02]  /*b240*/  LDG.E R18, desc[UR8][R18.64] ;  /* 0x0000000812127981 */ /* 0x000ea4000c1e1900 */
[----:B------:R-:W-:Y:S02]  /*b250*/  @P0 IMAD.WIDE R16, R0, 0x4, R20 ;  /* 0x0000000400100825 */ /* 0x000fe400078e0214 */
[----:B------:R-:W3:Y:S04]  /*b260*/  LDG.E R20, desc[UR8][R20.64] ;  /* 0x0000000814147981 */ /* 0x000ee8000c1e1900 */
[----:B------:R-:W4:Y:S04]  /*b270*/  @P0 LDG.E R14, desc[UR8][R14.64] ;  /* 0x000000080e0e0981 */ /* 0x000f28000c1e1900 */
[----:B------:R-:W5:Y:S04]  /*b280*/  @P0 LDG.E R16, desc[UR8][R16.64] ;  /* 0x0000000810100981 */ /* 0x000f68000c1e1900 */
[----:B--2---:R2:W-:Y:S04]  /*b290*/  STS [R23+0x4], R18 ;  /* 0x0000041217007388 */ /* 0x0045e80000000800 */
[----:B---3--:R2:W-:Y:S04]  /*b2a0*/  STS [R25+0x4], R20 ;  /* 0x0000041419007388 */ /* 0x0085e80000000800 */
[----:B----4-:R2:W-:Y:S04]  /*b2b0*/  @P0 STS [R23+0x8], R14 ;  /* 0x0000080e17000388 */ /* 0x0105e80000000800 */
[----:B-----5:R2:W-:Y:S02]  /*b2c0*/  @P0 STS [R25+0x8], R16 ;  /* 0x0000081019000388 */ /* 0x0205e40000000800 */
.L_x_4274:
[----:B------:R-:W-:Y:S05]  /*b2d0*/  BSYNC.RECONVERGENT B1 ;  /* 0x0000000000017941 */ /* 0x000fea0003800200 */
.L_x_4273:
[----:B------:R-:W-:Y:S02]  /*b2e0*/  IADD3 R13, PT, PT, R13, UR7, RZ ;  /* 0x000000070d0d7c10 */ /* 0x000fe4000fffe0ff */
[----:B------:R-:W-:Y:S02]  /*b2f0*/  IADD3 R12, PT, PT, R12, 0x1, RZ ;  /* 0x000000010c0c7810 */ /* 0x000fe40007ffe0ff */
[----:B------:R-:W-:-:S13]  /*b300*/  ISETP.GE.AND P0, PT, R13, UR4, PT ;  /* 0x000000040d007c0c */ /* 0x000fda000bf06270 */
[----:B------:R-:W-:Y:S05]  /*b310*/  @!P0 BRA `(.L_x_4278) ;  /* 0xfffffff800888947 */ /* 0x000fea000383ffff */
.L_x_4272:
[----:B------:R-:W-:Y:S05]  /*b320*/  BSYNC.RECONVERGENT B0 ;  /* 0x0000000000007941 */ /* 0x000fea0003800200 */
.L_x_4271:
[----:B------:R-:W-:Y:S01]  /*b330*/  BAR.SYNC.DEFER_BLOCKING 0x0 ;  /* 0x0000000000007b1d */ /* 0x000fe20000010000 */
[----:B------:R-:W-:-:S05]  /*b340*/  ISETP.GE.AND P0, PT, R8, UR4, PT ;  /* 0x0000000408007c0c */ /* 0x000fca000bf06270 */
[----:B------:R-:W-:Y:S08]  /*b350*/  BSSY.RECONVERGENT B0, `(.L_x_4279) ;  /* 0x0000a5f000007945 */ /* 0x000ff00003800200 */
[----:B------:R-:W-:Y:S05]  /*b360*/  @P0 BRA `(.L_x_4280) ;  /* 0x000000a400740947 */ /* 0x000fea0003800000 */
[----:B------:R-:W-:-:S05]  /*b370*/  IMAD R59, R0, 0xf, R5 ;  /* 0x0000000f003b7824 */ /* 0x000fca00078e0205 */
[----:B------:R-:W-:-:S13]  /*b380*/  ISETP.GE.AND P0, PT, R59, UR4, PT ;  /* 0x000000043b007c0c */ /* 0x000fda000bf06270 */
[----:B------:R-:W-:Y:S05]  /*b390*/  @P0 BRA `(.L_x_4280) ;  /* 0x000000a400680947 */ /* 0x000fea0003800000 */
[----:B------:R-:W3:Y:S01]  /*b3a0*/  S2UR UR6, SR_CgaCtaId ;  /* 0x00000000000679c3 */ /* 0x000ee20000008800 */
[----:B------:R-:W-:Y:S01]  /*b3b0*/  IMAD R59, R0, -0xe, R59 ;  /* 0xfffffff2003b7824 */ /* 0x000fe200078e023b */
[----:B------:R-:W-:Y:S01]  /*b3c0*/  VIMNMX R8, PT, PT, R5, R3, !PT ;  /* 0x0000000305087248 */ /* 0x000fe20007fe0100 */
[----:B------:R-:W-:Y:S01]  /*b3d0*/  UMOV UR5, 0x400 ;  /* 0x0000040000057882 */ /* 0x000fe20000000000 */
[----:B------:R-:W-:Y:S01]  /*b3e0*/  IMAD R7, R4, R7, RZ ;  /* 0x0000000704077224 */ /* 0x000fe200078e02ff */
[----:B------:R-:W-:Y:S01]  /*b3f0*/  BSSY.RECONVERGENT B1, `(.L_x_4281) ;  /* 0x00000f2000017945 */ /* 0x000fe20003800200 */
[----:B------:R-:W-:Y:S02]  /*b400*/  ISETP.GE.AND P2, PT, R8, UR4, PT ;  /* 0x0000000408007c0c */ /* 0x000fe4000bf46270 */
[-C--:B------:R-:W-:Y:S01]  /*b410*/  VIMNMX R8, PT, PT, R3, R59.reuse, !PT ;  /* 0x0000003b03087248 */ /* 0x080fe20007fe0100 */
[----:B------:R-:W-:Y:S01]  /*b420*/  IMAD R57, R7, 0x4, R6 ;  /* 0x0000000407397824 */ /* 0x000fe200078e0206 */
[----:B------:R-:W-:-:S02]  /*b430*/  IADD3 R51, PT, PT, R0, R59, RZ ;  /* 0x0000003b00337210 */ /* 0x000fc40007ffe0ff */
[----:B------:R-:W-:Y:S02]  /*b440*/  ISETP.GE.AND P5, PT, R8, UR4, PT ;  /* 0x0000000408007c0c */ /* 0x000fe4000bfa6270 */
[C---:B------:R-:W-:Y:S01]  /*b450*/  VIMNMX R10, PT, PT, R3.reuse, R51, !PT ;  /* 0x00000033030a7248 */ /* 0x040fe20007fe0100 */
[----:B------:R-:W-:Y:S01]  /*b460*/  IMAD.IADD R50, R0, 0x1, R51 ;  /* 0x0000000100327824 */ /* 0x000fe200078e0233 */
[-C--:B------:R-:W-:Y:S02]  /*b470*/  LEA R53, R2, R57.reuse, 0x2 ;  /* 0x0000003902357211 */ /* 0x080fe400078e10ff */
[----:B------:R-:W-:Y:S01]  /*b480*/  ISETP.GE.AND P6, PT, R10, UR4, PT ;  /* 0x000000040a007c0c */ /* 0x000fe2000bfc6270 */
[----:B------:R-:W-:Y:S01]  /*b490*/  @!P2 LDS R8, [R57] ;  /* 0x000000003908a984 */ /* 0x000fe20000000800 */
[-C--:B------:R-:W-:Y:S01]  /*b4a0*/  VIMNMX R10, PT, PT, R3, R50.reuse, !PT ;  /* 0x00000032030a7248 */ /* 0x080fe20007fe0100 */
[----:B------:R-:W4:Y:S01]  /*b4b0*/  @!P2 LDC R21, c[0x3][0x4] ;  /* 0x00c00100ff15ab82 */ /* 0x000f220000000800 */
[----:B------:R-:W-:Y:S01]  /*b4c0*/  LEA R48, R34, R57, 0x3 ;  /* 0x0000003922307211 */ /* 0x000fe200078e18ff */
[----:B---3--:R-:W-:Y:S01]  /*b4d0*/  ULEA UR5, UR6, UR5, 0x18 ;  /* 0x0000000506057291 */ /* 0x008fe2000f8ec0ff */
[----:B------:R-:W-:Y:S01]  /*b4e0*/  ISETP.GE.AND P1, PT, R10, UR4, PT ;  /* 0x000000040a007c0c */ /* 0x000fe2000bf26270 */
[----:B0-2---:R-:W-:Y:S02]  /*b4f0*/  @!P5 LDS R16, [R53+0x4] ;  /* 0x000004003510d984 */ /* 0x005fe40000000800 */
[----:B------:R-:W-:Y:S01]  /*b500*/  IMAD R46, R34, 0x4, R48 ;  /* 0x00000004222e7824 */ /* 0x000fe200078e0230 */
[C---:B------:R-:W-:Y:S01]  /*b510*/  IADD3 R45, PT, PT, R0.reuse, R50, RZ ;  /* 0x00000032002d7210 */ /* 0x040fe20007ffe0ff */
[----:B------:R-:W0:Y:S01]  /*b520*/  @!P5 LDC R31, c[0x3][0x4] ;  /* 0x00c00100ff1fdb82 */ /* 0x000e220000000800 */
[----:B------:R-:W-:Y:S01]  /*b530*/  LEA R55, R7, UR5, 0x2 ;  /* 0x0000000507377c11 */ /* 0x000fe2000f8e10ff */
[----:B-1----:R-:W-:Y:S01]  /*b540*/  @!P6 LDS R20, [R48] ;  /* 0x000000003014e984 */ /* 0x002fe20000000800 */
[----:B------:R-:W-:Y:S01]  /*b550*/  IADD3 R44, PT, PT, R0, R45, RZ ;  /* 0x0000002d002c7210 */ /* 0x000fe20007ffe0ff */
[----:B------:R-:W-:Y:S01]  /*b560*/  UMOV UR5, 0x400 ;  /* 0x0000040000057882 */ /* 0x000fe20000000000 */
[-C--:B------:R-:W-:Y:S01]  /*b570*/  LEA R52, R2, R55.reuse, 0x2 ;  /* 0x0000003702347211 */ /* 0x080fe200078e10ff */
[----:B------:R-:W4:Y:S01]  /*b580*/  @!P2 LDS R29, [R55] ;  /* 0x00000000371da984 */ /* 0x000f220000000800 */
[C---:B------:R-:W-:Y:S01]  /*b590*/  LEA R49, R34.reuse, R55, 0x3 ;  /* 0x0000003722317211 */ /* 0x040fe200078e18ff */
[----:B------:R-:W1:Y:S01]  /*b5a0*/  @!P2 LDC.64 R12, c[0x0][0x380] ;  /* 0x0000e000ff0cab82 */ /* 0x000e620000000a00 */
[----:B------:R-:W-:Y:S01]  /*b5b0*/  VIMNMX R17, PT, PT, R3, R44, !PT ;  /* 0x0000002c03117248 */ /* 0x000fe20007fe0100 */
[----:B------:R-:W0:Y:S01]  /*b5c0*/  @!P5 LDS R9, [R52+0x4] ;  /* 0x000004003409d984 */ /* 0x000e220000000800 */
[C---:B------:R-:W-:Y:S01]  /*b5d0*/  LEA R47, R34.reuse, R49, 0x2 ;  /* 0x00000031222f7211 */ /* 0x040fe200078e10ff */
[----:B------:R-:W-:Y:S01]  /*b5e0*/  ULEA UR5, UR6, UR5, 0x18 ;  /* 0x0000000506057291 */ /* 0x000fe2000f8ec0ff */
[----:B------:R-:W-:Y:S01]  /*b5f0*/  ISETP.GE.AND P3, PT, R17, UR4, PT ;  /* 0x0000000411007c0c */ /* 0x000fe2000bf66270 */
[----:B------:R-:W-:Y:S01]  /*b600*/  @!P1 LDS R19, [R46] ;  /* 0x000000002e139984 */ /* 0x000fe20000000800 */
[----:B------:R-:W-:Y:S01]  /*b610*/  VIMNMX R10, PT, PT, R3, R45, !PT ;  /* 0x0000002d030a7248 */ /* 0x000fe20007fe0100 */
[----:B------:R-:W2:Y:S01]  /*b620*/  @!P1 LDC R63, c[0x3][0x4] ;  /* 0x00c00100ff3f9b82 */ /* 0x000ea20000000800 */
[C---:B------:R-:W-:Y:S01]  /*b630*/  LEA R43, R34.reuse, R46, 0x2 ;  /* 0x0000002e222b7211 */ /* 0x040fe200078e10ff */
[----:B------:R-:W2:Y:S01]  /*b640*/  @!P1 LDS R18, [R47] ;  /* 0x000000002f129984 */ /* 0x000ea20000000800 */
[----:B------:R-:W-:Y:S01]  /*b650*/  IMAD R42, R34, 0x4, R47 ;  /* 0x00000004222a7824 */ /* 0x000fe200078e022f */
[----:B------:R-:W-:-:S02]  /*b660*/  ISETP.GE.AND P4, PT, R10, UR4, PT ;  /* 0x000000040a007c0c */ /* 0x000fc4000bf86270 */
[----:B------:R-:W3:Y:S01]  /*b670*/  @!P6 LDS R25, [R49] ;  /* 0x000000003119e984 */ /* 0x000ee20000000800 */
[----:B------:R-:W-:Y:S01]  /*b680*/  LEA R41, R34, R43, 0x2 ;  /* 0x0000002b22297211 */ /* 0x000fe200078e10ff */
[----:B------:R-:W5:Y:S01]  /*b690*/  @!P5 LDC.64 R14, c[0x0][0x380] ;  /* 0x0000e000ff0edb82 */ /* 0x000f620000000a00 */
[----:B------:R-:W-:Y:S01]  /*b6a0*/  IADD3 R40, PT, PT, R0, R44, RZ ;  /* 0x0000002c00287210 */ /* 0x000fe20007ffe0ff */
[C---:B------:R-:W-:Y:S01]  /*b6b0*/  IMAD R39, R34.reuse, 0x4, R42 ;  /* 0x0000000422277824 */ /* 0x040fe200078e022a */
[C---:B------:R-:W-:Y:S01]  /*b6c0*/  LEA R37, R34.reuse, R41, 0x2 ;  /* 0x0000002922257211 */ /* 0x040fe200078e10ff */
[----:B------:R-:W-:Y:S01]  /*b6d0*/  @!P3 LDS R17, [R41] ;  /* 0x000000002911b984 */ /* 0x000fe20000000800 */
[-C--:B------:R-:W-:Y:S01]  /*b6e0*/  VIMNMX R24, PT, PT, R3, R40.reuse, !PT ;  /* 0x0000002803187248 */ /* 0x080fe20007fe0100 */
[----:B------:R-:W-:Y:S01]  /*b6f0*/  IMAD R36, R34, 0x4, R39 ;  /* 0x0000000422247824 */ /* 0x000fe200078e0227 */
[----:B------:R-:W-:Y:S01]  /*b700*/  IADD3 R38, PT, PT, R0, R40, RZ ;  /* 0x0000002800267210 */ /* 0x000fe20007ffe0ff */
[----:B------:R-:W3:Y:S01]  /*b710*/  @!P6 LDC R23, c[0x3][0x4] ;  /* 0x00c00100ff17eb82 */ /* 0x000ee20000000800 */
[----:B------:R-:W-:Y:S01]  /*b720*/  ISETP.GE.AND P0, PT, R24, UR4, PT ;  /* 0x0000000418007c0c */ /* 0x000fe2000bf06270 */
[----:B------:R-:W-:Y:S01]  /*b730*/  @!P4 LDS R22, [R43] ;  /* 0x000000002b16c984 */ /* 0x000fe20000000800 */
[----:B------:R-:W-:-:S02]  /*b740*/  LEA R28, R34, R36, 0x2 ;  /* 0x00000024221c7211 */ /* 0x000fc400078e10ff */
[----:B------:R-:W-:-:S03]  /*b750*/  LEA R7, R34, R7, 0x1 ;  /* 0x0000000722077211 */ /* 0x000fc600078e08ff */
[----:B------:R-:W3:Y:S01]  /*b760*/  @!P6 LDC.64 R10, c[0x0][0x380] ;  /* 0x0000e000ff0aeb82 */ /* 0x000ee20000000a00 */
[----:B------:R-:W-:-:S04]  /*b770*/  IADD3 R7, PT, PT, R34, R7, R34 ;  /* 0x0000000722077210 */ /* 0x000fc80007ffe022 */
[----:B------:R-:W-:Y:S01]  /*b780*/  IADD3 R7, PT, PT, R34, R7, R34 ;  /* 0x0000000722077210 */ /* 0x000fe20007ffe022 */
[----:B----4-:R-:W-:Y:S01]  /*b790*/  @!P2 FFMA R29, R8, R21, R29 ;  /* 0x00000015081da223 */ /* 0x010fe2000000001d */
[----:B------:R-:W-:Y:S01]  /*b7a0*/  @!P0 LDS R30, [R37] ;  /* 0x00000000251e8984 */ /* 0x000fe20000000800 */
[----:B------:R-:W4:Y:S01]  /*b7b0*/  @!P4 LDC R61, c[0x3][0x4] ;  /* 0x00c00100ff3dcb82 */ /* 0x000f220000000800 */
[----:B0-----:R-:W-:Y:S01]  /*b7c0*/  @!P5 FFMA R31, R16, R31, R9 ;  /* 0x0000001f101fd223 */ /* 0x001fe20000000009 */
[----:B------:R-:W-:Y:S01]  /*b7d0*/  IMAD R9, R3, UR4, R5 ;  /* 0x0000000403097c24 */ /* 0x000fe2000f8e0205 */
[----:B------:R-:W-:Y:S03]  /*b7e0*/  @!P3 LDS R16, [R39] ;  /* 0x000000002710b984 */ /* 0x000fe60000000800 */
[----:B-1----:R-:W-:Y:S01]  /*b7f0*/  @!P2 IMAD.WIDE R12, R9, 0x4, R12 ;  /* 0x00000004090ca825 */ /* 0x002fe200078e020c */
[C---:B------:R-:W-:Y:S01]  /*b800*/  IADD3 R33, PT, PT, R0.reuse, R9, RZ ;  /* 0x0000000900217210 */ /* 0x040fe20007ffe0ff */
[----:B------:R-:W4:Y:S01]  /*b810*/  @!P4 LDS R21, [R42] ;  /* 0x000000002a15c984 */ /* 0x000f220000000800 */
[----:B------:R-:W0:Y:S01]  /*b820*/  @!P1 LDC.64 R8, c[0x0][0x380] ;  /* 0x0000e000ff089b82 */ /* 0x000e220000000a00 */
[----:B--2---:R-:W-:Y:S01]  /*b830*/  @!P1 FFMA R63, R19, R63, R18 ;  /* 0x0000003f133f9223 */ /* 0x004fe20000000012 */
[----:B------:R-:W-:Y:S01]  /*b840*/  IADD3 R27, PT, PT, R0, R33, RZ ;  /* 0x00000021001b7210 */ /* 0x000fe20007ffe0ff */
[----:B-----5:R-:W-:-:S04]  /*b850*/  @!P5 IMAD.WIDE R14, R33, 0x4, R14 ;  /* 0x00000004210ed825 */ /* 0x020fc800078e020e */
[----:B---3--:R-:W-:Y:S01]  /*b860*/  @!P6 FFMA R25, R20, R23, R25 ;  /* 0x000000171419e223 */ /* 0x008fe20000000019 */
[----:B------:R-:W1:Y:S01]  /*b870*/  @!P0 LDS R33, [R36] ;  /* 0x0000000024218984 */ /* 0x000e620000000800 */
[----:B------:R-:W-:Y:S01]  /*b880*/  VIMNMX R20, PT, PT, R3, R38, !PT ;  /* 0x0000002603147248 */ /* 0x000fe20007fe0100 */
[----:B------:R-:W-:Y:S01]  /*b890*/  @!P6 IMAD.WIDE R10, R27, 0x4, R10 ;  /* 0x000000041b0ae825 */ /* 0x000fe200078e020a */
[----:B------:R-:W2:Y:S01]  /*b8a0*/  @!P4 LDC.64 R18, c[0x0][0x380] ;  /* 0x0000e000ff12cb82 */ /* 0x000ea20000000a00 */
[----:B------:R3:W-:Y:S01]  /*b8b0*/  @!P2 STG.E desc[UR8][R12.64], R29 ;  /* 0x0000001d0c00a986 */ /* 0x0007e2000c101908 */
[----:B------:R-:W-:Y:S02]  /*b8c0*/  ISETP.GE.AND P2, PT, R20, UR4, PT ;  /* 0x0000000414007c0c */ /* 0x000fe4000bf46270 */
[----:B------:R-:W-:Y:S01]  /*b8d0*/  IADD3 R35, PT, PT, R0, R27, RZ ;  /* 0x0000001b00237210 */ /* 0x000fe20007ffe0ff */
[----:B------:R-:W-:Y:S01]  /*b8e0*/  @!P5 STG.E desc[UR8][R14.64], R31 ;  /* 0x0000001f0e00d986 */ /* 0x000fe2000c101908 */
[----:B------:R-:W-:-:S02]  /*b8f0*/  IMAD R27, R34, 0x4, R37 ;  /* 0x00000004221b7824 */ /* 0x000fc400078e0225 */
[----:B------:R-:W5:Y:S01]  /*b900*/  @!P3 LDC R23, c[0x3][0x4] ;  /* 0x00c00100ff17bb82 */ /* 0x000f620000000800 */
[----:B------:R4:W-:Y:S02]  /*b910*/  @!P6 STG.E desc[UR8][R10.64], R25 ;  /* 0x000000190a00e986 */ /* 0x0009e4000c101908 */
[----:B------:R-:W-:Y:S02]  /*b920*/  LEA R24, R34, R27, 0x2 ;  /* 0x0000001b22187211 */ /* 0x000fe400078e10ff */
[C---:B---3--:R-:W-:Y:S02]  /*b930*/  IADD3 R29, PT, PT, R0.reuse, R38, RZ ;  /* 0x00000026001d7210 */ /* 0x048fe40007ffe0ff */
[----:B------:R-:W-:Y:S01]  /*b940*/  @!P2 LDS R20, [R28] ;  /* 0x000000001c14a984 */ /* 0x000fe20000000800 */
[----:B0-----:R-:W-:Y:S01]  /*b950*/  @!P1 IMAD.WIDE R8, R35, 0x4, R8 ;  /* 0x0000000423089825 */ /* 0x001fe200078e0208 */
[-C--:B------:R-:W-:Y:S01]  /*b960*/  IADD3 R26, PT, PT, R0, R29.reuse, RZ ;  /* 0x0000001d001a7210 */ /* 0x080fe20007ffe0ff */
[----:B------:R-:W0:Y:S01]  /*b970*/  @!P3 LDC.64 R12, c[0x0][0x380] ;  /* 0x0000e000ff0cbb82 */ /* 0x000e220000000a00 */
[----:B------:R-:W3:Y:S01]  /*b980*/  @!P2 LDS R31, [R27] ;  /* 0x000000001b1fa984 */ /* 0x000ee20000000800 */
[----:B----4-:R-:W-:-:S02]  /*b990*/  VIMNMX R10, PT, PT, R3, R29, !PT ;  /* 0x0000001d030a7248 */ /* 0x010fc40007fe0100 */
[----:B------:R-:W-:Y:S01]  /*b9a0*/  IADD3 R25, PT, PT, R0, R35, RZ ;  /* 0x0000002300197210 */ /* 0x000fe20007ffe0ff */
[----:B------:R1:W-:Y:S01]  /*b9b0*/  @!P1 STG.E desc[UR8][R8.64], R63 ;  /* 0x0000003f08009986 */ /* 0x0003e2000c101908 */
[----:B------:R-:W-:Y:S02]  /*b9c0*/  ISETP.GE.AND P5, PT, R10, UR4, PT ;  /* 0x000000040a007c0c */ /* 0x000fe4000bfa6270 */
[----:B------:R-:W1:Y:S01]  /*b9d0*/  @!P0 LDC R35, c[0x3][0x4] ;  /* 0x00c00100ff238b82 */ /* 0x000e620000000800 */
[----:B------:R-:W-:Y:S01]  /*b9e0*/  IADD3 R15, PT, PT, R0, R25, RZ ;  /* 0x00000019000f7210 */ /* 0x000fe20007ffe0ff */
[----:B--2---:R-:W-:Y:S01]  /*b9f0*/  @!P4 IMAD.WIDE R18, R25, 0x4, R18 ;  /* 0x000000041912c825 */ /* 0x004fe200078e0212 */
[----:B------:R-:W-:-:S03]  /*ba00*/  VIMNMX R11, PT, PT, R3, R26, !PT ;  /* 0x0000001a030b7248 */ /* 0x000fc60007fe0100 */
[----:B------:R-:W-:Y:S01]  /*ba10*/  @!P4 FFMA R61, R22, R61, R21 ;  /* 0x0000003d163dc223 */ /* 0x000fe20000000015 */
[C---:B------:R-:W-:Y:S02]  /*ba20*/  IMAD R25, R34.reuse, 0x4, R28 ;  /* 0x0000000422197824 */ /* 0x040fe400078e021c */
[----:B-----5:R-:W-:Y:S01]  /*ba30*/  @!P3 FFMA R65, R17, R23, R16 ;  /* 0x000000171141b223 */ /* 0x020fe20000000010 */
[----:B------:R-:W-:Y:S01]  /*ba40*/  ISETP.GE.AND P6, PT, R11, UR4, PT ;  /* 0x000000040b007c0c */ /* 0x000fe2000bfc6270 */
[----:B------:R-:W3:Y:S01]  /*ba50*/  @!P2 LDC R32, c[0x3][0x4] ;  /* 0x00c00100ff20ab82 */ /* 0x000ee20000000800 */
[C---:B------:R-:W-:Y:S01]  /*ba60*/  IMAD R21, R34.reuse, 0x4, R24 ;  /* 0x0000000422157824 */ /* 0x040fe200078e0218 */
[----:B------:R-:W-:Y:S01]  /*ba70*/  LEA R22, R34, R25, 0x2 ;  /* 0x0000001922167211 */ /* 0x000fe200078e10ff */
[----:B------:R-:W-:Y:S01]  /*ba80*/  @!P5 LDS R16, [R25] ;  /* 0x000000001910d984 */ /* 0x000fe20000000800 */
[C---:B------:R-:W-:Y:S02]  /*ba90*/  IADD3 R23, PT, PT, R0.reuse, R26, RZ ;  /* 0x0000001a00177210 */ /* 0x040fe40007ffe0ff */
[----:B------:R-:W-:Y:S01]  /*baa0*/  IADD3 R67, PT, PT, R0, R15, RZ ;  /* 0x0000000f00437210 */ /* 0x000fe20007ffe0ff */
[----:B------:R-:W2:Y:S01]  /*bab0*/  @!P5 LDS R17, [R24] ;  /* 0x000000001811d984 */ /* 0x000ea20000000800 */
[----:B------:R-:W4:Y:S01]  /*bac0*/  @!P0 LDC.64 R10, c[0x0][0x380] ;  /* 0x0000e000ff0a8b82 */ /* 0x000f220000000a00 */
[----:B0-----:R-:W-:Y:S01]  /*bad0*/  @!P3 IMAD.WIDE R12, R15, 0x4, R12 ;  /* 0x000000040f0cb825 */ /* 0x001fe200078e020c */
[----:B------:R-:W-:Y:S01]  /*bae0*/  VIMNMX R56, PT, PT, R3, R23, !PT ;  /* 0x0000001703387248 */ /* 0x000fe20007fe0100 */
[----:B------:R0:W-:Y:S03]  /*baf0*/  @!P4 STG.E desc[UR8][R18.64], R61 ;  /* 0x0000003d1200c986 */ /* 0x0001e6000c101908 */
[----:B------:R-:W-:Y:S01]  /*bb00*/  ISETP.GE.AND P1, PT, R56, UR4, PT ;  /* 0x0000000438007c0c */ /* 0x000fe2000bf26270 */
[----:B-1----:R-:W-:Y:S01]  /*bb10*/  @!P0 FFMA R63, R30, R35, R33 ;  /* 0x000000231e3f8223 */ /* 0x002fe20000000021 */
[----:B------:R-:W1:Y:S01]  /*bb20*/  @!P2 LDC.64 R8, c[0x0][0x380] ;  /* 0x0000e000ff08ab82 */ /* 0x000e620000000a00 */
[----:B------:R-:W-:Y:S04]  /*bb30*/  @!P6 LDS R15, [R22] ;  /* 0x00000000160fe984 */ /* 0x000fe80000000800 */
[----:B------:R-:W5:Y:S01]  /*bb40*/  @!P6 LDS R14, [R21] ;  /* 0x00000000150ee984 */ /* 0x000f620000000800 */
[----:B0-----:R-:W-:-:S02]  /*bb50*/  IMAD.IADD R19, R0, 0x1, R23 ;  /* 0x0000000100137824 */ /* 0x001fc400078e0217 */
[----:B------:R-:W2:Y:S01]  /*bb60*/  @!P5 LDC R30, c[0x3][0x4] ;  /* 0x00c00100ff1edb82 */ /* 0x000ea20000000800 */
[----:B------:R0:W-:Y:S01]  /*bb70*/  @!P3 STG.E desc[UR8][R12.64], R65 ;  /* 0x000000410c00b986 */ /* 0x0001e2000c101908 */
[----:B------:R-:W-:Y:S01]  /*bb80*/  IADD3 R61, PT, PT, R0, R67, RZ ;  /* 0x00000043003d7210 */ /* 0x000fe20007ffe0ff */
[----:B---3--:R-:W-:Y:S01]  /*bb90*/  @!P2 FFMA R31, R31, R32, R20 ;  /* 0x000000201f1fa223 */ /* 0x008fe20000000014 */
[----:B------:R-:W-:Y:S02]  /*bba0*/  VIMNMX R56, PT, PT, R3, R19, !PT ;  /* 0x0000001303387248 */ /* 0x000fe40007fe0100 */
[C---:B------:R-:W-:Y:S01]  /*bbb0*/  LEA R20, R34.reuse, R21, 0x2 ;  /* 0x0000001522147211 */ /* 0x040fe200078e10ff */
[----:B----4-:R-:W-:Y:S01]  /*bbc0*/  @!P0 IMAD.WIDE R10, R67, 0x4, R10 ;  /* 0x00000004430a8825 */ /* 0x010fe200078e020a */
[----:B------:R-:W-:Y:S01]  /*bbd0*/  LEA R18, R34, R22, 0x2 ;  /* 0x0000001622127211 */ /* 0x000fe200078e10ff */
[----:B------:R-:W5:Y:S02]  /*bbe0*/  @!P6 LDC R35, c[0x3][0x4] ;  /* 0x00c00100ff23eb82 */ /* 0x000f640000000800 */
[----:B------:R-:W-:Y:S04]  /*bbf0*/  @!P1 LDS R33, [R20] ;  /* 0x0000000014219984 */ /* 0x000fe80000000800 */
[----:B------:R2:W-:Y:S01]  /*bc00*/  @!P0 STG.E desc[UR8][R10.64], R63 ;  /* 0x0000003f0a008986 */ /* 0x0005e2000c101908 */
[----:B------:R-:W-:Y:S01]  /*bc10*/  ISETP.GE.AND P0, PT, R56, UR4, PT ;  /* 0x0000000438007c0c */ /* 0x000fe2000bf06270 */
[----:B-1----:R-:W-:Y:S01]  /*bc20*/  @!P2 IMAD.WIDE R8, R61, 0x4, R8 ;  /* 0x000000043d08a825 */ /* 0x002fe200078e0208 */
[----:B0-----:R-:W0:Y:S01]  /*bc30*/  @!P5 LDC.64 R12, c[0x0][0x380] ;  /* 0x0000e000ff0cdb82 */ /* 0x001e220000000a00 */
[----:B------:R-:W1:Y:S01]  /*bc40*/  @!P1 LDS R32, [R18] ;  /* 0x0000000012209984 */ /* 0x000e620000000800 */
[----:B------:R-:W-:-:S03]  /*bc50*/  IADD3 R61, PT, PT, R0, R61, RZ ;  /* 0x0000003d003d7210 */ /* 0x000fc60007ffe0ff */
[----:B------:R3:W-:Y:S03]  /*bc60*/  @!P2 STG.E desc[UR8][R8.64], R31 ;  /* 0x0000001f0800a986 */ /* 0x0007e6000c101908 */
[----:B------:R-:W1:Y:S01]  /*bc70*/  @!P1 LDC R56, c[0x3][0x4] ;  /* 0x00c00100ff389b82 */ /* 0x000e620000000800 */
[----:B--2---:R-:W-:Y:S01]  /*bc80*/  @!P5 FFMA R63, R17, R30, R16 ;  /* 0x0000001e113fd223 */ /* 0x004fe20000000010 */
[C---:B------:R-:W-:Y:S01]  /*bc90*/  LEA R17, R34.reuse, R18, 0x2 ;  /* 0x0000001222117211 */ /* 0x040fe200078e10ff */
[----:B------:R-:W-:-:S04]  /*bca0*/  IMAD R16, R34, 0x4, R20 ;  /* 0x0000000422107824 */ /* 0x000fc800078e0214 */
[----:B------:R-:W-:Y:S01]  /*bcb0*/  @!P0 LDS R30, [R17] ;  /* 0x00000000111e8984 */ /* 0x000fe20000000800 */
[----:B------:R-:W2:Y:S03]  /*bcc0*/  @!P6 LDC.64 R10, c[0x0][0x380] ;  /* 0x0000e000ff0aeb82 */ /* 0x000ea60000000a00 */
[----:B------:R-:W4:Y:S01]  /*bcd0*/  @!P0 LDS R31, [R16] ;  /* 0x00000000101f8984 */ /* 0x000f220000000800 */
[----:B-----5:R-:W-:Y:S01]  /*bce0*/  @!P6 FFMA R35, R14, R35, R15 ;  /* 0x000000230e23e223 */ /* 0x020fe2000000000f */
[C---:B------:R-:W-:Y:S01]  /*bcf0*/  IADD3 R15, PT, PT, R0.reuse, R19, RZ ;  /* 0x00000013000f7210 */ /* 0x040fe20007ffe0ff */
[----:B0-----:R-:W-:Y:S01]  /*bd00*/  @!P5 IMAD.WIDE R12, R61, 0x4, R12 ;  /* 0x000000043d0cd825 */ /* 0x001fe200078e020c */
[----:B------:R-:W-:Y:S01]  /*bd10*/  IADD3 R61, PT, PT, R0, R61, RZ ;  /* 0x0000003d003d7210 */ /* 0x000fe20007ffe0ff */
[----:B---3--:R-:W0:Y:S01]  /*bd20*/  @!P1 LDC.64 R8, c[0x0][0x380] ;  /* 0x0000e000ff089b82 */ /* 0x008e220000000a00 */
[----:B------:R-:W-:-:S02]  /*bd30*/  VIMNMX R14, PT, PT, R3, R15, !PT ;  /* 0x0000000f030e7248 */ /* 0x000fc40007fe0100 */
[----:B------:R3:W-:Y:S02]  /*bd40*/  @!P5 STG.E desc[UR8][R12.64], R63 ;  /* 0x0000003f0c00d986 */ /* 0x0007e4000c101908 */
[----:B------:R-:W-:Y:S02]  /*bd50*/  ISETP.GE.AND P2, PT, R14, UR4, PT ;  /* 0x000000040e007c0c */ /* 0x000fe4000bf46270 */
[C---:B------:R-:W-:Y:S01]  /*bd60*/  LEA R14, R34.reuse, R17, 0x2 ;  /* 0x00000011220e7211 */ /* 0x040fe200078e10ff */
[----:B--2---:R-:W-:Y:S01]  /*bd70*/  @!P6 IMAD.WIDE R10, R61, 0x4, R10 ;  /* 0x000000043d0ae825 */ /* 0x004fe200078e020a */
[----:B---3--:R-:W4:Y:S01]  /*bd80*/  @!P0 LDC R12, c[0x3][0x4] ;  /* 0x00c00100ff0c8b82 */ /* 0x008f220000000800 */
[----:B------:R-:W-:Y:S02]  /*bd90*/  IADD3 R13, PT, PT, R34, R7, R34 ;  /* 0x00000007220d7210 */ /* 0x000fe40007ffe022 */
[----:B-1----:R-:W-:Y:S01]  /*bda0*/  @!P1 FFMA R63, R33, R56, R32 ;  /* 0x00000038213f9223 */ /* 0x002fe20000000020 */
[----:B------:R-:W-:Y:S01]  /*bdb0*/  IMAD.IADD R7, R0, 0x1, R61 ;  /* 0x0000000100077824 */ /* 0x000fe200078e023d */
[----:B------:R1:W-:Y:S01]  /*bdc0*/  @!P6 STG.E desc[UR8][R10.64], R35 ;  /* 0x000000230a00e986 */ /* 0x0003e2000c101908 */
[----:B------:R-:W-:-:S02]  /*bdd0*/  IADD3 R13, PT, PT, R34, R13, R34 ;  /* 0x0000000d220d7210 */ /* 0x000fc40007ffe022 */
[----:B------:R-:W-:Y:S01]  /*bde0*/  IMAD.IADD R61, R0, 0x1, R7 ;  /* 0x00000001003d7824 */ /* 0x000fe200078e0207 */
[----:B------:R-:W-:Y:S01]  /*bdf0*/  @!P2 LDS R10, [R14] ;  /* 0x000000000e0aa984 */ /* 0x000fe20000000800 */
[----:B0-----:R-:W-:Y:S01]  /*be00*/  @!P1 IMAD.WIDE R8, R7, 0x4, R8 ;  /* 0x0000000407089825 */ /* 0x001fe200078e0208 */
[----:B------:R-:W0:Y:S04]  /*be10*/  @!P2 LDC R67, c[0x3][0x4] ;  /* 0x00c00100ff43ab82 */ /* 0x000e280000000800 */
[----:B------:R2:W-:Y:S01]  /*be20*/  @!P1 STG.E desc[UR8][R8.64], R63 ;  /* 0x0000003f08009986 */ /* 0x0005e2000c101908 */
[----:B-1----:R-:W-:-:S03]  /*be30*/  IADD3 R11, PT, PT, R34, R13, R34 ;  /* 0x0000000d220b7210 */ /* 0x002fc60007ffe022 */
[----:B------:R-:W1:Y:S01]  /*be40*/  @!P0 LDC.64 R32, c[0x0][0x380] ;  /* 0x0000e000ff208b82 */ /* 0x000e620000000a00 */
[----:B------:R-:W-:Y:S01]  /*be50*/  LEA R13, R11, R6, 0x2 ;  /* 0x000000060b0d7211 */ /* 0x000fe200078e10ff */
[----:B----4-:R-:W-:-:S04]  /*be60*/  @!P0 FFMA R65, R31, R12, R30 ;  /* 0x0000000c1f418223 */ /* 0x010fc8000000001e */
[----:B------:R-:W0:Y:S01]  /*be70*/  @!P2 LDS R35, [R13] ;  /* 0x000000000d23a984 */ /* 0x000e220000000800 */
[----:B------:R-:W-:Y:S01]  /*be80*/  IADD3 R12, PT, PT, R0, R15, RZ ;  /* 0x0000000f000c7210 */ /* 0x000fe20007ffe0ff */
[----:B------:R-:W3:Y:S03]  /*be90*/  @!P2 LDC.64 R30, c[0x0][0x380] ;  /* 0x0000e000ff1eab82 */ /* 0x000ee60000000a00 */
[----:B------:R-:W-:-:S04]  /*bea0*/  VIMNMX R7, PT, PT, R3, R12, !PT ;  /* 0x0000000c03077248 */ /* 0x000fc80007fe0100 */
[----:B------:R-:W-:Y:S02]  /*beb0*/  ISETP.GE.AND P1, PT, R7, UR4, PT ;  /* 0x0000000407007c0c */ /* 0x000fe4000bf26270 */
[C---:B------:R-:W-:Y:S02]  /*bec0*/  IADD3 R7, PT, PT, R34.reuse, R11, RZ ;  /* 0x0000000b22077210 */ /* 0x040fe40007ffe0ff */
[----:B------:R-:W-:Y:S02]  /*bed0*/  LEA R11, R34, R14, 0x2 ;  /* 0x0000000e220b7211 */ /* 0x000fe400078e10ff */
[----:B--2---:R-:W-:Y:S01]  /*bee0*/  LEA R9, R7, R6, 0x2 ;  /* 0x0000000607097211 */ /* 0x004fe200078e10ff */
[----:B-1----:R-:W-:-:S06]  /*bef0*/  @!P0 IMAD.WIDE R32, R61, 0x4, R32 ;  /* 0x000000043d208825 */ /* 0x002fcc00078e0220 */
[----:B------:R-:W-:Y:S04]  /*bf00*/  @!P1 LDS R8, [R11] ;  /* 0x000000000b089984 */ /* 0x000fe80000000800 */
[----:B------:R-:W1:Y:S04]  /*bf10*/  @!P1 LDS R63, [R9] ;  /* 0x00000000093f9984 */ /* 0x000e680000000800 */
[----:B------:R2:W-:Y:S01]  /*bf20*/  @!P0 STG.E desc[UR8][R32.64], R65 ;  /* 0x0000004120008986 */ /* 0x0005e2000c101908 */
[----:B0-----:R-:W-:Y:S01]  /*bf30*/  @!P2 FFMA R67, R35, R67, R10 ;  /* 0x000000432343a223 */ /* 0x001fe2000000000a */
[C---:B------:R-:W-:Y:S01]  /*bf40*/  IMAD.IADD R35, R0.reuse, 0x1, R61 ;  /* 0x0000000100237824 */ /* 0x040fe200078e023d */
[----:B------:R-:W1:Y:S03]  /*bf50*/  @!P1 LDC R10, c[0x3][0x4] ;  /* 0x00c00100ff0a9b82 */ /* 0x000e660000000800 */
[----:B---3--:R-:W-:Y:S01]  /*bf60*/  @!P2 IMAD.WIDE R30, R35, 0x4, R30 ;  /* 0x00000004231ea825 */ /* 0x008fe200078e021e */
[----:B------:R-:W-:-:S04]  /*bf70*/  IADD3 R35, PT, PT, R0, R35, RZ ;  /* 0x0000002300237210 */ /* 0x000fc80007ffe0ff */
[----:B------:R0:W-:Y:S01]  /*bf80*/  @!P2 STG.E desc[UR8][R30.64], R67 ;  /* 0x000000431e00a986 */ /* 0x0001e2000c101908 */
[----:B--2---:R-:W2:Y:S01]  /*bf90*/  @!P1 LDC.64 R32, c[0x0][0x380] ;  /* 0x0000e000ff209b82 */ /* 0x004ea20000000a00 */
[----:B0-----:R-:W-:Y:S01]  /*bfa0*/  IADD3 R31, PT, PT, R34, R7, RZ ;  /* 0x00000007221f7210 */ /* 0x001fe20007ffe0ff */
[----:B-1----:R-:W-:Y:S01]  /*bfb0*/  @!P1 FFMA R63, R63, R10, R8 ;  /* 0x0000000a3f3f9223 */ /* 0x002fe20000000008 */
[----:B------:R-:W-:-:S03]  /*bfc0*/  IADD3 R10, PT, PT, R0, R12, RZ ;  /* 0x0000000c000a7210 */ /* 0x000fc60007ffe0ff */
[----:B------:R-:W-:Y:S01]  /*bfd0*/  IMAD R7, R31, 0x4, R6 ;  /* 0x000000041f077824 */ /* 0x000fe200078e0206 */
[----:B------:R-:W-:-:S04]  /*bfe0*/  VIMNMX R8, PT, PT, R3, R10, !PT ;  /* 0x0000000a03087248 */ /* 0x000fc80007fe0100 */
[----:B------:R-:W-:Y:S01]  /*bff0*/  ISETP.GE.AND P0, PT, R8, UR4, PT ;  /* 0x0000000408007c0c */ /* 0x000fe2000bf06270 */
[----:B--2---:R-:W-:Y:S01]  /*c000*/  @!P1 IMAD.WIDE R32, R35, 0x4, R32 ;  /* 0x0000000423209825 */ /* 0x004fe200078e0220 */
[----:B------:R-:W-:Y:S02]  /*c010*/  LEA R8, R31, UR5, 0x2 ;  /* 0x000000051f087c11 */ /* 0x000fe4000f8e10ff */
[----:B------:R-:W-:Y:S02]  /*c020*/  IADD3 R35, PT, PT, R0, R35, RZ ;  /* 0x0000002300237210 */ /* 0x000fe40007ffe0ff */
[----:B------:R0:W-:Y:S01]  /*c030*/  @!P1 STG.E desc[UR8][R32.64], R63 ;  /* 0x0000003f20009986 */ /* 0x0001e2000c101908 */
[----:B------:R-:W-:Y:S02]  /*c040*/  ISETP.GE.AND P1, PT, R3, UR4, PT ;  /* 0x0000000403007c0c */ /* 0x000fe4000bf26270 */
[----:B------:R-:W-:-:S04]  /*c050*/  IADD3 R3, PT, PT, R34, R31, RZ ;  /* 0x0000001f22037210 */ /* 0x000fc80007ffe0ff */
[----:B------:R-:W-:Y:S01]  /*c060*/  @!P0 LDS R61, [R8] ;  /* 0x00000000083d8984 */ /* 0x000fe20000000800 */
[----:B------:R-:W1:Y:S03]  /*c070*/  @!P0 LDC R58, c[0x3][0x4] ;  /* 0x00c00100ff3a8b82 */ /* 0x000e660000000800 */
[----:B------:R-:W1:Y:S05]  /*c080*/  @!P0 LDS R56, [R7] ;  /* 0x0000000007388984 */ /* 0x000e6a0000000800 */
[----:B0-----:R-:W0:Y:S08]  /*c090*/  @!P1 LDC R33, c[0x3][0x4] ;  /* 0x00c00100ff219b82 */ /* 0x001e300000000800 */
[----:B------:R-:W2:Y:S02]  /*c0a0*/  @!P0 LDC.64 R30, c[0x0][0x380] ;  /* 0x0000e000ff1e8b82 */ /* 0x000ea40000000a00 */
[----:B--2---:R-:W-:Y:S01]  /*c0b0*/  @!P0 IMAD.WIDE R30, R35, 0x4, R30 ;  /* 0x00000004231e8825 */ /* 0x004fe200078e021e */
[----:B------:R-:W-:-:S03]  /*c0c0*/  @!P1 IADD3 R35, PT, PT, R0, R35, RZ ;  /* 0x0000002300239210 */ /* 0x000fc60007ffe0ff */
[----:B-1----:R-:W-:Y:S01]  /*c0d0*/  @!P0 FFMA R61, R56, R58, R61 ;  /* 0x0000003a383d8223 */ /* 0x002fe2000000003d */
[C---:B------:R-:W-:Y:S02]  /*c0e0*/  LEA R56, R3.reuse, UR5, 0x2 ;  /* 0x0000000503387c11 */ /* 0x040fe4000f8e10ff */
[----:B------:R-:W-:Y:S02]  /*c0f0*/  LEA R3, R3, R6, 0x2 ;  /* 0x0000000603037211 */ /* 0x000fe400078e10ff */
[----:B------:R-:W-:Y:S04]  /*c100*/  @!P0 STG.E desc[UR8][R30.64], R61 ;  /* 0x0000003d1e008986 */ /* 0x000fe8000c101908 */
[----:B------:R-:W-:Y:S04]  /*c110*/  @!P1 LDS R32, [R56] ;  /* 0x0000000038209984 */ /* 0x000fe80000000800 */
[----:B------:R-:W0:Y:S02]  /*c120*/  @!P1 LDS R63, [R3] ;  /* 0x00000000033f9984 */ /* 0x000e240000000800 */
[----:B0-----:R-:W-:Y:S01]  /*c130*/  @!P1 FFMA R63, R63, R33, R32 ;  /* 0x000000213f3f9223 */ /* 0x001fe20000000020 */
[----:B------:R-:W-:-:S04]  /*c140*/  IMAD.U32 R33, RZ, RZ, UR7 ;  /* 0x00000007ff217e24 */ /* 0x000fc8000f8e00ff */
[----:B------:R-:W-:Y:S02]  /*c150*/  IMAD R58, R33, -0xf, R54 ;  /* 0xfffffff1213a7824 */ /* 0x000fe400078e0236 */
[----:B------:R-:W0:Y:S03]  /*c160*/  @!P1 LDC.64 R32, c[0x0][0x380] ;  /* 0x0000e000ff209b82 */ /* 0x000e260000000a00 */
[----:B------:R-:W-:-:S04]  /*c170*/  VIMNMX R34, PT, PT, R5, R58, !PT ;  /* 0x0000003a05227248 */ /* 0x000fc80007fe0100 */
[----:B------:R-:W-:-:S13]  /*c180*/  ISETP.GE.AND P0, PT, R34, UR4, PT ;  /* 0x0000000422007c0c */ /* 0x000fda000bf06270 */
[----:B------:R-:W-:Y:S01]  /*c190*/  @!P0 LDS R34, [R55+0x4] ;  /* 0x0000040037228984 */ /* 0x000fe20000000800 */
[----:B------:R-:W1:Y:S01]  /*c1a0*/  @!P0 LDC R60, c[0x3][0x4] ;  /* 0x00c00100ff3c8b82 */ /* 0x000e620000000800 */
[----:B------:R-:W-:Y:S02]  /*c1b0*/  @!P0 IMAD R61, R58, UR4, R5 ;  /* 0x000000043a3d8c24 */ /* 0x000fe4000f8e0205 */
[----:B0-----:R-:W-:Y:S02]  /*c1c0*/  @!P1 IMAD.WIDE R32, R35, 0x4, R32 ;  /* 0x0000000423209825 */ /* 0x001fe400078e0220 */
[----:B------:R-:W1:Y:S03]  /*c1d0*/  @!P0 LDS R35, [R57+0x4] ;  /* 0x0000040039238984 */ /* 0x000e660000000800 */
[----:B------:R-:W0:Y:S01]  /*c1e0*/  @!P0 LDC.64 R30, c[0x0][0x380] ;  /* 0x0000e000ff1e8b82 */ /* 0x000e220000000a00 */
[----:B------:R2:W-:Y:S01]  /*c1f0*/  @!P1 STG.E desc[UR8][R32.64], R63 ;  /* 0x0000003f20009986 */ /* 0x0005e2000c101908 */
[----:B0-----:R-:W-:-:S04]  /*c200*/  @!P0 IMAD.WIDE R30, R61, 0x4, R30 ;  /* 0x000000043d1e8825 */ /* 0x001fc800078e021e */
[----:B-1----:R-:W-:Y:S01]  /*c210*/  @!P0 FFMA R35, R35, R60, R34 ;  /* 0x0000003c23238223 */ /* 0x002fe20000000022 */
[----:B------:R-:W-:-:S04]  /*c220*/  VIMNMX R34, PT, PT, R59, R58, !PT ;  /* 0x0000003a3b227248 */ /* 0x000fc80007fe0100 */
[----:B------:R2:W-:Y:S01]  /*c230*/  @!P0 STG.E desc[UR8][R30.64], R35 ;  /* 0x000000231e008986 */ /* 0x0005e2000c101908 */
[----:B------:R-:W-:Y:S02]  /*c240*/  ISETP.GE.AND P1, PT, R34, UR4, PT ;  /* 0x0000000422007c0c */ /* 0x000fe4000bf26270 */
[----:B------:R-:W-:-:S04]  /*c250*/  VIADDMNMX R34, R59, R0, R58, !PT ;  /* 0x000000003b227246 */ /* 0x000fc8000780013a */
[----:B------:R-:W-:-:S07]  /*c260*/  ISETP.GE.AND P2, PT, R34, UR4, PT ;  /* 0x0000000422007c0c */ /* 0x000fce000bf46270 */
[----:B--2---:R-:W-:Y:S06]  /*c270*/  @P1 BRA `(.L_x_4282) ;  /* 0x0000000000241947 */ /* 0x004fec0003800000 */
[----:B------:R-:W-:Y:S01]  /*c280*/  LDS R32, [R52+0x8] ;  /* 0x0000080034207984 */ /* 0x000fe20000000800 */
[----:B------:R-:W0:Y:S01]  /*c290*/  LDC.64 R30, c[0x0][0x380] ;  /* 0x0000e000ff1e7b82 */ /* 0x000e220000000a00 */
[----:B------:R-:W1:Y:S01]  /*c2a0*/  LDCU UR5, c[0x3][0x4] ;  /* 0x00c00080ff0577ac */ /* 0x000e620008000800 */
[----:B------:R-:W-:Y:S01]  /*c2b0*/  IMAD R35, R58, UR4, R5 ;  /* 0x000000043a237c24 */ /* 0x000fe2000f8e0205 */
[----:B------:R-:W1:Y:S04]  /*c2c0*/  LDS R33, [R53+0x8] ;  /* 0x0000080035217984 */ /* 0x000e680000000800 */
[----:B------:R-:W-:-:S05]  /*c2d0*/  IADD3 R35, PT, PT, R0, R35, RZ ;  /* 0x0000002300237210 */ /* 0x000fca0007ffe0ff */
[----:B0-----:R-:W-:-:S04]  /*c2e0*/  IMAD.WIDE R30, R35, 0x4, R30 ;  /* 0x00000004231e7825 */ /* 0x001fc800078e021e */
[----:B-1----:R-:W-:-:S05]  /*c2f0*/  FFMA R33, R33, UR5, R32 ;  /* 0x0000000521217c23 */ /* 0x002fca0008000020 */
[----:B------:R0:W-:Y:S02]  /*c300*/  STG.E desc[UR8][R30.64], R33 ;  /* 0x000000211e007986 */ /* 0x0001e4000c101908 */
.L_x_4282:
[----:B------:R-:W-:Y:S05]  /*c310*/  BSYNC.RECONVERGENT B1 ;  /* 0x0000000000017941 */ /* 0x000fea0003800200 */
.L_x_4281:
[----:B------:R-:W-:Y:S01]  /*c320*/  @!P2 LDS R32, [R49+0x4] ;  /* 0x000004003120a984 */ /* 0x000fe20000000800 */
[----:B------:R-:W1:Y:S01]  /*c330*/  @!P2 LDC R63, c[0x3][0x4] ;  /* 0x00c00100ff3fab82 */ /* 0x000e620000000800 */
[----:B------:R-:W-:Y:S02]  /*c340*/  BSSY.RECONVERGENT B1, `(.L_x_4283) ;  /* 0x00000a2000017945 */ /* 0x000fe40003800200 */
[----:B0-----:R-:W1:Y:S05]  /*c350*/  @!P2 LDS R33, [R48+0x4] ;  /* 0x000004003021a984 */ /* 0x001e6a0000000800 */
[----:B------:R-:W0:Y:S01]  /*c360*/  @!P2 LDC.64 R30, c[0x0][0x380] ;  /* 0x0000e000ff1eab82 */ /* 0x000e220000000a00 */
[----:B-1----:R-:W-:Y:S01]  /*c370*/  @!P2 FFMA R63, R33, R63, R32 ;  /* 0x0000003f213fa223 */ /* 0x002fe20000000020 */
[----:B------:R-:W-:Y:S01]  /*c380*/  VIMNMX R32, PT, PT, R50, R58, !PT ;  /* 0x0000003a32207248 */ /* 0x000fe20007fe0100 */
[----:B------:R-:W-:-:S03]  /*c390*/  IMAD R33, R58, UR4, R5 ;  /* 0x000000043a217c24 */ /* 0x000fc6000f8e0205 */
[----:B------:R-:W-:Y:S02]  /*c3a0*/  ISETP.GE.AND P0, PT, R32, UR4, PT ;  /* 0x0000000420007c0c */ /* 0x000fe4000bf06270 */
[C---:B------:R-:W-:Y:S02]  /*c3b0*/  IADD3 R33, PT, PT, R0.reuse, R33, R0 ;  /* 0x0000002100217210 */ /* 0x040fe40007ffe000 */
[----:B------:R-:W-:Y:S02]  /*c3c0*/  VIMNMX R32, PT, PT, R45, R58, !PT ;  /* 0x0000003a2d207248 */ /* 0x000fe40007fe0100 */
[----:B------:R-:W-:Y:S01]  /*c3d0*/  IADD3 R61, PT, PT, R0, R33, RZ ;  /* 0x00000021003d7210 */ /* 0x000fe20007ffe0ff */
[----:B0-----:R-:W-:Y:S01]  /*c3e0*/  @!P2 IMAD.WIDE R34, R33, 0x4, R30 ;  /* 0x000000042122a825 */ /* 0x001fe200078e021e */
[----:B------:R-:W-:-:S04]  /*c3f0*/  ISETP.GE.AND P1, PT, R32, UR4, PT ;  /* 0x0000000420007c0c */ /* 0x000fc8000bf26270 */
[----:B------:R0:W-:Y:S01]  /*c400*/  @!P2 STG.E desc[UR8][R34.64], R63 ;  /* 0x0000003f2200a986 */ /* 0x0001e2000c101908 */
[----:B------:R-:W1:Y:S03]  /*c410*/  @!P0 LDC R65, c[0x3][0x4] ;  /* 0x00c00100ff418b82 */ /* 0x000e660000000800 */
[----:B------:R-:W-:Y:S04]  /*c420*/  @!P0 LDS R30, [R47+0x4] ;  /* 0x000004002f1e8984 */ /* 0x000fe80000000800 */
[----:B------:R-:W1:Y:S01]  /*c430*/  @!P0 LDS R31, [R46+0x4] ;  /* 0x000004002e1f8984 */ /* 0x000e620000000800 */
[----:B0-----:R-:W0:Y:S01]  /*c440*/  @!P1 LDC R63, c[0x3][0x4] ;  /* 0x00c00100ff3f9b82 */ /* 0x001e220000000800 */
[----:B------:R-:W-:Y:S01]  /*c450*/  VIMNMX R34, PT, PT, R44, R58, !PT ;  /* 0x0000003a2c227248 */ /* 0x000fe20007fe0100 */
[----:B-1----:R-:W-:-:S06]  /*c460*/  @!P0 FFMA R65, R31, R65, R30 ;  /* 0x000000411f418223 */ /* 0x002fcc000000001e */
[----:B------:R-:W1:Y:S02]  /*c470*/  @!P0 LDC.64 R30, c[0x0][0x380] ;  /* 0x0000e000ff1e8b82 */ /* 0x000e640000000a00 */
[----:B-1----:R-:W-:Y:S02]  /*c480*/  @!P0 IMAD.WIDE R32, R61, 0x4, R30 ;  /* 0x000000043d208825 */ /* 0x002fe400078e021e */
[----:B------:R-:W-:Y:S02]  /*c490*/  @!P1 LDS R30, [R42+0x4] ;  /* 0x000004002a1e9984 */ /* 0x000fe40000000800 */
[----:B------:R-:W-:Y:S02]  /*c4a0*/  IMAD.IADD R61, R0, 0x1, R61 ;  /* 0x00000001003d7824 */ /* 0x000fe400078e023d */
[----:B------:R-:W0:Y:S04]  /*c4b0*/  @!P1 LDS R31, [R43+0x4] ;  /* 0x000004002b1f9984 */ /* 0x000e280000000800 */
[----:B------:R1:W-:Y:S01]  /*c4c0*/  @!P0 STG.E desc[UR8][R32.64], R65 ;  /* 0x0000004120008986 */ /* 0x0003e2000c101908 */
[----:B------:R-:W-:-:S02]  /*c4d0*/  ISETP.GE.AND P0, PT, R34, UR4, PT ;  /* 0x0000000422007c0c */ /* 0x000fc4000bf06270 */
[----:B-1----:R-:W-:-:S11]  /*c4e0*/  VIMNMX R32, PT, PT, R40, R58, !PT ;  /* 0x0000003a28207248 */ /* 0x002fd60007fe0100 */
[----:B------:R-:W1:Y:S01]  /*c4f0*/  @!P0 LDC R65, c[0x3][0x4] ;  /* 0x00c00100ff418b82 */ /* 0x000e620000000800 */
[----:B0-----:R-:W-:-:S07]  /*c500*/  @!P1 FFMA R63, R31, R63, R30 ;  /* 0x0000003f1f3f9223 */ /* 0x001fce000000001e */
[----:B------:R-:W0:Y:S02]  /*c510*/  @!P1 LDC.64 R30, c[0x0][0x380] ;  /* 0x0000e000ff1e9b82 */ /* 0x000e240000000a00 */
[----:B0-----:R-:W-:Y:S01]  /*c520*/  @!P1 IMAD.WIDE R34, R61, 0x4, R30 ;  /* 0x000000043d229825 */ /* 0x001fe200078e021e */
[----:B------:R-:W-:Y:S01]  /*c530*/  IADD3 R61, PT, PT, R0, R61, RZ ;  /* 0x0000003d003d7210 */ /* 0x000fe20007ffe0ff */
[----:B------:R-:W-:Y:S04]  /*c540*/  @!P0 LDS R30, [R39+0x4] ;  /* 0x00000400271e8984 */ /* 0x000fe80000000800 */
[----:B------:R-:W1:Y:S04]  /*c550*/  @!P0 LDS R31, [R41+0x4] ;  /* 0x00000400291f8984 */ /* 0x000e680000000800 */
[----:B------:R0:W-:Y:S01]  /*c560*/  @!P1 STG.E desc[UR8][R34.64], R63 ;  /* 0x0000003f22009986 */ /* 0x0001e2000c101908 */
[----:B------:R-:W-:-:S02]  /*c570*/  ISETP.GE.AND P1, PT, R32, UR4, PT ;  /* 0x0000000420007c0c */ /* 0x000fc4000bf26270 */
[----:B0-----:R-:W-:-:S11]  /*c580*/  VIMNMX R34, PT, PT, R38, R58, !PT ;  /* 0x0000003a26227248 */ /* 0x001fd60007fe0100 */
[----:B------:R-:W0:Y:S01]  /*c590*/  @!P1 LDC R63, c[0x3][0x4] ;  /* 0x00c00100ff3f9b82 */ /* 0x000e220000000800 */
[----:B-1----:R-:W-:-:S07]  /*c5a0*/  @!P0 FFMA R65, R31, R65, R30 ;  /* 0x000000411f418223 */ /* 0x002fce000000001e */
[----:B------:R-:W1:Y:S02]  /*c5b0*/  @!P0 LDC.64 R30, c[0x0][0x380] ;  /* 0x0000e000ff1e8b82 */ /* 0x000e640000000a00 */
[----:B-1----:R-:W-:Y:S01]  /*c5c0*/  @!P0 IMAD.WIDE R32, R61, 0x4, R30 ;  /* 0x000000043d208825 */ /* 0x002fe200078e021e */
[----:B------:R-:W-:Y:S01]  /*c5d0*/  IADD3 R61, PT, PT, R0, R61, RZ ;  /* 0x0000003d003d7210 */ /* 0x000fe20007ffe0ff */
[----:B------:R-:W-:Y:S04]  /*c5e0*/  @!P1 LDS R30, [R36+0x4] ;  /* 0x00000400241e9984 */ /* 0x000fe80000000800 */
        /* <DEDUP_REMOVED lines=71> */
[----:B------:R-:W-:Y:S01]  /*ca60*/  @!P1 STG.E desc[UR8][R34.64], R63 ;  /* 0x0000003f22009986 */ /* 0x000fe2000c101908 */
[----:B------:R-:W-:-:S13]  /*ca70*/  ISETP.GE.AND P1, PT, R32, UR4, PT ;  /* 0x0000000420007c0c */ /* 0x000fda000bf26270 */
        /* <DEDUP_REMOVED lines=9> */
[----:B------:R-:W-:-:S04]  /*cb10*/  IADD3 R58, PT, PT, R58, UR7, RZ ;  /* 0x000000073a3a7c10 */ /* 0x000fc8000fffe0ff */
[----:B-1----:R-:W-:-:S07]  /*cb20*/  VIMNMX R32, PT, PT, R5, R58, !PT ;  /* 0x0000003a05207248 */ /* 0x002fce0007fe0100 */
[----:B------:R-:W-:Y:S01]  /*cb30*/  @!P0 LDS R63, [R56+0x4] ;  /* 0x00000400383f8984 */ /* 0x000fe20000000800 */
[----:B------:R-:W-:Y:S02]  /*cb40*/  @!P0 IMAD.IADD R33, R0, 0x1, R61 ;  /* 0x0000000100218824 */ /* 0x000fe400078e023d */
[----:B0-----:R-:W-:Y:S02]  /*cb50*/  @!P1 FFMA R67, R31, R67, R30 ;  /* 0x000000431f439223 */ /* 0x001fe4000000001e */
[----:B------:R-:W0:Y:S02]  /*cb60*/  @!P1 LDC.64 R30, c[0x0][0x380] ;  /* 0x0000e000ff1e9b82 */ /* 0x000e240000000a00 */
[----:B0-----:R-:W-:Y:S02]  /*cb70*/  @!P1 IMAD.WIDE R34, R61, 0x4, R30 ;  /* 0x000000043d229825 */ /* 0x001fe400078e021e */
[----:B------:R-:W0:Y:S04]  /*cb80*/  @!P0 LDS R30, [R3+0x4] ;  /* 0x00000400031e8984 */ /* 0x000e280000000800 */
[----:B------:R-:W0:Y:S01]  /*cb90*/  @!P0 LDC R31, c[0x3][0x4] ;  /* 0x00c00100ff1f8b82 */ /* 0x000e220000000800 */
[----:B------:R-:W-:Y:S01]  /*cba0*/  @!P1 STG.E desc[UR8][R34.64], R67 ;  /* 0x0000004322009986 */ /* 0x000fe2000c101908 */
[----:B------:R-:W-:-:S13]  /*cbb0*/  ISETP.GE.AND P1, PT, R32, UR4, PT ;  /* 0x0000000420007c0c */ /* 0x000fda000bf26270 */
[----:B------:R-:W-:Y:S01]  /*cbc0*/  @!P1 LDS R34, [R55+0x8] ;  /* 0x0000080037229984 */ /* 0x000fe20000000800 */
[----:B------:R-:W1:Y:S01]  /*cbd0*/  @!P1 LDC R60, c[0x3][0x4] ;  /* 0x00c00100ff3c9b82 */ /* 0x000e620000000800 */
[----:B------:R-:W-:Y:S02]  /*cbe0*/  @!P1 IMAD R61, R58, UR4, R5 ;  /* 0x000000043a3d9c24 */ /* 0x000fe4000f8e0205 */
[----:B------:R-:W1:Y:S01]  /*cbf0*/  @!P1 LDS R35, [R57+0x8] ;  /* 0x0000080039239984 */ /* 0x000e620000000800 */
[----:B0-----:R-:W-:-:S04]  /*cc00*/  @!P0 FFMA R63, R30, R31, R63 ;  /* 0x0000001f1e3f8223 */ /* 0x001fc8000000003f */
[----:B------:R-:W0:Y:S01]  /*cc10*/  @!P0 LDC.64 R30, c[0x0][0x380] ;  /* 0x0000e000ff1e8b82 */ /* 0x000e220000000a00 */
[----:B-1----:R-:W-:Y:S01]  /*cc20*/  @!P1 FFMA R35, R35, R60, R34 ;  /* 0x0000003c23239223 */ /* 0x002fe20000000022 */
[----:B------:R-:W-:Y:S01]  /*cc30*/  VIMNMX R34, PT, PT, R59, R58, !PT ;  /* 0x0000003a3b227248 */ /* 0x000fe20007fe0100 */
[----:B0-----:R-:W-:-:S05]  /*cc40*/  @!P0 IMAD.WIDE R32, R33, 0x4, R30 ;  /* 0x0000000421208825 */ /* 0x001fca00078e021e */
[----:B------:R-:W0:Y:S01]  /*cc50*/  @!P1 LDC.64 R30, c[0x0][0x380] ;  /* 0x0000e000ff1e9b82 */ /* 0x000e220000000a00 */
[----:B------:R1:W-:Y:S01]  /*cc60*/  @!P0 STG.E desc[UR8][R32.64], R63 ;  /* 0x0000003f20008986 */ /* 0x0003e2000c101908 */
[----:B------:R-:W-:Y:S02]  /*cc70*/  ISETP.GE.AND P0, PT, R34, UR4, PT ;  /* 0x0000000422007c0c */ /* 0x000fe4000bf06270 */
[----:B------:R-:W-:-:S04]  /*cc80*/  VIADDMNMX R34, R59, R0, R58, !PT ;  /* 0x000000003b227246 */ /* 0x000fc8000780013a */
[----:B------:R-:W-:Y:S01]  /*cc90*/  ISETP.GE.AND P2, PT, R34, UR4, PT ;  /* 0x0000000422007c0c */ /* 0x000fe2000bf46270 */
[----:B0-----:R-:W-:-:S05]  /*cca0*/  @!P1 IMAD.WIDE R30, R61, 0x4, R30 ;  /* 0x000000043d1e9825 */ /* 0x001fca00078e021e */
[----:B------:R1:W-:Y:S01]  /*ccb0*/  @!P1 STG.E desc[UR8][R30.64], R35 ;  /* 0x000000231e009986 */ /* 0x0003e2000c101908 */
[----:B------:R-:W-:Y:S06]  /*ccc0*/  @P0 BRA `(.L_x_4284) ;  /* 0x0000000000240947 */ /* 0x000fec0003800000 */
[----:B-1----:R-:W-:Y:S01]  /*ccd0*/  LDS R32, [R52+0xc] ;  /* 0x00000c0034207984 */ /* 0x002fe20000000800 */
        /* <DEDUP_REMOVED lines=8> */
.L_x_4284:
[----:B------:R-:W-:Y:S05]  /*cd60*/  BSYNC.RECONVERGENT B1 ;  /* 0x0000000000017941 */ /* 0x000fea0003800200 */
.L_x_4283:
[----:B-1----:R-:W-:Y:S01]  /*cd70*/  @!P2 LDS R32, [R49+0x8] ;  /* 0x000008003120a984 */ /* 0x002fe20000000800 */
        /* <DEDUP_REMOVED lines=31> */
[----:B0-----:R-:W-:Y:S02]  /*cf70*/  @!P1 IMAD.WIDE R34, R61, 0x4, R30 ;  /* 0x000000043d229825 */ /* 0x001fe400078e021e */
[----:B------:R-:W-:Y:S02]  /*cf80*/  @!P0 LDS R30, [R39+0x8] ;  /* 0x00000800271e8984 */ /* 0x000fe40000000800 */
[----:B------:R-:W-:Y:S02]  /*cf90*/  IMAD.IADD R61, R0, 0x1, R61 ;  /* 0x00000001003d7824 */ /* 0x000fe400078e023d */
        /* <DEDUP_REMOVED lines=95> */
[----:B------:R-:W-:Y:S01]  /*d590*/  @!P0 IADD3 R33, PT, PT, R0, R61, RZ ;  /* 0x0000003d00218210 */ /* 0x000fe20007ffe0ff */
        /* <DEDUP_REMOVED lines=28> */
[----:B------:R-:W1:Y:S03]  /*d760*/  LDS R33, [R53+0x10] ;  /* 0x0000100035217984 */ /* 0x000e660000000800 */
[----:B------:R-:W-:-:S04]  /*d770*/  IMAD.IADD R35, R0, 0x1, R35 ;  /* 0x0000000100237824 */ /* 0x000fc800078e0223 */
[----:B0-----:R-:W-:-:S04]  /*d780*/  IMAD.WIDE R30, R35, 0x4, R30 ;  /* 0x00000004231e7825 */ /* 0x001fc800078e021e */
[----:B-1----:R-:W-:-:S05]  /*d790*/  FFMA R33, R33, UR5, R32 ;  /* 0x0000000521217c23 */ /* 0x002fca0008000020 */
[----:B------:R0:W-:Y:S02]  /*d7a0*/  STG.E desc[UR8][R30.64], R33 ;  /* 0x000000211e007986 */ /* 0x0001e4000c101908 */
.L_x_4286:
[----:B------:R-:W-:Y:S05]  /*d7b0*/  BSYNC.RECONVERGENT B1 ;  /* 0x0000000000017941 */ /* 0x000fea0003800200 */
.L_x_4285:
        /* <DEDUP_REMOVED lines=164> */
.L_x_4288:
[----:B------:R-:W-:Y:S05]  /*e200*/  BSYNC.RECONVERGENT B1 ;  /* 0x0000000000017941 */ /* 0x000fea0003800200 */
.L_x_4287:
        /* <DEDUP_REMOVED lines=9> */
[----:B------:R-:W-:Y:S02]  /*e2a0*/  IADD3 R33, PT, PT, R0, R33, R0 ;  /* 0x0000002100217210 */ /* 0x000fe40007ffe000 */
[----:B------:R-:W-:-:S03]  /*e2b0*/  VIMNMX R32, PT, PT, R45, R58, !PT ;  /* 0x0000003a2d207248 */ /* 0x000fc60007fe0100 */
[----:B0-----:R-:W-:Y:S01]  /*e2c0*/  @!P2 IMAD.WIDE R34, R33, 0x4, R30 ;  /* 0x000000042122a825 */ /* 0x001fe200078e021e */
[----:B------:R-:W-:-:S03]  /*e2d0*/  ISETP.GE.AND P1, PT, R32, UR4, PT ;  /* 0x0000000420007c0c */ /* 0x000fc6000bf26270 */
[----:B------:R-:W-:Y:S01]  /*e2e0*/  IMAD.IADD R61, R0, 0x1, R33 ;  /* 0x00000001003d7824 */ /* 0x000fe200078e0221 */
        /* <DEDUP_REMOVED lines=112> */
[C---:B------:R-:W-:Y:S01]  /*e9f0*/  ISETP.GE.AND P0, PT, R58.reuse, UR4, PT ;  /* 0x000000043a007c0c */ /* 0x040fe2000bf06270 */
[----:B------:R-:W-:-:S05]  /*ea00*/  VIADD R58, R58, UR7 ;  /* 0x000000073a3a7c36 */ /* 0x000fca0008000000 */
        /* <DEDUP_REMOVED lines=36> */
.L_x_4290:
[----:B------:R-:W-:Y:S05]  /*ec50*/  BSYNC.RECONVERGENT B1 ;  /* 0x0000000000017941 */ /* 0x000fea0003800200 */
.L_x_4289:
        /* <DEDUP_REMOVED lines=164> */
.L_x_4292:
[----:B------:R-:W-:Y:S05]  /*f6a0*/  BSYNC.RECONVERGENT B1 ;  /* 0x0000000000017941 */ /* 0x000fea0003800200 */
.L_x_4291:
        /* <DEDUP_REMOVED lines=164> */
.L_x_4294:
[----:B------:R-:W-:Y:S05]  /*100f0*/  BSYNC.RECONVERGENT B1 ;  /* 0x0000000000017941 */ /* 0x000fea0003800200 */
.L_x_4293:
        /* <DEDUP_REMOVED lines=164> */
.L_x_4296:
[----:B------:R-:W-:Y:S05]  /*10b40*/  BSYNC.RECONVERGENT B1 ;  /* 0x0000000000017941 */ /* 0x000fea0003800200 */
.L_x_4295:
        /* <DEDUP_REMOVED lines=164> */
.L_x_4298:
[----:B------:R-:W-:Y:S05]  /*11590*/  BSYNC.RECONVERGENT B1 ;  /* 0x0000000000017941 */ /* 0x000fea0003800200 */
.L_x_4297:
        /* <DEDUP_REMOVED lines=164> */
.L_x_4300:
[----:B------:R-:W-:Y:S05]  /*11fe0*/  BSYNC.RECONVERGENT B1 ;  /* 0x0000000000017941 */ /* 0x000fea0003800200 */
.L_x_4299:
        /* <DEDUP_REMOVED lines=164> */
.L_x_4302:
[----:B------:R-:W-:Y:S05]  /*12a30*/  BSYNC.RECONVERGENT B1 ;  /* 0x0000000000017941 */ /* 0x000fea0003800200 */
.L_x_4301:
        /* <DEDUP_REMOVED lines=164> */
.L_x_4304:
[----:B------:R-:W-:Y:S05]  /*13480*/  BSYNC.RECONVERGENT B1 ;  /* 0x0000000000017941 */ /* 0x000fea0003800200 */
.L_x_4303:
        /* <DEDUP_REMOVED lines=164> */
.L_x_4306:
[----:B------:R-:W-:Y:S05]  /*13ed0*/  BSYNC.RECONVERGENT B1 ;  /* 0x0000000000017941 */ /* 0x000fea0003800200 */
.L_x_4305:
        /* <DEDUP_REMOVED lines=164> */
.L_x_4308:
[----:B------:R-:W-:Y:S05]  /*14920*/  BSYNC.RECONVERGENT B1 ;  /* 0x0000000000017941 */ /* 0x000fea0003800200 */
.L_x_4307:
[----:B-1----:R-:W-:Y:S01]  /*14930*/  @!P2 LDS R32, [R49+0x38] ;  /* 0x000038003120a984 */ /* 0x002fe20000000800 */
[----:B------:R-:W1:Y:S01]  /*14940*/  LDCU UR5, c[0x3][0x4] ;  /* 0x00c00080ff0577ac */ /* 0x000e620008000800 */
[----:B0-----:R-:W0:Y:S01]  /*14950*/  LDC.64 R30, c[0x0][0x380] ;  /* 0x0000e000ff1e7b82 */ /* 0x001e220000000a00 */
[----:B------:R-:W-:Y:S01]  /*14960*/  IMAD R33, R58, UR4, R5 ;  /* 0x000000043a217c24 */ /* 0x000fe2000f8e0205 */
[----:B------:R-:W1:Y:S01]  /*14970*/  @!P2 LDS R35, [R48+0x38] ;  /* 0x000038003023a984 */ /* 0x000e620000000800 */
[----:B------:R-:W-:Y:S02]  /*14980*/  ISETP.GE.AND P1, PT, R5, UR4, PT ;  /* 0x0000000405007c0c */ /* 0x000fe4000bf26270 */
[----:B------:R-:W-:Y:S02]  /*14990*/  ISETP.GE.AND P4, PT, R51, UR4, PT ;  /* 0x0000000433007c0c */ /* 0x000fe4000bf86270 */
[----:B------:R-:W-:Y:S01]  /*149a0*/  IADD3 R33, PT, PT, R0, R33, R0 ;  /* 0x0000002100217210 */ /* 0x000fe20007ffe000 */
[----:B------:R-:W2:Y:S01]  /*149b0*/  S2UR UR6, SR_CTAID.Y ;  /* 0x00000000000679c3 */ /* 0x000ea20000002600 */
[----:B------:R-:W-:-:S02]  /*149c0*/  ISETP.GE.AND P6, PT, R50, UR4, PT ;  /* 0x0000000432007c0c */ /* 0x000fc4000bfc6270 */
[----:B------:R-:W-:Y:S02]  /*149d0*/  IADD3 R61, PT, PT, R0, R33, RZ ;  /* 0x00000021003d7210 */ /* 0x000fe40007ffe0ff */
[----:B------:R-:W-:Y:S02]  /*149e0*/  ISETP.GE.AND P5, PT, R45, UR4, PT ;  /* 0x000000042d007c0c */ /* 0x000fe4000bfa6270 */
[----:B------:R-:W-:Y:S01]  /*149f0*/  ISETP.GE.AND P3, PT, R44, UR4, PT ;  /* 0x000000042c007c0c */ /* 0x000fe2000bf66270 */
[----:B------:R-:W-:Y:S04]  /*14a00*/  @!P1 LDS R55, [R55+0x3c] ;  /* 0x00003c0037379984 */ /* 0x000fe80000000800 */
[----:B------:R-:W-:Y:S04]  /*14a10*/  @!P4 LDS R49, [R49+0x3c] ;  /* 0x00003c003131c984 */ /* 0x000fe80000000800 */
[----:B------:R-:W-:Y:S01]  /*14a20*/  @!P4 LDS R48, [R48+0x3c] ;  /* 0x00003c003030c984 */ /* 0x000fe20000000800 */
[----:B-1----:R-:W-:Y:S01]  /*14a30*/  @!P2 FFMA R63, R35, UR5, R32 ;  /* 0x00000005233fac23 */ /* 0x002fe20008000020 */
[----:B------:R-:W-:Y:S01]  /*14a40*/  VIMNMX R32, PT, PT, R50, R58, !PT ;  /* 0x0000003a32207248 */ /* 0x000fe20007fe0100 */
[----:B0-----:R-:W-:Y:S01]  /*14a50*/  @!P2 IMAD.WIDE R34, R33, 0x4, R30 ;  /* 0x000000042122a825 */ /* 0x001fe200078e021e */
[----:B------:R-:W0:Y:S02]  /*14a60*/  @!P6 LDC R50, c[0x3][0x4] ;  /* 0x00c00100ff32eb82 */ /* 0x000e240000000800 */
[----:B------:R-:W-:-:S02]  /*14a70*/  ISETP.GE.AND P0, PT, R32, UR4, PT ;  /* 0x0000000420007c0c */ /* 0x000fc4000bf06270 */
[----:B------:R-:W-:Y:S01]  /*14a80*/  @!P2 STG.E desc[UR8][R34.64], R63 ;  /* 0x0000003f2200a986 */ /* 0x000fe2000c101908 */
[----:B------:R-:W-:-:S10]  /*14a90*/  ISETP.GE.AND P2, PT, R58, UR4, PT ;  /* 0x000000043a007c0c */ /* 0x000fd4000bf46270 */
[----:B------:R-:W-:Y:S01]  /*14aa0*/  @!P0 LDS R32, [R47+0x38] ;  /* 0x000038002f208984 */ /* 0x000fe20000000800 */
[----:B------:R-:W1:Y:S03]  /*14ab0*/  @!P0 LDC R60, c[0x3][0x4] ;  /* 0x00c00100ff3c8b82 */ /* 0x000e660000000800 */
[----:B------:R-:W1:Y:S04]  /*14ac0*/  @!P0 LDS R65, [R46+0x38] ;  /* 0x000038002e418984 */ /* 0x000e680000000800 */
[----:B------:R-:W-:Y:S04]  /*14ad0*/  @!P6 LDS R47, [R47+0x3c] ;  /* 0x00003c002f2fe984 */ /* 0x000fe80000000800 */
[----:B------:R-:W0:Y:S01]  /*14ae0*/  @!P6 LDS R46, [R46+0x3c] ;  /* 0x00003c002e2ee984 */ /* 0x000e220000000800 */
[----:B-1----:R-:W-:Y:S01]  /*14af0*/  @!P0 FFMA R65, R65, R60, R32 ;  /* 0x0000003c41418223 */ /* 0x002fe20000000020 */
[----:B------:R-:W-:Y:S01]  /*14b00*/  @!P0 IMAD.WIDE R32, R61, 0x4, R30 ;  /* 0x000000043d208825 */ /* 0x000fe200078e021e */
[----:B------:R-:W-:-:S02]  /*14b10*/  VIMNMX R60, PT, PT, R45, R58, !PT ;  /* 0x0000003a2d3c7248 */ /* 0x000fc40007fe0100 */
[----:B------:R-:W-:Y:S02]  /*14b20*/  IADD3 R61, PT, PT, R0, R61, RZ ;  /* 0x0000003d003d7210 */ /* 0x000fe40007ffe0ff */
[----:B------:R-:W-:Y:S01]  /*14b30*/  @!P0 STG.E desc[UR8][R32.64], R65 ;  /* 0x0000004120008986 */ /* 0x000fe2000c101908 */
[----:B------:R-:W-:Y:S01]  /*14b40*/  ISETP.GE.AND P0, PT, R60, UR4, PT ;  /* 0x000000043c007c0c */ /* 0x000fe2000bf06270 */
[----:B0-----:R-:W-:Y:S01]  /*14b50*/  @!P6 FFMA R47, R46, R50, R47 ;  /* 0x000000322e2fe223 */ /* 0x001fe2000000002f */
[----:B------:R-:W-:Y:S02]  /*14b60*/  VIMNMX R60, PT, PT, R44, R58, !PT ;  /* 0x0000003a2c3c7248 */ /* 0x000fe40007fe0100 */
[----:B------:R-:W-:Y:S09]  /*14b70*/  @!P3 LDS R44, [R41+0x3c] ;  /* 0x00003c00292cb984 */ /* 0x000ff20000000800 */
[----:B------:R-:W-:Y:S01]  /*14b80*/  @!P0 LDS R34, [R42+0x38] ;  /* 0x000038002a228984 */ /* 0x000fe20000000800 */
[----:B------:R-:W0:Y:S03]  /*14b90*/  @!P0 LDC R63, c[0x3][0x4] ;  /* 0x00c00100ff3f8b82 */ /* 0x000e260000000800 */
[----:B------:R-:W0:Y:S04]  /*14ba0*/  @!P0 LDS R35, [R43+0x38] ;  /* 0x000038002b238984 */ /* 0x000e280000000800 */
[----:B------:R-:W-:Y:S04]  /*14bb0*/  @!P5 LDS R42, [R42+0x3c] ;  /* 0x00003c002a2ad984 */ /* 0x000fe80000000800 */
[----:B------:R-:W-:Y:S01]  /*14bc0*/  @!P5 LDS R43, [R43+0x3c] ;  /* 0x00003c002b2bd984 */ /* 0x000fe20000000800 */
[----:B0-----:R-:W-:Y:S01]  /*14bd0*/  @!P0 FFMA R63, R35, R63, R34 ;  /* 0x0000003f233f8223 */ /* 0x001fe20000000022 */
[----:B------:R-:W-:-:S04]  /*14be0*/  @!P0 IMAD.WIDE R34, R61, 0x4, R30 ;  /* 0x000000043d228825 */ /* 0x000fc800078e021e */
[----:B------:R-:W-:Y:S01]  /*14bf0*/  IMAD.IADD R61, R0, 0x1, R61 ;  /* 0x00000001003d7824 */ /* 0x000fe200078e023d */
[----:B------:R-:W-:Y:S01]  /*14c00*/  @!P0 STG.E desc[UR8][R34.64], R63 ;  /* 0x0000003f22008986 */ /* 0x000fe2000c101908 */
[----:B------:R-:W-:Y:S02]  /*14c10*/  ISETP.GE.AND P0, PT, R60, UR4, PT ;  /* 0x000000043c007c0c */ /* 0x000fe4000bf06270 */
[----:B------:R-:W-:-:S11]  /*14c20*/  VIMNMX R60, PT, PT, R40, R58, !PT ;  /* 0x0000003a283c7248 */ /* 0x000fd60007fe0100 */
[----:B------:R-:W-:Y:S01]  /*14c30*/  @!P0 LDS R32, [R39+0x38] ;  /* 0x0000380027208984 */ /* 0x000fe20000000800 */
[----:B------:R-:W0:Y:S03]  /*14c40*/  @!P0 LDC R65, c[0x3][0x4] ;  /* 0x00c00100ff418b82 */ /* 0x000e260000000800 */
[----:B------:R-:W0:Y:S04]  /*14c50*/  @!P0 LDS R33, [R41+0x38] ;  /* 0x0000380029218984 */ /* 0x000e280000000800 */
[----:B------:R-:W-:Y:S01]  /*14c60*/  @!P3 LDS R39, [R39+0x3c] ;  /* 0x00003c002727b984 */ /* 0x000fe20000000800 */
[----:B0-----:R-:W-:Y:S01]  /*14c70*/  @!P0 FFMA R65, R33, R65, R32 ;  /* 0x0000004121418223 */ /* 0x001fe20000000020 */
[----:B------:R-:W-:Y:S01]  /*14c80*/  @!P0 IMAD.WIDE R32, R61, 0x4, R30 ;  /* 0x000000043d208825 */ /* 0x000fe200078e021e */
[----:B------:R-:W-:-:S04]  /*14c90*/  IADD3 R61, PT, PT, R0, R61, RZ ;  /* 0x0000003d003d7210 */ /* 0x000fc80007ffe0ff */
[----:B------:R-:W-:Y:S01]  /*14ca0*/  @!P0 STG.E desc[UR8][R32.64], R65 ;  /* 0x0000004120008986 */ /* 0x000fe2000c101908 */
[----:B------:R-:W-:Y:S02]  /*14cb0*/  ISETP.GE.AND P0, PT, R60, UR4, PT ;  /* 0x000000043c007c0c */ /* 0x000fe4000bf06270 */
[----:B------:R-:W-:-:S11]  /*14cc0*/  VIMNMX R60, PT, PT, R38, R58, !PT ;  /* 0x0000003a263c7248 */ /* 0x000fd60007fe0100 */
[----:B------:R-:W-:Y:S01]  /*14cd0*/  @!P0 LDS R34, [R36+0x38] ;  /* 0x0000380024228984 */ /* 0x000fe20000000800 */
[----:B------:R-:W0:Y:S03]  /*14ce0*/  @!P0 LDC R63, c[0x3][0x4] ;  /* 0x00c00100ff3f8b82 */ /* 0x000e260000000800 */
[----:B------:R-:W0:Y:S02]  /*14cf0*/  @!P0 LDS R35, [R37+0x38] ;  /* 0x0000380025238984 */ /* 0x000e240000000800 */
        /* <DEDUP_REMOVED lines=59> */
[----:B------:R-:W-:Y:S02]  /*150b0*/  VIMNMX R60, PT, PT, R10, R58, !PT ;  /* 0x0000003a0a3c7248 */ /* 0x000fe40007fe0100 */
[----:B------:R-:W0:Y:S09]  /*150c0*/  @!P1 LDC R58, c[0x3][0x4] ;  /* 0x00c00100ff3a9b82 */ /* 0x000e320000000800 */
[----:B------:R-:W-:Y:S01]  /*150d0*/  @!P0 LDS R32, [R11+0x38] ;  /* 0x000038000b208984 */ /* 0x000fe20000000800 */
[----:B------:R-:W1:Y:S03]  /*150e0*/  @!P0 LDC R65, c[0x3][0x4] ;  /* 0x00c00100ff418b82 */ /* 0x000e660000000800 */
[----:B------:R-:W1:Y:S02]  /*150f0*/  @!P0 LDS R33, [R9+0x38] ;  /* 0x0000380009218984 */ /* 0x000e640000000800 */
[----:B-1----:R-:W-:Y:S01]  /*15100*/  @!P0 FFMA R65, R33, R65, R32 ;  /* 0x0000004121418223 */ /* 0x002fe20000000020 */
[----:B------:R-:W-:Y:S01]  /*15110*/  @!P0 IMAD.WIDE R32, R61, 0x4, R30 ;  /* 0x000000043d208825 */ /* 0x000fe200078e021e */
[----:B------:R-:W-:-:S04]  /*15120*/  IADD3 R61, PT, PT, R0, R61, RZ ;  /* 0x0000003d003d7210 */ /* 0x000fc80007ffe0ff */
[----:B------:R1:W-:Y:S01]  /*15130*/  @!P0 STG.E desc[UR8][R32.64], R65 ;  /* 0x0000004120008986 */ /* 0x0003e2000c101908 */
[----:B------:R-:W-:-:S03]  /*15140*/  ISETP.GE.AND P0, PT, R60, UR4, PT ;  /* 0x000000043c007c0c */ /* 0x000fc6000bf06270 */
[----:B------:R-:W-:Y:S04]  /*15150*/  @!P2 LDS R32, [R56+0x38] ;  /* 0x000038003820a984 */ /* 0x000fe80000000800 */
[----:B------:R-:W3:Y:S01]  /*15160*/  @!P2 LDS R33, [R3+0x38] ;  /* 0x000038000321a984 */ /* 0x000ee20000000800 */
[----:B------:R-:W2:Y:S01]  /*15170*/  S2R R60, SR_TID.Y ;  /* 0x00000000003c7919 */ /* 0x000ea20000002200 */
[----:B-1----:R-:W3:Y:S04]  /*15180*/  @!P2 LDC R65, c[0x3][0x4] ;  /* 0x00c00100ff41ab82 */ /* 0x002ee80000000800 */
[----:B------:R-:W-:Y:S04]  /*15190*/  @!P0 LDS R34, [R8+0x38] ;  /* 0x0000380008228984 */ /* 0x000fe80000000800 */
[----:B------:R-:W1:Y:S01]  /*151a0*/  @!P0 LDS R35, [R7+0x38] ;  /* 0x0000380007238984 */ /* 0x000e620000000800 */
[----:B------:R-:W1:Y:S03]  /*151b0*/  @!P0 LDC R63, c[0x3][0x4] ;  /* 0x00c00100ff3f8b82 */ /* 0x000e660000000800 */
[----:B------:R-:W-:Y:S04]  /*151c0*/  LDS R56, [R56+0x3c] ;  /* 0x00003c0038387984 */ /* 0x000fe80000000800 */
[----:B------:R-:W4:Y:S01]  /*151d0*/  LDS R3, [R3+0x3c] ;  /* 0x00003c0003037984 */ /* 0x000f220000000800 */
[----:B---3--:R-:W-:Y:S01]  /*151e0*/  @!P2 FFMA R65, R33, R65, R32 ;  /* 0x000000412141a223 */ /* 0x008fe20000000020 */
[----:B------:R-:W-:-:S05]  /*151f0*/  @!P2 IADD3 R33, PT, PT, R0, R61, RZ ;  /* 0x0000003d0021a210 */ /* 0x000fca0007ffe0ff */
[----:B------:R-:W-:-:S04]  /*15200*/  @!P2 IMAD.WIDE R32, R33, 0x4, R30 ;  /* 0x000000042120a825 */ /* 0x000fc800078e021e */
[----:B-1----:R-:W-:Y:S01]  /*15210*/  @!P0 FFMA R63, R35, R63, R34 ;  /* 0x0000003f233f8223 */ /* 0x002fe20000000022 */
[----:B------:R-:W-:-:S05]  /*15220*/  @!P0 IMAD.WIDE R34, R61, 0x4, R30 ;  /* 0x000000043d228825 */ /* 0x000fca00078e021e */
[----:B------:R1:W-:Y:S01]  /*15230*/  @!P0 STG.E desc[UR8][R34.64], R63 ;  /* 0x0000003f22008986 */ /* 0x0003e2000c101908 */
[----:B------:R-:W-:Y:S01]  /*15240*/  ISETP.GE.AND P0, PT, R59, UR4, PT ;  /* 0x000000043b007c0c */ /* 0x000fe2000bf06270 */
[----:B----4-:R-:W-:Y:S02]  /*15250*/  FFMA R3, R3, UR5, R56 ;  /* 0x0000000503037c23 */ /* 0x010fe40008000038 */
[----:B------:R-:W0:Y:S04]  /*15260*/  @!P1 LDS R34, [R57+0x3c] ;  /* 0x00003c0039229984 */ /* 0x000e280000000800 */
[----:B------:R3:W-:Y:S01]  /*15270*/  @!P2 STG.E desc[UR8][R32.64], R65 ;  /* 0x000000412000a986 */ /* 0x0007e2000c101908 */
[----:B------:R-:W-:Y:S01]  /*15280*/  ISETP.GE.AND P2, PT, R40, UR4, PT ;  /* 0x0000000428007c0c */ /* 0x000fe2000bf46270 */
[----:B-1----:R-:W2:Y:S04]  /*15290*/  LDC R35, c[0x0][0x364] ;  /* 0x0000d900ff237b82 */ /* 0x002ea80000000800 */
[----:B------:R-:W-:Y:S04]  /*152a0*/  @!P0 LDS R52, [R52+0x40] ;  /* 0x0000400034348984 */ /* 0x000fe80000000800 */
[----:B------:R-:W1:Y:S04]  /*152b0*/  @!P0 LDS R53, [R53+0x40] ;  /* 0x0000400035358984 */ /* 0x000e680000000800 */
[----:B------:R4:W-:Y:S01]  /*152c0*/  @!P2 LDS R51, [R37+0x3c] ;  /* 0x00003c002533a984 */ /* 0x0009e20000000800 */
[----:B--2---:R-:W-:Y:S01]  /*152d0*/  IMAD R35, R35, UR6, R60 ;  /* 0x0000000623237c24 */ /* 0x004fe2000f8e023c */
[----:B------:R-:W-:-:S05]  /*152e0*/  MOV R60, UR7 ;  /* 0x00000007003c7c02 */ /* 0x000fca0008000f00 */
[----:B---3--:R-:W-:Y:S02]  /*152f0*/  IMAD R32, R60, 0xf, R35 ;  /* 0x0000000f3c207824 */ /* 0x008fe400078e0223 */
[----:B0-----:R-:W-:Y:S02]  /*15300*/  @!P1 FFMA R55, R34, R58, R55 ;  /* 0x0000003a22379223 */ /* 0x001fe40000000037 */
[----:B------:R-:W-:Y:S01]  /*15310*/  IMAD R35, R32, UR4, R5 ;  /* 0x0000000420237c24 */ /* 0x000fe2000f8e0205 */
[----:B------:R-:W1:Y:S03]  /*15320*/  @!P0 LDC R34, c[0x3][0x4] ;  /* 0x00c00100ff228b82 */ /* 0x000e660000000800 */
[----:B------:R-:W-:-:S04]  /*15330*/  @!P1 IMAD.WIDE R32, R35, 0x4, R30 ;  /* 0x0000000423209825 */ /* 0x000fc800078e021e */
[----:B------:R-:W-:Y:S01]  /*15340*/  IMAD.IADD R35, R0, 0x1, R35 ;  /* 0x0000000100237824 */ /* 0x000fe200078e0223 */
[----:B------:R0:W-:Y:S01]  /*15350*/  @!P1 STG.E desc[UR8][R32.64], R55 ;  /* 0x0000003720009986 */ /* 0x0001e2000c101908 */
[----:B------:R-:W-:Y:S01]  /*15360*/  ISETP.GE.AND P1, PT, R38, UR4, PT ;  /* 0x0000000426007c0c */ /* 0x000fe2000bf26270 */
[----:B------:R-:W2:Y:S02]  /*15370*/  @!P4 LDC R58, c[0x3][0x4] ;  /* 0x00c00100ff3acb82 */ /* 0x000ea40000000800 */
[----:B------:R3:W5:Y:S01]  /*15380*/  @!P2 LDS R38, [R36+0x3c] ;  /* 0x00003c002426a984 */ /* 0x0007620000000800 */
[----:B------:R-:W-:-:S04]  /*15390*/  IADD3 R57, PT, PT, R0, R35, RZ ;  /* 0x0000002300397210 */ /* 0x000fc80007ffe0ff */
[----:B----4-:R-:W-:Y:S01]  /*153a0*/  IADD3 R37, PT, PT, R0, R57, RZ ;  /* 0x0000003900257210 */ /* 0x010fe20007ffe0ff */
[----:B0-----:R-:W0:Y:S01]  /*153b0*/  @!P5 LDC R55, c[0x3][0x4] ;  /* 0x00c00100ff37db82 */ /* 0x001e220000000800 */
[----:B------:R-:W-:-:S03]  /*153c0*/  @!P4 IMAD.WIDE R32, R57, 0x4, R30 ;  /* 0x000000043920c825 */ /* 0x000fc600078e021e */
[----:B------:R-:W-:Y:S01]  /*153d0*/  @!P1 LDS R40, [R28+0x3c] ;  /* 0x00003c001c289984 */ /* 0x000fe20000000800 */
[----:B-1----:R-:W-:Y:S01]  /*153e0*/  @!P0 FFMA R53, R53, R34, R52 ;  /* 0x0000002235358223 */ /* 0x002fe20000000034 */
[----:B------:R-:W-:Y:S02]  /*153f0*/  @!P0 IMAD.WIDE R34, R35, 0x4, R30 ;  /* 0x0000000423228825 */ /* 0x000fe400078e021e */
[----:B------:R1:W4:Y:S01]  /*15400*/  @!P1 LDS R45, [R27+0x3c] ;  /* 0x00003c001b2d9984 */ /* 0x0003220000000800 */
[----:B------:R-:W5:Y:S03]  /*15410*/  @!P3 LDC R52, c[0x3][0x4] ;  /* 0x00c00100ff34bb82 */ /* 0x000f660000000800 */
[----:B------:R-:W-:Y:S01]  /*15420*/  @!P0 STG.E desc[UR8][R34.64], R53 ;  /* 0x0000003522008986 */ /* 0x000fe2000c101908 */
[----:B------:R-:W-:Y:S02]  /*15430*/  ISETP.GE.AND P0, PT, R29, UR4, PT ;  /* 0x000000041d007c0c */ /* 0x000fe4000bf06270 */
[----:B------:R-:W-:Y:S01]  /*15440*/  IADD3 R29, PT, PT, R0, R37, RZ ;  /* 0x00000025001d7210 */ /* 0x000fe20007ffe0ff */
[----:B--2---:R-:W-:Y:S01]  /*15450*/  @!P4 FFMA R49, R48, R58, R49 ;  /* 0x0000003a3031c223 */ /* 0x004fe20000000031 */
[----:B---3--:R-:W-:Y:S01]  /*15460*/  @!P6 IMAD.WIDE R36, R37, 0x4, R30 ;  /* 0x000000042524e825 */ /* 0x008fe200078e021e */
[----:B------:R-:W2:Y:S01]  /*15470*/  @!P2 LDC R48, c[0x3][0x4] ;  /* 0x00c00100ff30ab82 */ /* 0x000ea20000000800 */
[----:B-1----:R-:W-:-:S02]  /*15480*/  IADD3 R27, PT, PT, R0, R29, RZ ;  /* 0x0000001d001b7210 */ /* 0x002fc40007ffe0ff */
[----:B------:R1:W-:Y:S01]  /*15490*/  @!P4 STG.E desc[UR8][R32.64], R49 ;  /* 0x000000312000c986 */ /* 0x0003e2000c101908 */
[----:B------:R-:W-:Y:S01]  /*154a0*/  @!P5 IMAD.WIDE R28, R29, 0x4, R30 ;  /* 0x000000041d1cd825 */ /* 0x000fe200078e021e */
[----:B------:R-:W-:Y:S02]  /*154b0*/  ISETP.GE.AND P4, PT, R26, UR4, PT ;  /* 0x000000041a007c0c */ /* 0x000fe4000bf86270 */
[----:B------:R-:W-:Y:S01]  /*154c0*/  @!P6 STG.E desc[UR8][R36.64], R47 ;  /* 0x0000002f2400e986 */ /* 0x000fe2000c101908 */
[----:B------:R-:W4:Y:S01]  /*154d0*/  @!P1 LDC R41, c[0x3][0x4] ;  /* 0x00c00100ff299b82 */ /* 0x000f220000000800 */
[----:B0-----:R-:W-:Y:S01]  /*154e0*/  @!P5 FFMA R43, R43, R55, R42 ;  /* 0x000000372b2bd223 */ /* 0x001fe2000000002a */
[----:B------:R-:W-:Y:S01]  /*154f0*/  ISETP.GE.AND P6, PT, R23, UR4, PT ;  /* 0x0000000417007c0c */ /* 0x000fe2000bfc6270 */
[----:B------:R-:W-:Y:S02]  /*15500*/  IMAD.IADD R23, R0, 0x1, R27 ;  /* 0x0000000100177824 */ /* 0x000fe400078e021b */
[----:B------:R-:W-:Y:S01]  /*15510*/  @!P3 IMAD.WIDE R26, R27, 0x4, R30 ;  /* 0x000000041b1ab825 */ /* 0x000fe200078e021e */
[----:B------:R-:W-:Y:S01]  /*15520*/  @!P5 STG.E desc[UR8][R28.64], R43 ;  /* 0x0000002b1c00d986 */ /* 0x000fe2000c101908 */
[----:B------:R-:W-:-:S02]  /*15530*/  ISETP.GE.AND P5, PT, R19, UR4, PT ;  /* 0x0000000413007c0c */ /* 0x000fc4000bfa6270 */
[----:B-----5:R-:W-:Y:S01]  /*15540*/  @!P3 FFMA R39, R44, R52, R39 ;  /* 0x000000342c27b223 */ /* 0x020fe20000000027 */
[----:B------:R-:W-:Y:S01]  /*15550*/  IADD3 R19, PT, PT, R0, R23, RZ ;  /* 0x0000001700137210 */ /* 0x000fe20007ffe0ff */
[--C-:B-1----:R-:W-:Y:S01]  /*15560*/  @!P2 IMAD.WIDE R32, R23, 0x4, R30.reuse ;  /* 0x000000041720a825 */ /* 0x102fe200078e021e */
[----:B------:R-:W-:Y:S03]  /*15570*/  @!P4 LDS R36, [R22+0x3c] ;  /* 0x00003c001624c984 */ /* 0x000fe60000000800 */
[----:B------:R-:W-:Y:S01]  /*15580*/  @!P1 IMAD.WIDE R34, R19, 0x4, R30 ;  /* 0x0000000413229825 */ /* 0x000fe200078e021e */
[----:B------:R-:W-:Y:S03]  /*15590*/  @!P3 STG.E desc[UR8][R26.64], R39 ;  /* 0x000000271a00b986 */ /* 0x000fe6000c101908 */
[----:B--2---:R-:W-:Y:S01]  /*155a0*/  @!P2 FFMA R51, R51, R48, R38 ;  /* 0x000000303333a223 */ /* 0x004fe20000000026 */
[----:B------:R-:W-:-:S02]  /*155b0*/  ISETP.GE.AND P3, PT, R15, UR4, PT ;  /* 0x000000040f007c0c */ /* 0x000fc4000bf66270 */
[----:B------:R-:W-:Y:S01]  /*155c0*/  @!P0 LDS R15, [R24+0x3c] ;  /* 0x00003c00180f8984 */ /* 0x000fe20000000800 */
[----:B------:R-:W-:-:S03]  /*155d0*/  IADD3 R19, PT, PT, R0, R19, RZ ;  /* 0x0000001300137210 */ /* 0x000fc60007ffe0ff */
[----:B------:R0:W-:Y:S01]  /*155e0*/  @!P2 STG.E desc[UR8][R32.64], R51 ;  /* 0x000000332000a986 */ /* 0x0001e2000c101908 */
[----:B----4-:R-:W-:Y:S01]  /*155f0*/  @!P1 FFMA R41, R45, R41, R40 ;  /* 0x000000292d299223 */ /* 0x010fe20000000028 */
[----:B------:R-:W-:Y:S02]  /*15600*/  ISETP.GE.AND P2, PT, R12, UR4, PT ;  /* 0x000000040c007c0c */ /* 0x000fe4000bf46270 */
[----:B------:R-:W-:Y:S03]  /*15610*/  @!P0 LDS R12, [R25+0x3c] ;  /* 0x00003c00190c8984 */ /* 0x000fe60000000800 */
[----:B------:R-:W1:Y:S01]  /*15620*/  @!P3 LDC R38, c[0x3][0x4] ;  /* 0x00c00100ff26bb82 */ /* 0x000e620000000800 */
[----:B------:R-:W-:Y:S01]  /*15630*/  @!P1 STG.E desc[UR8][R34.64], R41 ;  /* 0x0000002922009986 */ /* 0x000fe2000c101908 */
[----:B------:R-:W-:-:S03]  /*15640*/  ISETP.GE.AND P1, PT, R10, UR4, PT ;  /* 0x000000040a007c0c */ /* 0x000fc6000bf26270 */
[----:B------:R-:W2:Y:S03]  /*15650*/  @!P4 LDS R21, [R21+0x3c] ;  /* 0x00003c001515c984 */ /* 0x000ea60000000800 */
[----:B------:R-:W3:Y:S01]  /*15660*/  @!P0 LDC R10, c[0x3][0x4] ;  /* 0x00c00100ff0a8b82 */ /* 0x000ee20000000800 */
[----:B------:R-:W-:Y:S04]  /*15670*/  @!P6 LDS R18, [R18+0x3c] ;  /* 0x00003c001212e984 */ /* 0x000fe80000000800 */
[----:B------:R-:W4:Y:S03]  /*15680*/  @!P6 LDS R37, [R20+0x3c] ;  /* 0x00003c001425e984 */ /* 0x000f260000000800 */
[----:B0-----:R-:W2:Y:S01]  /*15690*/  @!P4 LDC R33, c[0x3][0x4] ;  /* 0x00c00100ff21cb82 */ /* 0x001ea20000000800 */
[----:B------:R0:W-:Y:S04]  /*156a0*/  @!P5 LDS R23, [R17+0x3c] ;  /* 0x00003c001117d984 */ /* 0x0001e80000000800 */
[----:B------:R-:W5:Y:S03]  /*156b0*/  @!P5 LDS R26, [R16+0x3c] ;  /* 0x00003c00101ad984 */ /* 0x000f660000000800 */
[----:B------:R-:W4:Y:S01]  /*156c0*/  @!P6 LDC R32, c[0x3][0x4] ;  /* 0x00c00100ff20eb82 */ /* 0x000f220000000800 */
[----:B------:R-:W-:Y:S01]  /*156d0*/  @!P3 LDS R24, [R14+0x3c] ;  /* 0x00003c000e18b984 */ /* 0x000fe20000000800 */
[----:B0-----:R-:W-:-:S03]  /*156e0*/  IADD3 R17, PT, PT, R0, R19, RZ ;  /* 0x0000001300117210 */ /* 0x001fc60007ffe0ff */
[----:B------:R0:W1:Y:S01]  /*156f0*/  @!P3 LDS R25, [R13+0x3c] ;  /* 0x00003c000d19b984 */ /* 0x0000620000000800 */
[C---:B------:R-:W-:Y:S02]  /*15700*/  IADD3 R35, PT, PT, R0.reuse, R17, RZ ;  /* 0x0000001100237210 */ /* 0x040fe40007ffe0ff */
[----:B------:R-:W5:Y:S01]  /*15710*/  @!P5 LDC R34, c[0x3][0x4] ;  /* 0x00c00100ff22db82 */ /* 0x000f620000000800 */
[----:B------:R-:W-:Y:S04]  /*15720*/  @!P2 LDS R22, [R11+0x3c] ;  /* 0x00003c000b16a984 */ /* 0x000fe80000000800 */
[----:B------:R-:W1:Y:S01]  /*15730*/  @!P2 LDS R29, [R9+0x3c] ;  /* 0x00003c00091da984 */ /* 0x000e620000000800 */
[C---:B0-----:R-:W-:Y:S02]  /*15740*/  IMAD.IADD R13, R0.reuse, 0x1, R35 ;  /* 0x00000001000d7824 */ /* 0x041fe400078e0223 */
[----:B------:R-:W0:Y:S01]  /*15750*/  @!P2 LDC R40, c[0x3][0x4] ;  /* 0x00c00100ff28ab82 */ /* 0x000e220000000800 */
[----:B------:R2:W-:Y:S02]  /*15760*/  @!P1 LDS R27, [R8+0x3c] ;  /* 0x00003c00081b9984 */ /* 0x0005e40000000800 */
[----:B------:R-:W-:-:S02]  /*15770*/  IADD3 R39, PT, PT, R0, R13, RZ ;  /* 0x0000000d00277210 */ /* 0x000fc40007ffe0ff */
[----:B------:R3:W0:Y:S01]  /*15780*/  @!P1 LDS R28, [R7+0x3c] ;  /* 0x00003c00071c9984 */ /* 0x0006220000000800 */
[----:B--2---:R-:W-:Y:S01]  /*15790*/  @!P4 FFMA R33, R21, R33, R36 ;  /* 0x000000211521c223 */ /* 0x004fe20000000024 */
[C---:B------:R-:W-:Y:S01]  /*157a0*/  IADD3 R41, PT, PT, R0.reuse, R39, RZ ;  /* 0x0000002700297210 */ /* 0x040fe20007ffe0ff */
[----:B------:R-:W2:Y:S01]  /*157b0*/  @!P1 LDC R42, c[0x3][0x4] ;  /* 0x00c00100ff2a9b82 */ /* 0x000ea20000000800 */
[----:B------:R-:W-:Y:S02]  /*157c0*/  @!P0 IMAD.WIDE R8, R19, 0x4, R30 ;  /* 0x0000000413088825 */ /* 0x000fe400078e021e */
[----:B------:R-:W-:Y:S02]  /*157d0*/  IADD3 R43, PT, PT, R0, R41, RZ ;  /* 0x00000029002b7210 */ /* 0x000fe40007ffe0ff */
[----:B---3--:R-:W-:Y:S01]  /*157e0*/  @!P0 FFMA R7, R15, R10, R12 ;  /* 0x0000000a0f078223 */ /* 0x008fe2000000000c */
[----:B------:R-:W-:-:S04]  /*157f0*/  @!P4 IMAD.WIDE R10, R17, 0x4, R30 ;  /* 0x00000004110ac825 */ /* 0x000fc800078e021e */
[----:B----4-:R-:W-:Y:S01]  /*15800*/  @!P6 FFMA R37, R37, R32, R18 ;  /* 0x000000202525e223 */ /* 0x010fe20000000012 */
[----:B------:R-:W-:Y:S01]  /*15810*/  @!P6 IMAD.WIDE R14, R35, 0x4, R30 ;  /* 0x00000004230ee825 */ /* 0x000fe200078e021e */
[----:B------:R-:W-:Y:S01]  /*15820*/  IADD3 R35, PT, PT, R0, R43, RZ ;  /* 0x0000002b00237210 */ /* 0x000fe20007ffe0ff */
[----:B------:R3:W-:Y:S02]  /*15830*/  @!P0 STG.E desc[UR8][R8.64], R7 ;  /* 0x0000000708008986 */ /* 0x0007e4000c101908 */
[----:B-----5:R-:W-:Y:S01]  /*15840*/  @!P5 FFMA R23, R26, R34, R23 ;  /* 0x000000221a17d223 */ /* 0x020fe20000000017 */
[--C-:B------:R-:W-:Y:S01]  /*15850*/  @!P5 IMAD.WIDE R12, R13, 0x4, R30.reuse ;  /* 0x000000040d0cd825 */ /* 0x100fe200078e021e */
[----:B------:R3:W-:Y:S03]  /*15860*/  @!P4 STG.E desc[UR8][R10.64], R33 ;  /* 0x000000210a00c986 */ /* 0x0007e6000c101908 */
[----:B------:R-:W-:Y:S01]  /*15870*/  @!P3 IMAD.WIDE R16, R39, 0x4, R30 ;  /* 0x000000042710b825 */ /* 0x000fe200078e021e */
[----:B------:R3:W-:Y:S03]  /*15880*/  @!P6 STG.E desc[UR8][R14.64], R37 ;  /* 0x000000250e00e986 */ /* 0x0007e6000c101908 */
[----:B-1----:R-:W-:Y:S01]  /*15890*/  @!P3 FFMA R25, R25, R38, R24 ;  /* 0x000000261919b223 */ /* 0x002fe20000000018 */
[--C-:B------:R-:W-:Y:S01]  /*158a0*/  @!P2 IMAD.WIDE R20, R41, 0x4, R30.reuse ;  /* 0x000000042914a825 */ /* 0x100fe200078e021e */
[----:B------:R3:W-:Y:S03]  /*158b0*/  @!P5 STG.E desc[UR8][R12.64], R23 ;  /* 0x000000170c00d986 */ /* 0x0007e6000c101908 */
[----:B------:R-:W-:Y:S01]  /*158c0*/  @!P1 IMAD.WIDE R18, R43, 0x4, R30 ;  /* 0x000000042b129825 */ /* 0x000fe200078e021e */
[----:B------:R3:W-:Y:S03]  /*158d0*/  @!P3 STG.E desc[UR8][R16.64], R25 ;  /* 0x000000191000b986 */ /* 0x0007e6000c101908 */
[----:B0-----:R-:W-:Y:S01]  /*158e0*/  @!P2 FFMA R29, R29, R40, R22 ;  /* 0x000000281d1da223 */ /* 0x001fe20000000016 */
[----:B------:R-:W-:-:S04]  /*158f0*/  IMAD.WIDE R30, R35, 0x4, R30 ;  /* 0x00000004231e7825 */ /* 0x000fc800078e021e */
[----:B------:R3:W-:Y:S01]  /*15900*/  @!P2 STG.E desc[UR8][R20.64], R29 ;  /* 0x0000001d1400a986 */ /* 0x0007e2000c101908 */
[----:B--2---:R-:W-:-:S05]  /*15910*/  @!P1 FFMA R27, R28, R42, R27 ;  /* 0x0000002a1c1b9223 */ /* 0x004fca000000001b */
[----:B------:R3:W-:Y:S04]  /*15920*/  @!P1 STG.E desc[UR8][R18.64], R27 ;  /* 0x0000001b12009986 */ /* 0x0007e8000c101908 */
[----:B------:R3:W-:Y:S02]  /*15930*/  STG.E desc[UR8][R30.64], R3 ;  /* 0x000000031e007986 */ /* 0x0007e4000c101908 */
.L_x_4280:
[----:B------:R-:W-:Y:S05]  /*15940*/  BSYNC.RECONVERGENT B0 ;  /* 0x0000000000007941 */ /* 0x000fea0003800200 */
.L_x_4279:
[----:B------:R-:W-:-:S13]  /*15950*/  ISETP.GE.AND P0, PT, R54, UR4, PT ;  /* 0x0000000436007c0c */ /* 0x000fda000bf06270 */
[----:B------:R-:W-:Y:S05]  /*15960*/  @P0 EXIT ;  /* 0x000000000000094d */ /* 0x000fea0003800000 */
[----:B---3--:R-:W3:Y:S01]  /*15970*/  S2R R11, SR_CTAID.X ;  /* 0x00000000000b7919 */ /* 0x008ee20000002500 */
[----:B------:R-:W4:Y:S01]  /*15980*/  I2F.U32.RP R7, R0 ;  /* 0x0000000000077306 */ /* 0x000f220000209000 */
[----:B------:R-:W5:Y:S01]  /*15990*/  LDCU UR5, c[0x0][0x360] ;  /* 0x00006c00ff0577ac */ /* 0x000f620008000800 */
[----:B------:R-:W3:Y:S01]  /*159a0*/  LDC R10, c[0x0][0x370] ;  /* 0x0000dc00ff0a7b82 */ /* 0x000ee20000000800 */
[----:B------:R-:W5:Y:S01]  /*159b0*/  S2R R12, SR_TID.X ;  /* 0x00000000000c7919 */ /* 0x000f620000002100 */
[----:B------:R-:W-:Y:S01]  /*159c0*/  IADD3 R15, PT, PT, RZ, -R0, RZ ;  /* 0x80000000ff0f7210 */ /* 0x000fe20007ffe0ff */
[----:B------:R-:W0:Y:S01]  /*159d0*/  LDCU UR10, c[0x3][0x4] ;  /* 0x00c00080ff0a77ac */ /* 0x000e220008000800 */
[C---:B------:R-:W-:Y:S02]  /*159e0*/  ISETP.NE.U32.AND P3, PT, R0.reuse, RZ, PT ;  /* 0x000000ff0000720c */ /* 0x040fe40003f65070 */
[----:B-12---:R-:W-:Y:S02]  /*159f0*/  LEA R23, R0, R5, 0x4 ;  /* 0x0000000500177211 */ /* 0x006fe400078e20ff */
[----:B------:R-:W-:Y:S01]  /*15a00*/  MOV R25, 0x10 ;  /* 0x0000001000197802 */ /* 0x000fe20000000f00 */
[----:B----4-:R-:W1:Y:S01]  /*15a10*/  MUFU.RCP R7, R7 ;  /* 0x0000000700077308 */ /* 0x010e620000001000 */
[----:B---3--:R-:W-:-:S02]  /*15a20*/  IMAD R3, R10, 0x11, R11 ;  /* 0x000000110a037824 */ /* 0x008fc400078e020b */
[----:B-1----:R-:W-:Y:S02]  /*15a30*/  VIADD R13, R7, 0xffffffe ;  /* 0x0ffffffe070d7836 */ /* 0x002fe40000000000 */
[----:B-----5:R-:W-:-:S03]  /*15a40*/  IMAD R3, R3, UR5, R12 ;  /* 0x0000000503037c24 */ /* 0x020fc6000f8e020c */
[----:B------:R-:W1:Y:S02]  /*15a50*/  F2I.FTZ.U32.TRUNC.NTZ R9, R13 ;  /* 0x0000000d00097305 */ /* 0x000e64000021f000 */
[----:B------:R-:W-:-:S04]  /*15a60*/  VIMNMX R8, PT, PT, R3, UR4, !PT ;  /* 0x0000000403087c48 */ /* 0x000fc8000ffe0100 */
[----:B------:R-:W-:Y:S01]  /*15a70*/  IADD3 R3, PT, PT, -R3, R8, RZ ;  /* 0x0000000803037210 */ /* 0x000fe20007ffe1ff */
[----:B------:R-:W-:-:S03]  /*15a80*/  HFMA2 R8, -RZ, RZ, 0, 0 ;  /* 0x00000000ff087431 */ /* 0x000fc600000001ff */
[C---:B------:R-:W-:Y:S02]  /*15a90*/  ISETP.NE.AND P0, PT, R3.reuse, RZ, PT ;  /* 0x000000ff0300720c */ /* 0x040fe40003f05270 */
[----:B------:R-:W-:Y:S01]  /*15aa0*/  IADD3 R7, PT, PT, R3, -0x1, RZ ;  /* 0xffffffff03077810 */ /* 0x000fe20007ffe0ff */
[----:B-1----:R-:W-:-:S04]  /*15ab0*/  IMAD R15, R15, R9, RZ ;  /* 0x000000090f0f7224 */ /* 0x002fc800078e02ff */
[----:B------:R-:W-:-:S06]  /*15ac0*/  IMAD.HI.U32 R8, R9, R15, R8 ;  /* 0x0000000f09087227 */ /* 0x000fcc00078e0008 */
[----:B------:R-:W-:-:S04]  /*15ad0*/  @!P0 IMAD.MOV R7, RZ, RZ, R3 ;  /* 0x000000ffff078224 */ /* 0x000fc800078e0203 */
[----:B------:R-:W-:Y:S01]  /*15ae0*/  IMAD.HI.U32 R9, R8, R7, RZ ;  /* 0x0000000708097227 */ /* 0x000fe200078e00ff */
[----:B------:R-:W-:-:S04]  /*15af0*/  SEL R8, RZ, 0x1, !P0 ;  /* 0x00000001ff087807 */ /* 0x000fc80004000000 */
[----:B------:R-:W-:-:S05]  /*15b00*/  IADD3 R3, PT, PT, -R9, RZ, RZ ;  /* 0x000000ff09037210 */ /* 0x000fca0007ffe1ff */
[----:B------:R-:W-:Y:S02]  /*15b10*/  IMAD R7, R0, R3, R7 ;  /* 0x0000000300077224 */ /* 0x000fe400078e0207 */
[----:B------:R-:W1:Y:S03]  /*15b20*/  S2R R3, SR_TID.Y ;  /* 0x0000000000037919 */ /* 0x000e660000002200 */
[----:B------:R-:W-:-:S13]  /*15b30*/  ISETP.GE.U32.AND P1, PT, R7, R0, PT ;  /* 0x000000000700720c */ /* 0x000fda0003f26070 */
[----:B------:R-:W-:Y:S02]  /*15b40*/  @P1 IADD3 R7, PT, PT, -R0, R7, RZ ;  /* 0x0000000700071210 */ /* 0x000fe40007ffe1ff */
[----:B------:R-:W-:Y:S02]  /*15b50*/  @P1 IADD3 R9, PT, PT, R9, 0x1, RZ ;  /* 0x0000000109091810 */ /* 0x000fe40007ffe0ff */
[----:B------:R-:W-:Y:S01]  /*15b60*/  ISETP.GE.U32.AND P2, PT, R7, R0, PT ;  /* 0x000000000700720c */ /* 0x000fe20003f46070 */
[----:B------:R-:W-:-:S04]  /*15b70*/  IMAD R7, R10, 0x10, R11 ;  /* 0x000000100a077824 */ /* 0x000fc800078e020b */
[--C-:B------:R-:W-:Y:S02]  /*15b80*/  IMAD R7, R7, UR5, R12.reuse ;  /* 0x0000000507077c24 */ /* 0x100fe4000f8e020c */
[----:B-1----:R-:W-:-:S06]  /*15b90*/  IMAD R3, R3, UR5, R12 ;  /* 0x0000000503037c24 */ /* 0x002fcc000f8e020c */
[----:B------:R-:W-:Y:S02]  /*15ba0*/  @P2 IADD3 R9, PT, PT, R9, 0x1, RZ ;  /* 0x0000000109092810 */ /* 0x000fe40007ffe0ff */
[----:B------:R-:W-:Y:S01]  /*15bb0*/  @!P3 LOP3.LUT R9, RZ, R0, RZ, 0x33, !PT ;  /* 0x00000000ff09b212 */ /* 0x000fe200078e33ff */
[----:B0-----:R-:W-:-:S03]  /*15bc0*/  IMAD R22, R4, R3, RZ ;  /* 0x0000000304167224 */ /* 0x001fc600078e02ff */
[----:B------:R-:W-:-:S07]  /*15bd0*/  IADD3 R3, PT, PT, R8, R9, RZ ;  /* 0x0000000908037210 */ /* 0x000fce0007ffe0ff */
.L_x_4323:
[----:B------:R-:W-:Y:S01]  /*15be0*/  ISETP.GE.AND P0, PT, R23, UR4, PT ;  /* 0x0000000417007c0c */ /* 0x000fe2000bf06270 */
[----:B------:R-:W-:-:S12]  /*15bf0*/  BSSY.RECONVERGENT B3, `(.L_x_4309) ;  /* 0x000010d000037945 */ /* 0x000fd80003800200 */
[----:B012-4-:R-:W-:Y:S05]  /*15c00*/  @P0 BRA `(.L_x_4310) ;  /* 0x00000010002c0947 */ /* 0x017fea0003800000 */
[C---:B------:R-:W-:Y:S01]  /*15c10*/  ISETP.GE.U32.AND P0, PT, R3.reuse, 0x3, PT ;  /* 0x000000030300780c */ /* 0x040fe20003f06070 */
[----:B------:R-:W-:Y:S01]  /*15c20*/  VIADD R27, R3, 0x1 ;  /* 0x00000001031b7836 */ /* 0x000fe20000000000 */
[----:B------:R-:W-:Y:S01]  /*15c30*/  IADD3 R26, PT, PT, R2, 0x1, RZ ;  /* 0x00000001021a7810 */ /* 0x000fe20007ffe0ff */
[----:B------:R-:W-:Y:S01]  /*15c40*/  BSSY.RECONVERGENT B2, `(.L_x_4311) ;  /* 0x00000ea000027945 */ /* 0x000fe20003800200 */
[----:B------:R-:W-:Y:S02]  /*15c50*/  HFMA2 R29, -RZ, RZ, 0, 9.5367431640625e-07 ;  /* 0x00000010ff1d7431 */ /* 0x000fe400000001ff */
[----:B------:R-:W-:Y:S01]  /*15c60*/  IMAD R24, R54, UR4, RZ ;  /* 0x0000000436187c24 */ /* 0x000fe2000f8e02ff */
[----:B------:R-:W-:Y:S01]  /*15c70*/  MOV R33, R23 ;  /* 0x0000001700217202 */ /* 0x000fe20000000f00 */
[----:B------:R-:W-:Y:S01]  /*15c80*/  IMAD R26, R26, R25, R22 ;  /* 0x000000191a1a7224 */ /* 0x000fe200078e0216 */
[----:B------:R-:W-:-:S04]  /*15c90*/  LOP3.LUT R46, R27, 0x3, RZ, 0xc0, !PT ;  /* 0x000000031b2e7812 */ /* 0x000fc800078ec0ff */
[----:B------:R-:W-:Y:S05]  /*15ca0*/  @!P0 BRA `(.L_x_4312) ;  /* 0x0000000c008c8947 */ /* 0x000fea0003800000 */
[----:B------:R-:W-:Y:S01]  /*15cb0*/  LOP3.LUT R27, R27, 0xfffffffc, RZ, 0xc0, !PT ;  /* 0xfffffffc1b1b7812 */ /* 0x000fe200078ec0ff */
[----:B------:R-:W-:Y:S04]  /*15cc0*/  BSSY.RECONVERGENT B1, `(.L_x_4313) ;  /* 0x00000e0000017945 */ /* 0x000fe80003800200 */
[----:B------:R-:W-:Y:S01]  /*15cd0*/  BSSY.RELIABLE B0, `(.L_x_4314) ;  /* 0x00000bc000007945 */ /* 0x000fe20003800100 */
[----:B------:R-:W-:Y:S01]  /*15ce0*/  IADD3 R55, PT, PT, R7, R24, RZ ;  /* 0x0000001807377210 */ /* 0x000fe20007ffe0ff */
[----:B------:R-:W-:Y:S01]  /*15cf0*/  IMAD.MOV.U32 R31, RZ, RZ, 0x10 ;  /* 0x00000010ff1f7424 */ /* 0x000fe200078e00ff */
[----:B------:R-:W-:Y:S02]  /*15d00*/  IADD3 R27, PT, PT, -R27, RZ, RZ ;  /* 0x000000ff1b1b7210 */ /* 0x000fe40007ffe1ff */
[----:B------:R-:W-:-:S02]  /*15d10*/  MOV R29, RZ ;  /* 0x000000ff001d7202 */ /* 0x000fc40000000f00 */
[----:B------:R-:W-:Y:S02]  /*15d20*/  ISETP.GE.AND P0, PT, R27, RZ, PT ;  /* 0x000000ff1b00720c */ /* 0x000fe40003f06270 */
[----:B------:R-:W-:-:S11]  /*15d30*/  MOV R33, R23 ;  /* 0x0000001700217202 */ /* 0x000fd60000000f00 */
[----:B------:R-:W-:Y:S05]  /*15d40*/  @P0 BRA `(.L_x_4315) ;  /* 0x0000000800d00947 */ /* 0x000fea0003800000 */
[----:B------:R-:W-:Y:S01]  /*15d50*/  IADD3 R4, PT, PT, -R27, RZ, RZ ;  /* 0x000000ff1b047210 */ /* 0x000fe20007ffe1ff */
[----:B------:R-:W-:Y:S01]  /*15d60*/  BSSY.RECONVERGENT B4, `(.L_x_4316) ;  /* 0x0000070000047945 */ /* 0x000fe20003800200 */
[----:B------:R-:W-:Y:S02]  /*15d70*/  PLOP3.LUT P0, PT, PT, PT, PT, 0x80, 0x8 ;  /* 0x000000000008781c */ /* 0x000fe40003f0f070 */
[----:B------:R-:W-:-:S13]  /*15d80*/  ISETP.GT.AND P1, PT, R4, 0xc, PT ;  /* 0x0000000c0400780c */ /* 0x000fda0003f24270 */
[----:B------:R-:W-:Y:S05]  /*15d90*/  @!P1 BRA `(.L_x_4317) ;  /* 0x0000000400b09947 */ /* 0x000fea0003800000 */
[----:B------:R-:W0:Y:S01]  /*15da0*/  S2R R5, SR_CgaCtaId ;  /* 0x0000000000057919 */ /* 0x000e220000008800 */
[----:B------:R-:W-:Y:S02]  /*15db0*/  MOV R28, 0x400 ;  /* 0x00000400001c7802 */ /* 0x000fe40000000f00 */
[----:B------:R-:W-:Y:S02]  /*15dc0*/  PLOP3.LUT P0, PT, PT, PT, PT, 0x8, 0x80 ;  /* 0x000000000080781c */ /* 0x000fe40003f0e170 */
[----:B0-----:R-:W-:-:S11]  /*15dd0*/  LEA R28, R5, R28, 0x18 ;  /* 0x0000001c051c7211 */ /* 0x001fd600078ec0ff */
.L_x_4318:
[C---:B--2---:R-:W-:Y:S01]  /*15de0*/  IADD3 R5, PT, PT, R26.reuse, R31, RZ ;  /* 0x0000001f1a057210 */ /* 0x044fe20007ffe0ff */
[----:B------:R-:W0:Y:S01]  /*15df0*/  LDCU UR5, c[0x3][0x4] ;  /* 0x00c00080ff0577ac */ /* 0x000e220008000800 */
[C-C-:B------:R-:W-:Y:S02]  /*15e00*/  IADD3 R11, PT, PT, R26.reuse, 0x4, R31.reuse ;  /* 0x000000041a0b7810 */ /* 0x140fe40007ffe01f */
[C---:B------:R-:W-:Y:S01]  /*15e10*/  LEA R52, R5.reuse, R6, 0x2 ;  /* 0x0000000605347211 */ /* 0x040fe200078e10ff */
[----:B------:R-:W-:Y:S01]  /*15e20*/  IMAD R20, R5, 0x4, R28 ;  /* 0x0000000405147824 */ /* 0x000fe200078e021c */
[----:B------:R-:W-:Y:S01]  /*15e30*/  LEA R32, R11, R28, 0x2 ;  /* 0x0000001c0b207211 */ /* 0x000fe200078e10ff */
[----:B------:R-:W1:Y:S01]  /*15e40*/  LDC.64 R4, c[0x0][0x380] ;  /* 0x0000e000ff047b82 */ /* 0x000e620000000a00 */
[C-C-:B------:R-:W-:Y:S01]  /*15e50*/  IADD3 R35, PT, PT, R26.reuse, 0x8, R31.reuse ;  /* 0x000000081a237810 */ /* 0x140fe20007ffe01f */
[----:B------:R-:W-:Y:S01]  /*15e60*/  LDS R9, [R52] ;  /* 0x0000000034097984 */ /* 0x000fe20000000800 */
[----:B------:R-:W-:-:S02]  /*15e70*/  IADD3 R37, PT, PT, R26, 0xc, R31 ;  /* 0x0000000c1a257810 */ /* 0x000fc40007ffe01f */
[-C--:B------:R-:W-:Y:S01]  /*15e80*/  LEA R38, R35, R28.reuse, 0x2 ;  /* 0x0000001c23267211 */ /* 0x080fe200078e10ff */
[----:B------:R-:W0:Y:S01]  /*15e90*/  LDS R8, [R20] ;  /* 0x0000000014087984 */ /* 0x000e220000000800 */
[----:B------:R-:W-:Y:S02]  /*15ea0*/  LEA R56, R37, R28, 0x2 ;  /* 0x0000001c25387211 */ /* 0x000fe400078e10ff */
[----:B------:R-:W-:Y:S01]  /*15eb0*/  IADD3 R27, PT, PT, R27, 0x10, RZ ;  /* 0x000000101b1b7810 */ /* 0x000fe20007ffe0ff */
[----:B------:R-:W-:Y:S01]  /*15ec0*/  LDS R10, [R20+0x8] ;  /* 0x00000800140a7984 */ /* 0x000fe20000000800 */
[----:B------:R-:W-:Y:S02]  /*15ed0*/  IADD3 R29, PT, PT, R29, 0x10, RZ ;  /* 0x000000101d1d7810 */ /* 0x000fe40007ffe0ff */
[----:B------:R-:W-:Y:S01]  /*15ee0*/  ISETP.GE.AND P1, PT, R27, -0xc, PT ;  /* 0xfffffff41b00780c */ /* 0x000fe20003f26270 */
[----:B------:R-:W2:Y:S01]  /*15ef0*/  LDS R11, [R52+0x8] ;  /* 0x00000800340b7984 */ /* 0x000ea20000000800 */
[----:B------:R-:W-:-:S03]  /*15f00*/  IADD3 R31, PT, PT, R31, 0x10, RZ ;  /* 0x000000101f1f7810 */ /* 0x000fc60007ffe0ff */
[----:B------:R-:W-:Y:S04]  /*15f10*/  LDS R16, [R20+0x4] ;  /* 0x0000040014107984 */ /* 0x000fe80000000800 */
[----:B------:R-:W3:Y:S01]  /*15f20*/  LDS R17, [R52+0x4] ;  /* 0x0000040034117984 */ /* 0x000ee20000000800 */
[----:B-1----:R-:W-:-:S03]  /*15f30*/  IMAD.WIDE R18, R55, 0x4, R4 ;  /* 0x0000000437127825 */ /* 0x002fc600078e0204 */
[----:B------:R-:W-:Y:S01]  /*15f40*/  LDS R12, [R20+0xc] ;  /* 0x00000c00140c7984 */ /* 0x000fe20000000800 */
[----:B------:R-:W-:-:S03]  /*15f50*/  IMAD R55, R0, 0x4, R55 ;  /* 0x0000000400377824 */ /* 0x000fc600078e0237 */
[----:B------:R-:W1:Y:S04]  /*15f60*/  LDS R13, [R52+0xc] ;  /* 0x00000c00340d7984 */ /* 0x000e680000000800 */
[----:B------:R-:W-:Y:S04]  /*15f70*/  LDS R14, [R32+0x4] ;  /* 0x00000400200e7984 */ /* 0x000fe80000000800 */
[----:B------:R-:W4:Y:S04]  /*15f80*/  LDS R15, [R52+0x14] ;  /* 0x00001400340f7984 */ /* 0x000f280000000800 */
[----:B------:R-:W-:Y:S01]  /*15f90*/  LDS R50, [R32+0x8] ;  /* 0x0000080020327984 */ /* 0x000fe20000000800 */
[----:B0-----:R-:W-:-:S03]  /*15fa0*/  FFMA R21, R9, UR5, R8 ;  /* 0x0000000509157c23 */ /* 0x001fc60008000008 */
[----:B------:R-:W0:Y:S04]  /*15fb0*/  LDS R53, [R52+0x18] ;  /* 0x0000180034357984 */ /* 0x000e280000000800 */
[----:B------:R-:W-:Y:S01]  /*15fc0*/  LDS R8, [R32] ;  /* 0x0000000020087984 */ /* 0x000fe20000000800 */
[----:B--2---:R-:W-:-:S03]  /*15fd0*/  FFMA R59, R11, UR5, R10 ;  /* 0x000000050b3b7c23 */ /* 0x004fc6000800000a */
[----:B------:R-:W2:Y:S01]  /*15fe0*/  LDS R9, [R52+0x10] ;  /* 0x0000100034097984 */ /* 0x000ea20000000800 */
[----:B------:R-:W-:Y:S01]  /*15ff0*/  IMAD.WIDE R10, R55, 0x4, R4 ;  /* 0x00000004370a7825 */ /* 0x000fe200078e0204 */
[----:B------:R-:W-:Y:S02]  /*16000*/  LEA R55, R0, R55, 0x2 ;  /* 0x0000003700377211 */ /* 0x000fe400078e10ff */
[----:B------:R-:W-:Y:S01]  /*16010*/  LDS R48, [R32+0xc] ;  /* 0x00000c0020307984 */ /* 0x000fe20000000800 */
[----:B---3--:R-:W-:-:S03]  /*16020*/  FFMA R57, R17, UR5, R16 ;  /* 0x0000000511397c23 */ /* 0x008fc60008000010 */
[----:B------:R-:W3:Y:S01]  /*16030*/  LDS R51, [R52+0x1c] ;  /* 0x00001c0034337984 */ /* 0x000ee20000000800 */
[----:B------:R-:W-:-:S03]  /*16040*/  IMAD.WIDE R16, R0, 0x4, R10 ;  /* 0x0000000400107825 */ /* 0x000fc600078e020a */
[----:B------:R-:W-:Y:S01]  /*16050*/  LDS R44, [R38] ;  /* 0x00000000262c7984 */ /* 0x000fe20000000800 */
[----:B-1----:R-:W-:-:S03]  /*16060*/  FFMA R61, R13, UR5, R12 ;  /* 0x000000050d3d7c23 */ /* 0x002fc6000800000c */
[----:B------:R-:W1:Y:S04]  /*16070*/  LDS R49, [R52+0x20] ;  /* 0x0000200034317984 */ /* 0x000e680000000800 */
[----:B------:R-:W-:Y:S01]  /*16080*/  LDS R40, [R38+0x4] ;  /* 0x0000040026287984 */ /* 0x000fe20000000800 */
[----:B----4-:R-:W-:-:S03]  /*16090*/  FFMA R65, R15, UR5, R14 ;  /* 0x000000050f417c23 */ /* 0x010fc6000800000e */
[----:B------:R-:W4:Y:S01]  /*160a0*/  LDS R45, [R52+0x24] ;  /* 0x00002400342d7984 */ /* 0x000f220000000800 */
[----:B------:R-:W-:-:S03]  /*160b0*/  IMAD.WIDE R14, R0, 0x4, R16 ;  /* 0x00000004000e7825 */ /* 0x000fc600078e0210 */
[----:B------:R-:W-:Y:S04]  /*160c0*/  LDS R42, [R38+0x8] ;  /* 0x00000800262a7984 */ /* 0x000fe80000000800 */
[----:B------:R-:W5:Y:S01]  /*160d0*/  LDS R47, [R52+0x28] ;  /* 0x00002800342f7984 */ /* 0x000f620000000800 */
[----:B0-----:R-:W-:-:S03]  /*160e0*/  FFMA R53, R53, UR5, R50 ;  /* 0x0000000535357c23 */ /* 0x001fc60008000032 */
[----:B------:R-:W-:Y:S04]  /*160f0*/  LDS R30, [R38+0xc] ;  /* 0x00000c00261e7984 */ /* 0x000fe80000000800 */
[----:B------:R-:W0:Y:S01]  /*16100*/  LDS R35, [R52+0x2c] ;  /* 0x00002c0034237984 */ /* 0x000e220000000800 */
[----:B--2---:R-:W-:Y:S01]  /*16110*/  FFMA R63, R9, UR5, R8 ;  /* 0x00000005093f7c23 */ /* 0x004fe20008000008 */
[--C-:B------:R-:W-:Y:S01]  /*16120*/  IMAD.WIDE R8, R55, 0x4, R4.reuse ;  /* 0x0000000437087825 */ /* 0x100fe200078e0204 */
[----:B------:R-:W-:Y:S01]  /*16130*/  LEA R55, R0, R55, 0x2 ;  /* 0x0000003700377211 */ /* 0x000fe200078e10ff */
[----:B------:R-:W-:Y:S04]  /*16140*/  LDS R32, [R56] ;  /* 0x0000000038207984 */ /* 0x000fe80000000800 */
[----:B------:R-:W2:Y:S01]  /*16150*/  LDS R39, [R52+0x30] ;  /* 0x0000300034277984 */ /* 0x000ea20000000800 */
[----:B------:R-:W-:-:S04]  /*16160*/  IMAD.WIDE R4, R55, 0x4, R4 ;  /* 0x0000000437047825 */ /* 0x000fc800078e0204 */
[----:B---3--:R-:W-:Y:S01]  /*16170*/  FFMA R51, R51, UR5, R48 ;  /* 0x0000000533337c23 */ /* 0x008fe20008000030 */
[----:B------:R-:W-:Y:S01]  /*16180*/  LDS R34, [R56+0x4] ;  /* 0x0000040038227984 */ /* 0x000fe20000000800 */
[----:B------:R-:W-:-:S03]  /*16190*/  IMAD R55, R0, 0x4, R55 ;  /* 0x0000000400377824 */ /* 0x000fc600078e0237 */
[----:B------:R-:W3:Y:S01]  /*161a0*/  LDS R41, [R52+0x34] ;  /* 0x0000340034297984 */ /* 0x000ee20000000800 */
[----:B-1----:R-:W-:-:S03]  /*161b0*/  FFMA R49, R49, UR5, R44 ;  /* 0x0000000531317c23 */ /* 0x002fc6000800002c */
[----:B------:R-:W-:Y:S04]  /*161c0*/  LDS R36, [R56+0x8] ;  /* 0x0000080038247984 */ /* 0x000fe80000000800 */
[----:B------:R-:W1:Y:S01]  /*161d0*/  LDS R43, [R52+0x38] ;  /* 0x00003800342b7984 */ /* 0x000e620000000800 */
[----:B----4-:R-:W-:-:S03]  /*161e0*/  FFMA R45, R45, UR5, R40 ;  /* 0x000000052d2d7c23 */ /* 0x010fc60008000028 */
[----:B------:R-:W-:Y:S04]  /*161f0*/  LDS R37, [R56+0xc] ;  /* 0x00000c0038257984 */ /* 0x000fe80000000800 */
[----:B------:R-:W4:Y:S01]  /*16200*/  LDS R38, [R52+0x3c] ;  /* 0x00003c0034267984 */ /* 0x000f220000000800 */
[----:B-----5:R-:W-:-:S03]  /*16210*/  FFMA R47, R47, UR5, R42 ;  /* 0x000000052f2f7c23 */ /* 0x020fc6000800002a */
[----:B------:R5:W-:Y:S01]  /*16220*/  STG.E desc[UR8][R18.64], R21 ;  /* 0x0000001512007986 */ /* 0x000be2000c101908 */
[----:B0-----:R-:W-:Y:S01]  /*16230*/  FFMA R35, R35, UR5, R30 ;  /* 0x0000000523237c23 */ /* 0x001fe2000800001e */
[----:B-----5:R-:W-:-:S04]  /*16240*/  IMAD.WIDE R18, R0, 0x4, R18 ;  /* 0x0000000400127825 */ /* 0x020fc800078e0212 */
[----:B--2---:R-:W-:Y:S01]  /*16250*/  FFMA R39, R39, UR5, R32 ;  /* 0x0000000527277c23 */ /* 0x004fe20008000020 */
[----:B------:R0:W-:Y:S01]  /*16260*/  STG.E desc[UR8][R18.64], R57 ;  /* 0x0000003912007986 */ /* 0x0001e2000c101908 */
[----:B------:R-:W-:-:S04]  /*16270*/  IMAD.WIDE R20, R0, 0x4, R18 ;  /* 0x0000000400147825 */ /* 0x000fc800078e0212 */
[----:B---3--:R-:W-:Y:S01]  /*16280*/  FFMA R41, R41, UR5, R34 ;  /* 0x0000000529297c23 */ /* 0x008fe20008000022 */
[----:B------:R2:W-:Y:S01]  /*16290*/  STG.E desc[UR8][R20.64], R59 ;  /* 0x0000003b14007986 */ /* 0x0005e2000c101908 */
[----:B------:R-:W-:-:S04]  /*162a0*/  IMAD.WIDE R12, R0, 0x4, R20 ;  /* 0x00000004000c7825 */ /* 0x000fc800078e0214 */
[----:B-1----:R-:W-:Y:S01]  /*162b0*/  FFMA R43, R43, UR5, R36 ;  /* 0x000000052b2b7c23 */ /* 0x002fe20008000024 */
[----:B------:R1:W-:Y:S01]  /*162c0*/  STG.E desc[UR8][R12.64], R61 ;  /* 0x0000003d0c007986 */ /* 0x0003e2000c101908 */
[----:B0-----:R-:W-:-:S03]  /*162d0*/  IMAD.WIDE R18, R0, 0x4, R14 ;  /* 0x0000000400127825 */ /* 0x001fc600078e020e */
[----:B------:R0:W-:Y:S01]  /*162e0*/  STG.E desc[UR8][R10.64], R63 ;  /* 0x0000003f0a007986 */ /* 0x0001e2000c101908 */
[----:B--2---:R-:W-:-:S04]  /*162f0*/  IMAD.WIDE R20, R0, 0x4, R4 ;  /* 0x0000000400147825 */ /* 0x004fc800078e0204 */
[----:B----4-:R-:W-:Y:S01]  /*16300*/  FFMA R37, R38, UR5, R37 ;  /* 0x0000000526257c23 */ /* 0x010fe20008000025 */
[----:B------:R2:W-:Y:S01]  /*16310*/  STG.E desc[UR8][R16.64], R65 ;  /* 0x0000004110007986 */ /* 0x0005e2000c101908 */
[----:B-1----:R-:W-:-:S03]  /*16320*/  IMAD.WIDE R12, R0, 0x4, R8 ;  /* 0x00000004000c7825 */ /* 0x002fc600078e0208 */
[----:B------:R1:W-:Y:S04]  /*16330*/  STG.E desc[UR8][R14.64], R53 ;  /* 0x000000350e007986 */ /* 0x0003e8000c101908 */
[----:B------:R3:W-:Y:S01]  /*16340*/  STG.E desc[UR8][R18.64], R51 ;  /* 0x0000003312007986 */ /* 0x0007e2000c101908 */
[----:B0-----:R-:W-:-:S03]  /*16350*/  IMAD.WIDE R10, R0, 0x4, R12 ;  /* 0x00000004000a7825 */ /* 0x001fc600078e020c */
[----:B------:R0:W-:Y:S01]  /*16360*/  STG.E desc[UR8][R8.64], R49 ;  /* 0x0000003108007986 */ /* 0x0001e2000c101908 */
[----:B--2---:R-:W-:-:S03]  /*16370*/  IMAD.WIDE R16, R0, 0x4, R10 ;  /* 0x0000000400107825 */ /* 0x004fc600078e020a */
[----:B------:R2:W-:Y:S01]  /*16380*/  STG.E desc[UR8][R12.64], R45 ;  /* 0x0000002d0c007986 */ /* 0x0005e2000c101908 */
[----:B-1----:R-:W-:-:S03]  /*16390*/  IMAD.WIDE R14, R0, 0x4, R20 ;  /* 0x00000004000e7825 */ /* 0x002fc600078e0214 */
[----:B------:R2:W-:Y:S04]  /*163a0*/  STG.E desc[UR8][R10.64], R47 ;  /* 0x0000002f0a007986 */ /* 0x0005e8000c101908 */
[----:B------:R2:W-:Y:S01]  /*163b0*/  STG.E desc[UR8][R16.64], R35 ;  /* 0x0000002310007986 */ /* 0x0005e2000c101908 */
[C---:B---3--:R-:W-:Y:S01]  /*163c0*/  IMAD.WIDE R18, R0.reuse, 0x4, R14 ;  /* 0x0000000400127825 */ /* 0x048fe200078e020e */
[C---:B0-----:R-:W-:Y:S02]  /*163d0*/  LEA R9, R0.reuse, R33, 0x2 ;  /* 0x0000002100097211 */ /* 0x041fe400078e10ff */
[----:B------:R2:W-:Y:S03]  /*163e0*/  STG.E desc[UR8][R4.64], R39 ;  /* 0x0000002704007986 */ /* 0x0005e6000c101908 */
[C---:B------:R-:W-:Y:S01]  /*163f0*/  IMAD R9, R0.reuse, 0x4, R9 ;  /* 0x0000000400097824 */ /* 0x040fe200078e0209 */
[----:B------:R2:W-:Y:S04]  /*16400*/  STG.E desc[UR8][R20.64], R41 ;  /* 0x0000002914007986 */ /* 0x0005e8000c101908 */
[----:B------:R2:W-:Y:S01]  /*16410*/  STG.E desc[UR8][R14.64], R43 ;  /* 0x0000002b0e007986 */ /* 0x0005e2000c101908 */
[----:B------:R-:W-:-:S03]  /*16420*/  LEA R9, R0, R9, 0x2 ;  /* 0x0000000900097211 */ /* 0x000fc600078e10ff */
[----:B------:R2:W-:Y:S01]  /*16430*/  STG.E desc[UR8][R18.64], R37 ;  /* 0x0000002512007986 */ /* 0x0005e2000c101908 */
[----:B------:R-:W-:Y:S01]  /*16440*/  LEA R33, R0, R9, 0x2 ;  /* 0x0000000900217211 */ /* 0x000fe200078e10ff */
[----:B------:R-:W-:Y:S06]  /*16450*/  @!P1 BRA `(.L_x_4318) ;  /* 0xfffffff800609947 */ /* 0x000fec000383ffff */
.L_x_4317:
[----:B------:R-:W-:Y:S05]  /*16460*/  BSYNC.RECONVERGENT B4 ;  /* 0x0000000000047941 */ /* 0x000fea0003800200 */
.L_x_4316:
[----:B--2---:R-:W-:Y:S01]  /*16470*/  IADD3 R4, PT, PT, -R27, RZ, RZ ;  /* 0x000000ff1b047210 */ /* 0x004fe20007ffe1ff */
[----:B------:R-:W-:Y:S03]  /*16480*/  BSSY.RECONVERGENT B4, `(.L_x_4319) ;  /* 0x000003d000047945 */ /* 0x000fe60003800200 */
[----:B------:R-:W-:-:S13]  /*16490*/  ISETP.GT.AND P1, PT, R4, 0x4, PT ;  /* 0x000000040400780c */ /* 0x000fda0003f24270 */
[----:B------:R-:W-:Y:S05]  /*164a0*/  @!P1 BRA `(.L_x_4320) ;  /* 0x0000000000e89947 */ /* 0x000fea0003800000 */
[----:B------:R-:W0:Y:S01]  /*164b0*/  S2UR UR6, SR_CgaCtaId ;  /* 0x00000000000679c3 */ /* 0x000e220000008800 */
[----:B------:R-:W-:Y:S01]  /*164c0*/  UMOV UR5, 0x400 ;  /* 0x0000040000057882 */ /* 0x000fe20000000000 */
[----:B------:R-:W-:Y:S01]  /*164d0*/  IADD3 R5, PT, PT, R26, R31, RZ ;  /* 0x0000001f1a057210 */ /* 0x000fe20007ffe0ff */
[----:B------:R-:W-:Y:S01]  /*164e0*/  IMAD R33, R0, 0x4, R33 ;  /* 0x0000000400217824 */ /* 0x000fe200078e0221 */
[----:B------:R-:W-:Y:S02]  /*164f0*/  IADD3 R8, PT, PT, R26, 0x4, R31 ;  /* 0x000000041a087810 */ /* 0x000fe40007ffe01f */
[----:B------:R-:W-:Y:S02]  /*16500*/  LEA R14, R5, R6, 0x2 ;  /* 0x00000006050e7211 */ /* 0x000fe400078e10ff */
[----:B------:R-:W-:Y:S02]  /*16510*/  PLOP3.LUT P0, PT, PT, PT, PT, 0x8, 0x80 ;  /* 0x000000000080781c */ /* 0x000fe40003f0e170 */
[----:B------:R-:W-:Y:S01]  /*16520*/  IADD3 R27, PT, PT, R27, 0x8, RZ ;  /* 0x000000081b1b7810 */ /* 0x000fe20007ffe0ff */
[----:B------:R-:W-:Y:S01]  /*16530*/  LDS R16, [R14] ;  /* 0x000000000e107984 */ /* 0x000fe20000000800 */
[----:B------:R-:W-:-:S02]  /*16540*/  IADD3 R29, PT, PT, R29, 0x8, RZ ;  /* 0x000000081d1d7810 */ /* 0x000fc40007ffe0ff */
[----:B------:R-:W-:Y:S01]  /*16550*/  IADD3 R31, PT, PT, R31, 0x8, RZ ;  /* 0x000000081f1f7810 */ /* 0x000fe20007ffe0ff */
[----:B------:R-:W-:Y:S01]  /*16560*/  LDS R18, [R14+0x4] ;  /* 0x000004000e127984 */ /* 0x000fe20000000800 */
[----:B------:R-:W-:-:S03]  /*16570*/  LEA R33, R0, R33, 0x2 ;  /* 0x0000002100217211 */ /* 0x000fc600078e10ff */
[----:B------:R-:W-:Y:S04]  /*16580*/  LDS R20, [R14+0x8] ;  /* 0x000008000e147984 */ /* 0x000fe80000000800 */
[----:B------:R-:W-:Y:S01]  /*16590*/  LDS R28, [R14+0xc] ;  /* 0x00000c000e1c7984 */ /* 0x000fe20000000800 */
[----:B0-----:R-:W-:-:S03]  /*165a0*/  ULEA UR5, UR6, UR5, 0x18 ;  /* 0x0000000506057291 */ /* 0x001fc6000f8ec0ff */
[----:B------:R-:W-:Y:S03]  /*165b0*/  LDS R43, [R14+0x10] ;  /* 0x000010000e2b7984 */ /* 0x000fe60000000800 */
[----:B------:R-:W-:Y:S01]  /*165c0*/  LEA R12, R5, UR5, 0x2 ;  /* 0x00000005050c7c11 */ /* 0x000fe2000f8e10ff */
[----:B------:R-:W-:Y:S01]  /*165d0*/  LDS R45, [R14+0x14] ;  /* 0x000014000e2d7984 */ /* 0x000fe20000000800 */
[----:B------:R-:W0:Y:S01]  /*165e0*/  LDC.64 R4, c[0x0][0x380] ;  /* 0x0000e000ff047b82 */ /* 0x000e220000000a00 */
[----:B------:R-:W-:Y:S02]  /*165f0*/  LEA R21, R8, UR5, 0x2 ;  /* 0x0000000508157c11 */ /* 0x000fe4000f8e10ff */
[----:B------:R-:W1:Y:S01]  /*16600*/  LDS R13, [R12] ;  /* 0x000000000c0d7984 */ /* 0x000e620000000800 */
[----:B------:R-:W1:Y:S03]  /*16610*/  LDCU UR5, c[0x3][0x4] ;  /* 0x00c00080ff0577ac */ /* 0x000e660008000800 */
[----:B------:R-:W2:Y:S04]  /*16620*/  LDS R15, [R12+0x4] ;  /* 0x000004000c0f7984 */ /* 0x000ea80000000800 */
[----:B------:R-:W3:Y:S04]  /*16630*/  LDS R17, [R12+0x8] ;  /* 0x000008000c117984 */ /* 0x000ee80000000800 */
[----:B------:R4:W5:Y:S04]  /*16640*/  LDS R19, [R12+0xc] ;  /* 0x00000c000c137984 */ /* 0x0009680000000800 */
[----:B------:R-:W5:Y:S04]  /*16650*/  LDS R30, [R21] ;  /* 0x00000000151e7984 */ /* 0x000f680000000800 */
[----:B------:R-:W5:Y:S01]  /*16660*/  LDS R32, [R21+0x4] ;  /* 0x0000040015207984 */ /* 0x000f620000000800 */
[----:B0-----:R-:W-:Y:S01]  /*16670*/  IMAD.WIDE R8, R55, 0x4, R4 ;  /* 0x0000000437087825 */ /* 0x001fe200078e0204 */
[----:B------:R-:W-:-:S02]  /*16680*/  LEA R55, R0, R55, 0x2 ;  /* 0x0000003700377211 */ /* 0x000fc400078e10ff */
[----:B------:R-:W-:Y:S03]  /*16690*/  LDS R47, [R14+0x18] ;  /* 0x000018000e2f7984 */ /* 0x000fe60000000800 */
[----:B------:R-:W-:Y:S01]  /*166a0*/  IMAD.WIDE R4, R55, 0x4, R4 ;  /* 0x0000000437047825 */ /* 0x000fe200078e0204 */
[----:B------:R-:W0:Y:S03]  /*166b0*/  LDS R34, [R21+0x8] ;  /* 0x0000080015227984 */ /* 0x000e260000000800 */
[C---:B------:R-:W-:Y:S01]  /*166c0*/  IMAD.WIDE R10, R0.reuse, 0x4, R8 ;  /* 0x00000004000a7825 */ /* 0x040fe200078e0208 */
[----:B------:R3:W-:Y:S03]  /*166d0*/  LDS R49, [R14+0x1c] ;  /* 0x00001c000e317984 */ /* 0x0007e60000000800 */
[----:B------:R-:W-:Y:S01]  /*166e0*/  IMAD R55, R0, 0x4, R55 ;  /* 0x0000000400377824 */ /* 0x000fe200078e0237 */
[----:B------:R5:W0:Y:S01]  /*166f0*/  LDS R36, [R21+0xc] ;  /* 0x00000c0015247984 */ /* 0x000a220000000800 */
[----:B-1----:R-:W-:Y:S01]  /*16700*/  FFMA R35, R16, UR5, R13 ;  /* 0x0000000510237c23 */ /* 0x002fe2000800000d */
[----:B----4-:R-:W-:-:S04]  /*16710*/  IMAD.WIDE R12, R0, 0x4, R4 ;  /* 0x00000004000c7825 */ /* 0x010fc800078e0204 */
[----:B--2---:R-:W-:Y:S01]  /*16720*/  FFMA R37, R18, UR5, R15 ;  /* 0x0000000512257c23 */ /* 0x004fe2000800000f */
[----:B---3--:R-:W-:Y:S01]  /*16730*/  IMAD.WIDE R14, R0, 0x4, R10 ;  /* 0x00000004000e7825 */ /* 0x008fe200078e020a */
[----:B------:R1:W-:Y:S03]  /*16740*/  STG.E desc[UR8][R8.64], R35 ;  /* 0x0000002308007986 */ /* 0x0003e6000c101908 */
[----:B------:R-:W-:Y:S01]  /*16750*/  FFMA R39, R20, UR5, R17 ;  /* 0x0000000514277c23 */ /* 0x000fe20008000011 */
[----:B------:R-:W-:Y:S01]  /*16760*/  IMAD.WIDE R16, R0, 0x4, R12 ;  /* 0x0000000400107825 */ /* 0x000fe200078e020c */
[----:B------:R1:W-:Y:S03]  /*16770*/  STG.E desc[UR8][R10.64], R37 ;  /* 0x000000250a007986 */ /* 0x0003e6000c101908 */
[----:B-----5:R-:W-:Y:S01]  /*16780*/  FFMA R41, R28, UR5, R19 ;  /* 0x000000051c297c23 */ /* 0x020fe20008000013 */
[C---:B------:R-:W-:Y:S01]  /*16790*/  IMAD.WIDE R18, R0.reuse, 0x4, R14 ;  /* 0x0000000400127825 */ /* 0x040fe200078e020e */
[----:B------:R1:W-:Y:S03]  /*167a0*/  STG.E desc[UR8][R14.64], R39 ;  /* 0x000000270e007986 */ /* 0x0003e6000c101908 */
[----:B------:R-:W-:Y:S01]  /*167b0*/  FFMA R43, R43, UR5, R30 ;  /* 0x000000052b2b7c23 */ /* 0x000fe2000800001e */
[----:B------:R-:W-:Y:S01]  /*167c0*/  IMAD.WIDE R20, R0, 0x4, R16 ;  /* 0x0000000400147825 */ /* 0x000fe200078e0210 */
[----:B------:R1:W-:Y:S03]  /*167d0*/  STG.E desc[UR8][R18.64], R41 ;  /* 0x0000002912007986 */ /* 0x0003e6000c101908 */
[----:B------:R-:W-:Y:S01]  /*167e0*/  FFMA R45, R45, UR5, R32 ;  /* 0x000000052d2d7c23 */ /* 0x000fe20008000020 */
[----:B------:R1:W-:Y:S04]  /*167f0*/  STG.E desc[UR8][R4.64], R43 ;  /* 0x0000002b04007986 */ /* 0x0003e8000c101908 */
[----:B------:R1:W-:Y:S01]  /*16800*/  STG.E desc[UR8][R12.64], R45 ;  /* 0x0000002d0c007986 */ /* 0x0003e2000c101908 */
[----:B0-----:R-:W-:-:S05]  /*16810*/  FFMA R47, R47, UR5, R34 ;  /* 0x000000052f2f7c23 */ /* 0x001fca0008000022 */
[----:B------:R1:W-:Y:S01]  /*16820*/  STG.E desc[UR8][R16.64], R47 ;  /* 0x0000002f10007986 */ /* 0x0003e2000c101908 */
[----:B------:R-:W-:-:S05]  /*16830*/  FFMA R49, R49, UR5, R36 ;  /* 0x0000000531317c23 */ /* 0x000fca0008000024 */
[----:B------:R1:W-:Y:S02]  /*16840*/  STG.E desc[UR8][R20.64], R49 ;  /* 0x0000003114007986 */ /* 0x0003e4000c101908 */
.L_x_4320:
[----:B------:R-:W-:Y:S05]  /*16850*/  BSYNC.RECONVERGENT B4 ;  /* 0x0000000000047941 */ /* 0x000fea0003800200 */
.L_x_4319:
[----:B------:R-:W-:-:S13]  /*16860*/  ISETP.NE.OR P0, PT, R27, RZ, P0 ;  /* 0x000000ff1b00720c */ /* 0x000fda0000705670 */
[----:B------:R-:W-:Y:S05]  /*16870*/  @!P0 BREAK.RELIABLE B0 ;  /* 0x0000000000008942 */ /* 0x000fea0003800100 */
[----:B------:R-:W-:Y:S05]  /*16880*/  @!P0 BRA `(.L_x_4321) ;  /* 0x00000000008c8947 */ /* 0x000fea0003800000 */
.L_x_4315:
[----:B------:R-:W-:Y:S05]  /*16890*/  BSYNC.RELIABLE B0 ;  /* 0x0000000000007941 */ /* 0x000fea0003800100 */
.L_x_4314:
[----:B-1----:R-:W0:Y:S01]  /*168a0*/  S2R R5, SR_CgaCtaId ;  /* 0x0000000000057919 */ /* 0x002e220000008800 */
[----:B------:R-:W-:-:S04]  /*168b0*/  MOV R4, 0x400 ;  /* 0x0000040000047802 */ /* 0x000fc80000000f00 */
[----:B0-----:R-:W-:-:S07]  /*168c0*/  LEA R20, R5, R4, 0x18 ;  /* 0x0000000405147211 */ /* 0x001fce00078ec0ff */
.L_x_4322:
[----:B----4-:R-:W-:Y:S01]  /*168d0*/  IADD3 R9, PT, PT, R26, R31, RZ ;  /* 0x0000001f1a097210 */ /* 0x010fe20007ffe0ff */
[----:B------:R-:W0:Y:S01]  /*168e0*/  LDC.64 R4, c[0x0][0x380] ;  /* 0x0000e000ff047b82 */ /* 0x000e220000000a00 */
[----:B------:R-:W-:Y:S01]  /*168f0*/  IADD3 R27, PT, PT, R27, 0x4, RZ ;  /* 0x000000041b1b7810 */ /* 0x000fe20007ffe0ff */
[----:B------:R-:W-:Y:S01]  /*16900*/  VIADD R29, R29, 0x4 ;  /* 0x000000041d1d7836 */ /* 0x000fe20000000000 */
[C---:B------:R-:W-:Y:S02]  /*16910*/  LEA R28, R9.reuse, R20, 0x2 ;  /* 0x00000014091c7211 */ /* 0x040fe400078e10ff */
[----:B------:R-:W-:Y:S02]  /*16920*/  LEA R30, R9, R6, 0x2 ;  /* 0x00000006091e7211 */ /* 0x000fe400078e10ff */
[----:B------:R-:W-:Y:S01]  /*16930*/  ISETP.NE.AND P0, PT, R27, RZ, PT ;  /* 0x000000ff1b00720c */ /* 0x000fe20003f05270 */
[----:B------:R-:W-:Y:S01]  /*16940*/  LDS R12, [R28] ;  /* 0x000000001c0c7984 */ /* 0x000fe20000000800 */
[----:B------:R-:W-:-:S02]  /*16950*/  LEA R33, R0, R33, 0x2 ;  /* 0x0000002100217211 */ /* 0x000fc400078e10ff */
[----:B------:R-:W-:Y:S01]  /*16960*/  IADD3 R31, PT, PT, R31, 0x4, RZ ;  /* 0x000000041f1f7810 */ /* 0x000fe20007ffe0ff */
[----:B------:R-:W1:Y:S04]  /*16970*/  LDS R13, [R30] ;  /* 0x000000001e0d7984 */ /* 0x000e680000000800 */
[----:B------:R-:W-:Y:S04]  /*16980*/  LDS R14, [R28+0x4] ;  /* 0x000004001c0e7984 */ /* 0x000fe80000000800 */
[----:B------:R-:W2:Y:S04]  /*16990*/  LDS R17, [R30+0x4] ;  /* 0x000004001e117984 */ /* 0x000ea80000000800 */
[----:B------:R-:W-:Y:S01]  /*169a0*/  LDS R16, [R28+0x8] ;  /* 0x000008001c107984 */ /* 0x000fe20000000800 */
[----:B0-----:R-:W-:Y:S01]  /*169b0*/  IMAD.WIDE R4, R55, 0x4, R4 ;  /* 0x0000000437047825 */ /* 0x001fe200078e0204 */
[----:B------:R-:W-:-:S02]  /*169c0*/  LEA R55, R0, R55, 0x2 ;  /* 0x0000003700377211 */ /* 0x000fc400078e10ff */
[----:B------:R-:W0:Y:S01]  /*169d0*/  LDS R19, [R30+0x8] ;  /* 0x000008001e137984 */ /* 0x000e220000000800 */
[----:B------:R-:W-:-:S03]  /*169e0*/  IMAD.WIDE R8, R0, 0x4, R4 ;  /* 0x0000000400087825 */ /* 0x000fc600078e0204 */
[----:B------:R-:W-:Y:S04]  /*169f0*/  LDS R18, [R28+0xc] ;  /* 0x00000c001c127984 */ /* 0x000fe80000000800 */
[----:B------:R-:W3:Y:S01]  /*16a00*/  LDS R21, [R30+0xc] ;  /* 0x00000c001e157984 */ /* 0x000ee20000000800 */
[----:B------:R-:W-:-:S04]  /*16a10*/  IMAD.WIDE R10, R0, 0x4, R8 ;  /* 0x00000004000a7825 */ /* 0x000fc800078e0208 */
[----:B-1----:R-:W-:Y:S01]  /*16a20*/  FFMA R15, R13, UR10, R12 ;  /* 0x0000000a0d0f7c23 */ /* 0x002fe2000800000c */
[----:B------:R-:W-:-:S04]  /*16a30*/  IMAD.WIDE R12, R0, 0x4, R10 ;  /* 0x00000004000c7825 */ /* 0x000fc800078e020a */
[----:B------:R4:W-:Y:S01]  /*16a40*/  STG.E desc[UR8][R4.64], R15 ;  /* 0x0000000f04007986 */ /* 0x0009e2000c101908 */
[----:B--2---:R-:W-:-:S05]  /*16a50*/  FFMA R17, R17, UR10, R14 ;  /* 0x0000000a11117c23 */ /* 0x004fca000800000e */
[----:B------:R4:W-:Y:S01]  /*16a60*/  STG.E desc[UR8][R8.64], R17 ;  /* 0x0000001108007986 */ /* 0x0009e2000c101908 */
[----:B0-----:R-:W-:-:S05]  /*16a70*/  FFMA R19, R19, UR10, R16 ;  /* 0x0000000a13137c23 */ /* 0x001fca0008000010 */
[----:B------:R4:W-:Y:S01]  /*16a80*/  STG.E desc[UR8][R10.64], R19 ;  /* 0x000000130a007986 */ /* 0x0009e2000c101908 */
[----:B---3--:R-:W-:-:S05]  /*16a90*/  FFMA R21, R21, UR10, R18 ;  /* 0x0000000a15157c23 */ /* 0x008fca0008000012 */
[----:B------:R4:W-:Y:S01]  /*16aa0*/  STG.E desc[UR8][R12.64], R21 ;  /* 0x000000150c007986 */ /* 0x0009e2000c101908 */
[----:B------:R-:W-:Y:S05]  /*16ab0*/  @P0 BRA `(.L_x_4322) ;  /* 0xfffffffc00840947 */ /* 0x000fea000383ffff */
.L_x_4321:
[----:B------:R-:W-:Y:S05]  /*16ac0*/  BSYNC.RECONVERGENT B1 ;  /* 0x0000000000017941 */ /* 0x000fea0003800200 */
.L_x_4313:
[----:B------:R-:W-:-:S07]  /*16ad0*/  IADD3 R29, PT, PT, R29, 0x10, RZ ;  /* 0x000000101d1d7810 */ /* 0x000fce0007ffe0ff */
.L_x_4312:
[----:B------:R-:W-:Y:S05]  /*16ae0*/  BSYNC.RECONVERGENT B2 ;  /* 0x0000000000027941 */ /* 0x000fea0003800200 */
.L_x_4311:
[----:B------:R-:W-:-:S13]  /*16af0*/  ISETP.NE.AND P0, PT, R46, RZ, PT ;  /* 0x000000ff2e00720c */ /* 0x000fda0003f05270 */
[----:B------:R-:W-:Y:S05]  /*16b00*/  @!P0 BRA `(.L_x_4310) ;  /* 0x00000000006c8947 */ /* 0x000fea0003800000 */
[----:B------:R-:W0:Y:S01]  /*16b10*/  S2UR UR6, SR_CgaCtaId ;  /* 0x00000000000679c3 */ /* 0x000e220000008800 */
[----:B------:R-:W-:Y:S01]  /*16b20*/  UMOV UR5, 0x400 ;  /* 0x0000040000057882 */ /* 0x000fe20000000000 */
[----:B------:R-:W-:Y:S01]  /*16b30*/  IMAD.IADD R29, R26, 0x1, R29 ;  /* 0x000000011a1d7824 */ /* 0x000fe200078e021d */
[----:B-1--4-:R-:W-:Y:S02]  /*16b40*/  IADD3 R9, PT, PT, R24, R33, RZ ;  /* 0x0000002118097210 */ /* 0x012fe40007ffe0ff */
[----:B------:R-:W-:Y:S02]  /*16b50*/  ISETP.NE.AND P0, PT, R46, 0x1, PT ;  /* 0x000000012e00780c */ /* 0x000fe40003f05270 */
[----:B------:R-:W-:Y:S01]  /*16b60*/  LEA R14, R29, R6, 0x2 ;  /* 0x000000061d0e7211 */ /* 0x000fe200078e10ff */
[----:B------:R-:W1:Y:S04]  /*16b70*/  LDC.64 R4, c[0x0][0x380] ;  /* 0x0000e000ff047b82 */ /* 0x000e680000000a00 */
[----:B------:R-:W-:Y:S04]  /*16b80*/  LDS R11, [R14] ;  /* 0x000000000e0b7984 */ /* 0x000fe80000000800 */
[----:B------:R-:W2:Y:S01]  /*16b90*/  LDC R15, c[0x3][0x4] ;  /* 0x00c00100ff0f7b82 */ /* 0x000ea20000000800 */
[----:B0-----:R-:W-:-:S06]  /*16ba0*/  ULEA UR5, UR6, UR5, 0x18 ;  /* 0x0000000506057291 */ /* 0x001fcc000f8ec0ff */
[----:B------:R-:W-:Y:S01]  /*16bb0*/  LEA R29, R29, UR5, 0x2 ;  /* 0x000000051d1d7c11 */ /* 0x000fe2000f8e10ff */
[----:B-1----:R-:W-:-:S04]  /*16bc0*/  IMAD.WIDE R4, R9, 0x4, R4 ;  /* 0x0000000409047825 */ /* 0x002fc800078e0204 */
[----:B------:R-:W2:Y:S02]  /*16bd0*/  LDS R8, [R29] ;  /* 0x000000001d087984 */ /* 0x000ea40000000800 */
[----:B--2---:R-:W-:-:S05]  /*16be0*/  FFMA R11, R11, R15, R8 ;  /* 0x0000000f0b0b7223 */ /* 0x004fca0000000008 */
[----:B------:R0:W-:Y:S01]  /*16bf0*/  STG.E desc[UR8][R4.64], R11 ;  /* 0x0000000b04007986 */ /* 0x0001e2000c101908 */
[----:B------:R-:W-:Y:S05]  /*16c00*/  @!P0 BRA `(.L_x_4310) ;  /* 0x00000000002c8947 */ /* 0x000fea0003800000 */
[----:B------:R-:W-:Y:S01]  /*16c10*/  ISETP.NE.AND P0, PT, R46, 0x2, PT ;  /* 0x000000022e00780c */ /* 0x000fe20003f05270 */
[----:B------:R-:W-:Y:S01]  /*16c20*/  LDS R10, [R29+0x4] ;  /* 0x000004001d0a7984 */ /* 0x000fe20000000800 */
[----:B------:R-:W-:-:S03]  /*16c30*/  IMAD.WIDE R8, R0, 0x4, R4 ;  /* 0x0000000400087825 */ /* 0x000fc600078e0204 */
[----:B0-----:R-:W0:Y:S08]  /*16c40*/  LDS R11, [R14+0x4] ;  /* 0x000004000e0b7984 */ /* 0x001e300000000800 */
[----:B------:R-:W-:Y:S01]  /*16c50*/  @P0 LDS R12, [R29+0x8] ;  /* 0x000008001d0c0984 */ /* 0x000fe20000000800 */
[----:B------:R-:W-:-:S03]  /*16c60*/  @P0 IMAD.WIDE R4, R0, 0x4, R8 ;  /* 0x0000000400040825 */ /* 0x000fc600078e0208 */
[----:B------:R-:W1:Y:S01]  /*16c70*/  @P0 LDS R13, [R14+0x8] ;  /* 0x000008000e0d0984 */ /* 0x000e620000000800 */
[----:B0-----:R-:W-:-:S05]  /*16c80*/  FFMA R11, R11, R15, R10 ;  /* 0x0000000f0b0b7223 */ /* 0x001fca000000000a */
[----:B------:R2:W-:Y:S01]  /*16c90*/  STG.E desc[UR8][R8.64], R11 ;  /* 0x0000000b08007986 */ /* 0x0005e2000c101908 */
[----:B-1----:R-:W-:-:S05]  /*16ca0*/  @P0 FFMA R13, R13, R15, R12 ;  /* 0x0000000f0d0d0223 */ /* 0x002fca000000000c */
[----:B------:R2:W-:Y:S02]  /*16cb0*/  @P0 STG.E desc[UR8][R4.64], R13 ;  /* 0x0000000d04000986 */ /* 0x0005e4000c101908 */
.L_x_4310:
[----:B------:R-:W-:Y:S05]  /*16cc0*/  BSYNC.RECONVERGENT B3 ;  /* 0x0000000000037941 */ /* 0x000fea0003800200 */
.L_x_4309:
[----:B------:R-:W-:Y:S02]  /*16cd0*/  IADD3 R54, PT, PT, R54, UR7, RZ ;  /* 0x0000000736367c10 */ /* 0x000fe4000fffe0ff */
[----:B------:R-:W-:Y:S02]  /*16ce0*/  IADD3 R25, PT, PT, R25, 0x1, RZ ;  /* 0x0000000119197810 */ /* 0x000fe40007ffe0ff */
[----:B------:R-:W-:-:S13]  /*16cf0*/  ISETP.GE.AND P0, PT, R54, UR4, PT ;  /* 0x0000000436007c0c */ /* 0x000fda000bf06270 */
[----:B------:R-:W-:Y:S05]  /*16d00*/  @!P0 BRA `(.L_x_4323) ;  /* 0xffffffec00b48947 */ /* 0x000fea000383ffff */
[----:B------:R-:W-:Y:S05]  /*16d10*/  EXIT ;  /* 0x000000000000794d */ /* 0x000fea0003800000 */
.L_x_4324:
        /* <DEDUP_REMOVED lines=14> */
.L_x_4364:


//--------------------- .text._Z11boundaryGPUiPf  --------------------------
	.section	.text._Z11boundaryGPUiPf,"ax",@progbits
	.align	128
        .global         _Z11boundaryGPUiPf
        .type           _Z11boundaryGPUiPf,@function
        .size           _Z11boundaryGPUiPf,(.L_x_4365 - _Z11boundaryGPUiPf)
        .other          _Z11boundaryGPUiPf,@"STO_CUDA_ENTRY STV_DEFAULT"
_Z11boundaryGPUiPf:
.text._Z11boundaryGPUiPf:
[----:B------:R-:W-:Y:S08]  /*0000*/  LDC R1, c[0x0][0x37c] ;  /* 0x0000df00ff017b82 */ /* 0x000ff00000000800 */
[----:B------:R-:W0:Y:S01]  /*0010*/  S2UR UR6, SR_CTAID.X ;  /* 0x00000000000679c3 */ /* 0x000e220000002500 */
[----:B------:R-:W1:Y:S01]  /*0020*/  S2R R0, SR_TID.X ;  /* 0x0000000000007919 */ /* 0x000e620000002100 */
[----:B------:R-:W2:Y:S06]  /*0030*/  LDCU.64 UR4, c[0x0][0x358] ;  /* 0x00006b00ff0477ac */ /* 0x000eac0008000a00 */
[----:B------:R-:W1:Y:S01]  /*0040*/  LDC R3, c[0x0][0x360] ;  /* 0x0000d800ff037b82 */ /* 0x000e620000000800 */
[----:B0-----:R-:W-:-:S02]  /*0050*/  UISETP.NE.AND UP0, UPT, UR6, URZ, UPT ;  /* 0x000000ff0600728c */ /* 0x001fc4000bf05270 */
[----:B-1----:R-:W-:-:S07]  /*0060*/  IMAD R0, R3, UR6, R0 ;  /* 0x0000000603007c24 */ /* 0x002fce000f8e0200 */
[----:B--2---:R-:W-:Y:S05]  /*0070*/  BRA.U UP0, `(.L_x_4325) ;  /* 0x0000000500907547 */ /* 0x004fea000b800000 */
[----:B------:R-:W0:Y:S01]  /*0080*/  LDC R3, c[0x3][RZ] ;  /* 0x00c00000ff037b82 */ /* 0x000e220000000800 */
[----:B------:R-:W-:Y:S01]  /*0090*/  BSSY.RECONVERGENT B0, `(.L_x_4326) ;  /* 0x0000012000007945 */ /* 0x000fe20003800200 */
[C---:B0-----:R-:W-:Y:S02]  /*00a0*/  ISETP.GT.AND P0, PT, R0.reuse, R3, PT ;  /* 0x000000030000720c */ /* 0x041fe40003f04270 */
[----:B------:R-:W-:Y:S02]  /*00b0*/  IADD3 R4, PT, PT, R3, 0x2, RZ ;  /* 0x0000000203047810 */ /* 0x000fe40007ffe0ff */
[----:B------:R-:W-:-:S03]  /*00c0*/  ISETP.LT.OR P0, PT, R0, 0x1, P0 ;  /* 0x000000010000780c */ /* 0x000fc60000701670 */
[----:B------:R-:W-:Y:S01]  /*00d0*/  IMAD R2, R4, R3, R4 ;  /* 0x0000000304027224 */ /* 0x000fe200078e0204 */
[----:B------:R-:W-:-:S09]  /*00e0*/  ISETP.NE.OR P1, PT, R3, -0x1, P0 ;  /* 0xffffffff0300780c */ /* 0x000fd20000725670 */
[----:B------:R-:W-:Y:S05]  /*00f0*/  @P0 BRA `(.L_x_4327) ;  /* 0x00000000002c0947 */ /* 0x000fea0003800000 */
[----:B------:R-:W0:Y:S01]  /*0100*/  LDC R5, c[0x0][0x380] ;  /* 0x0000e000ff057b82 */ /* 0x000e220000000800 */
[----:B------:R-:W-:-:S07]  /*0110*/  IADD3.X R11, PT, PT, R0, R3, RZ, PT, PT ;  /* 0x00000003000b7210 */ /* 0x000fce0003fee4ff */
[----:B------:R-:W1:Y:S01]  /*0120*/  LDC.64 R8, c[0x0][0x388] ;  /* 0x0000e200ff087b82 */ /* 0x000e620000000a00 */
[----:B0-----:R-:W-:-:S13]  /*0130*/  ISETP.NE.AND P2, PT, R5, 0x2, PT ;  /* 0x000000020500780c */ /* 0x001fda0003f45270 */
[----:B-1----:R-:W-:-:S06]  /*0140*/  @!P2 IMAD.WIDE R6, R11, 0x4, R8 ;  /* 0x000000040b06a825 */ /* 0x002fcc00078e0208 */
[----:B------:R-:W2:Y:S01]  /*0150*/  @!P2 LDG.E R6, desc[UR4][R6.64] ;  /* 0x000000040606a981 */ /* 0x000ea2000c1e1900 */
[----:B------:R-:W-:-:S04]  /*0160*/  @P2 IMAD.WIDE R10, R11, 0x4, R8 ;  /* 0x000000040b0a2825 */ /* 0x000fc800078e0208 */
[----:B--2---:R-:W-:-:S06]  /*0170*/  @!P2 FADD R5, -R6, -RZ ;  /* 0x800000ff0605a221 */ /* 0x004fcc0000000100 */
[----:B------:R-:W2:Y:S01]  /*0180*/  @P2 LDG.E R5, desc[UR4][R10.64] ;  /* 0x000000040a052981 */ /* 0x000ea2000c1e1900 */
[----:B------:R-:W-:-:S05]  /*0190*/  IMAD.WIDE.U32 R8, R0, 0x4, R8 ;  /* 0x0000000400087825 */ /* 0x000fca00078e0008 */
[----:B--2---:R0:W-:Y:S02]  /*01a0*/  STG.E desc[UR4][R8.64], R5 ;  /* 0x0000000508007986 */ /* 0x0041e4000c101904 */
.L_x_4327:
[----:B------:R-:W-:Y:S05]  /*01b0*/  BSYNC.RECONVERGENT B0 ;  /* 0x0000000000007941 */ /* 0x000fea0003800200 */
.L_x_4326:
[----:B------:R-:W-:Y:S01]  /*01c0*/  BSSY.RECONVERGENT B0, `(.L_x_4328) ;  /* 0x0000019000007945 */ /* 0x000fe20003800200 */
[----:B0-----:R-:W-:-:S03]  /*01d0*/  IADD3 R5, PT, PT, R0, R2, RZ ;  /* 0x0000000200057210 */ /* 0x001fc60007ffe0ff */
[----:B------:R-:W-:Y:S05]  /*01e0*/  @P1 BRA `(.L_x_4329) ;  /* 0x0000000000281947 */ /* 0x000fea0003800000 */
[----:B------:R-:W0:Y:S08]  /*01f0*/  LDC R8, c[0x0][0x380] ;  /* 0x0000e000ff087b82 */ /* 0x000e300000000800 */
[----:B------:R-:W1:Y:S01]  /*0200*/  LDC.64 R6, c[0x0][0x388] ;  /* 0x0000e200ff067b82 */ /* 0x000e620000000a00 */
[----:B0-----:R-:W-:Y:S01]  /*0210*/  ISETP.NE.AND P1, PT, R8, 0x2, PT ;  /* 0x000000020800780c */ /* 0x001fe20003f25270 */
[----:B-1----:R-:W-:-:S12]  /*0220*/  IMAD.WIDE.U32 R6, R5, 0x4, R6 ;  /* 0x0000000405067825 */ /* 0x002fd800078e0006 */
[----:B------:R-:W2:Y:S04]  /*0230*/  @!P1 LDG.E R5, desc[UR4][R6.64+0x4] ;  /* 0x0000040406059981 */ /* 0x000ea8000c1e1900 */
[----:B------:R-:W3:Y:S01]  /*0240*/  @P1 LDG.E R9, desc[UR4][R6.64+0x4] ;  /* 0x0000040406091981 */ /* 0x000ee2000c1e1900 */
[----:B--2---:R-:W-:-:S05]  /*0250*/  @!P1 FADD R5, -R5, -RZ ;  /* 0x800000ff05059221 */ /* 0x004fca0000000100 */
[----:B------:R1:W-:Y:S04]  /*0260*/  @!P1 STG.E desc[UR4][R6.64], R5 ;  /* 0x0000000506009986 */ /* 0x0003e8000c101904 */
[----:B---3--:R1:W-:Y:S01]  /*0270*/  @P1 STG.E desc[UR4][R6.64], R9 ;  /* 0x0000000906001986 */ /* 0x0083e2000c101904 */
[----:B------:R-:W-:Y:S05]  /*0280*/  BRA `(.L_x_4330) ;  /* 0x0000000000307947 */ /* 0x000fea0003800000 */
.L_x_4329:
[----:B------:R-:W-:Y:S05]  /*0290*/  @P0 BRA `(.L_x_4330) ;  /* 0x00000000002c0947 */ /* 0x000fea0003800000 */
[----:B------:R-:W0:Y:S01]  /*02a0*/  LDC R6, c[0x0][0x380] ;  /* 0x0000e000ff067b82 */ /* 0x000e220000000800 */
[----:B------:R-:W-:-:S07]  /*02b0*/  IADD3 R11, PT, PT, R5, -0x2, -R3 ;  /* 0xfffffffe050b7810 */ /* 0x000fce0007ffe803 */
[----:B------:R-:W1:Y:S01]  /*02c0*/  LDC.64 R8, c[0x0][0x388] ;  /* 0x0000e200ff087b82 */ /* 0x000e620000000a00 */
[----:B0-----:R-:W-:-:S13]  /*02d0*/  ISETP.NE.AND P1, PT, R6, 0x2, PT ;  /* 0x000000020600780c */ /* 0x001fda0003f25270 */
[----:B-1----:R-:W-:-:S06]  /*02e0*/  @!P1 IMAD.WIDE R6, R11, 0x4, R8 ;  /* 0x000000040b069825 */ /* 0x002fcc00078e0208 */
[----:B------:R-:W2:Y:S01]  /*02f0*/  @!P1 LDG.E R6, desc[UR4][R6.64] ;  /* 0x0000000406069981 */ /* 0x000ea2000c1e1900 */
[----:B------:R-:W-:-:S04]  /*0300*/  @P1 IMAD.WIDE R10, R11, 0x4, R8 ;  /* 0x000000040b0a1825 */ /* 0x000fc800078e0208 */
[----:B--2---:R-:W-:-:S06]  /*0310*/  @!P1 FADD R13, -R6, -RZ ;  /* 0x800000ff060d9221 */ /* 0x004fcc0000000100 */
[----:B------:R-:W2:Y:S01]  /*0320*/  @P1 LDG.E R13, desc[UR4][R10.64] ;  /* 0x000000040a0d1981 */ /* 0x000ea2000c1e1900 */
[----:B------:R-:W-:-:S05]  /*0330*/  IMAD.WIDE R8, R5, 0x4, R8 ;  /* 0x0000000405087825 */ /* 0x000fca00078e0208 */
[----:B--2---:R0:W-:Y:S02]  /*0340*/  STG.E desc[UR4][R8.64], R13 ;  /* 0x0000000d08007986 */ /* 0x0041e4000c101904 */
.L_x_4330:
[----:B------:R-:W-:Y:S05]  /*0350*/  BSYNC.RECONVERGENT B0 ;  /* 0x0000000000007941 */ /* 0x000fea0003800200 */
.L_x_4328:
[----:B-1----:R-:W1:Y:S01]  /*0360*/  LDC.64 R6, c[0x0][0x388] ;  /* 0x0000e200ff067b82 */ /* 0x002e620000000a00 */
[----:B------:R-:W-:Y:S01]  /*0370*/  IADD3 R5, PT, PT, -R0, R3, RZ ;  /* 0x0000000300057210 */ /* 0x000fe20007ffe1ff */
[----:B------:R-:W-:Y:S04]  /*0380*/  BSSY.RECONVERGENT B0, `(.L_x_4331) ;  /* 0x0000011000007945 */ /* 0x000fe80003800200 */
[----:B------:R-:W-:Y:S02]  /*0390*/  VIADD R10, R5, 0x1 ;  /* 0x00000001050a7836 */ /* 0x000fe40000000000 */
[----:B0-----:R-:W0:Y:S01]  /*03a0*/  LDC.64 R8, c[0x0][0x388] ;  /* 0x0000e200ff087b82 */ /* 0x001e220000000a00 */
[----:B------:R-:W-:Y:S02]  /*03b0*/  IMAD R15, R4, R5, R4 ;  /* 0x00000005040f7224 */ /* 0x000fe400078e0204 */
[----:B------:R-:W-:-:S04]  /*03c0*/  ISETP.GT.AND P1, PT, R10, R3, PT ;  /* 0x000000030a00720c */ /* 0x000fc80003f24270 */
[----:B------:R-:W-:Y:S01]  /*03d0*/  ISETP.GT.U32.OR P1, PT, R5, 0x7ffffffe, P1 ;  /* 0x7ffffffe0500780c */ /* 0x000fe20000f24470 */
[----:B-1----:R-:W-:Y:S01]  /*03e0*/  IMAD.WIDE R10, R3, 0x4, R6 ;  /* 0x00000004030a7825 */ /* 0x002fe200078e0206 */
[----:B------:R-:W-:Y:S11]  /*03f0*/  @P0 BRA `(.L_x_4332) ;  /* 0x0000000000240947 */ /* 0x000ff60003800000 */
[----:B------:R-:W1:Y:S01]  /*0400*/  LDC.64 R12, c[0x0][0x388] ;  /* 0x0000e200ff0c7b82 */ /* 0x000e620000000a00 */
[----:B------:R-:W-:-:S07]  /*0410*/  IMAD R5, R0, R4, RZ ;  /* 0x0000000400057224 */ /* 0x000fce00078e02ff */
[----:B------:R-:W2:Y:S01]  /*0420*/  LDC R0, c[0x0][0x380] ;  /* 0x0000e000ff007b82 */ /* 0x000ea20000000800 */
[----:B-1----:R-:W-:-:S05]  /*0430*/  IMAD.WIDE R4, R5, 0x4, R12 ;  /* 0x0000000405047825 */ /* 0x002fca00078e020c */
[----:B------:R-:W3:Y:S01]  /*0440*/  LDG.E R12, desc[UR4][R4.64+0x4] ;  /* 0x00000404040c7981 */ /* 0x000ee2000c1e1900 */
[----:B--2---:R-:W-:-:S13]  /*0450*/  ISETP.NE.AND P0, PT, R0, 0x1, PT ;  /* 0x000000010000780c */ /* 0x004fda0003f05270 */
[----:B---3--:R-:W-:Y:S01]  /*0460*/  @!P0 FADD R13, -R12, -RZ ;  /* 0x800000ff0c0d8221 */ /* 0x008fe20000000100 */
[----:B------:R-:W-:-:S05]  /*0470*/  @P0 MOV R13, R12 ;  /* 0x0000000c000d0202 */ /* 0x000fca0000000f00 */
[----:B------:R1:W-:Y:S02]  /*0480*/  STG.E desc[UR4][R4.64], R13 ;  /* 0x0000000d04007986 */ /* 0x0003e4000c101904 */
.L_x_4332:
[----:B------:R-:W-:Y:S05]  /*0490*/  BSYNC.RECONVERGENT B0 ;  /* 0x0000000000007941 */ /* 0x000fea0003800200 */
.L_x_4331:
[----:B------:R-:W-:Y:S04]  /*04a0*/  BSSY.RECONVERGENT B0, `(.L_x_4333) ;  /* 0x000000a000007945 */ /* 0x000fe80003800200 */
[----:B------:R-:W-:Y:S05]  /*04b0*/  @P1 BRA `(.L_x_4334) ;  /* 0x0000000000201947 */ /* 0x000fea0003800000 */
[----:B-1----:R-:W1:Y:S08]  /*04c0*/  LDC.64 R4, c[0x0][0x388] ;  /* 0x0000e200ff047b82 */ /* 0x002e700000000a00 */
[----:B------:R-:W2:Y:S01]  /*04d0*/  LDC R0, c[0x0][0x380] ;  /* 0x0000e000ff007b82 */ /* 0x000ea20000000800 */
[----:B-1----:R-:W-:-:S05]  /*04e0*/  IMAD.WIDE R4, R15, 0x4, R4 ;  /* 0x000000040f047825 */ /* 0x002fca00078e0204 */
[----:B------:R-:W3:Y:S01]  /*04f0*/  LDG.E R12, desc[UR4][R4.64+0x4] ;  /* 0x00000404040c7981 */ /* 0x000ee2000c1e1900 */
[----:B--2---:R-:W-:-:S13]  /*0500*/  ISETP.NE.AND P0, PT, R0, 0x1, PT ;  /* 0x000000010000780c */ /* 0x004fda0003f05270 */
[----:B---3--:R-:W-:Y:S01]  /*0510*/  @!P0 FADD R13, -R12, -RZ ;  /* 0x800000ff0c0d8221 */ /* 0x008fe20000000100 */
[----:B------:R-:W-:-:S05]  /*0520*/  @P0 MOV R13, R12 ;  /* 0x0000000c000d0202 */ /* 0x000fca0000000f00 */
[----:B------:R2:W-:Y:S02]  /*0530*/  STG.E desc[UR4][R4.64], R13 ;  /* 0x0000000d04007986 */ /* 0x0005e4000c101904 */
.L_x_4334:
[----:B------:R-:W-:Y:S05]  /*0540*/  BSYNC.RECONVERGENT B0 ;  /* 0x0000000000007941 */ /* 0x000fea0003800200 */
.L_x_4333:
[----:B------:R-:W-:Y:S06]  /*0550*/  BAR.SYNC.DEFER_BLOCKING 0x0 ;  /* 0x0000000000007b1d */ /* 0x000fec0000010000 */
[----:B------:R-:W3:Y:S04]  /*0560*/  LDG.E R11, desc[UR4][R10.64+0x8] ;  /* 0x000008040a0b7981 */ /* 0x000ee8000c1e1900 */
[----:B0-----:R-:W3:Y:S01]  /*0570*/  LDG.E R0, desc[UR4][R8.64+0x4] ;  /* 0x0000040408007981 */ /* 0x001ee2000c1e1900 */
[----:B------:R-:W-:Y:S01]  /*0580*/  ISETP.NE.AND P0, PT, R3, -0x1, PT ;  /* 0xffffffff0300780c */ /* 0x000fe20003f05270 */
[----:B---3--:R-:W-:-:S04]  /*0590*/  FADD R0, R0, R11 ;  /* 0x0000000b00007221 */ /* 0x008fc80000000000 */
[----:B-12---:R-:W-:-:S05]  /*05a0*/  FMUL R5, R0, 0.5 ;  /* 0x3f00000000057820 */ /* 0x006fca0000400000 */
[----:B------:R0:W-:Y:S03]  /*05b0*/  STG.E desc[UR4][R8.64], R5 ;  /* 0x0000000508007986 */ /* 0x0001e6000c101904 */
[----:B------:R-:W-:Y:S05]  /*05c0*/  @P0 BRA `(.L_x_4335) ;  /* 0x0000000000180947 */ /* 0x000fea0003800000 */
[----:B------:R-:W-:-:S05]  /*05d0*/  IMAD.WIDE.U32 R2, R2, 0x4, R6 ;  /* 0x0000000402027825 */ /* 0x000fca00078e0006 */
[----:B------:R-:W2:Y:S02]  /*05e0*/  LDG.E R0, desc[UR4][R2.64+0x4] ;  /* 0x0000040402007981 */ /* 0x000ea4000c1e1900 */
[----:B--2---:R-:W-:-:S04]  /*05f0*/  FADD R0, R0, R0 ;  /* 0x0000000000007221 */ /* 0x004fc80000000000 */
[----:B0-----:R-:W-:-:S05]  /*0600*/  FMUL R5, R0, 0.5 ;  /* 0x3f00000000057820 */ /* 0x001fca0000400000 */
[----:B------:R-:W-:Y:S01]  /*0610*/  STG.E desc[UR4][R2.64], R5 ;  /* 0x0000000502007986 */ /* 0x000fe2000c101904 */
[----:B------:R-:W-:Y:S05]  /*0620*/  EXIT ;  /* 0x000000000000794d */ /* 0x000fea0003800000 */
.L_x_4335:
[C---:B0-----:R-:W-:Y:S01]  /*0630*/  IADD3 R5, PT, PT, R2.reuse, -0x2, -R3 ;  /* 0xfffffffe02057810 */ /* 0x041fe20007ffe803 */
[----:B------:R-:W-:-:S04]  /*0640*/  IMAD.WIDE R2, R2, 0x4, R6 ;  /* 0x0000000402027825 */ /* 0x000fc800078e0206 */
[----:B------:R-:W-:Y:S01]  /*0650*/  IMAD.WIDE R6, R5, 0x4, R6 ;  /* 0x0000000405067825 */ /* 0x000fe200078e0206 */
[----:B------:R-:W2:Y:S05]  /*0660*/  LDG.E R0, desc[UR4][R2.64+0x4] ;  /* 0x0000040402007981 */ /* 0x000eaa000c1e1900 */
[----:B------:R-:W2:Y:S02]  /*0670*/  LDG.E R7, desc[UR4][R6.64] ;  /* 0x0000000406077981 */ /* 0x000ea4000c1e1900 */
[----:B--2---:R-:W-:-:S04]  /*0680*/  FADD R0, R0, R7 ;  /* 0x0000000700007221 */ /* 0x004fc80000000000 */
[----:B------:R-:W-:-:S05]  /*0690*/  FMUL R5, R0, 0.5 ;  /* 0x3f00000000057820 */ /* 0x000fca0000400000 */
[----:B------:R-:W-:Y:S01]  /*06a0*/  STG.E desc[UR4][R2.64], R5 ;  /* 0x0000000502007986 */ /* 0x000fe2000c101904 */
[----:B------:R-:W-:Y:S05]  /*06b0*/  EXIT ;  /* 0x000000000000794d */ /* 0x000fea0003800000 */
.L_x_4325:
[----:B------:R-:W0:Y:S02]  /*06c0*/  LDC R2, c[0x0][0x370] ;  /* 0x0000dc00ff027b82 */ /* 0x000e240000000800 */
[----:B0-----:R-:W-:-:S04]  /*06d0*/  IADD3 R2, PT, PT, R2, -0x1, RZ ;  /* 0xffffffff02027810 */ /* 0x001fc80007ffe0ff */
[----:B------:R-:W-:-:S13]  /*06e0*/  ISETP.LE.U32.AND P0, PT, R2, UR6, PT ;  /* 0x0000000602007c0c */ /* 0x000fda000bf03070 */
[----:B------:R-:W-:Y:S05]  /*06f0*/  @P0 BRA `(.L_x_4336) ;  /* 0x00000004006c0947 */ /* 0x000fea0003800000 */
[----:B------:R-:W0:Y:S01]  /*0700*/  LDC R3, c[0x3][RZ] ;  /* 0x00c00000ff037b82 */ /* 0x000e220000000800 */
[----:B------:R-:W-:Y:S01]  /*0710*/  BSSY.RECONVERGENT B0, `(.L_x_4337) ;  /* 0x0000015000007945 */ /* 0x000fe20003800200 */
[CC--:B0-----:R-:W-:Y:S01]  /*0720*/  ISETP.GT.AND P0, PT, R0.reuse, R3.reuse, PT ;  /* 0x000000030000720c */ /* 0x0c1fe20003f04270 */
[C---:B------:R-:W-:Y:S01]  /*0730*/  VIADD R5, R3.reuse, 0x1 ;  /* 0x0000000103057836 */ /* 0x040fe20000000000 */
[C---:B------:R-:W-:Y:S02]  /*0740*/  ISETP.GT.AND P1, PT, R0.reuse, R3, PT ;  /* 0x000000030000720c */ /* 0x040fe40003f24270 */
[C---:B------:R-:W-:Y:S02]  /*0750*/  ISETP.LT.OR P0, PT, R0.reuse, 0x1, P0 ;  /* 0x000000010000780c */ /* 0x040fe40000701670 */
[----:B------:R-:W-:Y:S02]  /*0760*/  IADD3 R7, PT, PT, R3, 0x2, RZ ;  /* 0x0000000203077810 */ /* 0x000fe40007ffe0ff */
[----:B------:R-:W-:-:S03]  /*0770*/  ISETP.GT.AND P1, PT, R0, RZ, !P1 ;  /* 0x000000ff0000720c */ /* 0x000fc60004f24270 */
[----:B------:R-:W-:Y:S01]  /*0780*/  IMAD R2, R0, R7, RZ ;  /* 0x0000000700027224 */ /* 0x000fe200078e02ff */
[----:B------:R-:W-:-:S05]  /*0790*/  ISETP.NE.OR P2, PT, R5, RZ, !P1 ;  /* 0x000000ff0500720c */ /* 0x000fca0004f45670 */
[----:B------:R-:W-:Y:S08]  /*07a0*/  @P0 BRA `(.L_x_4338) ;  /* 0x00000000002c0947 */ /* 0x000ff00003800000 */
[----:B------:R-:W0:Y:S01]  /*07b0*/  LDC R4, c[0x0][0x380] ;  /* 0x0000e000ff047b82 */ /* 0x000e220000000800 */
[----:B------:R-:W-:-:S07]  /*07c0*/  IADD3 R13, PT, PT, R0, 0x2, R3 ;  /* 0x00000002000d7810 */ /* 0x000fce0007ffe003 */
        /* <DEDUP_REMOVED lines=9> */
.L_x_4338:
[----:B------:R-:W-:Y:S05]  /*0860*/  BSYNC.RECONVERGENT B0 ;  /* 0x0000000000007941 */ /* 0x000fea0003800200 */
.L_x_4337:
[----:B------:R-:W-:Y:S04]  /*0870*/  BSSY.RECONVERGENT B0, `(.L_x_4339) ;  /* 0x000000a000007945 */ /* 0x000fe80003800200 */
[----:B------:R-:W-:Y:S05]  /*0880*/  @!P1 BRA `(.L_x_4340) ;  /* 0x0000000000209947 */ /* 0x000fea0003800000 */
[----:B------:R-:W1:Y:S08]  /*0890*/  LDC.64 R8, c[0x0][0x388] ;  /* 0x0000e200ff087b82 */ /* 0x000e700000000a00 */
[----:B------:R-:W2:Y:S01]  /*08a0*/  LDC R4, c[0x0][0x380] ;  /* 0x0000e000ff047b82 */ /* 0x000ea20000000800 */
[----:B-1----:R-:W-:-:S05]  /*08b0*/  IMAD.WIDE R8, R2, 0x4, R8 ;  /* 0x0000000402087825 */ /* 0x002fca00078e0208 */
[----:B------:R-:W0:Y:S01]  /*08c0*/  LDG.E R6, desc[UR4][R8.64+0x4] ;  /* 0x0000040408067981 */ /* 0x000e22000c1e1900 */
[----:B--2---:R-:W-:-:S13]  /*08d0*/  ISETP.NE.AND P3, PT, R4, 0x1, PT ;  /* 0x000000010400780c */ /* 0x004fda0003f65270 */
[----:B0-----:R-:W-:Y:S01]  /*08e0*/  @!P3 FADD R11, -R6, -RZ ;  /* 0x800000ff060bb221 */ /* 0x001fe20000000100 */
[----:B------:R-:W-:-:S05]  /*08f0*/  @P3 MOV R11, R6 ;  /* 0x00000006000b3202 */ /* 0x000fca0000000f00 */
[----:B------:R1:W-:Y:S02]  /*0900*/  STG.E desc[UR4][R8.64], R11 ;  /* 0x0000000b08007986 */ /* 0x0003e4000c101904 */
.L_x_4340:
[----:B------:R-:W-:Y:S05]  /*0910*/  BSYNC.RECONVERGENT B0 ;  /* 0x0000000000007941 */ /* 0x000fea0003800200 */
.L_x_4339:
[----:B------:R-:W-:Y:S04]  /*0920*/  BSSY.RECONVERGENT B0, `(.L_x_4341) ;  /* 0x000001d000007945 */ /* 0x000fe80003800200 */
[----:B------:R-:W-:Y:S05]  /*0930*/  @P2 BRA `(.L_x_4342) ;  /* 0x00000000002c2947 */ /* 0x000fea0003800000 */
[----:B------:R-:W2:Y:S01]  /*0940*/  LDC R4, c[0x0][0x380] ;  /* 0x0000e000ff047b82 */ /* 0x000ea20000000800 */
[----:B01----:R-:W-:-:S07]  /*0950*/  IADD3 R11, PT, PT, R2, R5, RZ ;  /* 0x00000005020b7210 */ /* 0x003fce0007ffe0ff */
[----:B------:R-:W0:Y:S01]  /*0960*/  LDC.64 R8, c[0x0][0x388] ;  /* 0x0000e200ff087b82 */ /* 0x000e220000000a00 */
[----:B--2---:R-:W-:Y:S01]  /*0970*/  ISETP.NE.AND P1, PT, R4, 0x1, PT ;  /* 0x000000010400780c */ /* 0x004fe20003f25270 */
[----:B0-----:R-:W-:-:S12]  /*0980*/  IMAD.WIDE.U32 R8, R11, 0x4, R8 ;  /* 0x000000040b087825 */ /* 0x001fd800078e0008 */
[----:B------:R-:W2:Y:S04]  /*0990*/  @!P1 LDG.E R2, desc[UR4][R8.64+0x4] ;  /* 0x0000040408029981 */ /* 0x000ea8000c1e1900 */
[----:B------:R-:W3:Y:S01]  /*09a0*/  @P1 LDG.E R11, desc[UR4][R8.64+0x4] ;  /* 0x00000404080b1981 */ /* 0x000ee2000c1e1900 */
[----:B--2---:R-:W-:-:S05]  /*09b0*/  @!P1 FADD R13, -R2, -RZ ;  /* 0x800000ff020d9221 */ /* 0x004fca0000000100 */
[----:B------:R0:W-:Y:S04]  /*09c0*/  @!P1 STG.E desc[UR4][R8.64], R13 ;  /* 0x0000000d08009986 */ /* 0x0001e8000c101904 */
[----:B---3--:R0:W-:Y:S01]  /*09d0*/  @P1 STG.E desc[UR4][R8.64], R11 ;  /* 0x0000000b08001986 */ /* 0x0081e2000c101904 */
[----:B------:R-:W-:Y:S05]  /*09e0*/  BRA `(.L_x_4343) ;  /* 0x0000000000407947 */ /* 0x000fea0003800000 */
.L_x_4342:
[----:B------:R-:W-:Y:S05]  /*09f0*/  @!P1 BRA `(.L_x_4343) ;  /* 0x00000000003c9947 */ /* 0x000fea0003800000 */
[----:B-1----:R-:W1:Y:S01]  /*0a00*/  LDC.64 R8, c[0x0][0x388] ;  /* 0x0000e200ff087b82 */ /* 0x002e620000000a00 */
[----:B0-----:R-:W-:Y:S01]  /*0a10*/  IMAD.IADD R11, R2, 0x1, R3 ;  /* 0x00000001020b7824 */ /* 0x001fe200078e0203 */
[----:B------:R-:W0:Y:S06]  /*0a20*/  LDCU.64 UR6, c[0x0][0x388] ;  /* 0x00007100ff0677ac */ /* 0x000e2c0008000a00 */
[----:B------:R-:W2:Y:S01]  /*0a30*/  LDC R4, c[0x0][0x380] ;  /* 0x0000e000ff047b82 */ /* 0x000ea20000000800 */
[----:B-1----:R-:W-:-:S06]  /*0a40*/  IMAD.WIDE R8, R11, 0x4, R8 ;  /* 0x000000040b087825 */ /* 0x002fcc00078e0208 */
[----:B------:R-:W3:Y:S01]  /*0a50*/  LDG.E R8, desc[UR4][R8.64] ;  /* 0x0000000408087981 */ /* 0x000ee2000c1e1900 */
[----:B--2---:R-:W-:Y:S02]  /*0a60*/  ISETP.NE.AND P2, PT, R4, 0x1, PT ;  /* 0x000000010400780c */ /* 0x004fe40003f45270 */
[----:B------:R-:W-:Y:S02]  /*0a70*/  SHF.R.S32.HI R4, RZ, 0x1f, R2 ;  /* 0x0000001fff047819 */ /* 0x000fe40000011402 */
[----:B------:R-:W-:-:S04]  /*0a80*/  IADD3 R2, P1, PT, R2, R3, RZ ;  /* 0x0000000302027210 */ /* 0x000fc80007f3e0ff */
[----:B------:R-:W-:Y:S02]  /*0a90*/  LEA.HI.X.SX32 R11, R3, R4, 0x1, P1 ;  /* 0x00000004030b7211 */ /* 0x000fe400008f0eff */
[----:B0-----:R-:W-:-:S04]  /*0aa0*/  LEA R10, P1, R2, UR6, 0x2 ;  /* 0x00000006020a7c11 */ /* 0x001fc8000f8210ff */
[----:B------:R-:W-:Y:S01]  /*0ab0*/  LEA.HI.X R11, R2, UR7, R11, 0x2, P1 ;  /* 0x00000007020b7c11 */ /* 0x000fe200088f140b */
[----:B---3--:R-:W-:Y:S01]  /*0ac0*/  @!P2 FADD R13, -R8, -RZ ;  /* 0x800000ff080da221 */ /* 0x008fe20000000100 */
[----:B------:R-:W-:-:S05]  /*0ad0*/  @P2 MOV R13, R8 ;  /* 0x00000008000d2202 */ /* 0x000fca0000000f00 */
[----:B------:R2:W-:Y:S02]  /*0ae0*/  STG.E desc[UR4][R10.64+0x4], R13 ;  /* 0x0000040d0a007986 */ /* 0x0005e4000c101904 */
.L_x_4343:
[----:B------:R-:W-:Y:S05]  /*0af0*/  BSYNC.RECONVERGENT B0 ;  /* 0x0000000000007941 */ /* 0x000fea0003800200 */
.L_x_4341:
[----:B------:R-:W-:Y:S01]  /*0b00*/  ISETP.NE.AND P1, PT, R3, -0x1, PT ;  /* 0xffffffff0300780c */ /* 0x000fe20003f25270 */
[----:B01----:R-:W-:-:S03]  /*0b10*/  IMAD R9, R7, R5, R0 ;  /* 0x0000000507097224 */ /* 0x003fc600078e0200 */
[----:B------:R-:W-:-:S04]  /*0b20*/  ISETP.LT.OR P1, PT, R0, 0x1, P1 ;  /* 0x000000010000780c */ /* 0x000fc80000f21670 */
[----:B------:R-:W-:-:S13]  /*0b30*/  ISETP.GT.OR P1, PT, R0, R3, P1 ;  /* 0x000000030000720c */ /* 0x000fda0000f24670 */
[----:B------:R-:W-:Y:S05]  /*0b40*/  @P1 BRA `(.L_x_4344) ;  /* 0x0000000000241947 */ /* 0x000fea0003800000 */
[----:B------:R-:W0:Y:S08]  /*0b50*/  LDC R0, c[0x0][0x380] ;  /* 0x0000e000ff007b82 */ /* 0x000e300000000800 */
[----:B------:R-:W1:Y:S01]  /*0b60*/  LDC.64 R2, c[0x0][0x388] ;  /* 0x0000e200ff027b82 */ /* 0x000e620000000a00 */
[----:B0-----:R-:W-:Y:S01]  /*0b70*/  ISETP.NE.AND P0, PT, R0, 0x2, PT ;  /* 0x000000020000780c */ /* 0x001fe20003f05270 */
[----:B-1----:R-:W-:-:S12]  /*0b80*/  IMAD.WIDE.U32 R2, R9, 0x4, R2 ;  /* 0x0000000409027825 */ /* 0x002fd800078e0002 */
[----:B------:R-:W3:Y:S02]  /*0b90*/  @!P0 LDG.E R0, desc[UR4][R2.64+0x4] ;  /* 0x0000040402008981 */ /* 0x000ee4000c1e1900 */
[----:B---3--:R-:W-:-:S06]  /*0ba0*/  @!P0 FADD R5, -R0, -RZ ;  /* 0x800000ff00058221 */ /* 0x008fcc0000000100 */
[----:B------:R-:W3:Y:S04]  /*0bb0*/  @P0 LDG.E R5, desc[UR4][R2.64+0x4] ;  /* 0x0000040402050981 */ /* 0x000ee8000c1e1900 */
[----:B---3--:R-:W-:Y:S01]  /*0bc0*/  STG.E desc[UR4][R2.64], R5 ;  /* 0x0000000502007986 */ /* 0x008fe2000c101904 */
[----:B------:R-:W-:Y:S05]  /*0bd0*/  EXIT ;  /* 0x000000000000794d */ /* 0x000fea0003800000 */
.L_x_4344:
[----:B------:R-:W-:Y:S05]  /*0be0*/  @P0 EXIT ;  /* 0x000000000000094d */ /* 0x000fea0003800000 */
        /* <DEDUP_REMOVED lines=10> */
[----:B--2---:R-:W-:Y:S01]  /*0c90*/  STG.E desc[UR4][R4.64], R11 ;  /* 0x0000000b04007986 */ /* 0x004fe2000c101904 */
[----:B------:R-:W-:Y:S05]  /*0ca0*/  EXIT ;  /* 0x000000000000794d */ /* 0x000fea0003800000 */
.L_x_4336:
[----:B------:R-:W-:-:S13]  /*0cb0*/  ISETP.NE.AND P0, PT, R2, UR6, PT ;  /* 0x0000000602007c0c */ /* 0x000fda000bf05270 */
[----:B------:R-:W-:Y:S05]  /*0cc0*/  @P0 EXIT ;  /* 0x000000000000094d */ /* 0x000fea0003800000 */
[----:B------:R-:W0:Y:S01]  /*0cd0*/  LDC R5, c[0x3][RZ] ;  /* 0x00c00000ff057b82 */ /* 0x000e220000000800 */
[----:B------:R-:W-:Y:S01]  /*0ce0*/  BSSY.RECONVERGENT B0, `(.L_x_4345) ;  /* 0x0000014000007945 */ /* 0x000fe20003800200 */
[C---:B0-----:R-:W-:Y:S02]  /*0cf0*/  ISETP.GT.AND P0, PT, R0.reuse, R5, PT ;  /* 0x000000050000720c */ /* 0x041fe40003f04270 */
[C---:B------:R-:W-:Y:S02]  /*0d00*/  ISETP.NE.AND P2, PT, R5.reuse, -0x1, PT ;  /* 0xffffffff0500780c */ /* 0x040fe40003f45270 */
[C---:B------:R-:W-:Y:S02]  /*0d10*/  ISETP.LT.OR P0, PT, R0.reuse, 0x1, P0 ;  /* 0x000000010000780c */ /* 0x040fe40000701670 */
[----:B------:R-:W-:Y:S02]  /*0d20*/  IADD3 R7, PT, PT, R5, 0x2, RZ ;  /* 0x0000000205077810 */ /* 0x000fe40007ffe0ff */
[----:B------:R-:W-:-:S03]  /*0d30*/  ISETP.LT.OR P1, PT, R0, 0x1, P2 ;  /* 0x000000010000780c */ /* 0x000fc60001721670 */
[-C--:B------:R-:W-:Y:S01]  /*0d40*/  IMAD R6, R7, R5.reuse, R7 ;  /* 0x0000000507067224 */ /* 0x080fe200078e0207 */
[----:B------:R-:W-:-:S05]  /*0d50*/  ISETP.GT.OR P1, PT, R0, R5, P1 ;  /* 0x000000050000720c */ /* 0x000fca0000f24670 */
        /* <DEDUP_REMOVED lines=12> */
.L_x_4346:
[----:B------:R-:W-:Y:S05]  /*0e20*/  BSYNC.RECONVERGENT B0 ;  /* 0x0000000000007941 */ /* 0x000fea0003800200 */
.L_x_4345:
[----:B------:R-:W-:Y:S01]  /*0e30*/  BSSY.RECONVERGENT B0, `(.L_x_4347) ;  /* 0x0000019000007945 */ /* 0x000fe20003800200 */
[----:B------:R-:W-:Y:S02]  /*0e40*/  SHF.R.S32.HI R4, RZ, 0x1f, R5 ;  /* 0x0000001fff047819 */ /* 0x000fe40000011405 */
[----:B------:R-:W-:Y:S01]  /*0e50*/  IADD3 R15, PT, PT, R0, R6, RZ ;  /* 0x00000006000f7210 */ /* 0x000fe20007ffe0ff */
[----:B------:R-:W-:Y:S06]  /*0e60*/  @P1 BRA `(.L_x_4348) ;  /* 0x0000000000241947 */ /* 0x000fec0003800000 */
[----:B------:R-:W1:Y:S08]  /*0e70*/  LDC R8, c[0x0][0x380] ;  /* 0x0000e000ff087b82 */ /* 0x000e700000000800 */
[----:B0-----:R-:W0:Y:S01]  /*0e80*/  LDC.64 R2, c[0x0][0x388] ;  /* 0x0000e200ff027b82 */ /* 0x001e220000000a00 */
[----:B-1----:R-:W-:Y:S01]  /*0e90*/  ISETP.NE.AND P1, PT, R8, 0x2, PT ;  /* 0x000000020800780c */ /* 0x002fe20003f25270 */
[----:B0-----:R-:W-:-:S12]  /*0ea0*/  IMAD.WIDE.U32 R2, R15, 0x4, R2 ;  /* 0x000000040f027825 */ /* 0x001fd800078e0002 */
[----:B------:R-:W2:Y:S02]  /*0eb0*/  @!P1 LDG.E R8, desc[UR4][R2.64+0x4] ;  /* 0x0000040402089981 */ /* 0x000ea4000c1e1900 */
[----:B--2---:R-:W-:-:S06]  /*0ec0*/  @!P1 FADD R9, -R8, -RZ ;  /* 0x800000ff08099221 */ /* 0x004fcc0000000100 */
[----:B------:R-:W2:Y:S04]  /*0ed0*/  @P1 LDG.E R9, desc[UR4][R2.64+0x4] ;  /* 0x0000040402091981 */ /* 0x000ea8000c1e1900 */
[----:B--2---:R2:W-:Y:S01]  /*0ee0*/  STG.E desc[UR4][R2.64], R9 ;  /* 0x0000000902007986 */ /* 0x0045e2000c101904 */
[----:B------:R-:W-:Y:S05]  /*0ef0*/  BRA `(.L_x_4349) ;  /* 0x0000000000307947 */ /* 0x000fea0003800000 */
.L_x_4348:
[----:B------:R-:W-:Y:S05]  /*0f00*/  @P0 BRA `(.L_x_4349) ;  /* 0x00000000002c0947 */ /* 0x000fea0003800000 */
[----:B0-----:R-:W0:Y:S01]  /*0f10*/  LDC R2, c[0x0][0x380] ;  /* 0x0000e000ff027b82 */ /* 0x001e220000000800 */
        /* <DEDUP_REMOVED lines=10> */
.L_x_4349:
[----:B------:R-:W-:Y:S05]  /*0fc0*/  BSYNC.RECONVERGENT B0 ;  /* 0x0000000000007941 */ /* 0x000fea0003800200 */
.L_x_4347:
[----:B0-2---:R-:W0:Y:S01]  /*0fd0*/  LDC.64 R2, c[0x0][0x388] ;  /* 0x0000e200ff027b82 */ /* 0x005e220000000a00 */
[----:B-1----:R-:W-:Y:S01]  /*0fe0*/  VIADD R13, R5, 0x1 ;  /* 0x00000001050d7836 */ /* 0x002fe20000000000 */
[----:B------:R-:W-:Y:S04]  /*0ff0*/  BSSY.RECONVERGENT B0, `(.L_x_4350) ;  /* 0x0000016000007945 */ /* 0x000fe80003800200 */
[----:B------:R-:W-:Y:S02]  /*1000*/  IADD3 R12, PT, PT, -R0, R13, RZ ;  /* 0x0000000d000c7210 */ /* 0x000fe40007ffe1ff */
[----:B------:R-:W1:Y:S02]  /*1010*/  @!P2 LDC.64 R8, c[0x0][0x388] ;  /* 0x0000e200ff08ab82 */ /* 0x000e640000000a00 */
[----:B------:R-:W-:-:S04]  /*1020*/  ISETP.GE.AND P1, PT, R12, 0x1, PT ;  /* 0x000000010c00780c */ /* 0x000fc80003f26270 */
[----:B------:R-:W-:Y:S01]  /*1030*/  ISETP.GT.OR P1, PT, R12, R5, !P1 ;  /* 0x000000050c00720c */ /* 0x000fe20004f24670 */
[----:B0-----:R-:W-:Y:S01]  /*1040*/  @!P2 IMAD.WIDE.U32 R10, R7, 0x4, R2 ;  /* 0x00000004070aa825 */ /* 0x001fe200078e0002 */
[----:B------:R-:W-:Y:S11]  /*1050*/  @P0 BRA `(.L_x_4351) ;  /* 0x00000000003c0947 */ /* 0x000ff60003800000 */
[----:B------:R-:W0:Y:S01]  /*1060*/  LDC.64 R14, c[0x0][0x388] ;  /* 0x0000e200ff0e7b82 */ /* 0x000e220000000a00 */
[----:B------:R-:W-:Y:S01]  /*1070*/  IMAD R0, R0, R7, RZ ;  /* 0x0000000700007224 */ /* 0x000fe200078e02ff */
[----:B------:R-:W2:Y:S04]  /*1080*/  LDCU.64 UR6, c[0x0][0x388] ;  /* 0x00007100ff0677ac */ /* 0x000ea80008000a00 */
[----:B------:R-:W-:-:S05]  /*1090*/  IADD3 R17, PT, PT, R0, R5, RZ ;  /* 0x0000000500117210 */ /* 0x000fca0007ffe0ff */
[----:B0-----:R-:W-:Y:S02]  /*10a0*/  IMAD.WIDE R16, R17, 0x4, R14 ;  /* 0x0000000411107825 */ /* 0x001fe400078e020e */
[----:B------:R-:W0:Y:S04]  /*10b0*/  LDC R14, c[0x0][0x380] ;  /* 0x0000e000ff0e7b82 */ /* 0x000e280000000800 */
[----:B------:R-:W3:Y:S01]  /*10c0*/  LDG.E R16, desc[UR4][R16.64] ;  /* 0x0000000410107981 */ /* 0x000ee2000c1e1900 */
[----:B------:R-:W-:-:S04]  /*10d0*/  IADD3 R15, P3, PT, R0, R5, RZ ;  /* 0x00000005000f7210 */ /* 0x000fc80007f7e0ff */
[----:B------:R-:W-:Y:S02]  /*10e0*/  LEA.HI.X.SX32 R0, R0, R4, 0x1, P3 ;  /* 0x0000000400007211 */ /* 0x000fe400018f0eff */
[----:B0-----:R-:W-:Y:S02]  /*10f0*/  ISETP.NE.AND P0, PT, R14, 0x1, PT ;  /* 0x000000010e00780c */ /* 0x001fe40003f05270 */
[----:B--2---:R-:W-:-:S04]  /*1100*/  LEA R14, P3, R15, UR6, 0x2 ;  /* 0x000000060f0e7c11 */ /* 0x004fc8000f8610ff */
[----:B------:R-:W-:-:S07]  /*1110*/  LEA.HI.X R15, R15, UR7, R0, 0x2, P3 ;  /* 0x000000070f0f7c11 */ /* 0x000fce00098f1400 */
[----:B---3--:R-:W-:Y:S01]  /*1120*/  @!P0 FADD R19, -R16, -RZ ;  /* 0x800000ff10138221 */ /* 0x008fe20000000100 */
[----:B------:R-:W-:-:S05]  /*1130*/  @P0 MOV R19, R16 ;  /* 0x0000001000130202 */ /* 0x000fca0000000f00 */
[----:B------:R0:W-:Y:S02]  /*1140*/  STG.E desc[UR4][R14.64+0x4], R19 ;  /* 0x000004130e007986 */ /* 0x0001e4000c101904 */
.L_x_4351:
[----:B------:R-:W-:Y:S05]  /*1150*/  BSYNC.RECONVERGENT B0 ;  /* 0x0000000000007941 */ /* 0x000fea0003800200 */
.L_x_4350:
[----:B------:R-:W-:Y:S04]  /*1160*/  BSSY.RECONVERGENT B0, `(.L_x_4352) ;  /* 0x0000011000007945 */ /* 0x000fe80003800200 */
[----:B------:R-:W-:Y:S05]  /*1170*/  @P1 BRA `(.L_x_4353) ;  /* 0x00000000003c1947 */ /* 0x000fea0003800000 */
[----:B0-----:R-:W0:Y:S01]  /*1180*/  LDC.64 R14, c[0x0][0x388] ;  /* 0x0000e200ff0e7b82 */ /* 0x001e220000000a00 */
[----:B------:R-:W-:Y:S01]  /*1190*/  IMAD R12, R7, R12, RZ ;  /* 0x0000000c070c7224 */ /* 0x000fe200078e02ff */
[----:B------:R-:W2:Y:S03]  /*11a0*/  LDCU.64 UR6, c[0x0][0x388] ;  /* 0x00007100ff0677ac */ /* 0x000ea60008000a00 */
[----:B------:R-:W-:-:S03]  /*11b0*/  IMAD.IADD R7, R12, 0x1, R5 ;  /* 0x000000010c077824 */ /* 0x000fc600078e0205 */
[----:B------:R-:W3:Y:S01]  /*11c0*/  LDC R0, c[0x0][0x380] ;  /* 0x0000e000ff007b82 */ /* 0x000ee20000000800 */
[----:B0-----:R-:W-:-:S06]  /*11d0*/  IMAD.WIDE R14, R7, 0x4, R14 ;  /* 0x00000004070e7825 */ /* 0x001fcc00078e020e */
[----:B------:R-:W4:Y:S01]  /*11e0*/  LDG.E R14, desc[UR4][R14.64] ;  /* 0x000000040e0e7981 */ /* 0x000f22000c1e1900 */
[----:B---3--:R-:W-:Y:S02]  /*11f0*/  ISETP.NE.AND P1, PT, R0, 0x1, PT ;  /* 0x000000010000780c */ /* 0x008fe40003f25270 */
[----:B------:R-:W-:-:S04]  /*1200*/  IADD3 R0, P0, PT, R12, R5, RZ ;  /* 0x000000050c007210 */ /* 0x000fc80007f1e0ff */
[----:B------:R-:W-:Y:S02]  /*1210*/  LEA.HI.X.SX32 R17, R12, R4, 0x1, P0 ;  /* 0x000000040c117211 */ /* 0x000fe400000f0eff */
[----:B--2---:R-:W-:-:S04]  /*1220*/  LEA R16, P0, R0, UR6, 0x2 ;  /* 0x0000000600107c11 */ /* 0x004fc8000f8010ff */
[----:B------:R-:W-:Y:S01]  /*1230*/  LEA.HI.X R17, R0, UR7, R17, 0x2, P0 ;  /* 0x0000000700117c11 */ /* 0x000fe200080f1411 */
[----:B----4-:R-:W-:Y:S01]  /*1240*/  @!P1 FADD R7, -R14, -RZ ;  /* 0x800000ff0e079221 */ /* 0x010fe20000000100 */
[----:B------:R-:W-:-:S05]  /*1250*/  @P1 MOV R7, R14 ;  /* 0x0000000e00071202 */ /* 0x000fca0000000f00 */
[----:B------:R2:W-:Y:S02]  /*1260*/  STG.E desc[UR4][R16.64+0x4], R7 ;  /* 0x0000040710007986 */ /* 0x0005e4000c101904 */
.L_x_4353:
[----:B------:R-:W-:Y:S05]  /*1270*/  BSYNC.RECONVERGENT B0 ;  /* 0x0000000000007941 */ /* 0x000fea0003800200 */
.L_x_4352:
[----:B------:R-:W-:Y:S06]  /*1280*/  BAR.SYNC.DEFER_BLOCKING 0x0 ;  /* 0x0000000000007b1d */ /* 0x000fec0000010000 */
[----:B------:R-:W3:Y:S04]  /*1290*/  @!P2 LDG.E R11, desc[UR4][R10.64] ;  /* 0x000000040a0ba981 */ /* 0x000ee8000c1e1900 */
[----:B-1----:R-:W3:Y:S01]  /*12a0*/  @!P2 LDG.E R8, desc[UR4][R8.64+0x4] ;  /* 0x000004040808a981 */ /* 0x002ee2000c1e1900 */
[----:B0-----:R-:W-:-:S04]  /*12b0*/  @P2 IMAD.WIDE R14, R5, 0x4, R2 ;  /* 0x00000004050e2825 */ /* 0x001fc800078e0202 */
[----:B--2---:R-:W-:-:S04]  /*12c0*/  @!P2 IMAD.WIDE.U32 R16, R13, 0x4, R2 ;  /* 0x000000040d10a825 */ /* 0x004fc800078e0002 */
[----:B------:R-:W-:-:S04]  /*12d0*/  @P2 IMAD.WIDE R18, R5, 0x4, R14 ;  /* 0x0000000405122825 */ /* 0x000fc800078e020e */
[----:B---3--:R-:W-:-:S04]  /*12e0*/  @!P2 FADD R0, R8, R11 ;  /* 0x0000000b0800a221 */ /* 0x008fc80000000000 */
[----:B------:R-:W-:-:S05]  /*12f0*/  @!P2 FMUL R7, R0, 0.5 ;  /* 0x3f0000000007a820 */ /* 0x000fca0000400000 */
[----:B------:R0:W-:Y:S04]  /*1300*/  @!P2 STG.E desc[UR4][R16.64], R7 ;  /* 0x000000071000a986 */ /* 0x0001e8000c101904 */
[----:B------:R-:W2:Y:S04]  /*1310*/  @P2 LDG.E R19, desc[UR4][R18.64+0xc] ;  /* 0x00000c0412132981 */ /* 0x000ea8000c1e1900 */
[----:B------:R-:W2:Y:S01]  /*1320*/  @P2 LDG.E R0, desc[UR4][R14.64] ;  /* 0x000000040e002981 */ /* 0x000ea2000c1e1900 */
[----:B------:R-:W-:Y:S01]  /*1330*/  IADD3 R13, PT, PT, R6, R13, RZ ;  /* 0x0000000d060d7210 */ /* 0x000fe20007ffe0ff */
[----:B--2---:R-:W-:-:S04]  /*1340*/  @P2 FADD R0, R0, R19 ;  /* 0x0000001300002221 */ /* 0x004fc80000000000 */
[----:B------:R-:W-:-:S05]  /*1350*/  @P2 FMUL R9, R0, 0.5 ;  /* 0x3f00000000092820 */ /* 0x000fca0000400000 */
[----:B------:R0:W-:Y:S01]  /*1360*/  @P2 STG.E desc[UR4][R14.64+0x4], R9 ;  /* 0x000004090e002986 */ /* 0x0001e2000c101904 */
[----:B------:R-:W-:Y:S05]  /*1370*/  @P2 BRA `(.L_x_4354) ;  /* 0x0000000000182947 */ /* 0x000fea0003800000 */
[----:B------:R-:W-:-:S05]  /*1380*/  IMAD.WIDE.U32 R2, R13, 0x4, R2 ;  /* 0x000000040d027825 */ /* 0x000fca00078e0002 */
[----:B------:R-:W2:Y:S02]  /*1390*/  LDG.E R0, desc[UR4][R2.64+0x4] ;  /* 0x0000040402007981 */ /* 0x000ea4000c1e1900 */
[----:B--2---:R-:W-:-:S04]  /*13a0*/  FADD R0, R0, R0 ;  /* 0x0000000000007221 */ /* 0x004fc80000000000 */
[----:B------:R-:W-:-:S05]  /*13b0*/  FMUL R5, R0, 0.5 ;  /* 0x3f00000000057820 */ /* 0x000fca0000400000 */
[----:B------:R-:W-:Y:S01]  /*13c0*/  STG.E desc[UR4][R2.64], R5 ;  /* 0x0000000502007986 */ /* 0x000fe2000c101904 */
[----:B------:R-:W-:Y:S05]  /*13d0*/  EXIT ;  /* 0x000000000000794d */ /* 0x000fea0003800000 */
.L_x_4354:
[----:B0-----:R-:W-:Y:S01]  /*13e0*/  IADD3 R9, PT, PT, R6, R5, RZ ;  /* 0x0000000506097210 */ /* 0x001fe20007ffe0ff */
[----:B------:R-:W0:Y:S01]  /*13f0*/  LDC.64 R10, c[0x0][0x388] ;  /* 0x0000e200ff0a7b82 */ /* 0x000e220000000a00 */
[----:B------:R-:W-:-:S03]  /*1400*/  IADD3 R13, PT, PT, R13, -0x2, -R5 ;  /* 0xfffffffe0d0d7810 */ /* 0x000fc60007ffe805 */
[----:B------:R-:W-:-:S04]  /*1410*/  IMAD.WIDE R8, R9, 0x4, R2 ;  /* 0x0000000409087825 */ /* 0x000fc800078e0202 */
[----:B------:R-:W-:Y:S02]  /*1420*/  IMAD.WIDE R2, R13, 0x4, R2 ;  /* 0x000000040d027825 */ /* 0x000fe400078e0202 */
[----:B------:R-:W2:Y:S04]  /*1430*/  LDG.E R8, desc[UR4][R8.64] ;  /* 0x0000000408087981 */ /* 0x000ea8000c1e1900 */
[----:B------:R-:W2:Y:S01]  /*1440*/  LDG.E R3, desc[UR4][R2.64] ;  /* 0x0000000402037981 */ /* 0x000ea2000c1e1900 */
[----:B------:R-:W-:-:S04]  /*1450*/  IADD3 R5, P0, PT, R6, R5, RZ ;  /* 0x0000000506057210 */ /* 0x000fc80007f1e0ff */
[----:B------:R-:W-:Y:S02]  /*1460*/  LEA.HI.X.SX32 R6, R6, R4, 0x1, P0 ;  /* 0x0000000406067211 */ /* 0x000fe400000f0eff */
[----:B0-----:R-:W-:-:S04]  /*1470*/  LEA R4, P0, R5, R10, 0x2 ;  /* 0x0000000a05047211 */ /* 0x001fc800078010ff */
[----:B------:R-:W-:Y:S01]  /*1480*/  LEA.HI.X R5, R5, R11, R6, 0x2, P0 ;  /* 0x0000000b05057211 */ /* 0x000fe200000f1406 */
[----:B--2---:R-:W-:-:S04]  /*1490*/  FADD R0, R8, R3 ;  /* 0x0000000308007221 */ /* 0x004fc80000000000 */
[----:B------:R-:W-:-:S05]  /*14a0*/  FMUL R7, R0, 0.5 ;  /* 0x3f00000000077820 */ /* 0x000fca0000400000 */
[----:B------:R-:W-:Y:S01]  /*14b0*/  STG.E desc[UR4][R4.64+0x4], R7 ;  /* 0x0000040704007986 */ /* 0x000fe2000c101904 */
[----:B------:R-:W-:Y:S05]  /*14c0*/  EXIT ;  /* 0x000000000000794d */ /* 0x000fea0003800000 */
.L_x_4355:
        /* <DEDUP_REMOVED lines=11> */
.L_x_4365:


//--------------------- .nv.shared._Z16lastProjectOnGPUILi16EEvPfS0_S0_ --------------------------
	.section	.nv.shared._Z16lastProjectOnGPUILi16EEvPfS0_S0_,"aw",@nobits
	.sectionflags	@""
	.align	16
	.zero		1024


//--------------------- .nv.shared.reserved.0     --------------------------
	.section	.nv.shared.reserved.0,"aw",@nobits
	.weak		__nv_reservedSMEM_offset_0_alias
	.size		__nv_reservedSMEM_offset_0_alias, 0, 64
	.other		__nv_reservedSMEM_offset_0_alias,@"STO_CUDA_RESERVED_SHARED STV_DEFAULT"
__nv_reservedSMEM_offset_0_alias:
	.zero		0
	.zero		64


//--------------------- .nv.shared._Z33computeDivergenceAndPressureOnGPUILi16EEvPfS0_S0_S0_ --------------------------
	.section	.nv.shared._Z33computeDivergenceAndPressureOnGPUILi16EEvPfS0_S0_S0_,"aw",@nobits
	.sectionflags	@""
	.align	16
	.zero		1024


//--------------------- .nv.shared._Z11advectOnGPUILi16EEviPfS0_S0_S0_ --------------------------
	.section	.nv.shared._Z11advectOnGPUILi16EEviPfS0_S0_S0_,"aw",@nobits
	.sectionflags	@""
	.align	16
	.zero		1024


//--------------------- .nv.shared._Z12diffuseOnGPUILi16EEviPfS0_S0_ff --------------------------
	.section	.nv.shared._Z12diffuseOnGPUILi16EEviPfS0_S0_ff,"aw",@nobits
	.sectionflags	@""
	.align	16
	.zero		1024


//--------------------- .nv.shared._Z15add_sourceOnGPUILi16EEvPfS0_ --------------------------
	.section	.nv.shared._Z15add_sourceOnGPUILi16EEvPfS0_,"aw",@nobits
	.sectionflags	@""
	.align	16
	.zero		1024


//--------------------- .nv.shared._Z11boundaryGPUiPf --------------------------
	.section	.nv.shared._Z11boundaryGPUiPf,"aw",@nobits
	.sectionflags	@""
	.align	16
	.zero		1024


//--------------------- .nv.constant0._Z16lastProjectOnGPUILi16EEvPfS0_S0_ --------------------------
	.section	.nv.constant0._Z16lastProjectOnGPUILi16EEvPfS0_S0_,"a",@progbits
	.sectionflags	@""
	.align	4
.nv.constant0._Z16lastProjectOnGPUILi16EEvPfS0_S0_:
	.zero		920


//--------------------- .nv.constant0._Z33computeDivergenceAndPressureOnGPUILi16EEvPfS0_S0_S0_ --------------------------
	.section	.nv.constant0._Z33computeDivergenceAndPressureOnGPUILi16EEvPfS0_S0_S0_,"a",@progbits
	.sectionflags	@""
	.align	4
.nv.constant0._Z33computeDivergenceAndPressureOnGPUILi16EEvPfS0_S0_S0_:
	.zero		928


//--------------------- .nv.constant0._Z11advectOnGPUILi16EEviPfS0_S0_S0_ --------------------------
	.section	.nv.constant0._Z11advectOnGPUILi16EEviPfS0_S0_S0_,"a",@progbits
	.sectionflags	@""
	.align	4
.nv.constant0._Z11advectOnGPUILi16EEviPfS0_S0_S0_:
	.zero		936


//--------------------- .nv.constant0._Z12diffuseOnGPUILi16EEviPfS0_S0_ff --------------------------
	.section	.nv.constant0._Z12diffuseOnGPUILi16EEviPfS0_S0_ff,"a",@progbits
	.sectionflags	@""
	.align	4
.nv.constant0._Z12diffuseOnGPUILi16EEviPfS0_S0_ff:
	.zero		936


//--------------------- .nv.constant0._Z15add_sourceOnGPUILi16EEvPfS0_ --------------------------
	.section	.nv.constant0._Z15add_sourceOnGPUILi16EEvPfS0_,"a",@progbits
	.sectionflags	@""
	.align	4
.nv.constant0._Z15add_sourceOnGPUILi16EEvPfS0_:
	.zero		912


//--------------------- .nv.constant0._Z11boundaryGPUiPf --------------------------
	.section	.nv.constant0._Z11boundaryGPUiPf,"a",@progbits
	.sectionflags	@""
	.align	4
.nv.constant0._Z11boundaryGPUiPf:
	.zero		912


//--------------------- SYMBOLS --------------------------

	.type		.nv.reservedSmem.offset0,@object
	.size		.nv.reservedSmem.offset0,0x4
	.type		.nv.reservedSmem.cap,@object
	.size		.nv.reservedSmem.cap,0x4
